	.target	sm_90a

	.elftype	@"ET_EXEC"


//--------------------- .note.nv.tkinfo           --------------------------
	.section	.note.nv.tkinfo,"",@"SHT_NOTE"
	.sectionflags	@"SHF_NOTE_NV_TKINFO"
	.tkinfo
        /*0018*/ 	.word	0x00000002
        /*0030*/ 	.string	""
        /*0030*/ 	.string	"ptxas"
        /*0030*/ 	.string	"Cuda compilation tools, release 13.0, V13.0.88"
        /*0030*/ 	.string	"Build cuda_13.0.r13.0/compiler.36424714_0"
        /*0030*/ 	.string	"-arch sm_90a -m 64 "



//--------------------- .note.nv.cuinfo           --------------------------
	.section	.note.nv.cuinfo,"",@"SHT_NOTE"
	.sectionflags	@"SHF_NOTE_NV_CUINFO"
        /*0018*/ 	.short	0x0002
        /*001a*/ 	.short	0x005a
        /*001c*/ 	.short	0x0082
	.zero		2


//--------------------- .nv.info                  --------------------------
	.section	.nv.info,"",@"SHT_CUDA_INFO"
	.align	4


	//----- nvinfo : EIATTR_REGCOUNT
	.align		4
        /*0000*/ 	.byte	0x04, 0x2f
        /*0002*/ 	.short	(.L_20 - .L_19)
	.align		4
.L_19:
        /*0004*/ 	.word	index@(_ZN7cutlass13device_kernelIN5flash11enable_sm90INS1_16FlashAttnFwdSm90INS1_25CollectiveMainloopFwdSm90ILi2EN4cute5tupleIJNS5_1CILi1EEES8_S8_EEENS6_IJNS7_ILi128EEENS7_ILi96EEENS7_ILi192EEEEEELi128ENS_6half_tEfNS_4arch4Sm90ELb1ELb0ELb0ELb1ELb1ELb1ELb0ELb1ELb1ELb1ELb1ELb0EEENS1_21CollectiveEpilogueFwdINS6_IJSA_SA_SB_EEES9_SE_SG_Li256ELb1ELb1ELb1ELb0EEENS1_36VarlenDynamicPersistentTileSchedulerILi128ELi96ELi256ELi128ELb1ELb1ELb1ELb1ELb1ELb1EEEEEEEEEvNT_6ParamsE)
        /*0008*/ 	.word	0x000000a8


	//----- nvinfo : EIATTR_FRAME_SIZE
	.align		4
.L_20:
        /*000c*/ 	.byte	0x04, 0x11
        /*000e*/ 	.short	(.L_22 - .L_21)
	.align		4
.L_21:
        /*0010*/ 	.word	index@(_ZN7cutlass13device_kernelIN5flash11enable_sm90INS1_16FlashAttnFwdSm90INS1_25CollectiveMainloopFwdSm90ILi2EN4cute5tupleIJNS5_1CILi1EEES8_S8_EEENS6_IJNS7_ILi128EEENS7_ILi96EEENS7_ILi192EEEEEELi128ENS_6half_tEfNS_4arch4Sm90ELb1ELb0ELb0ELb1ELb1ELb1ELb0ELb1ELb1ELb1ELb1ELb0EEENS1_21CollectiveEpilogueFwdINS6_IJSA_SA_SB_EEES9_SE_SG_Li256ELb1ELb1ELb1ELb0EEENS1_36VarlenDynamicPersistentTileSchedulerILi128ELi96ELi256ELi128ELb1ELb1ELb1ELb1ELb1ELb1EEEEEEEEEvNT_6ParamsE)
        /*0014*/ 	.word	0x00000080


	//----- nvinfo : EIATTR_REGCOUNT
	.align		4
.L_22:
        /*0018*/ 	.byte	0x04, 0x2f
        /*001a*/ 	.short	(.L_24 - .L_23)
	.align		4
.L_23:
        /*001c*/ 	.word	index@(_ZN7cutlass13device_kernelIN5flash11enable_sm90INS1_16FlashAttnFwdSm90INS1_25CollectiveMainloopFwdSm90ILi2EN4cute5tupleIJNS5_1CILi1EEES8_S8_EEENS6_IJNS7_ILi128EEENS7_ILi96EEENS7_ILi192EEEEEELi128ENS_6half_tEfNS_4arch4Sm90ELb1ELb0ELb0ELb1ELb1ELb0ELb0ELb1ELb1ELb1ELb1ELb0EEENS1_21CollectiveEpilogueFwdINS6_IJSA_SA_SB_EEES9_SE_SG_Li256ELb1ELb1ELb1ELb0EEENS1_36VarlenDynamicPersistentTileSchedulerILi128ELi96ELi256ELi128ELb1ELb1ELb1ELb1ELb1ELb1EEEEEEEEEvNT_6ParamsE)
        /*0020*/ 	.word	0x000000a8


	//----- nvinfo : EIATTR_FRAME_SIZE
	.align		4
.L_24:
        /*0024*/ 	.byte	0x04, 0x11
        /*0026*/ 	.short	(.L_26 - .L_25)
	.align		4
.L_25:
        /*0028*/ 	.word	index@(_ZN7cutlass13device_kernelIN5flash11enable_sm90INS1_16FlashAttnFwdSm90INS1_25CollectiveMainloopFwdSm90ILi2EN4cute5tupleIJNS5_1CILi1EEES8_S8_EEENS6_IJNS7_ILi128EEENS7_ILi96EEENS7_ILi192EEEEEELi128ENS_6half_tEfNS_4arch4Sm90ELb1ELb0ELb0ELb1ELb1ELb0ELb0ELb1ELb1ELb1ELb1ELb0EEENS1_21CollectiveEpilogueFwdINS6_IJSA_SA_SB_EEES9_SE_SG_Li256ELb1ELb1ELb1ELb0EEENS1_36VarlenDynamicPersistentTileSchedulerILi128ELi96ELi256ELi128ELb1ELb1ELb1ELb1ELb1ELb1EEEEEEEEEvNT_6ParamsE)
        /*002c*/ 	.word	0x00000020


	//----- nvinfo : EIATTR_REGCOUNT
	.align		4
.L_26:
        /*0030*/ 	.byte	0x04, 0x2f
        /*0032*/ 	.short	(.L_28 - .L_27)
	.align		4
.L_27:
        /*0034*/ 	.word	index@(_ZN7cutlass13device_kernelIN5flash11enable_sm90INS1_16FlashAttnFwdSm90INS1_25CollectiveMainloopFwdSm90ILi2EN4cute5tupleIJNS5_1CILi1EEES8_S8_EEENS6_IJNS7_ILi128EEENS7_ILi96EEENS7_ILi192EEEEEELi128ENS_6half_tEfNS_4arch4Sm90ELb1ELb0ELb0ELb0ELb1ELb0ELb0ELb1ELb1ELb1ELb1ELb0EEENS1_21CollectiveEpilogueFwdINS6_IJSA_SA_SB_EEES9_SE_SG_Li256ELb0ELb1ELb1ELb0EEENS1_19SingleTileSchedulerILb0ELb1ELb1ELi128EEEEEEEEEvNT_6ParamsE)
        /*0038*/ 	.word	0x000000a8


	//----- nvinfo : EIATTR_FRAME_SIZE
	.align		4
.L_28:
        /*003c*/ 	.byte	0x04, 0x11
        /*003e*/ 	.short	(.L_30 - .L_29)
	.align		4
.L_29:
        /*0040*/ 	.word	index@(_ZN7cutlass13device_kernelIN5flash11enable_sm90INS1_16FlashAttnFwdSm90INS1_25CollectiveMainloopFwdSm90ILi2EN4cute5tupleIJNS5_1CILi1EEES8_S8_EEENS6_IJNS7_ILi128EEENS7_ILi96EEENS7_ILi192EEEEEELi128ENS_6half_tEfNS_4arch4Sm90ELb1ELb0ELb0ELb0ELb1ELb0ELb0ELb1ELb1ELb1ELb1ELb0EEENS1_21CollectiveEpilogueFwdINS6_IJSA_SA_SB_EEES9_SE_SG_Li256ELb0ELb1ELb1ELb0EEENS1_19SingleTileSchedulerILb0ELb1ELb1ELi128EEEEEEEEEvNT_6ParamsE)
        /*0044*/ 	.word	0x00000000


	//----- nvinfo : EIATTR_REGCOUNT
	.align		4
.L_30:
        /*0048*/ 	.byte	0x04, 0x2f
        /*004a*/ 	.short	(.L_32 - .L_31)
	.align		4
.L_31:
        /*004c*/ 	.word	index@(_ZN7cutlass13device_kernelIN5flash11enable_sm90INS1_16FlashAttnFwdSm90INS1_25CollectiveMainloopFwdSm90ILi2EN4cute5tupleIJNS5_1CILi1EEES8_S8_EEENS6_IJNS7_ILi128EEENS7_ILi96EEENS7_ILi192EEEEEELi128ENS_6half_tEfNS_4arch4Sm90ELb0ELb1ELb0ELb1ELb1ELb1ELb0ELb1ELb1ELb1ELb1ELb0EEENS1_21CollectiveEpilogueFwdINS6_IJSA_SA_SB_EEES9_SE_SG_Li256ELb1ELb1ELb1ELb0EEENS1_36VarlenDynamicPersistentTileSchedulerILi128ELi96ELi256ELi128ELb1ELb1ELb1ELb1ELb0ELb1EEEEEEEEEvNT_6ParamsE)
        /*0050*/ 	.word	0x000000a8


	//----- nvinfo : EIATTR_FRAME_SIZE
	.align		4
.L_32:
        /*0054*/ 	.byte	0x04, 0x11
        /*0056*/ 	.short	(.L_34 - .L_33)
	.align		4
.L_33:
        /*0058*/ 	.word	index@(_ZN7cutlass13device_kernelIN5flash11enable_sm90INS1_16FlashAttnFwdSm90INS1_25CollectiveMainloopFwdSm90ILi2EN4cute5tupleIJNS5_1CILi1EEES8_S8_EEENS6_IJNS7_ILi128EEENS7_ILi96EEENS7_ILi192EEEEEELi128ENS_6half_tEfNS_4arch4Sm90ELb0ELb1ELb0ELb1ELb1ELb1ELb0ELb1ELb1ELb1ELb1ELb0EEENS1_21CollectiveEpilogueFwdINS6_IJSA_SA_SB_EEES9_SE_SG_Li256ELb1ELb1ELb1ELb0EEENS1_36VarlenDynamicPersistentTileSchedulerILi128ELi96ELi256ELi128ELb1ELb1ELb1ELb1ELb0ELb1EEEEEEEEEvNT_6ParamsE)
        /*005c*/ 	.word	0x00000060


	//----- nvinfo : EIATTR_REGCOUNT
	.align		4
.L_34:
        /*0060*/ 	.byte	0x04, 0x2f
        /*0062*/ 	.short	(.L_36 - .L_35)
	.align		4
.L_35:
        /*0064*/ 	.word	index@(_ZN7cutlass13device_kernelIN5flash11enable_sm90INS1_16FlashAttnFwdSm90INS1_25CollectiveMainloopFwdSm90ILi2EN4cute5tupleIJNS5_1CILi1EEES8_S8_EEENS6_IJNS7_ILi128EEENS7_ILi96EEENS7_ILi192EEEEEELi128ENS_6half_tEfNS_4arch4Sm90ELb0ELb1ELb0ELb1ELb1ELb0ELb0ELb1ELb1ELb1ELb1ELb0EEENS1_21CollectiveEpilogueFwdINS6_IJSA_SA_SB_EEES9_SE_SG_Li256ELb1ELb1ELb1ELb0EEENS1_36VarlenDynamicPersistentTileSchedulerILi128ELi96ELi256ELi128ELb1ELb1ELb1ELb1ELb0ELb1EEEEEEEEEvNT_6ParamsE)
        /*0068*/ 	.word	0x000000a8


	//----- nvinfo : EIATTR_FRAME_SIZE
	.align		4
.L_36:
        /*006c*/ 	.byte	0x04, 0x11
        /*006e*/ 	.short	(.L_38 - .L_37)
	.align		4
.L_37:
        /*0070*/ 	.word	index@(_ZN7cutlass13device_kernelIN5flash11enable_sm90INS1_16FlashAttnFwdSm90INS1_25CollectiveMainloopFwdSm90ILi2EN4cute5tupleIJNS5_1CILi1EEES8_S8_EEENS6_IJNS7_ILi128EEENS7_ILi96EEENS7_ILi192EEEEEELi128ENS_6half_tEfNS_4arch4Sm90ELb0ELb1ELb0ELb1ELb1ELb0ELb0ELb1ELb1ELb1ELb1ELb0EEENS1_21CollectiveEpilogueFwdINS6_IJSA_SA_SB_EEES9_SE_SG_Li256ELb1ELb1ELb1ELb0EEENS1_36VarlenDynamicPersistentTileSchedulerILi128ELi96ELi256ELi128ELb1ELb1ELb1ELb1ELb0ELb1EEEEEEEEEvNT_6ParamsE)
        /*0074*/ 	.word	0x00000018


	//----- nvinfo : EIATTR_REGCOUNT
	.align		4
.L_38:
        /*0078*/ 	.byte	0x04, 0x2f
        /*007a*/ 	.short	(.L_40 - .L_39)
	.align		4
.L_39:
        /*007c*/ 	.word	index@(_ZN7cutlass13device_kernelIN5flash11enable_sm90INS1_16FlashAttnFwdSm90INS1_25CollectiveMainloopFwdSm90ILi2EN4cute5tupleIJNS5_1CILi1EEES8_S8_EEENS6_IJNS7_ILi128EEENS7_ILi96EEENS7_ILi192EEEEEELi128ENS_6half_tEfNS_4arch4Sm90ELb0ELb1ELb0ELb0ELb1ELb0ELb0ELb1ELb1ELb1ELb1ELb0EEENS1_21CollectiveEpilogueFwdINS6_IJSA_SA_SB_EEES9_SE_SG_Li256ELb0ELb1ELb1ELb0EEENS1_19SingleTileSchedulerILb0ELb1ELb1ELi128EEEEEEEEEvNT_6ParamsE)
        /*0080*/ 	.word	0x000000a8


	//----- nvinfo : EIATTR_FRAME_SIZE
	.align		4
.L_40:
        /*0084*/ 	.byte	0x04, 0x11
        /*0086*/ 	.short	(.L_42 - .L_41)
	.align		4
.L_41:
        /*0088*/ 	.word	index@(_ZN7cutlass13device_kernelIN5flash11enable_sm90INS1_16FlashAttnFwdSm90INS1_25CollectiveMainloopFwdSm90ILi2EN4cute5tupleIJNS5_1CILi1EEES8_S8_EEENS6_IJNS7_ILi128EEENS7_ILi96EEENS7_ILi192EEEEEELi128ENS_6half_tEfNS_4arch4Sm90ELb0ELb1ELb0ELb0ELb1ELb0ELb0ELb1ELb1ELb1ELb1ELb0EEENS1_21CollectiveEpilogueFwdINS6_IJSA_SA_SB_EEES9_SE_SG_Li256ELb0ELb1ELb1ELb0EEENS1_19SingleTileSchedulerILb0ELb1ELb1ELi128EEEEEEEEEvNT_6ParamsE)
        /*008c*/ 	.word	0x00000008


	//----- nvinfo : EIATTR_REGCOUNT
	.align		4
.L_42:
        /*0090*/ 	.byte	0x04, 0x2f
        /*0092*/ 	.short	(.L_44 - .L_43)
	.align		4
.L_43:
        /*0094*/ 	.word	index@(_ZN7cutlass13device_kernelIN5flash11enable_sm90INS1_16FlashAttnFwdSm90INS1_25CollectiveMainloopFwdSm90ILi2EN4cute5tupleIJNS5_1CILi1EEES8_S8_EEENS6_IJNS7_ILi128EEENS7_ILi96EEENS7_ILi192EEEEEELi128ENS_6half_tEfNS_4arch4Sm90ELb0ELb0ELb0ELb1ELb1ELb1ELb0ELb1ELb1ELb1ELb1ELb0EEENS1_21CollectiveEpilogueFwdINS6_IJSA_SA_SB_EEES9_SE_SG_Li256ELb1ELb1ELb1ELb0EEENS1_36VarlenDynamicPersistentTileSchedulerILi128ELi96ELi256ELi128ELb1ELb1ELb1ELb0ELb1ELb1EEEEEEEEEvNT_6ParamsE)
        /*0098*/ 	.word	0x000000a8


	//----- nvinfo : EIATTR_FRAME_SIZE
	.align		4
.L_44:
        /*009c*/ 	.byte	0x04, 0x11
        /*009e*/ 	.short	(.L_46 - .L_45)
	.align		4
.L_45:
        /*00a0*/ 	.word	index@(_ZN7cutlass13device_kernelIN5flash11enable_sm90INS1_16FlashAttnFwdSm90INS1_25CollectiveMainloopFwdSm90ILi2EN4cute5tupleIJNS5_1CILi1EEES8_S8_EEENS6_IJNS7_ILi128EEENS7_ILi96EEENS7_ILi192EEEEEELi128ENS_6half_tEfNS_4arch4Sm90ELb0ELb0ELb0ELb1ELb1ELb1ELb0ELb1ELb1ELb1ELb1ELb0EEENS1_21CollectiveEpilogueFwdINS6_IJSA_SA_SB_EEES9_SE_SG_Li256ELb1ELb1ELb1ELb0EEENS1_36VarlenDynamicPersistentTileSchedulerILi128ELi96ELi256ELi128ELb1ELb1ELb1ELb0ELb1ELb1EEEEEEEEEvNT_6ParamsE)
        /*00a4*/ 	.word	0x00000090


	//----- nvinfo : EIATTR_REGCOUNT
	.align		4
.L_46:
        /*00a8*/ 	.byte	0x04, 0x2f
        /*00aa*/ 	.short	(.L_48 - .L_47)
	.align		4
.L_47:
        /*00ac*/ 	.word	index@(_ZN7cutlass13device_kernelIN5flash11enable_sm90INS1_16FlashAttnFwdSm90INS1_25CollectiveMainloopFwdSm90ILi2EN4cute5tupleIJNS5_1CILi1EEES8_S8_EEENS6_IJNS7_ILi128EEENS7_ILi96EEENS7_ILi192EEEEEELi128ENS_6half_tEfNS_4arch4Sm90ELb0ELb0ELb0ELb1ELb1ELb0ELb0ELb1ELb1ELb1ELb1ELb0EEENS1_21CollectiveEpilogueFwdINS6_IJSA_SA_SB_EEES9_SE_SG_Li256ELb1ELb1ELb1ELb0EEENS1_36VarlenDynamicPersistentTileSchedulerILi128ELi96ELi256ELi128ELb1ELb1ELb1ELb0ELb1ELb1EEEEEEEEEvNT_6ParamsE)
        /*00b0*/ 	.word	0x000000a8


	//----- nvinfo : EIATTR_FRAME_SIZE
	.align		4
.L_48:
        /*00b4*/ 	.byte	0x04, 0x11
        /*00b6*/ 	.short	(.L_50 - .L_49)
	.align		4
.L_49:
        /*00b8*/ 	.word	index@(_ZN7cutlass13device_kernelIN5flash11enable_sm90INS1_16FlashAttnFwdSm90INS1_25CollectiveMainloopFwdSm90ILi2EN4cute5tupleIJNS5_1CILi1EEES8_S8_EEENS6_IJNS7_ILi128EEENS7_ILi96EEENS7_ILi192EEEEEELi128ENS_6half_tEfNS_4arch4Sm90ELb0ELb0ELb0ELb1ELb1ELb0ELb0ELb1ELb1ELb1ELb1ELb0EEENS1_21CollectiveEpilogueFwdINS6_IJSA_SA_SB_EEES9_SE_SG_Li256ELb1ELb1ELb1ELb0EEENS1_36VarlenDynamicPersistentTileSchedulerILi128ELi96ELi256ELi128ELb1ELb1ELb1ELb0ELb1ELb1EEEEEEEEEvNT_6ParamsE)
        /*00bc*/ 	.word	0x00000020


	//----- nvinfo : EIATTR_REGCOUNT
	.align		4
.L_50:
        /*00c0*/ 	.byte	0x04, 0x2f
        /*00c2*/ 	.short	(.L_52 - .L_51)
	.align		4
.L_51:
        /*00c4*/ 	.word	index@(_ZN7cutlass13device_kernelIN5flash11enable_sm90INS1_16FlashAttnFwdSm90INS1_25CollectiveMainloopFwdSm90ILi2EN4cute5tupleIJNS5_1CILi1EEES8_S8_EEENS6_IJNS7_ILi128EEENS7_ILi96EEENS7_ILi192EEEEEELi128ENS_6half_tEfNS_4arch4Sm90ELb0ELb0ELb0ELb0ELb1ELb0ELb0ELb1ELb1ELb1ELb1ELb0EEENS1_21CollectiveEpilogueFwdINS6_IJSA_SA_SB_EEES9_SE_SG_Li256ELb0ELb1ELb1ELb0EEENS1_19SingleTileSchedulerILb0ELb1ELb1ELi128EEEEEEEEEvNT_6ParamsE)
        /*00c8*/ 	.word	0x000000a8


	//----- nvinfo : EIATTR_FRAME_SIZE
	.align		4
.L_52:
        /*00cc*/ 	.byte	0x04, 0x11
        /*00ce*/ 	.short	(.L_54 - .L_53)
	.align		4
.L_53:
        /*00d0*/ 	.word	index@(_ZN7cutlass13device_kernelIN5flash11enable_sm90INS1_16FlashAttnFwdSm90INS1_25CollectiveMainloopFwdSm90ILi2EN4cute5tupleIJNS5_1CILi1EEES8_S8_EEENS6_IJNS7_ILi128EEENS7_ILi96EEENS7_ILi192EEEEEELi128ENS_6half_tEfNS_4arch4Sm90ELb0ELb0ELb0ELb0ELb1ELb0ELb0ELb1ELb1ELb1ELb1ELb0EEENS1_21CollectiveEpilogueFwdINS6_IJSA_SA_SB_EEES9_SE_SG_Li256ELb0ELb1ELb1ELb0EEENS1_19SingleTileSchedulerILb0ELb1ELb1ELi128EEEEEEEEEvNT_6ParamsE)
        /*00d4*/ 	.word	0x00000000


	//----- nvinfo : EIATTR_MIN_STACK_SIZE
	.align		4
.L_54:
        /*00d8*/ 	.byte	0x04, 0x12
        /*00da*/ 	.short	(.L_56 - .L_55)
	.align		4
.L_55:
        /*00dc*/ 	.word	index@(_ZN7cutlass13device_kernelIN5flash11enable_sm90INS1_16FlashAttnFwdSm90INS1_25CollectiveMainloopFwdSm90ILi2EN4cute5tupleIJNS5_1CILi1EEES8_S8_EEENS6_IJNS7_ILi128EEENS7_ILi96EEENS7_ILi192EEEEEELi128ENS_6half_tEfNS_4arch4Sm90ELb0ELb0ELb0ELb0ELb1ELb0ELb0ELb1ELb1ELb1ELb1ELb0EEENS1_21CollectiveEpilogueFwdINS6_IJSA_SA_SB_EEES9_SE_SG_Li256ELb0ELb1ELb1ELb0EEENS1_19SingleTileSchedulerILb0ELb1ELb1ELi128EEEEEEEEEvNT_6ParamsE)
        /*00e0*/ 	.word	0x00000000


	//----- nvinfo : EIATTR_MIN_STACK_SIZE
	.align		4
.L_56:
        /*00e4*/ 	.byte	0x04, 0x12
        /*00e6*/ 	.short	(.L_58 - .L_57)
	.align		4
.L_57:
        /*00e8*/ 	.word	index@(_ZN7cutlass13device_kernelIN5flash11enable_sm90INS1_16FlashAttnFwdSm90INS1_25CollectiveMainloopFwdSm90ILi2EN4cute5tupleIJNS5_1CILi1EEES8_S8_EEENS6_IJNS7_ILi128EEENS7_ILi96EEENS7_ILi192EEEEEELi128ENS_6half_tEfNS_4arch4Sm90ELb0ELb0ELb0ELb1ELb1ELb0ELb0ELb1ELb1ELb1ELb1ELb0EEENS1_21CollectiveEpilogueFwdINS6_IJSA_SA_SB_EEES9_SE_SG_Li256ELb1ELb1ELb1ELb0EEENS1_36VarlenDynamicPersistentTileSchedulerILi128ELi96ELi256ELi128ELb1ELb1ELb1ELb0ELb1ELb1EEEEEEEEEvNT_6ParamsE)
        /*00ec*/ 	.word	0x00000020


	//----- nvinfo : EIATTR_MIN_STACK_SIZE
	.align		4
.L_58:
        /*00f0*/ 	.byte	0x04, 0x12
        /*00f2*/ 	.short	(.L_60 - .L_59)
	.align		4
.L_59:
        /*00f4*/ 	.word	index@(_ZN7cutlass13device_kernelIN5flash11enable_sm90INS1_16FlashAttnFwdSm90INS1_25CollectiveMainloopFwdSm90ILi2EN4cute5tupleIJNS5_1CILi1EEES8_S8_EEENS6_IJNS7_ILi128EEENS7_ILi96EEENS7_ILi192EEEEEELi128ENS_6half_tEfNS_4arch4Sm90ELb0ELb0ELb0ELb1ELb1ELb1ELb0ELb1ELb1ELb1ELb1ELb0EEENS1_21CollectiveEpilogueFwdINS6_IJSA_SA_SB_EEES9_SE_SG_Li256ELb1ELb1ELb1ELb0EEENS1_36VarlenDynamicPersistentTileSchedulerILi128ELi96ELi256ELi128ELb1ELb1ELb1ELb0ELb1ELb1EEEEEEEEEvNT_6ParamsE)
        /*00f8*/ 	.word	0x00000090


	//----- nvinfo : EIATTR_MIN_STACK_SIZE
	.align		4
.L_60:
        /*00fc*/ 	.byte	0x04, 0x12
        /*00fe*/ 	.short	(.L_62 - .L_61)
	.align		4
.L_61:
        /*0100*/ 	.word	index@(_ZN7cutlass13device_kernelIN5flash11enable_sm90INS1_16FlashAttnFwdSm90INS1_25CollectiveMainloopFwdSm90ILi2EN4cute5tupleIJNS5_1CILi1EEES8_S8_EEENS6_IJNS7_ILi128EEENS7_ILi96EEENS7_ILi192EEEEEELi128ENS_6half_tEfNS_4arch4Sm90ELb0ELb1ELb0ELb0ELb1ELb0ELb0ELb1ELb1ELb1ELb1ELb0EEENS1_21CollectiveEpilogueFwdINS6_IJSA_SA_SB_EEES9_SE_SG_Li256ELb0ELb1ELb1ELb0EEENS1_19SingleTileSchedulerILb0ELb1ELb1ELi128EEEEEEEEEvNT_6ParamsE)
        /*0104*/ 	.word	0x00000008


	//----- nvinfo : EIATTR_MIN_STACK_SIZE
	.align		4
.L_62:
        /*0108*/ 	.byte	0x04, 0x12
        /*010a*/ 	.short	(.L_64 - .L_63)
	.align		4
.L_63:
        /*010c*/ 	.word	index@(_ZN7cutlass13device_kernelIN5flash11enable_sm90INS1_16FlashAttnFwdSm90INS1_25CollectiveMainloopFwdSm90ILi2EN4cute5tupleIJNS5_1CILi1EEES8_S8_EEENS6_IJNS7_ILi128EEENS7_ILi96EEENS7_ILi192EEEEEELi128ENS_6half_tEfNS_4arch4Sm90ELb0ELb1ELb0ELb1ELb1ELb0ELb0ELb1ELb1ELb1ELb1ELb0EEENS1_21CollectiveEpilogueFwdINS6_IJSA_SA_SB_EEES9_SE_SG_Li256ELb1ELb1ELb1ELb0EEENS1_36VarlenDynamicPersistentTileSchedulerILi128ELi96ELi256ELi128ELb1ELb1ELb1ELb1ELb0ELb1EEEEEEEEEvNT_6ParamsE)
        /*0110*/ 	.word	0x00000018


	//----- nvinfo : EIATTR_MIN_STACK_SIZE
	.align		4
.L_64:
        /*0114*/ 	.byte	0x04, 0x12
        /*0116*/ 	.short	(.L_66 - .L_65)
	.align		4
.L_65:
        /*0118*/ 	.word	index@(_ZN7cutlass13device_kernelIN5flash11enable_sm90INS1_16FlashAttnFwdSm90INS1_25CollectiveMainloopFwdSm90ILi2EN4cute5tupleIJNS5_1CILi1EEES8_S8_EEENS6_IJNS7_ILi128EEENS7_ILi96EEENS7_ILi192EEEEEELi128ENS_6half_tEfNS_4arch4Sm90ELb0ELb1ELb0ELb1ELb1ELb1ELb0ELb1ELb1ELb1ELb1ELb0EEENS1_21CollectiveEpilogueFwdINS6_IJSA_SA_SB_EEES9_SE_SG_Li256ELb1ELb1ELb1ELb0EEENS1_36VarlenDynamicPersistentTileSchedulerILi128ELi96ELi256ELi128ELb1ELb1ELb1ELb1ELb0ELb1EEEEEEEEEvNT_6ParamsE)
        /*011c*/ 	.word	0x00000060


	//----- nvinfo : EIATTR_MIN_STACK_SIZE
	.align		4
.L_66:
        /*0120*/ 	.byte	0x04, 0x12
        /*0122*/ 	.short	(.L_68 - .L_67)
	.align		4
.L_67:
        /*0124*/ 	.word	index@(_ZN7cutlass13device_kernelIN5flash11enable_sm90INS1_16FlashAttnFwdSm90INS1_25CollectiveMainloopFwdSm90ILi2EN4cute5tupleIJNS5_1CILi1EEES8_S8_EEENS6_IJNS7_ILi128EEENS7_ILi96EEENS7_ILi192EEEEEELi128ENS_6half_tEfNS_4arch4Sm90ELb1ELb0ELb0ELb0ELb1ELb0ELb0ELb1ELb1ELb1ELb1ELb0EEENS1_21CollectiveEpilogueFwdINS6_IJSA_SA_SB_EEES9_SE_SG_Li256ELb0ELb1ELb1ELb0EEENS1_19SingleTileSchedulerILb0ELb1ELb1ELi128EEEEEEEEEvNT_6ParamsE)
        /*0128*/ 	.word	0x00000000


	//----- nvinfo : EIATTR_MIN_STACK_SIZE
	.align		4
.L_68:
        /*012c*/ 	.byte	0x04, 0x12
        /*012e*/ 	.short	(.L_70 - .L_69)
	.align		4
.L_69:
        /*0130*/ 	.word	index@(_ZN7cutlass13device_kernelIN5flash11enable_sm90INS1_16FlashAttnFwdSm90INS1_25CollectiveMainloopFwdSm90ILi2EN4cute5tupleIJNS5_1CILi1EEES8_S8_EEENS6_IJNS7_ILi128EEENS7_ILi96EEENS7_ILi192EEEEEELi128ENS_6half_tEfNS_4arch4Sm90ELb1ELb0ELb0ELb1ELb1ELb0ELb0ELb1ELb1ELb1ELb1ELb0EEENS1_21CollectiveEpilogueFwdINS6_IJSA_SA_SB_EEES9_SE_SG_Li256ELb1ELb1ELb1ELb0EEENS1_36VarlenDynamicPersistentTileSchedulerILi128ELi96ELi256ELi128ELb1ELb1ELb1ELb1ELb1ELb1EEEEEEEEEvNT_6ParamsE)
        /*0134*/ 	.word	0x00000020


	//----- nvinfo : EIATTR_MIN_STACK_SIZE
	.align		4
.L_70:
        /*0138*/ 	.byte	0x04, 0x12
        /*013a*/ 	.short	(.L_72 - .L_71)
	.align		4
.L_71:
        /*013c*/ 	.word	index@(_ZN7cutlass13device_kernelIN5flash11enable_sm90INS1_16FlashAttnFwdSm90INS1_25CollectiveMainloopFwdSm90ILi2EN4cute5tupleIJNS5_1CILi1EEES8_S8_EEENS6_IJNS7_ILi128EEENS7_ILi96EEENS7_ILi192EEEEEELi128ENS_6half_tEfNS_4arch4Sm90ELb1ELb0ELb0ELb1ELb1ELb1ELb0ELb1ELb1ELb1ELb1ELb0EEENS1_21CollectiveEpilogueFwdINS6_IJSA_SA_SB_EEES9_SE_SG_Li256ELb1ELb1ELb1ELb0EEENS1_36VarlenDynamicPersistentTileSchedulerILi128ELi96ELi256ELi128ELb1ELb1ELb1ELb1ELb1ELb1EEEEEEEEEvNT_6ParamsE)
        /*0140*/ 	.word	0x00000080
.L_72:


//--------------------- .nv.compat                --------------------------
	.section	.nv.compat,"",@"SHT_CUDA_COMPAT_INFO"
	.align	4
        /*0000*/ 	.byte	0x02, 0x09, 0x01, 0x00, 0x02, 0x02, 0x04, 0x00, 0x02, 0x05, 0x05, 0x00, 0x03, 0x07, 0x01, 0x01
        /*0010*/ 	.byte	0x02, 0x03, 0x01, 0x00, 0x02, 0x06, 0x01, 0x00, 0x04, 0x0b, 0x08, 0x00, 0x00, 0x00, 0x00, 0x00
        /*0020*/ 	.byte	0x00, 0x00, 0x00, 0x00


//--------------------- .nv.info._ZN7cutlass13device_kernelIN5flash11enable_sm90INS1_16FlashAttnFwdSm90INS1_25CollectiveMainloopFwdSm90ILi2EN4cute5tupleIJNS5_1CILi1EEES8_S8_EEENS6_IJNS7_ILi128EEENS7_ILi96EEENS7_ILi192EEEEEELi128ENS_6half_tEfNS_4arch4Sm90ELb0ELb0ELb0ELb0ELb1ELb0ELb0ELb1ELb1ELb1ELb1ELb0EEENS1_21CollectiveEpilogueFwdINS6_IJSA_SA_SB_EEES9_SE_SG_Li256ELb0ELb1ELb1ELb0EEENS1_19SingleTileSchedulerILb0ELb1ELb1ELi128EEEEEEEEEvNT_6ParamsE --------------------------
	.section	.nv.info._ZN7cutlass13device_kernelIN5flash11enable_sm90INS1_16FlashAttnFwdSm90INS1_25CollectiveMainloopFwdSm90ILi2EN4cute5tupleIJNS5_1CILi1EEES8_S8_EEENS6_IJNS7_ILi128EEENS7_ILi96EEENS7_ILi192EEEEEELi128ENS_6half_tEfNS_4arch4Sm90ELb0ELb0ELb0ELb0ELb1ELb0ELb0ELb1ELb1ELb1ELb1ELb0EEENS1_21CollectiveEpilogueFwdINS6_IJSA_SA_SB_EEES9_SE_SG_Li256ELb0ELb1ELb1ELb0EEENS1_19SingleTileSchedulerILb0ELb1ELb1ELi128EEEEEEEEEvNT_6ParamsE,"",@"SHT_CUDA_INFO"
	.sectionflags	@""
	.align	4


	//----- nvinfo : EIATTR_CUDA_API_VERSION
	.align		4
        /*0000*/ 	.byte	0x04, 0x37
        /*0002*/ 	.short	(.L_74 - .L_73)
.L_73:
        /*0004*/ 	.word	0x00000082


	//----- nvinfo : EIATTR_KPARAM_INFO
	.align		4
.L_74:
        /*0008*/ 	.byte	0x04, 0x17
        /*000a*/ 	.short	(.L_76 - .L_75)
.L_75:
        /*000c*/ 	.word	0x00000000
        /*0010*/ 	.short	0x0000
        /*0012*/ 	.short	0x0070
        /*0014*/ 	.byte	0x00, 0xf0, 0x01, 0x28


	//----- nvinfo : EIATTR_SPARSE_MMA_MASK
	.align		4
.L_76:
        /*0018*/ 	.byte	0x03, 0x50
        /*001a*/ 	.short	0x0000


	//----- nvinfo : EIATTR_MAXREG_COUNT
	.align		4
        /*001c*/ 	.byte	0x03, 0x1b
        /*001e*/ 	.short	0x00a8


	//----- nvinfo : EIATTR_NUM_BARRIERS
	.align		4
        /*0020*/ 	.byte	0x02, 0x4c
        /*0022*/ 	.byte	0x09
	.zero		1


	//----- nvinfo : EIATTR_EXTERNS
	.align		4
        /*0024*/ 	.byte	0x04, 0x0f
        /*0026*/ 	.short	(.L_78 - .L_77)


	//   ....[0]....
	.align		4
.L_77:
        /*0028*/ 	.word	index@(__assertfail)


	//----- nvinfo : EIATTR_MERCURY_ISA_VERSION
	.align		4
.L_78:
        /*002c*/ 	.byte	0x03, 0x5f
        /*002e*/ 	.short	0x0101


	//----- nvinfo : EIATTR_INT_WARP_WIDE_INSTR_OFFSETS
	.align		4
        /*0030*/ 	.byte	0x04, 0x31
        /*0032*/ 	.short	(.L_80 - .L_79)


	//   ....[0]....
.L_79:
        /*0034*/ 	.word	0x000000b0


	//   ....[1]....
        /*0038*/ 	.word	0x000000c0


	//   ....[2]....
        /*003c*/ 	.word	0x00000160


	//----- nvinfo : EIATTR_COOP_GROUP_MASK_REGIDS
	.align		4
.L_80:
        /*0040*/ 	.byte	0x04, 0x29
        /*0042*/ 	.short	(.L_82 - .L_81)


	//   ....[0]....
.L_81:
        /*0044*/ 	.word	0xffffffff


	//   ....[1]....
        /*0048*/ 	.word	0xffffffff


	//   ....[2]....
        /*004c*/ 	.word	0xffffffff


	//   ....[3]....
        /*0050*/ 	.word	0xffffffff


	//   ....[4]....
        /*0054*/ 	.word	0xffffffff


	//   ....[5]....
        /*0058*/ 	.word	0xffffffff


	//   ....[6]....
        /*005c*/ 	.word	0xffffffff


	//   ....[7]....
        /*0060*/ 	.word	0xffffffff


	//   ....[8]....
        /*0064*/ 	.word	0xffffffff


	//   ....[9]....
        /*0068*/ 	.word	0xffffffff


	//   ....[10]....
        /*006c*/ 	.word	0xffffffff


	//   ....[11]....
        /*0070*/ 	.word	0xffffffff


	//   ....[12]....
        /*0074*/ 	.word	0xffffffff


	//   ....[13]....
        /*0078*/ 	.word	0xffffffff


	//   ....[14]....
        /*007c*/ 	.word	0xffffffff


	//   ....[15]....
        /*0080*/ 	.word	0xffffffff


	//   ....[16]....
        /*0084*/ 	.word	0xffffffff


	//   ....[17]....
        /*0088*/ 	.word	0xffffffff


	//   ....[18]....
        /*008c*/ 	.word	0xffffffff


	//   ....[19]....
        /*0090*/ 	.word	0xffffffff


	//   ....[20]....
        /*0094*/ 	.word	0xffffffff


	//   ....[21]....
        /*0098*/ 	.word	0xffffffff


	//   ....[22]....
        /*009c*/ 	.word	0xffffffff


	//   ....[23]....
        /*00a0*/ 	.word	0xffffffff


	//   ....[24]....
        /*00a4*/ 	.word	0xffffffff


	//   ....[25]....
        /*00a8*/ 	.word	0xffffffff


	//   ....[26]....
        /*00ac*/ 	.word	0xffffffff


	//   ....[27]....
        /*00b0*/ 	.word	0xffffffff


	//   ....[28]....
        /*00b4*/ 	.word	0xffffffff


	//   ....[29]....
        /*00b8*/ 	.word	0xffffffff


	//   ....[30]....
        /*00bc*/ 	.word	0xffffffff


	//   ....[31]....
        /*00c0*/ 	.word	0xffffffff


	//   ....[32]....
        /*00c4*/ 	.word	0xffffffff


	//   ....[33]....
        /*00c8*/ 	.word	0xffffffff


	//   ....[34]....
        /*00cc*/ 	.word	0xffffffff


	//   ....[35]....
        /*00d0*/ 	.word	0xffffffff


	//   ....[36]....
        /*00d4*/ 	.word	0xffffffff


	//   ....[37]....
        /*00d8*/ 	.word	0xffffffff


	//   ....[38]....
        /*00dc*/ 	.word	0xffffffff


	//   ....[39]....
        /*00e0*/ 	.word	0xffffffff


	//   ....[40]....
        /*00e4*/ 	.word	0xffffffff


	//   ....[41]....
        /*00e8*/ 	.word	0xffffffff


	//   ....[42]....
        /*00ec*/ 	.word	0xffffffff


	//   ....[43]....
        /*00f0*/ 	.word	0xffffffff


	//   ....[44]....
        /*00f4*/ 	.word	0xffffffff


	//   ....[45]....
        /*00f8*/ 	.word	0xffffffff


	//   ....[46]....
        /*00fc*/ 	.word	0xffffffff


	//   ....[47]....
        /*0100*/ 	.word	0xffffffff


	//   ....[48]....
        /*0104*/ 	.word	0xffffffff


	//   ....[49]....
        /*0108*/ 	.word	0xffffffff


	//   ....[50]....
        /*010c*/ 	.word	0xffffffff


	//   ....[51]....
        /*0110*/ 	.word	0xffffffff


	//   ....[52]....
        /*0114*/ 	.word	0xffffffff


	//   ....[53]....
        /*0118*/ 	.word	0xffffffff


	//   ....[54]....
        /*011c*/ 	.word	0xffffffff


	//   ....[55]....
        /*0120*/ 	.word	0xffffffff


	//   ....[56]....
        /*0124*/ 	.word	0xffffffff


	//   ....[57]....
        /*0128*/ 	.word	0xffffffff


	//   ....[58]....
        /*012c*/ 	.word	0xffffffff


	//   ....[59]....
        /*0130*/ 	.word	0xffffffff


	//   ....[60]....
        /*0134*/ 	.word	0xffffffff


	//   ....[61]....
        /*0138*/ 	.word	0xffffffff


	//   ....[62]....
        /*013c*/ 	.word	0xffffffff


	//   ....[63]....
        /*0140*/ 	.word	0xffffffff


	//   ....[64]....
        /*0144*/ 	.word	0xffffffff


	//   ....[65]....
        /*0148*/ 	.word	0xffffffff


	//   ....[66]....
        /*014c*/ 	.word	0xffffffff


	//   ....[67]....
        /*0150*/ 	.word	0xffffffff


	//   ....[68]....
        /*0154*/ 	.word	0xffffffff


	//   ....[69]....
        /*0158*/ 	.word	0xffffffff


	//   ....[70]....
        /*015c*/ 	.word	0xffffffff


	//   ....[71]....
        /*0160*/ 	.word	0xffffffff


	//   ....[72]....
        /*0164*/ 	.word	0xffffffff


	//   ....[73]....
        /*0168*/ 	.word	0xffffffff


	//   ....[74]....
        /*016c*/ 	.word	0xffffffff


	//   ....[75]....
        /*0170*/ 	.word	0xffffffff


	//   ....[76]....
        /*0174*/ 	.word	0xffffffff


	//   ....[77]....
        /*0178*/ 	.word	0xffffffff


	//   ....[78]....
        /*017c*/ 	.word	0xffffffff


	//   ....[79]....
        /*0180*/ 	.word	0xffffffff


	//   ....[80]....
        /*0184*/ 	.word	0xffffffff


	//   ....[81]....
        /*0188*/ 	.word	0xffffffff


	//   ....[82]....
        /*018c*/ 	.word	0xffffffff


	//   ....[83]....
        /*0190*/ 	.word	0xffffffff


	//   ....[84]....
        /*0194*/ 	.word	0xffffffff


	//   ....[85]....
        /*0198*/ 	.word	0xffffffff


	//   ....[86]....
        /*019c*/ 	.word	0xffffffff


	//   ....[87]....
        /*01a0*/ 	.word	0xffffffff


	//   ....[88]....
        /*01a4*/ 	.word	0xffffffff


	//   ....[89]....
        /*01a8*/ 	.word	0xffffffff


	//   ....[90]....
        /*01ac*/ 	.word	0xffffffff


	//   ....[91]....
        /*01b0*/ 	.word	0xffffffff


	//   ....[92]....
        /*01b4*/ 	.word	0xffffffff


	//   ....[93]....
        /*01b8*/ 	.word	0x0500000f


	//   ....[94]....
        /*01bc*/ 	.word	0x0500000f


	//   ....[95]....
        /*01c0*/ 	.word	0x0500000f


	//   ....[96]....
        /*01c4*/ 	.word	0x0500000f


	//   ....[97]....
        /*01c8*/ 	.word	0x0500000f


	//   ....[98]....
        /*01cc*/ 	.word	0x0500000f


	//   ....[99]....
        /*01d0*/ 	.word	0x0500000f


	//   ....[100]....
        /*01d4*/ 	.word	0x0500000f


	//   ....[101]....
        /*01d8*/ 	.word	0x0500000f


	//   ....[102]....
        /*01dc*/ 	.word	0x0500000f


	//   ....[103]....
        /*01e0*/ 	.word	0x0500000f


	//   ....[104]....
        /*01e4*/ 	.word	0x0500000f


	//   ....[105]....
        /*01e8*/ 	.word	0x0500000f


	//   ....[106]....
        /*01ec*/ 	.word	0x0500000f


	//   ....[107]....
        /*01f0*/ 	.word	0x0500000f


	//   ....[108]....
        /*01f4*/ 	.word	0x0500000f


	//   ....[109]....
        /*01f8*/ 	.word	0x0500000f


	//   ....[110]....
        /*01fc*/ 	.word	0x0500000f


	//   ....[111]....
        /*0200*/ 	.word	0x0500000f


	//   ....[112]....
        /*0204*/ 	.word	0x0500000f


	//   ....[113]....
        /*0208*/ 	.word	0x0500000f


	//   ....[114]....
        /*020c*/ 	.word	0x0500000f


	//   ....[115]....
        /*0210*/ 	.word	0x0500000f


	//   ....[116]....
        /*0214*/ 	.word	0x0500000f


	//   ....[117]....
        /*0218*/ 	.word	0x0500000f


	//   ....[118]....
        /*021c*/ 	.word	0x0500000f


	//   ....[119]....
        /*0220*/ 	.word	0x0500000f


	//   ....[120]....
        /*0224*/ 	.word	0x0500000f


	//   ....[121]....
        /*0228*/ 	.word	0x0500000f


	//   ....[122]....
        /*022c*/ 	.word	0x0500000f


	//   ....[123]....
        /*0230*/ 	.word	0x0500000f


	//   ....[124]....
        /*0234*/ 	.word	0x0500000f


	//   ....[125]....
        /*0238*/ 	.word	0x0500000f


	//   ....[126]....
        /*023c*/ 	.word	0x0500000f


	//   ....[127]....
        /*0240*/ 	.word	0x0500000f


	//   ....[128]....
        /*0244*/ 	.word	0x0500000f


	//   ....[129]....
        /*0248*/ 	.word	0x0500000f


	//   ....[130]....
        /*024c*/ 	.word	0x0500000f


	//   ....[131]....
        /*0250*/ 	.word	0x0500000f


	//   ....[132]....
        /*0254*/ 	.word	0x0500000f


	//   ....[133]....
        /*0258*/ 	.word	0x0500000f


	//   ....[134]....
        /*025c*/ 	.word	0x0500000f


	//   ....[135]....
        /*0260*/ 	.word	0x0500000f


	//   ....[136]....
        /*0264*/ 	.word	0x0500000f


	//   ....[137]....
        /*0268*/ 	.word	0x0500000f


	//   ....[138]....
        /*026c*/ 	.word	0x0500000f


	//   ....[139]....
        /*0270*/ 	.word	0x0500000f


	//   ....[140]....
        /*0274*/ 	.word	0x0500000f


	//   ....[141]....
        /*0278*/ 	.word	0x0500000f


	//   ....[142]....
        /*027c*/ 	.word	0x0500000f


	//   ....[143]....
        /*0280*/ 	.word	0x0500000f


	//   ....[144]....
        /*0284*/ 	.word	0x0500000f


	//   ....[145]....
        /*0288*/ 	.word	0x0500000f


	//   ....[146]....
        /*028c*/ 	.word	0x0500000f


	//   ....[147]....
        /*0290*/ 	.word	0x0500000f


	//   ....[148]....
        /*0294*/ 	.word	0x0500000f


	//   ....[149]....
        /*0298*/ 	.word	0x0500000f


	//   ....[150]....
        /*029c*/ 	.word	0x0500000f


	//   ....[151]....
        /*02a0*/ 	.word	0x0500000f


	//   ....[152]....
        /*02a4*/ 	.word	0x0500000f


	//   ....[153]....
        /*02a8*/ 	.word	0x0500000f


	//   ....[154]....
        /*02ac*/ 	.word	0x0500000f


	//   ....[155]....
        /*02b0*/ 	.word	0x0500000f


	//   ....[156]....
        /*02b4*/ 	.word	0x0500000f


	//   ....[157]....
        /*02b8*/ 	.word	0x0500000f


	//   ....[158]....
        /*02bc*/ 	.word	0x0500000f


	//----- nvinfo : EIATTR_COOP_GROUP_INSTR_OFFSETS
	.align		4
.L_82:
        /*02c0*/ 	.byte	0x04, 0x28
        /*02c2*/ 	.short	(.L_84 - .L_83)


	//   ....[0]....
.L_83:
        /*02c4*/ 	.word	0x00000060


	//   ....[1]....
        /*02c8*/ 	.word	0x000000a0


	//   ....[2]....
        /*02cc*/ 	.word	0x000002c0


	//   ....[3]....
        /*02d0*/ 	.word	0x00000420


	//   ....[4]....
        /*02d4*/ 	.word	0x00000540


	//   ....[5]....
        /*02d8*/ 	.word	0x000006a0


	//   ....[6]....
        /*02dc*/ 	.word	0x00000f60


	//   ....[7]....
        /*02e0*/ 	.word	0x00001f80


	//   ....[8]....
        /*02e4*/ 	.word	0x00002090


	//   ....[9]....
        /*02e8*/ 	.word	0x00002510


	//   ....[10]....
        /*02ec*/ 	.word	0x00002580


	//   ....[11]....
        /*02f0*/ 	.word	0x000041e0


	//   ....[12]....
        /*02f4*/ 	.word	0x000041f0


	//   ....[13]....
        /*02f8*/ 	.word	0x00004220


	//   ....[14]....
        /*02fc*/ 	.word	0x00004240


	//   ....[15]....
        /*0300*/ 	.word	0x00005340


	//   ....[16]....
        /*0304*/ 	.word	0x00005370


	//   ....[17]....
        /*0308*/ 	.word	0x00005410


	//   ....[18]....
        /*030c*/ 	.word	0x00005420


	//   ....[19]....
        /*0310*/ 	.word	0x000062b0


	//   ....[20]....
        /*0314*/ 	.word	0x000062f0


	//   ....[21]....
        /*0318*/ 	.word	0x00006330


	//   ....[22]....
        /*031c*/ 	.word	0x00006360


	//   ....[23]....
        /*0320*/ 	.word	0x00006380


	//   ....[24]....
        /*0324*/ 	.word	0x000063a0


	//   ....[25]....
        /*0328*/ 	.word	0x000069e0


	//   ....[26]....
        /*032c*/ 	.word	0x000069f0


	//   ....[27]....
        /*0330*/ 	.word	0x00007400


	//   ....[28]....
        /*0334*/ 	.word	0x00008620


	//   ....[29]....
        /*0338*/ 	.word	0x00008640


	//   ....[30]....
        /*033c*/ 	.word	0x00008650


	//   ....[31]....
        /*0340*/ 	.word	0x00008660


	//   ....[32]....
        /*0344*/ 	.word	0x00008670


	//   ....[33]....
        /*0348*/ 	.word	0x00008680


	//   ....[34]....
        /*034c*/ 	.word	0x00008690


	//   ....[35]....
        /*0350*/ 	.word	0x000086f0


	//   ....[36]....
        /*0354*/ 	.word	0x00008730


	//   ....[37]....
        /*0358*/ 	.word	0x00008790


	//   ....[38]....
        /*035c*/ 	.word	0x000087a0


	//   ....[39]....
        /*0360*/ 	.word	0x00008860


	//   ....[40]....
        /*0364*/ 	.word	0x00008e90


	//   ....[41]....
        /*0368*/ 	.word	0x00008ed0


	//   ....[42]....
        /*036c*/ 	.word	0x00008f00


	//   ....[43]....
        /*0370*/ 	.word	0x00008f10


	//   ....[44]....
        /*0374*/ 	.word	0x00008f20


	//   ....[45]....
        /*0378*/ 	.word	0x00008fa0


	//   ....[46]....
        /*037c*/ 	.word	0x00008fe0


	//   ....[47]....
        /*0380*/ 	.word	0x00009030


	//   ....[48]....
        /*0384*/ 	.word	0x00009060


	//   ....[49]....
        /*0388*/ 	.word	0x000090c0


	//   ....[50]....
        /*038c*/ 	.word	0x00009100


	//   ....[51]....
        /*0390*/ 	.word	0x00009150


	//   ....[52]....
        /*0394*/ 	.word	0x00009180


	//   ....[53]....
        /*0398*/ 	.word	0x000091d0


	//   ....[54]....
        /*039c*/ 	.word	0x00009210


	//   ....[55]....
        /*03a0*/ 	.word	0x00009260


	//   ....[56]....
        /*03a4*/ 	.word	0x000099b0


	//   ....[57]....
        /*03a8*/ 	.word	0x000099d0


	//   ....[58]....
        /*03ac*/ 	.word	0x000099e0


	//   ....[59]....
        /*03b0*/ 	.word	0x000099f0


	//   ....[60]....
        /*03b4*/ 	.word	0x00009a00


	//   ....[61]....
        /*03b8*/ 	.word	0x00009a20


	//   ....[62]....
        /*03bc*/ 	.word	0x00009a80


	//   ....[63]....
        /*03c0*/ 	.word	0x00009ab0


	//   ....[64]....
        /*03c4*/ 	.word	0x00009b20


	//   ....[65]....
        /*03c8*/ 	.word	0x00009b50


	//   ....[66]....
        /*03cc*/ 	.word	0x00009b60


	//   ....[67]....
        /*03d0*/ 	.word	0x00009b70


	//   ....[68]....
        /*03d4*/ 	.word	0x00009e20


	//   ....[69]....
        /*03d8*/ 	.word	0x00009e40


	//   ....[70]....
        /*03dc*/ 	.word	0x00009e50


	//   ....[71]....
        /*03e0*/ 	.word	0x00009e70


	//   ....[72]....
        /*03e4*/ 	.word	0x00009ef0


	//   ....[73]....
        /*03e8*/ 	.word	0x00009f20


	//   ....[74]....
        /*03ec*/ 	.word	0x00009f70


	//   ....[75]....
        /*03f0*/ 	.word	0x00009fa0


	//   ....[76]....
        /*03f4*/ 	.word	0x00009ff0


	//   ....[77]....
        /*03f8*/ 	.word	0x0000a020


	//   ....[78]....
        /*03fc*/ 	.word	0x0000a070


	//   ....[79]....
        /*0400*/ 	.word	0x0000a0a0


	//   ....[80]....
        /*0404*/ 	.word	0x0000a500


	//   ....[81]....
        /*0408*/ 	.word	0x0000a530


	//   ....[82]....
        /*040c*/ 	.word	0x0000a560


	//   ....[83]....
        /*0410*/ 	.word	0x0000a590


	//   ....[84]....
        /*0414*/ 	.word	0x0000a5c0


	//   ....[85]....
        /*0418*/ 	.word	0x0000a5d0


	//   ....[86]....
        /*041c*/ 	.word	0x0000a5e0


	//   ....[87]....
        /*0420*/ 	.word	0x0000a600


	//   ....[88]....
        /*0424*/ 	.word	0x0000a630


	//   ....[89]....
        /*0428*/ 	.word	0x0000a660


	//   ....[90]....
        /*042c*/ 	.word	0x0000a670


	//   ....[91]....
        /*0430*/ 	.word	0x0000a6a0


	//   ....[92]....
        /*0434*/ 	.word	0x0000aa90


	//   ....[93]....
        /*0438*/ 	.word	0x0000af30


	//   ....[94]....
        /*043c*/ 	.word	0x0000b020


	//   ....[95]....
        /*0440*/ 	.word	0x0000b0c0


	//   ....[96]....
        /*0444*/ 	.word	0x0000b120


	//   ....[97]....
        /*0448*/ 	.word	0x0000b1f0


	//   ....[98]....
        /*044c*/ 	.word	0x0000b260


	//   ....[99]....
        /*0450*/ 	.word	0x0000b330


	//   ....[100]....
        /*0454*/ 	.word	0x0000b3b0


	//   ....[101]....
        /*0458*/ 	.word	0x0000b480


	//   ....[102]....
        /*045c*/ 	.word	0x0000b500


	//   ....[103]....
        /*0460*/ 	.word	0x0000b5e0


	//   ....[104]....
        /*0464*/ 	.word	0x0000b660


	//   ....[105]....
        /*0468*/ 	.word	0x0000b720


	//   ....[106]....
        /*046c*/ 	.word	0x0000b7b0


	//   ....[107]....
        /*0470*/ 	.word	0x0000b810


	//   ....[108]....
        /*0474*/ 	.word	0x0000b8b0


	//   ....[109]....
        /*0478*/ 	.word	0x0000b980


	//   ....[110]....
        /*047c*/ 	.word	0x0000ba00


	//   ....[111]....
        /*0480*/ 	.word	0x0000bad0


	//   ....[112]....
        /*0484*/ 	.word	0x0000bb50


	//   ....[113]....
        /*0488*/ 	.word	0x0000bc20


	//   ....[114]....
        /*048c*/ 	.word	0x0000bca0


	//   ....[115]....
        /*0490*/ 	.word	0x0000bd70


	//   ....[116]....
        /*0494*/ 	.word	0x0000bdf0


	//   ....[117]....
        /*0498*/ 	.word	0x0000bec0


	//   ....[118]....
        /*049c*/ 	.word	0x0000bf40


	//   ....[119]....
        /*04a0*/ 	.word	0x0000c010


	//   ....[120]....
        /*04a4*/ 	.word	0x0000c080


	//   ....[121]....
        /*04a8*/ 	.word	0x0000c140


	//   ....[122]....
        /*04ac*/ 	.word	0x0000c280


	//   ....[123]....
        /*04b0*/ 	.word	0x0000c320


	//   ....[124]....
        /*04b4*/ 	.word	0x0000c380


	//   ....[125]....
        /*04b8*/ 	.word	0x0000c440


	//   ....[126]....
        /*04bc*/ 	.word	0x0000c4a0


	//   ....[127]....
        /*04c0*/ 	.word	0x0000c560


	//   ....[128]....
        /*04c4*/ 	.word	0x0000c5e0


	//   ....[129]....
        /*04c8*/ 	.word	0x0000c690


	//   ....[130]....
        /*04cc*/ 	.word	0x0000c6f0


	//   ....[131]....
        /*04d0*/ 	.word	0x0000c7b0


	//   ....[132]....
        /*04d4*/ 	.word	0x0000c830


	//   ....[133]....
        /*04d8*/ 	.word	0x0000c8e0


	//   ....[134]....
        /*04dc*/ 	.word	0x0000c9c0


	//   ....[135]....
        /*04e0*/ 	.word	0x0000ca60


	//   ....[136]....
        /*04e4*/ 	.word	0x0000cac0


	//   ....[137]....
        /*04e8*/ 	.word	0x0000cb90


	//   ....[138]....
        /*04ec*/ 	.word	0x0000cc30


	//   ....[139]....
        /*04f0*/ 	.word	0x0000ccf0


	//   ....[140]....
        /*04f4*/ 	.word	0x0000cd90


	//   ....[141]....
        /*04f8*/ 	.word	0x0000ce50


	//   ....[142]....
        /*04fc*/ 	.word	0x0000cef0


	//   ....[143]....
        /*0500*/ 	.word	0x0000cfb0


	//   ....[144]....
        /*0504*/ 	.word	0x0000d050


	//   ....[145]....
        /*0508*/ 	.word	0x0000d110


	//   ....[146]....
        /*050c*/ 	.word	0x0000d230


	//   ....[147]....
        /*0510*/ 	.word	0x0000d2f0


	//   ....[148]....
        /*0514*/ 	.word	0x0000d380


	//   ....[149]....
        /*0518*/ 	.word	0x0000d450


	//   ....[150]....
        /*051c*/ 	.word	0x0000d4c0


	//   ....[151]....
        /*0520*/ 	.word	0x0000d590


	//   ....[152]....
        /*0524*/ 	.word	0x0000d610


	//   ....[153]....
        /*0528*/ 	.word	0x0000d6f0


	//   ....[154]....
        /*052c*/ 	.word	0x0000d760


	//   ....[155]....
        /*0530*/ 	.word	0x0000d840


	//   ....[156]....
        /*0534*/ 	.word	0x0000d8b0


	//   ....[157]....
        /*0538*/ 	.word	0x0000d970


	//   ....[158]....
        /*053c*/ 	.word	0x0000da80


	//----- nvinfo : EIATTR_REG_RECONFIG
	.align		4
.L_84:
        /*0540*/ 	.byte	0x01, 0x54
	.zero		2


	//----- nvinfo : EIATTR_SYSCALL_OFFSETS
	.align		4
        /*0544*/ 	.byte	0x04, 0x46
        /*0546*/ 	.short	(.L_86 - .L_85)


	//   ....[0]....
.L_85:
        /*0548*/ 	.word	0x00001120


	//   ....[1]....
        /*054c*/ 	.word	0x00007b40


	//   ....[2]....
        /*0550*/ 	.word	0x00007c80


	//   ....[3]....
        /*0554*/ 	.word	0x00007d70


	//   ....[4]....
        /*0558*/ 	.word	0x00008c00


	//----- nvinfo : EIATTR_MBARRIER_INSTR_OFFSETS
	.align		4
.L_86:
        /*055c*/ 	.byte	0x04, 0x39
        /*055e*/ 	.short	(.L_88 - .L_87)


	//   ....[0]....
.L_87:
        /*0560*/ 	.word	0x00000170
        /*0564*/ 	.word	0x000000ff
        /*0568*/ 	.word	0x0002a800
        /*056c*/ 	.short	0x0100
        /*056e*/ 	.byte	0x08
	.zero		1


	//   ....[1]....
        /*0570*/ 	.word	0x00000180
        /*0574*/ 	.word	0x000000ff
        /*0578*/ 	.word	0x0002a820
        /*057c*/ 	.short	0x0100
        /*057e*/ 	.byte	0x08
	.zero		1


	//   ....[2]....
        /*0580*/ 	.word	0x00000270
        /*0584*/ 	.word	0x000000ff
        /*0588*/ 	.word	0x0002a830
        /*058c*/ 	.short	0x0100
        /*058e*/ 	.byte	0x08
	.zero		1


	//   ....[3]....
        /*0590*/ 	.word	0x00000280
        /*0594*/ 	.word	0x000000ff
        /*0598*/ 	.word	0x0002a840
        /*059c*/ 	.short	0x0100
        /*059e*/ 	.byte	0x08
	.zero		1


	//   ....[4]....
        /*05a0*/ 	.word	0x00000290
        /*05a4*/ 	.word	0x000000ff
        /*05a8*/ 	.word	0x0002a838
        /*05ac*/ 	.short	0x0100
        /*05ae*/ 	.byte	0x08
	.zero		1


	//   ....[5]....
        /*05b0*/ 	.word	0x000002a0
        /*05b4*/ 	.word	0x000000ff
        /*05b8*/ 	.word	0x0002a848
        /*05bc*/ 	.short	0x0100
        /*05be*/ 	.byte	0x08
	.zero		1


	//   ....[6]....
        /*05c0*/ 	.word	0x000003d0
        /*05c4*/ 	.word	0x000000ff
        /*05c8*/ 	.word	0x0002a850
        /*05cc*/ 	.short	0x0100
        /*05ce*/ 	.byte	0x08
	.zero		1


	//   ....[7]....
        /*05d0*/ 	.word	0x000003e0
        /*05d4*/ 	.word	0x000000ff
        /*05d8*/ 	.word	0x0002a860
        /*05dc*/ 	.short	0x0100
        /*05de*/ 	.byte	0x08
	.zero		1


	//   ....[8]....
        /*05e0*/ 	.word	0x000003f0
        /*05e4*/ 	.word	0x000000ff
        /*05e8*/ 	.word	0x0002a858
        /*05ec*/ 	.short	0x0100
        /*05ee*/ 	.byte	0x08
	.zero		1


	//   ....[9]....
        /*05f0*/ 	.word	0x00000400
        /*05f4*/ 	.word	0x000000ff
        /*05f8*/ 	.word	0x0002a868
        /*05fc*/ 	.short	0x0100
        /*05fe*/ 	.byte	0x08
	.zero		1


	//   ....[10]....
        /*0600*/ 	.word	0x000004f0
        /*0604*/ 	.word	0x000000ff
        /*0608*/ 	.word	0x0002a870
        /*060c*/ 	.short	0x0100
        /*060e*/ 	.byte	0x06
	.zero		1


	//   ....[11]....
        /*0610*/ 	.word	0x00000500
        /*0614*/ 	.word	0x000000ff
        /*0618*/ 	.word	0x0002a880
        /*061c*/ 	.short	0x0100
        /*061e*/ 	.byte	0x06
	.zero		1


	//   ....[12]....
        /*0620*/ 	.word	0x00000510
        /*0624*/ 	.word	0x000000ff
        /*0628*/ 	.word	0x0002a878
        /*062c*/ 	.short	0x0100
        /*062e*/ 	.byte	0x06
	.zero		1


	//   ....[13]....
        /*0630*/ 	.word	0x00000520
        /*0634*/ 	.word	0x000000ff
        /*0638*/ 	.word	0x0002a888
        /*063c*/ 	.short	0x0100
        /*063e*/ 	.byte	0x06
	.zero		1


	//   ....[14]....
        /*0640*/ 	.word	0x00000650
        /*0644*/ 	.word	0x000000ff
        /*0648*/ 	.word	0x0002a890
        /*064c*/ 	.short	0x0100
        /*064e*/ 	.byte	0x08
	.zero		1


	//   ....[15]....
        /*0650*/ 	.word	0x00000660
        /*0654*/ 	.word	0x000000ff
        /*0658*/ 	.word	0x0002a8a0
        /*065c*/ 	.short	0x0100
        /*065e*/ 	.byte	0x08
	.zero		1


	//   ....[16]....
        /*0660*/ 	.word	0x00000670
        /*0664*/ 	.word	0x000000ff
        /*0668*/ 	.word	0x0002a898
        /*066c*/ 	.short	0x0100
        /*066e*/ 	.byte	0x08
	.zero		1


	//   ....[17]....
        /*0670*/ 	.word	0x00000680
        /*0674*/ 	.word	0x000000ff
        /*0678*/ 	.word	0x0002a8a8
        /*067c*/ 	.short	0x0100
        /*067e*/ 	.byte	0x08
	.zero		1


	//   ....[18]....
        /*0680*/ 	.word	0x000007c0
        /*0684*/ 	.word	0x000000ff
        /*0688*/ 	.word	0x0002a8b0
        /*068c*/ 	.short	0x0100
        /*068e*/ 	.byte	0x08
	.zero		1


	//   ....[19]....
        /*0690*/ 	.word	0x000007d0
        /*0694*/ 	.word	0x000000ff
        /*0698*/ 	.word	0x0002a8c0
        /*069c*/ 	.short	0x0100
        /*069e*/ 	.byte	0x08
	.zero		1


	//   ....[20]....
        /*06a0*/ 	.word	0x000007e0
        /*06a4*/ 	.word	0x000000ff
        /*06a8*/ 	.word	0x0002a8b8
        /*06ac*/ 	.short	0x0100
        /*06ae*/ 	.byte	0x08
	.zero		1


	//   ....[21]....
        /*06b0*/ 	.word	0x000007f0
        /*06b4*/ 	.word	0x000000ff
        /*06b8*/ 	.word	0x0002a8c8
        /*06bc*/ 	.short	0x0100
        /*06be*/ 	.byte	0x08
	.zero		1


	//   ....[22]....
        /*06c0*/ 	.word	0x00001140
        /*06c4*/ 	.word	0x000000ff
        /*06c8*/ 	.word	0x0002a800
        /*06cc*/ 	.short	0x010a
        /*06ce*/ 	.byte	0x25
	.zero		1


	//   ....[23]....
        /*06d0*/ 	.word	0x000011b0
        /*06d4*/ 	.word	0x000000ff
        /*06d8*/ 	.word	0x0002a830
        /*06dc*/ 	.short	0x010a
        /*06de*/ 	.byte	0x25
	.zero		1


	//   ....[24]....
        /*06e0*/ 	.word	0x00001210
        /*06e4*/ 	.word	0x000000ff
        /*06e8*/ 	.word	0x0002a830
        /*06ec*/ 	.short	0x010a
        /*06ee*/ 	.byte	0x25
	.zero		1


	//   ....[25]....
        /*06f0*/ 	.word	0x00002000
        /*06f4*/ 	.word	0x000000ff
        /*06f8*/ 	.word	0x00000000
        /*06fc*/ 	.short	0x0101
        /*06fe*/ 	.byte	0x04
	.zero		1


	//   ....[26]....
        /*0700*/ 	.word	0x00003320
        /*0704*/ 	.word	0x000000ff
        /*0708*/ 	.word	0x0002a830
        /*070c*/ 	.short	0x010a
        /*070e*/ 	.byte	0x3b
	.zero		1


	//   ....[27]....
        /*0710*/ 	.word	0x00003360
        /*0714*/ 	.word	0x000000ff
        /*0718*/ 	.word	0x0002a830
        /*071c*/ 	.short	0x010a
        /*071e*/ 	.byte	0x3b
	.zero		1


	//   ....[28]....
        /*0720*/ 	.word	0x00003bb0
        /*0724*/ 	.word	0x000000ff
        /*0728*/ 	.word	0x0002a850
        /*072c*/ 	.short	0x010a
        /*072e*/ 	.byte	0x05
	.zero		1


	//   ....[29]....
        /*0730*/ 	.word	0x00003bf0
        /*0734*/ 	.word	0x000000ff
        /*0738*/ 	.word	0x0002a850
        /*073c*/ 	.short	0x010a
        /*073e*/ 	.byte	0x05
	.zero		1


	//   ....[30]....
        /*0740*/ 	.word	0x00003f50
        /*0744*/ 	.word	0x000000ff
        /*0748*/ 	.word	0x00000000
        /*074c*/ 	.short	0x0101
        /*074e*/ 	.byte	0x3b
	.zero		1


	//   ....[31]....
        /*0750*/ 	.word	0x00004cc0
        /*0754*/ 	.word	0x000000ff
        /*0758*/ 	.word	0x00000000
        /*075c*/ 	.short	0x0101
        /*075e*/ 	.byte	0x04
	.zero		1


	//   ....[32]....
        /*0760*/ 	.word	0x00005290
        /*0764*/ 	.word	0x000000ff
        /*0768*/ 	.word	0x0002a850
        /*076c*/ 	.short	0x010a
        /*076e*/ 	.byte	0x05
	.zero		1


	//   ....[33]....
        /*0770*/ 	.word	0x000052d0
        /*0774*/ 	.word	0x000000ff
        /*0778*/ 	.word	0x0002a850
        /*077c*/ 	.short	0x010a
        /*077e*/ 	.byte	0x05
	.zero		1


	//   ....[34]....
        /*0780*/ 	.word	0x000057b0
        /*0784*/ 	.word	0x000000ff
        /*0788*/ 	.word	0x00000000
        /*078c*/ 	.short	0x0101
        /*078e*/ 	.byte	0x04
	.zero		1


	//   ....[35]....
        /*0790*/ 	.word	0x00006390
        /*0794*/ 	.word	0x000000ff
        /*0798*/ 	.word	0x00000000
        /*079c*/ 	.short	0x0101
        /*079e*/ 	.byte	0x04
	.zero		1


	//   ....[36]....
        /*07a0*/ 	.word	0x000083e0
        /*07a4*/ 	.word	0x000000ff
        /*07a8*/ 	.word	0x0002a840
        /*07ac*/ 	.short	0x010a
        /*07ae*/ 	.byte	0x2d
	.zero		1


	//   ....[37]....
        /*07b0*/ 	.word	0x000089c0
        /*07b4*/ 	.word	0x000000ff
        /*07b8*/ 	.word	0x0002a830
        /*07bc*/ 	.short	0x0107
        /*07be*/ 	.byte	0x2d
	.zero		1


	//   ....[38]....
        /*07c0*/ 	.word	0x00008a30
        /*07c4*/ 	.word	0x000000ff
        /*07c8*/ 	.word	0x0002a830
        /*07cc*/ 	.short	0x0101
        /*07ce*/ 	.byte	0x2d
	.zero		1


	//   ....[39]....
        /*07d0*/ 	.word	0x000093b0
        /*07d4*/ 	.word	0x000000ff
        /*07d8*/ 	.word	0x0002a800
        /*07dc*/ 	.short	0x0107
        /*07de*/ 	.byte	0x2d
	.zero		1


	//   ....[40]....
        /*07e0*/ 	.word	0x00009410
        /*07e4*/ 	.word	0x000000ff
        /*07e8*/ 	.word	0x0002a800
        /*07ec*/ 	.short	0x0101
        /*07ee*/ 	.byte	0x2d
	.zero		1


	//   ....[41]....
        /*07f0*/ 	.word	0x00009420
        /*07f4*/ 	.word	0x000000ff
        /*07f8*/ 	.word	0x0002a820
        /*07fc*/ 	.short	0x010a
        /*07fe*/ 	.byte	0x2d
	.zero		1


	//   ....[42]....
        /*0800*/ 	.word	0x00009790
        /*0804*/ 	.word	0x00000008
        /*0808*/ 	.word	0x0002a840
        /*080c*/ 	.short	0x010a
        /*080e*/ 	.byte	0x3f
	.zero		1


	//   ....[43]....
        /*0810*/ 	.word	0x00009ca0
        /*0814*/ 	.word	0x00000008
        /*0818*/ 	.word	0x0002a830
        /*081c*/ 	.short	0x0107
        /*081e*/ 	.byte	0x3f
	.zero		1


	//   ....[44]....
        /*0820*/ 	.word	0x00009d50
        /*0824*/ 	.word	0x00000008
        /*0828*/ 	.word	0x0002a830
        /*082c*/ 	.short	0x0101
        /*082e*/ 	.byte	0x3f
	.zero		1


	//   ....[45]....
        /*0830*/ 	.word	0x00009db0
        /*0834*/ 	.word	0x00000004
        /*0838*/ 	.word	0x0002a860
        /*083c*/ 	.short	0x010a
        /*083e*/ 	.byte	0x3f
	.zero		1


	//   ....[46]....
        /*0840*/ 	.word	0x0000a1b0
        /*0844*/ 	.word	0x00000004
        /*0848*/ 	.word	0x0002a850
        /*084c*/ 	.short	0x0107
        /*084e*/ 	.byte	0x3f
	.zero		1


	//   ....[47]....
        /*0850*/ 	.word	0x0000a310
        /*0854*/ 	.word	0x00000004
        /*0858*/ 	.word	0x0002a850
        /*085c*/ 	.short	0x0101
        /*085e*/ 	.byte	0x3f
	.zero		1


	//   ....[48]....
        /*0860*/ 	.word	0x0000a490
        /*0864*/ 	.word	0x00000000
        /*0868*/ 	.word	0x0002a860
        /*086c*/ 	.short	0x010a
        /*086e*/ 	.byte	0x3f
	.zero		1


	//   ....[49]....
        /*0870*/ 	.word	0x0000a8d0
        /*0874*/ 	.word	0x00000000
        /*0878*/ 	.word	0x0002a850
        /*087c*/ 	.short	0x0107
        /*087e*/ 	.byte	0x3f
	.zero		1


	//   ....[50]....
        /*0880*/ 	.word	0x0000a990
        /*0884*/ 	.word	0x00000000
        /*0888*/ 	.word	0x0002a850
        /*088c*/ 	.short	0x0101
        /*088e*/ 	.byte	0x3f
	.zero		1


	//   ....[51]....
        /*0890*/ 	.word	0x0000aa20
        /*0894*/ 	.word	0x00000007
        /*0898*/ 	.word	0x0002a820
        /*089c*/ 	.short	0x010a
        /*089e*/ 	.byte	0x3f
	.zero		1


	//   ....[52]....
        /*08a0*/ 	.word	0x0000ab80
        /*08a4*/ 	.word	0x00000005
        /*08a8*/ 	.word	0x0002a840
        /*08ac*/ 	.short	0x010a
        /*08ae*/ 	.byte	0x3f
	.zero		1


	//   ....[53]....
        /*08b0*/ 	.word	0x0000ac20
        /*08b4*/ 	.word	0x00000003
        /*08b8*/ 	.word	0x0002a840
        /*08bc*/ 	.short	0x010a
        /*08be*/ 	.byte	0x3f
	.zero		1


	//   ....[54]....
        /*08c0*/ 	.word	0x0000ac60
        /*08c4*/ 	.word	0x00000005
        /*08c8*/ 	.word	0x0002a860
        /*08cc*/ 	.short	0x010a
        /*08ce*/ 	.byte	0x3f
	.zero		1


	//   ....[55]....
        /*08d0*/ 	.word	0x0000aca0
        /*08d4*/ 	.word	0x00000003
        /*08d8*/ 	.word	0x0002a860
        /*08dc*/ 	.short	0x010a
        /*08de*/ 	.byte	0x3f
	.zero		1


	//   ....[56]....
        /*08e0*/ 	.word	0x0000ad10
        /*08e4*/ 	.word	0x00000000
        /*08e8*/ 	.word	0x0002a800
        /*08ec*/ 	.short	0x010a
        /*08ee*/ 	.byte	0x3f
	.zero		1


	//   ....[57]....
        /*08f0*/ 	.word	0x0000ad70
        /*08f4*/ 	.word	0x00000004
        /*08f8*/ 	.word	0x0002a830
        /*08fc*/ 	.short	0x010a
        /*08fe*/ 	.byte	0x3f
	.zero		1


	//   ....[58]....
        /*0900*/ 	.word	0x0000add0
        /*0904*/ 	.word	0x00000004
        /*0908*/ 	.word	0x0002a830
        /*090c*/ 	.short	0x010a
        /*090e*/ 	.byte	0x3f
	.zero		1


	//   ....[59]....
        /*0910*/ 	.word	0x0000ae30
        /*0914*/ 	.word	0x00000004
        /*0918*/ 	.word	0x0002a850
        /*091c*/ 	.short	0x010a
        /*091e*/ 	.byte	0x3f
	.zero		1


	//   ....[60]....
        /*0920*/ 	.word	0x0000ae90
        /*0924*/ 	.word	0x00000006
        /*0928*/ 	.word	0x0002a850
        /*092c*/ 	.short	0x010a
        /*092e*/ 	.byte	0x3f
	.zero		1


	//   ....[61]....
        /*0930*/ 	.word	0x0000af70
        /*0934*/ 	.word	0x00000003
        /*0938*/ 	.word	0x0002a840
        /*093c*/ 	.short	0x010a
        /*093e*/ 	.byte	0x3f
	.zero		1


	//   ....[62]....
        /*0940*/ 	.word	0x0000c180
        /*0944*/ 	.word	0x00000003
        /*0948*/ 	.word	0x0002a820
        /*094c*/ 	.short	0x010a
        /*094e*/ 	.byte	0x3f
	.zero		1


	//   ....[63]....
        /*0950*/ 	.word	0x0000c1d0
        /*0954*/ 	.word	0x00000008
        /*0958*/ 	.word	0x0002a840
        /*095c*/ 	.short	0x010a
        /*095e*/ 	.byte	0x3f
	.zero		1


	//   ....[64]....
        /*0960*/ 	.word	0x0000c910
        /*0964*/ 	.word	0x00000004
        /*0968*/ 	.word	0x0002a860
        /*096c*/ 	.short	0x010a
        /*096e*/ 	.byte	0x3f
	.zero		1


	//   ....[65]....
        /*0970*/ 	.word	0x0000d180
        /*0974*/ 	.word	0x00000000
        /*0978*/ 	.word	0x0002a860
        /*097c*/ 	.short	0x010a
        /*097e*/ 	.byte	0x3f
	.zero		1


	//   ....[66]....
        /*0980*/ 	.word	0x0000d9a0
        /*0984*/ 	.word	0x00000007
        /*0988*/ 	.word	0x0002a820
        /*098c*/ 	.short	0x010a
        /*098e*/ 	.byte	0x3f
	.zero		1


	//   ....[67]....
        /*0990*/ 	.word	0x0000db40
        /*0994*/ 	.word	0x00000005
        /*0998*/ 	.word	0x0002a840
        /*099c*/ 	.short	0x010a
        /*099e*/ 	.byte	0x3f
	.zero		1


	//   ....[68]....
        /*09a0*/ 	.word	0x0000db90
        /*09a4*/ 	.word	0x00000003
        /*09a8*/ 	.word	0x0002a840
        /*09ac*/ 	.short	0x010a
        /*09ae*/ 	.byte	0x3f
	.zero		1


	//   ....[69]....
        /*09b0*/ 	.word	0x0000dbe0
        /*09b4*/ 	.word	0x00000005
        /*09b8*/ 	.word	0x0002a860
        /*09bc*/ 	.short	0x010a
        /*09be*/ 	.byte	0x3f
	.zero		1


	//----- nvinfo : EIATTR_NUM_MBARRIERS
	.align		4
.L_88:
        /*09c0*/ 	.byte	0x03, 0x38
        /*09c2*/ 	.short	0x0016


	//----- nvinfo : EIATTR_EXIT_INSTR_OFFSETS
	.align		4
        /*09c4*/ 	.byte	0x04, 0x1c
        /*09c6*/ 	.short	(.L_90 - .L_89)


	//   ....[0]....
.L_89:
        /*09c8*/ 	.word	0x0000acf0


	//----- nvinfo : EIATTR_MAX_THREADS
	.align		4
.L_90:
        /*09cc*/ 	.byte	0x04, 0x05
        /*09ce*/ 	.short	(.L_92 - .L_91)
.L_91:
        /*09d0*/ 	.word	0x00000180
        /*09d4*/ 	.word	0x00000001
        /*09d8*/ 	.word	0x00000001


	//----- nvinfo : EIATTR_CRS_STACK_SIZE
	.align		4
.L_92:
        /*09dc*/ 	.byte	0x04, 0x1e
        /*09de*/ 	.short	(.L_94 - .L_93)
.L_93:
        /*09e0*/ 	.word	0x00000000


	//----- nvinfo : EIATTR_CBANK_PARAM_SIZE
	.align		4
.L_94:
        /*09e4*/ 	.byte	0x03, 0x19
        /*09e6*/ 	.short	0x0a70


	//----- nvinfo : EIATTR_PARAM_CBANK
	.align		4
        /*09e8*/ 	.byte	0x04, 0x0a
        /*09ea*/ 	.short	(.L_96 - .L_95)
	.align		4
.L_95:
        /*09ec*/ 	.word	index@(.nv.constant0._ZN7cutlass13device_kernelIN5flash11enable_sm90INS1_16FlashAttnFwdSm90INS1_25CollectiveMainloopFwdSm90ILi2EN4cute5tupleIJNS5_1CILi1EEES8_S8_EEENS6_IJNS7_ILi128EEENS7_ILi96EEENS7_ILi192EEEEEELi128ENS_6half_tEfNS_4arch4Sm90ELb0ELb0ELb0ELb0ELb1ELb0ELb0ELb1ELb1ELb1ELb1ELb0EEENS1_21CollectiveEpilogueFwdINS6_IJSA_SA_SB_EEES9_SE_SG_Li256ELb0ELb1ELb1ELb0EEENS1_19SingleTileSchedulerILb0ELb1ELb1ELi128EEEEEEEEEvNT_6ParamsE)
        /*09f0*/ 	.short	0x0210
        /*09f2*/ 	.short	0x0a70


	//----- nvinfo : EIATTR_SW_WAR
	.align		4
.L_96:
        /*09f4*/ 	.byte	0x04, 0x36
        /*09f6*/ 	.short	(.L_98 - .L_97)
.L_97:
        /*09f8*/ 	.word	0x00000008
.L_98:


//--------------------- .nv.info._ZN7cutlass13device_kernelIN5flash11enable_sm90INS1_16FlashAttnFwdSm90INS1_25CollectiveMainloopFwdSm90ILi2EN4cute5tupleIJNS5_1CILi1EEES8_S8_EEENS6_IJNS7_ILi128EEENS7_ILi96EEENS7_ILi192EEEEEELi128ENS_6half_tEfNS_4arch4Sm90ELb0ELb0ELb0ELb1ELb1ELb0ELb0ELb1ELb1ELb1ELb1ELb0EEENS1_21CollectiveEpilogueFwdINS6_IJSA_SA_SB_EEES9_SE_SG_Li256ELb1ELb1ELb1ELb0EEENS1_36VarlenDynamicPersistentTileSchedulerILi128ELi96ELi256ELi128ELb1ELb1ELb1ELb0ELb1ELb1EEEEEEEEEvNT_6ParamsE --------------------------
	.section	.nv.info._ZN7cutlass13device_kernelIN5flash11enable_sm90INS1_16FlashAttnFwdSm90INS1_25CollectiveMainloopFwdSm90ILi2EN4cute5tupleIJNS5_1CILi1EEES8_S8_EEENS6_IJNS7_ILi128EEENS7_ILi96EEENS7_ILi192EEEEEELi128ENS_6half_tEfNS_4arch4Sm90ELb0ELb0ELb0ELb1ELb1ELb0ELb0ELb1ELb1ELb1ELb1ELb0EEENS1_21CollectiveEpilogueFwdINS6_IJSA_SA_SB_EEES9_SE_SG_Li256ELb1ELb1ELb1ELb0EEENS1_36VarlenDynamicPersistentTileSchedulerILi128ELi96ELi256ELi128ELb1ELb1ELb1ELb0ELb1ELb1EEEEEEEEEvNT_6ParamsE,"",@"SHT_CUDA_INFO"
	.sectionflags	@""
	.align	4


	//----- nvinfo : EIATTR_CUDA_API_VERSION
	.align		4
        /*0000*/ 	.byte	0x04, 0x37
        /*0002*/ 	.short	(.L_100 - .L_99)
.L_99:
        /*0004*/ 	.word	0x00000082


	//----- nvinfo : EIATTR_KPARAM_INFO
	.align		4
.L_100:
        /*0008*/ 	.byte	0x04, 0x17
        /*000a*/ 	.short	(.L_102 - .L_101)
.L_101:
        /*000c*/ 	.word	0x00000000
        /*0010*/ 	.short	0x0000
        /*0012*/ 	.short	0x0070
        /*0014*/ 	.byte	0x00, 0xf0, 0x01, 0x2a


	//----- nvinfo : EIATTR_SPARSE_MMA_MASK
	.align		4
.L_102:
        /*0018*/ 	.byte	0x03, 0x50
        /*001a*/ 	.short	0x0000


	//----- nvinfo : EIATTR_MAXREG_COUNT
	.align		4
        /*001c*/ 	.byte	0x03, 0x1b
        /*001e*/ 	.short	0x00a8


	//----- nvinfo : EIATTR_NUM_BARRIERS
	.align		4
        /*0020*/ 	.byte	0x02, 0x4c
        /*0022*/ 	.byte	0x09
	.zero		1


	//----- nvinfo : EIATTR_EXTERNS
	.align		4
        /*0024*/ 	.byte	0x04, 0x0f
        /*0026*/ 	.short	(.L_104 - .L_103)


	//   ....[0]....
	.align		4
.L_103:
        /*0028*/ 	.word	index@(__assertfail)


	//----- nvinfo : EIATTR_ANNOTATIONS
	.align		4
.L_104:
        /*002c*/ 	.byte	0x04, 0x55
        /*002e*/ 	.short	(.L_106 - .L_105)


	//   ....[0]....
.L_105:
        /*0030*/ 	.word	0x00000001
        /*0034*/ 	.byte	0xa0, 0x08, 0x00, 0x00, 0x01, 0x00, 0x00, 0x00, 0xa0, 0x09, 0x00, 0x00, 0x01, 0x00, 0x00, 0x00
        /* <DEDUP_REMOVED lines=10> */
        /*00e4*/ 	.byte	0x90, 0xee, 0x00, 0x00


	//----- nvinfo : EIATTR_MERCURY_ISA_VERSION
	.align		4
.L_106:
        /*00e8*/ 	.byte	0x03, 0x5f
        /*00ea*/ 	.short	0x0101


	//----- nvinfo : EIATTR_UNUSED_LOAD_BYTE_OFFSET
	.align		4
        /*00ec*/ 	.byte	0x04, 0x44
        /*00ee*/ 	.short	(.L_108 - .L_107)


	//   ....[0]....
.L_107:
        /*00f0*/ 	.word	0x00000950
        /*00f4*/ 	.word	0x0000fff0


	//   ....[1]....
        /*00f8*/ 	.word	0x00006680
        /*00fc*/ 	.word	0x0000fff0


	//----- nvinfo : EIATTR_INT_WARP_WIDE_INSTR_OFFSETS
	.align		4
.L_108:
        /*0100*/ 	.byte	0x04, 0x31
        /*0102*/ 	.short	(.L_110 - .L_109)


	//   ....[0]....
.L_109:
        /*0104*/ 	.word	0x000000c0


	//   ....[1]....
        /*0108*/ 	.word	0x000000d0


	//   ....[2]....
        /*010c*/ 	.word	0x00000170


	//   ....[3]....
        /*0110*/ 	.word	0x0000ab60


	//   ....[4]....
        /*0114*/ 	.word	0x0000abf0


	//   ....[5]....
        /*0118*/ 	.word	0x0000da10


	//   ....[6]....
        /*011c*/ 	.word	0x0000daa0


	//----- nvinfo : EIATTR_COOP_GROUP_MASK_REGIDS
	.align		4
.L_110:
        /*0120*/ 	.byte	0x04, 0x29
        /*0122*/ 	.short	(.L_112 - .L_111)


	//   ....[0]....
.L_111:
        /*0124*/ 	.word	0xffffffff


	//   ....[1]....
        /*0128*/ 	.word	0xffffffff


	//   ....[2]....
        /*012c*/ 	.word	0xffffffff


	//   ....[3]....
        /*0130*/ 	.word	0xffffffff


	//   ....[4]....
        /*0134*/ 	.word	0xffffffff


	//   ....[5]....
        /*0138*/ 	.word	0xffffffff


	//   ....[6]....
        /*013c*/ 	.word	0xffffffff


	//   ....[7]....
        /*0140*/ 	.word	0xffffffff


	//   ....[8]....
        /*0144*/ 	.word	0xffffffff


	//   ....[9]....
        /*0148*/ 	.word	0xffffffff


	//   ....[10]....
        /*014c*/ 	.word	0xffffffff


	//   ....[11]....
        /*0150*/ 	.word	0xffffffff


	//   ....[12]....
        /*0154*/ 	.word	0xffffffff


	//   ....[13]....
        /*0158*/ 	.word	0xffffffff


	//   ....[14]....
        /*015c*/ 	.word	0xffffffff


	//   ....[15]....
        /*0160*/ 	.word	0xffffffff


	//   ....[16]....
        /*0164*/ 	.word	0xffffffff


	//   ....[17]....
        /*0168*/ 	.word	0xffffffff


	//   ....[18]....
        /*016c*/ 	.word	0xffffffff


	//   ....[19]....
        /*0170*/ 	.word	0xffffffff


	//   ....[20]....
        /*0174*/ 	.word	0xffffffff


	//   ....[21]....
        /*0178*/ 	.word	0xffffffff


	//   ....[22]....
        /*017c*/ 	.word	0xffffffff


	//   ....[23]....
        /*0180*/ 	.word	0xffffffff


	//   ....[24]....
        /*0184*/ 	.word	0xffffffff


	//   ....[25]....
        /*0188*/ 	.word	0xffffffff


	//   ....[26]....
        /*018c*/ 	.word	0xffffffff


	//   ....[27]....
        /*0190*/ 	.word	0xffffffff


	//   ....[28]....
        /*0194*/ 	.word	0xffffffff


	//   ....[29]....
        /*0198*/ 	.word	0xffffffff


	//   ....[30]....
        /*019c*/ 	.word	0xffffffff


	//   ....[31]....
        /*01a0*/ 	.word	0xffffffff


	//   ....[32]....
        /*01a4*/ 	.word	0xffffffff


	//   ....[33]....
        /*01a8*/ 	.word	0xffffffff


	//   ....[34]....
        /*01ac*/ 	.word	0xffffffff


	//   ....[35]....
        /*01b0*/ 	.word	0xffffffff


	//   ....[36]....
        /*01b4*/ 	.word	0xffffffff


	//   ....[37]....
        /*01b8*/ 	.word	0xffffffff


	//   ....[38]....
        /*01bc*/ 	.word	0xffffffff


	//   ....[39]....
        /*01c0*/ 	.word	0xffffffff


	//   ....[40]....
        /*01c4*/ 	.word	0xffffffff


	//   ....[41]....
        /*01c8*/ 	.word	0xffffffff


	//   ....[42]....
        /*01cc*/ 	.word	0xffffffff


	//   ....[43]....
        /*01d0*/ 	.word	0xffffffff


	//   ....[44]....
        /*01d4*/ 	.word	0xffffffff


	//   ....[45]....
        /*01d8*/ 	.word	0xffffffff


	//   ....[46]....
        /*01dc*/ 	.word	0xffffffff


	//   ....[47]....
        /*01e0*/ 	.word	0xffffffff


	//   ....[48]....
        /*01e4*/ 	.word	0xffffffff


	//   ....[49]....
        /*01e8*/ 	.word	0xffffffff


	//   ....[50]....
        /*01ec*/ 	.word	0xffffffff


	//   ....[51]....
        /*01f0*/ 	.word	0xffffffff


	//   ....[52]....
        /*01f4*/ 	.word	0xffffffff


	//   ....[53]....
        /*01f8*/ 	.word	0xffffffff


	//   ....[54]....
        /*01fc*/ 	.word	0xffffffff


	//   ....[55]....
        /*0200*/ 	.word	0xffffffff


	//   ....[56]....
        /*0204*/ 	.word	0xffffffff


	//   ....[57]....
        /*0208*/ 	.word	0xffffffff


	//   ....[58]....
        /*020c*/ 	.word	0xffffffff


	//   ....[59]....
        /*0210*/ 	.word	0xffffffff


	//   ....[60]....
        /*0214*/ 	.word	0xffffffff


	//   ....[61]....
        /*0218*/ 	.word	0xffffffff


	//   ....[62]....
        /*021c*/ 	.word	0xffffffff


	//   ....[63]....
        /*0220*/ 	.word	0xffffffff


	//   ....[64]....
        /*0224*/ 	.word	0xffffffff


	//   ....[65]....
        /*0228*/ 	.word	0xffffffff


	//   ....[66]....
        /*022c*/ 	.word	0xffffffff


	//   ....[67]....
        /*0230*/ 	.word	0xffffffff


	//   ....[68]....
        /*0234*/ 	.word	0xffffffff


	//   ....[69]....
        /*0238*/ 	.word	0xffffffff


	//   ....[70]....
        /*023c*/ 	.word	0xffffffff


	//   ....[71]....
        /*0240*/ 	.word	0xffffffff


	//   ....[72]....
        /*0244*/ 	.word	0xffffffff


	//   ....[73]....
        /*0248*/ 	.word	0xffffffff


	//   ....[74]....
        /*024c*/ 	.word	0xffffffff


	//   ....[75]....
        /*0250*/ 	.word	0xffffffff


	//   ....[76]....
        /*0254*/ 	.word	0xffffffff


	//   ....[77]....
        /*0258*/ 	.word	0xffffffff


	//   ....[78]....
        /*025c*/ 	.word	0xffffffff


	//   ....[79]....
        /*0260*/ 	.word	0xffffffff


	//   ....[80]....
        /*0264*/ 	.word	0xffffffff


	//   ....[81]....
        /*0268*/ 	.word	0xffffffff


	//   ....[82]....
        /*026c*/ 	.word	0xffffffff


	//   ....[83]....
        /*0270*/ 	.word	0xffffffff


	//   ....[84]....
        /*0274*/ 	.word	0xffffffff


	//   ....[85]....
        /*0278*/ 	.word	0xffffffff


	//   ....[86]....
        /*027c*/ 	.word	0xffffffff


	//   ....[87]....
        /*0280*/ 	.word	0xffffffff


	//   ....[88]....
        /*0284*/ 	.word	0xffffffff


	//   ....[89]....
        /*0288*/ 	.word	0xffffffff


	//   ....[90]....
        /*028c*/ 	.word	0xffffffff


	//   ....[91]....
        /*0290*/ 	.word	0xffffffff


	//   ....[92]....
        /*0294*/ 	.word	0xffffffff


	//   ....[93]....
        /*0298*/ 	.word	0xffffffff


	//   ....[94]....
        /*029c*/ 	.word	0xffffffff


	//   ....[95]....
        /*02a0*/ 	.word	0xffffffff


	//   ....[96]....
        /*02a4*/ 	.word	0xffffffff


	//   ....[97]....
        /*02a8*/ 	.word	0xffffffff


	//   ....[98]....
        /*02ac*/ 	.word	0xffffffff


	//   ....[99]....
        /*02b0*/ 	.word	0xffffffff


	//   ....[100]....
        /*02b4*/ 	.word	0xffffffff


	//   ....[101]....
        /*02b8*/ 	.word	0xffffffff


	//   ....[102]....
        /*02bc*/ 	.word	0xffffffff


	//   ....[103]....
        /*02c0*/ 	.word	0xffffffff


	//   ....[104]....
        /*02c4*/ 	.word	0xffffffff


	//   ....[105]....
        /*02c8*/ 	.word	0xffffffff


	//   ....[106]....
        /*02cc*/ 	.word	0xffffffff


	//   ....[107]....
        /*02d0*/ 	.word	0xffffffff


	//   ....[108]....
        /*02d4*/ 	.word	0xffffffff


	//   ....[109]....
        /*02d8*/ 	.word	0xffffffff


	//   ....[110]....
        /*02dc*/ 	.word	0xffffffff


	//   ....[111]....
        /*02e0*/ 	.word	0xffffffff


	//   ....[112]....
        /*02e4*/ 	.word	0xffffffff


	//   ....[113]....
        /*02e8*/ 	.word	0xffffffff


	//   ....[114]....
        /*02ec*/ 	.word	0xffffffff


	//   ....[115]....
        /*02f0*/ 	.word	0xffffffff


	//   ....[116]....
        /*02f4*/ 	.word	0xffffffff


	//   ....[117]....
        /*02f8*/ 	.word	0xffffffff


	//   ....[118]....
        /*02fc*/ 	.word	0xffffffff


	//   ....[119]....
        /*0300*/ 	.word	0xffffffff


	//   ....[120]....
        /*0304*/ 	.word	0xffffffff


	//   ....[121]....
        /*0308*/ 	.word	0xffffffff


	//   ....[122]....
        /*030c*/ 	.word	0xffffffff


	//   ....[123]....
        /*0310*/ 	.word	0xffffffff


	//   ....[124]....
        /*0314*/ 	.word	0xffffffff


	//   ....[125]....
        /*0318*/ 	.word	0xffffffff


	//   ....[126]....
        /*031c*/ 	.word	0xffffffff


	//   ....[127]....
        /*0320*/ 	.word	0xffffffff


	//   ....[128]....
        /*0324*/ 	.word	0xffffffff


	//   ....[129]....
        /*0328*/ 	.word	0xffffffff


	//   ....[130]....
        /*032c*/ 	.word	0xffffffff


	//   ....[131]....
        /*0330*/ 	.word	0xffffffff


	//   ....[132]....
        /*0334*/ 	.word	0xffffffff


	//   ....[133]....
        /*0338*/ 	.word	0xffffffff


	//   ....[134]....
        /*033c*/ 	.word	0xffffffff


	//   ....[135]....
        /*0340*/ 	.word	0xffffffff


	//   ....[136]....
        /*0344*/ 	.word	0xffffffff


	//   ....[137]....
        /*0348*/ 	.word	0xffffffff


	//   ....[138]....
        /*034c*/ 	.word	0xffffffff


	//   ....[139]....
        /*0350*/ 	.word	0xffffffff


	//   ....[140]....
        /*0354*/ 	.word	0xffffffff


	//   ....[141]....
        /*0358*/ 	.word	0xffffffff


	//   ....[142]....
        /*035c*/ 	.word	0xffffffff


	//   ....[143]....
        /*0360*/ 	.word	0x0500000f


	//   ....[144]....
        /*0364*/ 	.word	0x0500000f


	//   ....[145]....
        /*0368*/ 	.word	0x0500000f


	//   ....[146]....
        /*036c*/ 	.word	0x0500000f


	//   ....[147]....
        /*0370*/ 	.word	0x0500000f


	//   ....[148]....
        /*0374*/ 	.word	0x0500000f


	//   ....[149]....
        /*0378*/ 	.word	0x0500000f


	//   ....[150]....
        /*037c*/ 	.word	0x0500000f


	//   ....[151]....
        /*0380*/ 	.word	0x0500000f


	//   ....[152]....
        /*0384*/ 	.word	0x0500000f


	//   ....[153]....
        /*0388*/ 	.word	0x0500000f


	//   ....[154]....
        /*038c*/ 	.word	0x0500000f


	//   ....[155]....
        /*0390*/ 	.word	0x0500000f


	//   ....[156]....
        /*0394*/ 	.word	0x0500000f


	//   ....[157]....
        /*0398*/ 	.word	0x0500000f


	//   ....[158]....
        /*039c*/ 	.word	0x0500000f


	//   ....[159]....
        /*03a0*/ 	.word	0x0500000f


	//   ....[160]....
        /*03a4*/ 	.word	0x0500000f


	//   ....[161]....
        /*03a8*/ 	.word	0x0500000f


	//   ....[162]....
        /*03ac*/ 	.word	0x0500000f


	//   ....[163]....
        /*03b0*/ 	.word	0x0500000f


	//   ....[164]....
        /*03b4*/ 	.word	0x0500000f


	//   ....[165]....
        /*03b8*/ 	.word	0x0500000f


	//   ....[166]....
        /*03bc*/ 	.word	0x0500000f


	//   ....[167]....
        /*03c0*/ 	.word	0x0500000f


	//   ....[168]....
        /*03c4*/ 	.word	0x0500000f


	//   ....[169]....
        /*03c8*/ 	.word	0x0500000f


	//   ....[170]....
        /*03cc*/ 	.word	0x0500000f


	//   ....[171]....
        /*03d0*/ 	.word	0x0500000f


	//   ....[172]....
        /*03d4*/ 	.word	0x0500000f


	//   ....[173]....
        /*03d8*/ 	.word	0x0500000f


	//   ....[174]....
        /*03dc*/ 	.word	0x0500000f


	//   ....[175]....
        /*03e0*/ 	.word	0x0500000f


	//   ....[176]....
        /*03e4*/ 	.word	0x0500000f


	//   ....[177]....
        /*03e8*/ 	.word	0x0500000f


	//   ....[178]....
        /*03ec*/ 	.word	0x0500000f


	//   ....[179]....
        /*03f0*/ 	.word	0x0500000f


	//   ....[180]....
        /*03f4*/ 	.word	0x0500000f


	//   ....[181]....
        /*03f8*/ 	.word	0x0500000f


	//   ....[182]....
        /*03fc*/ 	.word	0x0500000f


	//   ....[183]....
        /*0400*/ 	.word	0x0500000f


	//   ....[184]....
        /*0404*/ 	.word	0x0500000f


	//   ....[185]....
        /*0408*/ 	.word	0x0500000f


	//   ....[186]....
        /*040c*/ 	.word	0x0500000f


	//   ....[187]....
        /*0410*/ 	.word	0x0500000f


	//   ....[188]....
        /*0414*/ 	.word	0x0500000f


	//   ....[189]....
        /*0418*/ 	.word	0x0500000f


	//   ....[190]....
        /*041c*/ 	.word	0x0500000f


	//   ....[191]....
        /*0420*/ 	.word	0x0500000f


	//   ....[192]....
        /*0424*/ 	.word	0x0500000f


	//   ....[193]....
        /*0428*/ 	.word	0x0500000f


	//   ....[194]....
        /*042c*/ 	.word	0x0500000f


	//   ....[195]....
        /*0430*/ 	.word	0x0500000f


	//   ....[196]....
        /*0434*/ 	.word	0x0500000f


	//   ....[197]....
        /*0438*/ 	.word	0x0500000f


	//   ....[198]....
        /*043c*/ 	.word	0x0500000f


	//   ....[199]....
        /*0440*/ 	.word	0x0500000f


	//   ....[200]....
        /*0444*/ 	.word	0x0500000f


	//   ....[201]....
        /*0448*/ 	.word	0x0500000f


	//   ....[202]....
        /*044c*/ 	.word	0x0500000f


	//   ....[203]....
        /*0450*/ 	.word	0x0500000f


	//   ....[204]....
        /*0454*/ 	.word	0x0500000f


	//   ....[205]....
        /*0458*/ 	.word	0x0500000f


	//   ....[206]....
        /*045c*/ 	.word	0x0500000f


	//   ....[207]....
        /*0460*/ 	.word	0x0500000f


	//   ....[208]....
        /*0464*/ 	.word	0x0500000f


	//   ....[209]....
        /*0468*/ 	.word	0x0500000f


	//   ....[210]....
        /*046c*/ 	.word	0x0500000f


	//   ....[211]....
        /*0470*/ 	.word	0x0500000f


	//   ....[212]....
        /*0474*/ 	.word	0x0500000f


	//   ....[213]....
        /*0478*/ 	.word	0x0500000f


	//   ....[214]....
        /*047c*/ 	.word	0x0500000f


	//   ....[215]....
        /*0480*/ 	.word	0x0500000f


	//   ....[216]....
        /*0484*/ 	.word	0x0500000f


	//   ....[217]....
        /*0488*/ 	.word	0x0500000f


	//   ....[218]....
        /*048c*/ 	.word	0x0500000f


	//   ....[219]....
        /*0490*/ 	.word	0x0500000f


	//   ....[220]....
        /*0494*/ 	.word	0x0500000f


	//   ....[221]....
        /*0498*/ 	.word	0x0500000f


	//   ....[222]....
        /*049c*/ 	.word	0x0500000f


	//   ....[223]....
        /*04a0*/ 	.word	0x0500000f


	//   ....[224]....
        /*04a4*/ 	.word	0x0500000f


	//   ....[225]....
        /*04a8*/ 	.word	0x0500000f


	//   ....[226]....
        /*04ac*/ 	.word	0x0500000f


	//----- nvinfo : EIATTR_COOP_GROUP_INSTR_OFFSETS
	.align		4
.L_112:
        /*04b0*/ 	.byte	0x04, 0x28
        /*04b2*/ 	.short	(.L_114 - .L_113)


	//   ....[0]....
.L_113:
        /*04b4*/ 	.word	0x00000070


	//   ....[1]....
        /*04b8*/ 	.word	0x000000b0


	//   ....[2]....
        /*04bc*/ 	.word	0x000002d0


	//   ....[3]....
        /*04c0*/ 	.word	0x00000430


	//   ....[4]....
        /*04c4*/ 	.word	0x00000550


	//   ....[5]....
        /*04c8*/ 	.word	0x000006b0


	//   ....[6]....
        /*04cc*/ 	.word	0x00001890


	//   ....[7]....
        /*04d0*/ 	.word	0x00002980


	//   ....[8]....
        /*04d4*/ 	.word	0x00002a20


	//   ....[9]....
        /*04d8*/ 	.word	0x00002ee0


	//   ....[10]....
        /*04dc*/ 	.word	0x00002f50


	//   ....[11]....
        /*04e0*/ 	.word	0x00004c40


	//   ....[12]....
        /*04e4*/ 	.word	0x00004c50


	//   ....[13]....
        /*04e8*/ 	.word	0x00004c80


	//   ....[14]....
        /*04ec*/ 	.word	0x00004ca0


	//   ....[15]....
        /*04f0*/ 	.word	0x00005dc0


	//   ....[16]....
        /*04f4*/ 	.word	0x00005e00


	//   ....[17]....
        /*04f8*/ 	.word	0x00005eb0


	//   ....[18]....
        /*04fc*/ 	.word	0x00005ec0


	//   ....[19]....
        /*0500*/ 	.word	0x00007220


	//   ....[20]....
        /*0504*/ 	.word	0x00007250


	//   ....[21]....
        /*0508*/ 	.word	0x00007270


	//   ....[22]....
        /*050c*/ 	.word	0x00007290


	//   ....[23]....
        /*0510*/ 	.word	0x000079e0


	//   ....[24]....
        /*0514*/ 	.word	0x00007a00


	//   ....[25]....
        /*0518*/ 	.word	0x00007ad0


	//   ....[26]....
        /*051c*/ 	.word	0x00007af0


	//   ....[27]....
        /*0520*/ 	.word	0x00007bb0


	//   ....[28]....
        /*0524*/ 	.word	0x00007bd0


	//   ....[29]....
        /*0528*/ 	.word	0x00007ca0


	//   ....[30]....
        /*052c*/ 	.word	0x00007cc0


	//   ....[31]....
        /*0530*/ 	.word	0x00008090


	//   ....[32]....
        /*0534*/ 	.word	0x000080a0


	//   ....[33]....
        /*0538*/ 	.word	0x000084d0


	//   ....[34]....
        /*053c*/ 	.word	0x000084e0


	//   ....[35]....
        /*0540*/ 	.word	0x000092c0


	//   ....[36]....
        /*0544*/ 	.word	0x000092e0


	//   ....[37]....
        /*0548*/ 	.word	0x000093a0


	//   ....[38]....
        /*054c*/ 	.word	0x000093c0


	//   ....[39]....
        /*0550*/ 	.word	0x00009480


	//   ....[40]....
        /*0554*/ 	.word	0x000094a0


	//   ....[41]....
        /*0558*/ 	.word	0x00009570


	//   ....[42]....
        /*055c*/ 	.word	0x00009590


	//   ....[43]....
        /*0560*/ 	.word	0x000096d0


	//   ....[44]....
        /*0564*/ 	.word	0x000098e0


	//   ....[45]....
        /*0568*/ 	.word	0x00009910


	//   ....[46]....
        /*056c*/ 	.word	0x00009940


	//   ....[47]....
        /*0570*/ 	.word	0x00009970


	//   ....[48]....
        /*0574*/ 	.word	0x000099a0


	//   ....[49]....
        /*0578*/ 	.word	0x000099d0


	//   ....[50]....
        /*057c*/ 	.word	0x00009b40


	//   ....[51]....
        /*0580*/ 	.word	0x00009b70


	//   ....[52]....
        /*0584*/ 	.word	0x00009ba0


	//   ....[53]....
        /*0588*/ 	.word	0x00009bd0


	//   ....[54]....
        /*058c*/ 	.word	0x00009c00


	//   ....[55]....
        /*0590*/ 	.word	0x00009c30


	//   ....[56]....
        /*0594*/ 	.word	0x00009cc0


	//   ....[57]....
        /*0598*/ 	.word	0x00009cf0


	//   ....[58]....
        /*059c*/ 	.word	0x00009d00


	//   ....[59]....
        /*05a0*/ 	.word	0x00009d90


	//   ....[60]....
        /*05a4*/ 	.word	0x0000b7d0


	//   ....[61]....
        /*05a8*/ 	.word	0x0000b7f0


	//   ....[62]....
        /*05ac*/ 	.word	0x0000b8a0


	//   ....[63]....
        /*05b0*/ 	.word	0x0000b8c0


	//   ....[64]....
        /*05b4*/ 	.word	0x0000b960


	//   ....[65]....
        /*05b8*/ 	.word	0x0000b980


	//   ....[66]....
        /*05bc*/ 	.word	0x0000ba20


	//   ....[67]....
        /*05c0*/ 	.word	0x0000ba40


	//   ....[68]....
        /*05c4*/ 	.word	0x0000bae0


	//   ....[69]....
        /*05c8*/ 	.word	0x0000bb00


	//   ....[70]....
        /*05cc*/ 	.word	0x0000bb10


	//   ....[71]....
        /*05d0*/ 	.word	0x0000bba0


	//   ....[72]....
        /*05d4*/ 	.word	0x0000c300


	//   ....[73]....
        /*05d8*/ 	.word	0x0000c330


	//   ....[74]....
        /*05dc*/ 	.word	0x0000c390


	//   ....[75]....
        /*05e0*/ 	.word	0x0000c3e0


	//   ....[76]....
        /*05e4*/ 	.word	0x0000c420


	//   ....[77]....
        /*05e8*/ 	.word	0x0000c490


	//   ....[78]....
        /*05ec*/ 	.word	0x0000c4e0


	//   ....[79]....
        /*05f0*/ 	.word	0x0000c540


	//   ....[80]....
        /*05f4*/ 	.word	0x0000c590


	//   ....[81]....
        /*05f8*/ 	.word	0x0000c5f0


	//   ....[82]....
        /*05fc*/ 	.word	0x0000c640


	//   ....[83]....
        /*0600*/ 	.word	0x0000c6a0


	//   ....[84]....
        /*0604*/ 	.word	0x0000c6f0


	//   ....[85]....
        /*0608*/ 	.word	0x0000c750


	//   ....[86]....
        /*060c*/ 	.word	0x0000c770


	//   ....[87]....
        /*0610*/ 	.word	0x0000c7a0


	//   ....[88]....
        /*0614*/ 	.word	0x0000cf30


	//   ....[89]....
        /*0618*/ 	.word	0x0000cf40


	//   ....[90]....
        /*061c*/ 	.word	0x0000cf60


	//   ....[91]....
        /*0620*/ 	.word	0x0000cfe0


	//   ....[92]....
        /*0624*/ 	.word	0x0000cff0


	//   ....[93]....
        /*0628*/ 	.word	0x0000d050


	//   ....[94]....
        /*062c*/ 	.word	0x0000d080


	//   ....[95]....
        /*0630*/ 	.word	0x0000d0c0


	//   ....[96]....
        /*0634*/ 	.word	0x0000d0f0


	//   ....[97]....
        /*0638*/ 	.word	0x0000d130


	//   ....[98]....
        /*063c*/ 	.word	0x0000d160


	//   ....[99]....
        /*0640*/ 	.word	0x0000d1a0


	//   ....[100]....
        /*0644*/ 	.word	0x0000d410


	//   ....[101]....
        /*0648*/ 	.word	0x0000d430


	//   ....[102]....
        /*064c*/ 	.word	0x0000d440


	//   ....[103]....
        /*0650*/ 	.word	0x0000d4c0


	//   ....[104]....
        /*0654*/ 	.word	0x0000d4d0


	//   ....[105]....
        /*0658*/ 	.word	0x0000d540


	//   ....[106]....
        /*065c*/ 	.word	0x0000d550


	//   ....[107]....
        /*0660*/ 	.word	0x0000d5c0


	//   ....[108]....
        /*0664*/ 	.word	0x0000d5d0


	//   ....[109]....
        /*0668*/ 	.word	0x0000d640


	//   ....[110]....
        /*066c*/ 	.word	0x0000d650


	//   ....[111]....
        /*0670*/ 	.word	0x0000d660


	//   ....[112]....
        /*0674*/ 	.word	0x0000dc10


	//   ....[113]....
        /*0678*/ 	.word	0x0000dc30


	//   ....[114]....
        /*067c*/ 	.word	0x0000dc40


	//   ....[115]....
        /*0680*/ 	.word	0x0000dc50


	//   ....[116]....
        /*0684*/ 	.word	0x0000dcc0


	//   ....[117]....
        /*0688*/ 	.word	0x0000dce0


	//   ....[118]....
        /*068c*/ 	.word	0x0000dd50


	//   ....[119]....
        /*0690*/ 	.word	0x0000dd70


	//   ....[120]....
        /*0694*/ 	.word	0x0000ddd0


	//   ....[121]....
        /*0698*/ 	.word	0x0000ddf0


	//   ....[122]....
        /*069c*/ 	.word	0x0000de40


	//   ....[123]....
        /*06a0*/ 	.word	0x0000de60


	//   ....[124]....
        /*06a4*/ 	.word	0x0000e2b0


	//   ....[125]....
        /*06a8*/ 	.word	0x0000e2c0


	//   ....[126]....
        /*06ac*/ 	.word	0x0000e300


	//   ....[127]....
        /*06b0*/ 	.word	0x0000e340


	//   ....[128]....
        /*06b4*/ 	.word	0x0000e370


	//   ....[129]....
        /*06b8*/ 	.word	0x0000e3a0


	//   ....[130]....
        /*06bc*/ 	.word	0x0000e3d0


	//   ....[131]....
        /*06c0*/ 	.word	0x0000e400


	//   ....[132]....
        /*06c4*/ 	.word	0x0000e5b0


	//   ....[133]....
        /*06c8*/ 	.word	0x0000e5e0


	//   ....[134]....
        /*06cc*/ 	.word	0x0000e610


	//   ....[135]....
        /*06d0*/ 	.word	0x0000e640


	//   ....[136]....
        /*06d4*/ 	.word	0x0000e670


	//   ....[137]....
        /*06d8*/ 	.word	0x0000e6a0


	//   ....[138]....
        /*06dc*/ 	.word	0x0000e760


	//   ....[139]....
        /*06e0*/ 	.word	0x0000e780


	//   ....[140]....
        /*06e4*/ 	.word	0x0000e790


	//   ....[141]....
        /*06e8*/ 	.word	0x0000e7f0


	//   ....[142]....
        /*06ec*/ 	.word	0x0000ee10


	//   ....[143]....
        /*06f0*/ 	.word	0x0000f300


	//   ....[144]....
        /*06f4*/ 	.word	0x0000f3f0


	//   ....[145]....
        /*06f8*/ 	.word	0x0000f490


	//   ....[146]....
        /*06fc*/ 	.word	0x0000f4f0


	//   ....[147]....
        /*0700*/ 	.word	0x0000f610


	//   ....[148]....
        /*0704*/ 	.word	0x0000f670


	//   ....[149]....
        /*0708*/ 	.word	0x0000f780


	//   ....[150]....
        /*070c*/ 	.word	0x0000f7f0


	//   ....[151]....
        /*0710*/ 	.word	0x0000f900


	//   ....[152]....
        /*0714*/ 	.word	0x0000f970


	//   ....[153]....
        /*0718*/ 	.word	0x0000fa80


	//   ....[154]....
        /*071c*/ 	.word	0x0000faf0


	//   ....[155]....
        /*0720*/ 	.word	0x0000fbd0


	//   ....[156]....
        /*0724*/ 	.word	0x0000fcd0


	//   ....[157]....
        /*0728*/ 	.word	0x0000fd40


	//   ....[158]....
        /*072c*/ 	.word	0x0000fdc0


	//   ....[159]....
        /*0730*/ 	.word	0x0000fe80


	//   ....[160]....
        /*0734*/ 	.word	0x0000ff00


	//   ....[161]....
        /*0738*/ 	.word	0x0000ffe0


	//   ....[162]....
        /*073c*/ 	.word	0x00010060


	//   ....[163]....
        /*0740*/ 	.word	0x00010140


	//   ....[164]....
        /*0744*/ 	.word	0x000101c0


	//   ....[165]....
        /*0748*/ 	.word	0x000102a0


	//   ....[166]....
        /*074c*/ 	.word	0x00010320


	//   ....[167]....
        /*0750*/ 	.word	0x00010400


	//   ....[168]....
        /*0754*/ 	.word	0x00010480


	//   ....[169]....
        /*0758*/ 	.word	0x00010560


	//   ....[170]....
        /*075c*/ 	.word	0x000105e0


	//   ....[171]....
        /*0760*/ 	.word	0x000106a0


	//   ....[172]....
        /*0764*/ 	.word	0x000107d0


	//   ....[173]....
        /*0768*/ 	.word	0x00010880


	//   ....[174]....
        /*076c*/ 	.word	0x00010900


	//   ....[175]....
        /*0770*/ 	.word	0x000109e0


	//   ....[176]....
        /*0774*/ 	.word	0x00010a40


	//   ....[177]....
        /*0778*/ 	.word	0x00010b10


	//   ....[178]....
        /*077c*/ 	.word	0x00010b70


	//   ....[179]....
        /*0780*/ 	.word	0x00010c40


	//   ....[180]....
        /*0784*/ 	.word	0x00010ca0


	//   ....[181]....
        /*0788*/ 	.word	0x00010d70


	//   ....[182]....
        /*078c*/ 	.word	0x00010dd0


	//   ....[183]....
        /*0790*/ 	.word	0x00010ea0


	//   ....[184]....
        /*0794*/ 	.word	0x00010f90


	//   ....[185]....
        /*0798*/ 	.word	0x00011030


	//   ....[186]....
        /*079c*/ 	.word	0x00011090


	//   ....[187]....
        /*07a0*/ 	.word	0x00011180


	//   ....[188]....
        /*07a4*/ 	.word	0x000111e0


	//   ....[189]....
        /*07a8*/ 	.word	0x000112c0


	//   ....[190]....
        /*07ac*/ 	.word	0x00011320


	//   ....[191]....
        /*07b0*/ 	.word	0x00011400


	//   ....[192]....
        /*07b4*/ 	.word	0x00011460


	//   ....[193]....
        /*07b8*/ 	.word	0x00011540


	//   ....[194]....
        /*07bc*/ 	.word	0x000115a0


	//   ....[195]....
        /*07c0*/ 	.word	0x00011670


	//   ....[196]....
        /*07c4*/ 	.word	0x00011790


	//   ....[197]....
        /*07c8*/ 	.word	0x00011880


	//   ....[198]....
        /*07cc*/ 	.word	0x00011920


	//   ....[199]....
        /*07d0*/ 	.word	0x000119f0


	//   ....[200]....
        /*07d4*/ 	.word	0x00011a50


	//   ....[201]....
        /*07d8*/ 	.word	0x00011b20


	//   ....[202]....
        /*07dc*/ 	.word	0x00011b80


	//   ....[203]....
        /*07e0*/ 	.word	0x00011c60


	//   ....[204]....
        /*07e4*/ 	.word	0x00011cc0


	//   ....[205]....
        /*07e8*/ 	.word	0x00011d90


	//   ....[206]....
        /*07ec*/ 	.word	0x00011df0


	//   ....[207]....
        /*07f0*/ 	.word	0x00011eb0


	//   ....[208]....
        /*07f4*/ 	.word	0x00011f40


	//   ....[209]....
        /*07f8*/ 	.word	0x00011fe0


	//   ....[210]....
        /*07fc*/ 	.word	0x00012140


	//   ....[211]....
        /*0800*/ 	.word	0x000121b0


	//   ....[212]....
        /*0804*/ 	.word	0x00012230


	//   ....[213]....
        /*0808*/ 	.word	0x000122a0


	//   ....[214]....
        /*080c*/ 	.word	0x00012310


	//   ....[215]....
        /*0810*/ 	.word	0x00012390


	//   ....[216]....
        /*0814*/ 	.word	0x00012410


	//   ....[217]....
        /*0818*/ 	.word	0x000124a0


	//   ....[218]....
        /*081c*/ 	.word	0x00012510


	//   ....[219]....
        /*0820*/ 	.word	0x00012580


	//   ....[220]....
        /*0824*/ 	.word	0x000125f0


	//   ....[221]....
        /*0828*/ 	.word	0x00012670


	//   ....[222]....
        /*082c*/ 	.word	0x000126e0


	//   ....[223]....
        /*0830*/ 	.word	0x00012780


	//   ....[224]....
        /*0834*/ 	.word	0x000127d0


	//   ....[225]....
        /*0838*/ 	.word	0x00012860


	//   ....[226]....
        /*083c*/ 	.word	0x00012990


	//----- nvinfo : EIATTR_REG_RECONFIG
	.align		4
.L_114:
        /*0840*/ 	.byte	0x01, 0x54
	.zero		2


	//----- nvinfo : EIATTR_SYSCALL_OFFSETS
	.align		4
        /*0844*/ 	.byte	0x04, 0x46
        /*0846*/ 	.short	(.L_116 - .L_115)


	//   ....[0]....
.L_115:
        /*0848*/ 	.word	0x00001a70


	//   ....[1]....
        /*084c*/ 	.word	0x0000ad50


	//   ....[2]....
        /*0850*/ 	.word	0x0000aea0


	//   ....[3]....
        /*0854*/ 	.word	0x0000af90


	//   ....[4]....
        /*0858*/ 	.word	0x0000bf30


	//----- nvinfo : EIATTR_MBARRIER_INSTR_OFFSETS
	.align		4
.L_116:
        /*085c*/ 	.byte	0x04, 0x39
        /*085e*/ 	.short	(.L_118 - .L_117)


	//   ....[0]....
.L_117:
        /*0860*/ 	.word	0x00000180
        /*0864*/ 	.word	0x000000ff
        /*0868*/ 	.word	0x0002a800
        /*086c*/ 	.short	0x0100
        /*086e*/ 	.byte	0x08
	.zero		1


	//   ....[1]....
        /*0870*/ 	.word	0x00000190
        /*0874*/ 	.word	0x000000ff
        /*0878*/ 	.word	0x0002a820
        /*087c*/ 	.short	0x0100
        /*087e*/ 	.byte	0x08
	.zero		1


	//   ....[2]....
        /*0880*/ 	.word	0x00000280
        /*0884*/ 	.word	0x000000ff
        /*0888*/ 	.word	0x0002a830
        /*088c*/ 	.short	0x0100
        /*088e*/ 	.byte	0x08
	.zero		1


	//   ....[3]....
        /*0890*/ 	.word	0x00000290
        /*0894*/ 	.word	0x000000ff
        /*0898*/ 	.word	0x0002a840
        /*089c*/ 	.short	0x0100
        /*089e*/ 	.byte	0x08
	.zero		1


	//   ....[4]....
        /*08a0*/ 	.word	0x000002a0
        /*08a4*/ 	.word	0x000000ff
        /*08a8*/ 	.word	0x0002a838
        /*08ac*/ 	.short	0x0100
        /*08ae*/ 	.byte	0x08
	.zero		1


	//   ....[5]....
        /*08b0*/ 	.word	0x000002b0
        /*08b4*/ 	.word	0x000000ff
        /*08b8*/ 	.word	0x0002a848
        /*08bc*/ 	.short	0x0100
        /*08be*/ 	.byte	0x08
	.zero		1


	//   ....[6]....
        /*08c0*/ 	.word	0x000003e0
        /*08c4*/ 	.word	0x000000ff
        /*08c8*/ 	.word	0x0002a850
        /*08cc*/ 	.short	0x0100
        /*08ce*/ 	.byte	0x08
	.zero		1


	//   ....[7]....
        /*08d0*/ 	.word	0x000003f0
        /*08d4*/ 	.word	0x000000ff
        /*08d8*/ 	.word	0x0002a860
        /*08dc*/ 	.short	0x0100
        /*08de*/ 	.byte	0x08
	.zero		1


	//   ....[8]....
        /*08e0*/ 	.word	0x00000400
        /*08e4*/ 	.word	0x000000ff
        /*08e8*/ 	.word	0x0002a858
        /*08ec*/ 	.short	0x0100
        /*08ee*/ 	.byte	0x08
	.zero		1


	//   ....[9]....
        /*08f0*/ 	.word	0x00000410
        /*08f4*/ 	.word	0x000000ff
        /*08f8*/ 	.word	0x0002a868
        /*08fc*/ 	.short	0x0100
        /*08fe*/ 	.byte	0x08
	.zero		1


	//   ....[10]....
        /*0900*/ 	.word	0x00000500
        /*0904*/ 	.word	0x000000ff
        /*0908*/ 	.word	0x0002a870
        /*090c*/ 	.short	0x0100
        /*090e*/ 	.byte	0x06
	.zero		1


	//   ....[11]....
        /*0910*/ 	.word	0x00000510
        /*0914*/ 	.word	0x000000ff
        /*0918*/ 	.word	0x0002a880
        /*091c*/ 	.short	0x0100
        /*091e*/ 	.byte	0x06
	.zero		1


	//   ....[12]....
        /*0920*/ 	.word	0x00000520
        /*0924*/ 	.word	0x000000ff
        /*0928*/ 	.word	0x0002a878
        /*092c*/ 	.short	0x0100
        /*092e*/ 	.byte	0x06
	.zero		1


	//   ....[13]....
        /*0930*/ 	.word	0x00000530
        /*0934*/ 	.word	0x000000ff
        /*0938*/ 	.word	0x0002a888
        /*093c*/ 	.short	0x0100
        /*093e*/ 	.byte	0x06
	.zero		1


	//   ....[14]....
        /*0940*/ 	.word	0x00000660
        /*0944*/ 	.word	0x000000ff
        /*0948*/ 	.word	0x0002a890
        /*094c*/ 	.short	0x0100
        /*094e*/ 	.byte	0x08
	.zero		1


	//   ....[15]....
        /*0950*/ 	.word	0x00000670
        /*0954*/ 	.word	0x000000ff
        /*0958*/ 	.word	0x0002a8a0
        /*095c*/ 	.short	0x0100
        /*095e*/ 	.byte	0x08
	.zero		1


	//   ....[16]....
        /*0960*/ 	.word	0x00000680
        /*0964*/ 	.word	0x000000ff
        /*0968*/ 	.word	0x0002a898
        /*096c*/ 	.short	0x0100
        /*096e*/ 	.byte	0x08
	.zero		1


	//   ....[17]....
        /*0970*/ 	.word	0x00000690
        /*0974*/ 	.word	0x000000ff
        /*0978*/ 	.word	0x0002a8a8
        /*097c*/ 	.short	0x0100
        /*097e*/ 	.byte	0x08
	.zero		1


	//   ....[18]....
        /*0980*/ 	.word	0x000007d0
        /*0984*/ 	.word	0x000000ff
        /*0988*/ 	.word	0x0002a8b0
        /*098c*/ 	.short	0x0100
        /*098e*/ 	.byte	0x08
	.zero		1


	//   ....[19]....
        /*0990*/ 	.word	0x000007e0
        /*0994*/ 	.word	0x000000ff
        /*0998*/ 	.word	0x0002a8c0
        /*099c*/ 	.short	0x0100
        /*099e*/ 	.byte	0x08
	.zero		1


	//   ....[20]....
        /*09a0*/ 	.word	0x000007f0
        /*09a4*/ 	.word	0x000000ff
        /*09a8*/ 	.word	0x0002a8b8
        /*09ac*/ 	.short	0x0100
        /*09ae*/ 	.byte	0x08
	.zero		1


	//   ....[21]....
        /*09b0*/ 	.word	0x00000800
        /*09b4*/ 	.word	0x000000ff
        /*09b8*/ 	.word	0x0002a8c8
        /*09bc*/ 	.short	0x0100
        /*09be*/ 	.byte	0x08
	.zero		1


	//   ....[22]....
        /*09c0*/ 	.word	0x00001b10
        /*09c4*/ 	.word	0x000000ff
        /*09c8*/ 	.word	0x0002a800
        /*09cc*/ 	.short	0x010a
        /*09ce*/ 	.byte	0x2b
	.zero		1


	//   ....[23]....
        /*09d0*/ 	.word	0x00001b90
        /*09d4*/ 	.word	0x00000008
        /*09d8*/ 	.word	0x0002a830
        /*09dc*/ 	.short	0x010a
        /*09de*/ 	.byte	0x3f
	.zero		1


	//   ....[24]....
        /*09e0*/ 	.word	0x00001be0
        /*09e4*/ 	.word	0x00000008
        /*09e8*/ 	.word	0x0002a830
        /*09ec*/ 	.short	0x010a
        /*09ee*/ 	.byte	0x3f
	.zero		1


	//   ....[25]....
        /*09f0*/ 	.word	0x00002a30
        /*09f4*/ 	.word	0x000000ff
        /*09f8*/ 	.word	0x00000000
        /*09fc*/ 	.short	0x0101
        /*09fe*/ 	.byte	0x04
	.zero		1


	//   ....[26]....
        /*0a00*/ 	.word	0x00003d20
        /*0a04*/ 	.word	0x000000ff
        /*0a08*/ 	.word	0x0002a830
        /*0a0c*/ 	.short	0x010a
        /*0a0e*/ 	.byte	0x08
	.zero		1


	//   ....[27]....
        /*0a10*/ 	.word	0x00003d60
        /*0a14*/ 	.word	0x000000ff
        /*0a18*/ 	.word	0x0002a830
        /*0a1c*/ 	.short	0x010a
        /*0a1e*/ 	.byte	0x08
	.zero		1


	//   ....[28]....
        /*0a20*/ 	.word	0x00004660
        /*0a24*/ 	.word	0x000000ff
        /*0a28*/ 	.word	0x0002a850
        /*0a2c*/ 	.short	0x010a
        /*0a2e*/ 	.byte	0x09
	.zero		1


	//   ....[29]....
        /*0a30*/ 	.word	0x000046a0
        /*0a34*/ 	.word	0x000000ff
        /*0a38*/ 	.word	0x0002a850
        /*0a3c*/ 	.short	0x010a
        /*0a3e*/ 	.byte	0x09
	.zero		1


	//   ....[30]....
        /*0a40*/ 	.word	0x000049b0
        /*0a44*/ 	.word	0x000000ff
        /*0a48*/ 	.word	0x00000000
        /*0a4c*/ 	.short	0x0101
        /*0a4e*/ 	.byte	0x08
	.zero		1


	//   ....[31]....
        /*0a50*/ 	.word	0x00005760
        /*0a54*/ 	.word	0x000000ff
        /*0a58*/ 	.word	0x00000000
        /*0a5c*/ 	.short	0x0101
        /*0a5e*/ 	.byte	0x09
	.zero		1


	//   ....[32]....
        /*0a60*/ 	.word	0x00005d30
        /*0a64*/ 	.word	0x000000ff
        /*0a68*/ 	.word	0x0002a850
        /*0a6c*/ 	.short	0x010a
        /*0a6e*/ 	.byte	0x05
	.zero		1


	//   ....[33]....
        /*0a70*/ 	.word	0x00005d70
        /*0a74*/ 	.word	0x000000ff
        /*0a78*/ 	.word	0x0002a850
        /*0a7c*/ 	.short	0x010a
        /*0a7e*/ 	.byte	0x05
	.zero		1


	//   ....[34]....
        /*0a80*/ 	.word	0x00006250
        /*0a84*/ 	.word	0x000000ff
        /*0a88*/ 	.word	0x00000000
        /*0a8c*/ 	.short	0x0101
        /*0a8e*/ 	.byte	0x04
	.zero		1


	//   ....[35]....
        /*0a90*/ 	.word	0x000079d0
        /*0a94*/ 	.word	0x00000000
        /*0a98*/ 	.word	0x00000000
        /*0a9c*/ 	.short	0x0101
        /*0a9e*/ 	.byte	0x3f
	.zero		1


	//   ....[36]....
        /*0aa0*/ 	.word	0x00008080
        /*0aa4*/ 	.word	0x00000006
        /*0aa8*/ 	.word	0x00000000
        /*0aac*/ 	.short	0x0101
        /*0aae*/ 	.byte	0x3f
	.zero		1


	//   ....[37]....
        /*0ab0*/ 	.word	0x0000b5b0
        /*0ab4*/ 	.word	0x00000007
        /*0ab8*/ 	.word	0x0002a840
        /*0abc*/ 	.short	0x010a
        /*0abe*/ 	.byte	0x3f
	.zero		1


	//   ....[38]....
        /*0ac0*/ 	.word	0x0000bc60
        /*0ac4*/ 	.word	0x00000007
        /*0ac8*/ 	.word	0x0002a830
        /*0acc*/ 	.short	0x0107
        /*0ace*/ 	.byte	0x3f
	.zero		1


	//   ....[39]....
        /*0ad0*/ 	.word	0x0000bd30
        /*0ad4*/ 	.word	0x00000007
        /*0ad8*/ 	.word	0x0002a830
        /*0adc*/ 	.short	0x0101
        /*0ade*/ 	.byte	0x3f
	.zero		1


	//   ....[40]....
        /*0ae0*/ 	.word	0x0000c8c0
        /*0ae4*/ 	.word	0x00000016
        /*0ae8*/ 	.word	0x0002a800
        /*0aec*/ 	.short	0x0107
        /*0aee*/ 	.byte	0x3f
	.zero		1


	//   ....[41]....
        /*0af0*/ 	.word	0x0000c9e0
        /*0af4*/ 	.word	0x00000016
        /*0af8*/ 	.word	0x0002a800
        /*0afc*/ 	.short	0x0101
        /*0afe*/ 	.byte	0x3f
	.zero		1


	//   ....[42]....
        /*0b00*/ 	.word	0x0000ca00
        /*0b04*/ 	.word	0x00000016
        /*0b08*/ 	.word	0x0002a820
        /*0b0c*/ 	.short	0x010a
        /*0b0e*/ 	.byte	0x3f
	.zero		1


	//   ....[43]....
        /*0b10*/ 	.word	0x0000cd60
        /*0b14*/ 	.word	0x00000006
        /*0b18*/ 	.word	0x0002a840
        /*0b1c*/ 	.short	0x010a
        /*0b1e*/ 	.byte	0x3f
	.zero		1


	//   ....[44]....
        /*0b20*/ 	.word	0x0000d240
        /*0b24*/ 	.word	0x00000006
        /*0b28*/ 	.word	0x0002a830
        /*0b2c*/ 	.short	0x0107
        /*0b2e*/ 	.byte	0x3f
	.zero		1


	//   ....[45]....
        /*0b30*/ 	.word	0x0000d2f0
        /*0b34*/ 	.word	0x00000006
        /*0b38*/ 	.word	0x0002a830
        /*0b3c*/ 	.short	0x0101
        /*0b3e*/ 	.byte	0x3f
	.zero		1


	//   ....[46]....
        /*0b40*/ 	.word	0x0000d350
        /*0b44*/ 	.word	0x00000004
        /*0b48*/ 	.word	0x0002a860
        /*0b4c*/ 	.short	0x010a
        /*0b4e*/ 	.byte	0x3f
	.zero		1


	//   ....[47]....
        /*0b50*/ 	.word	0x0000d7a0
        /*0b54*/ 	.word	0x00000004
        /*0b58*/ 	.word	0x0002a850
        /*0b5c*/ 	.short	0x0107
        /*0b5e*/ 	.byte	0x3f
	.zero		1


	//   ....[48]....
        /*0b60*/ 	.word	0x0000d8f0
        /*0b64*/ 	.word	0x00000004
        /*0b68*/ 	.word	0x0002a850
        /*0b6c*/ 	.short	0x0101
        /*0b6e*/ 	.byte	0x3f
	.zero		1


	//   ....[49]....
        /*0b70*/ 	.word	0x0000db40
        /*0b74*/ 	.word	0x00000000
        /*0b78*/ 	.word	0x0002a860
        /*0b7c*/ 	.short	0x010a
        /*0b7e*/ 	.byte	0x3f
	.zero		1


	//   ....[50]....
        /*0b80*/ 	.word	0x0000dfa0
        /*0b84*/ 	.word	0x00000000
        /*0b88*/ 	.word	0x0002a850
        /*0b8c*/ 	.short	0x0107
        /*0b8e*/ 	.byte	0x3f
	.zero		1


	//   ....[51]....
        /*0b90*/ 	.word	0x0000e050
        /*0b94*/ 	.word	0x00000000
        /*0b98*/ 	.word	0x0002a850
        /*0b9c*/ 	.short	0x0101
        /*0b9e*/ 	.byte	0x3f
	.zero		1


	//   ....[52]....
        /*0ba0*/ 	.word	0x0000ed90
        /*0ba4*/ 	.word	0x00000004
        /*0ba8*/ 	.word	0x0002a820
        /*0bac*/ 	.short	0x010a
        /*0bae*/ 	.byte	0x3f
	.zero		1


	//   ....[53]....
        /*0bb0*/ 	.word	0x0000ef30
        /*0bb4*/ 	.word	0x00000005
        /*0bb8*/ 	.word	0x0002a840
        /*0bbc*/ 	.short	0x010a
        /*0bbe*/ 	.byte	0x3f
	.zero		1


	//   ....[54]....
        /*0bc0*/ 	.word	0x0000efd0
        /*0bc4*/ 	.word	0x0000001b
        /*0bc8*/ 	.word	0x0002a840
        /*0bcc*/ 	.short	0x010a
        /*0bce*/ 	.byte	0x3f
	.zero		1


	//   ....[55]....
        /*0bd0*/ 	.word	0x0000f010
        /*0bd4*/ 	.word	0x00000005
        /*0bd8*/ 	.word	0x0002a860
        /*0bdc*/ 	.short	0x010a
        /*0bde*/ 	.byte	0x3f
	.zero		1


	//   ....[56]....
        /*0be0*/ 	.word	0x0000f050
        /*0be4*/ 	.word	0x0000001b
        /*0be8*/ 	.word	0x0002a860
        /*0bec*/ 	.short	0x010a
        /*0bee*/ 	.byte	0x3f
	.zero		1


	//   ....[57]....
        /*0bf0*/ 	.word	0x0000f0c0
        /*0bf4*/ 	.word	0x00000003
        /*0bf8*/ 	.word	0x0002a800
        /*0bfc*/ 	.short	0x010a
        /*0bfe*/ 	.byte	0x3f
	.zero		1


	//   ....[58]....
        /*0c00*/ 	.word	0x0000f110
        /*0c04*/ 	.word	0x00000008
        /*0c08*/ 	.word	0x0002a830
        /*0c0c*/ 	.short	0x010a
        /*0c0e*/ 	.byte	0x3f
	.zero		1


	//   ....[59]....
        /*0c10*/ 	.word	0x0000f170
        /*0c14*/ 	.word	0x00000003
        /*0c18*/ 	.word	0x0002a830
        /*0c1c*/ 	.short	0x010a
        /*0c1e*/ 	.byte	0x3f
	.zero		1


	//   ....[60]....
        /*0c20*/ 	.word	0x0000f1d0
        /*0c24*/ 	.word	0x00000003
        /*0c28*/ 	.word	0x0002a850
        /*0c2c*/ 	.short	0x010a
        /*0c2e*/ 	.byte	0x3f
	.zero		1


	//   ....[61]....
        /*0c30*/ 	.word	0x0000f230
        /*0c34*/ 	.word	0x00000005
        /*0c38*/ 	.word	0x0002a850
        /*0c3c*/ 	.short	0x010a
        /*0c3e*/ 	.byte	0x3f
	.zero		1


	//   ....[62]....
        /*0c40*/ 	.word	0x0000f340
        /*0c44*/ 	.word	0x00000007
        /*0c48*/ 	.word	0x0002a840
        /*0c4c*/ 	.short	0x010a
        /*0c4e*/ 	.byte	0x3f
	.zero		1


	//   ....[63]....
        /*0c50*/ 	.word	0x000106d0
        /*0c54*/ 	.word	0x00000016
        /*0c58*/ 	.word	0x0002a820
        /*0c5c*/ 	.short	0x010a
        /*0c5e*/ 	.byte	0x3f
	.zero		1


	//   ....[64]....
        /*0c60*/ 	.word	0x00010720
        /*0c64*/ 	.word	0x00000006
        /*0c68*/ 	.word	0x0002a840
        /*0c6c*/ 	.short	0x010a
        /*0c6e*/ 	.byte	0x3f
	.zero		1


	//   ....[65]....
        /*0c70*/ 	.word	0x00010ee0
        /*0c74*/ 	.word	0x00000004
        /*0c78*/ 	.word	0x0002a860
        /*0c7c*/ 	.short	0x010a
        /*0c7e*/ 	.byte	0x3f
	.zero		1


	//   ....[66]....
        /*0c80*/ 	.word	0x000116e0
        /*0c84*/ 	.word	0x00000000
        /*0c88*/ 	.word	0x0002a860
        /*0c8c*/ 	.short	0x010a
        /*0c8e*/ 	.byte	0x3f
	.zero		1


	//   ....[67]....
        /*0c90*/ 	.word	0x000128b0
        /*0c94*/ 	.word	0x00000004
        /*0c98*/ 	.word	0x0002a820
        /*0c9c*/ 	.short	0x010a
        /*0c9e*/ 	.byte	0x3f
	.zero		1


	//   ....[68]....
        /*0ca0*/ 	.word	0x00012a50
        /*0ca4*/ 	.word	0x00000005
        /*0ca8*/ 	.word	0x0002a840
        /*0cac*/ 	.short	0x010a
        /*0cae*/ 	.byte	0x3f
	.zero		1


	//   ....[69]....
        /*0cb0*/ 	.word	0x00012aa0
        /*0cb4*/ 	.word	0x0000001b
        /*0cb8*/ 	.word	0x0002a840
        /*0cbc*/ 	.short	0x010a
        /*0cbe*/ 	.byte	0x3f
	.zero		1


	//   ....[70]....
        /*0cc0*/ 	.word	0x00012af0
        /*0cc4*/ 	.word	0x00000005
        /*0cc8*/ 	.word	0x0002a860
        /*0ccc*/ 	.short	0x010a
        /*0cce*/ 	.byte	0x3f
	.zero		1


	//----- nvinfo : EIATTR_NUM_MBARRIERS
	.align		4
.L_118:
        /*0cd0*/ 	.byte	0x03, 0x38
        /*0cd2*/ 	.short	0x0016


	//----- nvinfo : EIATTR_EXIT_INSTR_OFFSETS
	.align		4
        /*0cd4*/ 	.byte	0x04, 0x1c
        /*0cd6*/ 	.short	(.L_120 - .L_119)


	//   ....[0]....
.L_119:
        /*0cd8*/ 	.word	0x00000990


	//   ....[1]....
        /*0cdc*/ 	.word	0x00009680


	//   ....[2]....
        /*0ce0*/ 	.word	0x0000f0a0


	//----- nvinfo : EIATTR_MAX_THREADS
	.align		4
.L_120:
        /*0ce4*/ 	.byte	0x04, 0x05
        /*0ce6*/ 	.short	(.L_122 - .L_121)
.L_121:
        /*0ce8*/ 	.word	0x00000180
        /*0cec*/ 	.word	0x00000001
        /*0cf0*/ 	.word	0x00000001


	//----- nvinfo : EIATTR_CRS_STACK_SIZE
	.align		4
.L_122:
        /*0cf4*/ 	.byte	0x04, 0x1e
        /*0cf6*/ 	.short	(.L_124 - .L_123)
.L_123:
        /*0cf8*/ 	.word	0x00000000


	//----- nvinfo : EIATTR_CBANK_PARAM_SIZE
	.align		4
.L_124:
        /*0cfc*/ 	.byte	0x03, 0x19
        /*0cfe*/ 	.short	0x0af0


	//----- nvinfo : EIATTR_PARAM_CBANK
	.align		4
        /*0d00*/ 	.byte	0x04, 0x0a
        /*0d02*/ 	.short	(.L_126 - .L_125)
	.align		4
.L_125:
        /*0d04*/ 	.word	index@(.nv.constant0._ZN7cutlass13device_kernelIN5flash11enable_sm90INS1_16FlashAttnFwdSm90INS1_25CollectiveMainloopFwdSm90ILi2EN4cute5tupleIJNS5_1CILi1EEES8_S8_EEENS6_IJNS7_ILi128EEENS7_ILi96EEENS7_ILi192EEEEEELi128ENS_6half_tEfNS_4arch4Sm90ELb0ELb0ELb0ELb1ELb1ELb0ELb0ELb1ELb1ELb1ELb1ELb0EEENS1_21CollectiveEpilogueFwdINS6_IJSA_SA_SB_EEES9_SE_SG_Li256ELb1ELb1ELb1ELb0EEENS1_36VarlenDynamicPersistentTileSchedulerILi128ELi96ELi256ELi128ELb1ELb1ELb1ELb0ELb1ELb1EEEEEEEEEvNT_6ParamsE)
        /*0d08*/ 	.short	0x0210
        /*0d0a*/ 	.short	0x0af0


	//----- nvinfo : EIATTR_SW_WAR
	.align		4
.L_126:
        /*0d0c*/ 	.byte	0x04, 0x36
        /*0d0e*/ 	.short	(.L_128 - .L_127)
.L_127:
        /*0d10*/ 	.word	0x00000008
.L_128:


//--------------------- .nv.info._ZN7cutlass13device_kernelIN5flash11enable_sm90INS1_16FlashAttnFwdSm90INS1_25CollectiveMainloopFwdSm90ILi2EN4cute5tupleIJNS5_1CILi1EEES8_S8_EEENS6_IJNS7_ILi128EEENS7_ILi96EEENS7_ILi192EEEEEELi128ENS_6half_tEfNS_4arch4Sm90ELb0ELb0ELb0ELb1ELb1ELb1ELb0ELb1ELb1ELb1ELb1ELb0EEENS1_21CollectiveEpilogueFwdINS6_IJSA_SA_SB_EEES9_SE_SG_Li256ELb1ELb1ELb1ELb0EEENS1_36VarlenDynamicPersistentTileSchedulerILi128ELi96ELi256ELi128ELb1ELb1ELb1ELb0ELb1ELb1EEEEEEEEEvNT_6ParamsE --------------------------
	.section	.nv.info._ZN7cutlass13device_kernelIN5flash11enable_sm90INS1_16FlashAttnFwdSm90INS1_25CollectiveMainloopFwdSm90ILi2EN4cute5tupleIJNS5_1CILi1EEES8_S8_EEENS6_IJNS7_ILi128EEENS7_ILi96EEENS7_ILi192EEEEEELi128ENS_6half_tEfNS_4arch4Sm90ELb0ELb0ELb0ELb1ELb1ELb1ELb0ELb1ELb1ELb1ELb1ELb0EEENS1_21CollectiveEpilogueFwdINS6_IJSA_SA_SB_EEES9_SE_SG_Li256ELb1ELb1ELb1ELb0EEENS1_36VarlenDynamicPersistentTileSchedulerILi128ELi96ELi256ELi128ELb1ELb1ELb1ELb0ELb1ELb1EEEEEEEEEvNT_6ParamsE,"",@"SHT_CUDA_INFO"
	.sectionflags	@""
	.align	4


	//----- nvinfo : EIATTR_CUDA_API_VERSION
	.align		4
        /*0000*/ 	.byte	0x04, 0x37
        /*0002*/ 	.short	(.L_130 - .L_129)
.L_129:
        /*0004*/ 	.word	0x00000082


	//----- nvinfo : EIATTR_KPARAM_INFO
	.align		4
.L_130:
        /*0008*/ 	.byte	0x04, 0x17
        /*000a*/ 	.short	(.L_132 - .L_131)
.L_131:
        /*000c*/ 	.word	0x00000000
        /*0010*/ 	.short	0x0000
        /*0012*/ 	.short	0x0070
        /*0014*/ 	.byte	0x00, 0xf0, 0x01, 0x2a


	//----- nvinfo : EIATTR_SPARSE_MMA_MASK
	.align		4
.L_132:
        /*0018*/ 	.byte	0x03, 0x50
        /*001a*/ 	.short	0x0000


	//----- nvinfo : EIATTR_MAXREG_COUNT
	.align		4
        /*001c*/ 	.byte	0x03, 0x1b
        /*001e*/ 	.short	0x00a8


	//----- nvinfo : EIATTR_NUM_BARRIERS
	.align		4
        /*0020*/ 	.byte	0x02, 0x4c
        /*0022*/ 	.byte	0x10
	.zero		1


	//----- nvinfo : EIATTR_EXTERNS
	.align		4
        /*0024*/ 	.byte	0x04, 0x0f
        /*0026*/ 	.short	(.L_134 - .L_133)


	//   ....[0]....
	.align		4
.L_133:
        /*0028*/ 	.word	index@(__assertfail)


	//----- nvinfo : EIATTR_ANNOTATIONS
	.align		4
.L_134:
        /*002c*/ 	.byte	0x04, 0x55
        /*002e*/ 	.short	(.L_136 - .L_135)


	//   ....[0]....
.L_135:
        /* <DEDUP_REMOVED lines=56> */


	//----- nvinfo : EIATTR_MERCURY_ISA_VERSION
	.align		4
.L_136:
        /*0398*/ 	.byte	0x03, 0x5f
        /*039a*/ 	.short	0x0101


	//----- nvinfo : EIATTR_UNUSED_LOAD_BYTE_OFFSET
	.align		4
        /*039c*/ 	.byte	0x04, 0x44
        /*039e*/ 	.short	(.L_138 - .L_137)


	//   ....[0]....
.L_137:
        /*03a0*/ 	.word	0x00000a30
        /*03a4*/ 	.word	0x0000fff0


	//   ....[1]....
        /*03a8*/ 	.word	0x00016460
        /*03ac*/ 	.word	0x0000fff0


	//----- nvinfo : EIATTR_INT_WARP_WIDE_INSTR_OFFSETS
	.align		4
.L_138:
        /*03b0*/ 	.byte	0x04, 0x31
        /*03b2*/ 	.short	(.L_140 - .L_139)


	//   ....[0]....
.L_139:
        /*03b4*/ 	.word	0x00000130


	//   ....[1]....
        /*03b8*/ 	.word	0x00000170


	//   ....[2]....
        /*03bc*/ 	.word	0x000001e0


	//   ....[3]....
        /*03c0*/ 	.word	0x0001bd70


	//   ....[4]....
        /*03c4*/ 	.word	0x0001be00


	//   ....[5]....
        /*03c8*/ 	.word	0x0001ecd0


	//   ....[6]....
        /*03cc*/ 	.word	0x0001ed60


	//----- nvinfo : EIATTR_COOP_GROUP_MASK_REGIDS
	.align		4
.L_140:
        /*03d0*/ 	.byte	0x04, 0x29
        /*03d2*/ 	.short	(.L_142 - .L_141)


	//   ....[0]....
.L_141:
        /*03d4*/ 	.word	0xffffffff


	//   ....[1]....
        /*03d8*/ 	.word	0xffffffff


	//   ....[2]....
        /*03dc*/ 	.word	0xffffffff


	//   ....[3]....
        /*03e0*/ 	.word	0xffffffff


	//   ....[4]....
        /*03e4*/ 	.word	0xffffffff


	//   ....[5]....
        /*03e8*/ 	.word	0xffffffff


	//   ....[6]....
        /*03ec*/ 	.word	0xffffffff


	//   ....[7]....
        /*03f0*/ 	.word	0xffffffff


	//   ....[8]....
        /*03f4*/ 	.word	0xffffffff


	//   ....[9]....
        /*03f8*/ 	.word	0xffffffff


	//   ....[10]....
        /*03fc*/ 	.word	0xffffffff


	//   ....[11]....
        /*0400*/ 	.word	0xffffffff


	//   ....[12]....
        /*0404*/ 	.word	0xffffffff


	//   ....[13]....
        /*0408*/ 	.word	0xffffffff


	//   ....[14]....
        /*040c*/ 	.word	0xffffffff


	//   ....[15]....
        /*0410*/ 	.word	0xffffffff


	//   ....[16]....
        /*0414*/ 	.word	0xffffffff


	//   ....[17]....
        /*0418*/ 	.word	0xffffffff


	//   ....[18]....
        /*041c*/ 	.word	0xffffffff


	//   ....[19]....
        /*0420*/ 	.word	0xffffffff


	//   ....[20]....
        /*0424*/ 	.word	0xffffffff


	//   ....[21]....
        /*0428*/ 	.word	0xffffffff


	//   ....[22]....
        /*042c*/ 	.word	0xffffffff


	//   ....[23]....
        /*0430*/ 	.word	0xffffffff


	//   ....[24]....
        /*0434*/ 	.word	0xffffffff


	//   ....[25]....
        /*0438*/ 	.word	0xffffffff


	//   ....[26]....
        /*043c*/ 	.word	0xffffffff


	//   ....[27]....
        /*0440*/ 	.word	0xffffffff


	//   ....[28]....
        /*0444*/ 	.word	0xffffffff


	//   ....[29]....
        /*0448*/ 	.word	0xffffffff


	//   ....[30]....
        /*044c*/ 	.word	0xffffffff


	//   ....[31]....
        /*0450*/ 	.word	0xffffffff


	//   ....[32]....
        /*0454*/ 	.word	0xffffffff


	//   ....[33]....
        /*0458*/ 	.word	0xffffffff


	//   ....[34]....
        /*045c*/ 	.word	0xffffffff


	//   ....[35]....
        /*0460*/ 	.word	0xffffffff


	//   ....[36]....
        /*0464*/ 	.word	0xffffffff


	//   ....[37]....
        /*0468*/ 	.word	0xffffffff


	//   ....[38]....
        /*046c*/ 	.word	0xffffffff


	//   ....[39]....
        /*0470*/ 	.word	0xffffffff


	//   ....[40]....
        /*0474*/ 	.word	0xffffffff


	//   ....[41]....
        /*0478*/ 	.word	0xffffffff


	//   ....[42]....
        /*047c*/ 	.word	0xffffffff


	//   ....[43]....
        /*0480*/ 	.word	0xffffffff


	//   ....[44]....
        /*0484*/ 	.word	0xffffffff


	//   ....[45]....
        /*0488*/ 	.word	0xffffffff


	//   ....[46]....
        /*048c*/ 	.word	0xffffffff


	//   ....[47]....
        /*0490*/ 	.word	0xffffffff


	//   ....[48]....
        /*0494*/ 	.word	0xffffffff


	//   ....[49]....
        /*0498*/ 	.word	0xffffffff


	//   ....[50]....
        /*049c*/ 	.word	0xffffffff


	//   ....[51]....
        /*04a0*/ 	.word	0xffffffff


	//   ....[52]....
        /*04a4*/ 	.word	0xffffffff


	//   ....[53]....
        /*04a8*/ 	.word	0xffffffff


	//   ....[54]....
        /*04ac*/ 	.word	0xffffffff


	//   ....[55]....
        /*04b0*/ 	.word	0xffffffff


	//   ....[56]....
        /*04b4*/ 	.word	0xffffffff


	//   ....[57]....
        /*04b8*/ 	.word	0xffffffff


	//   ....[58]....
        /*04bc*/ 	.word	0xffffffff


	//   ....[59]....
        /*04c0*/ 	.word	0xffffffff


	//   ....[60]....
        /*04c4*/ 	.word	0xffffffff


	//   ....[61]....
        /*04c8*/ 	.word	0xffffffff


	//   ....[62]....
        /*04cc*/ 	.word	0xffffffff


	//   ....[63]....
        /*04d0*/ 	.word	0xffffffff


	//   ....[64]....
        /*04d4*/ 	.word	0xffffffff


	//   ....[65]....
        /*04d8*/ 	.word	0xffffffff


	//   ....[66]....
        /*04dc*/ 	.word	0xffffffff


	//   ....[67]....
        /*04e0*/ 	.word	0xffffffff


	//   ....[68]....
        /*04e4*/ 	.word	0xffffffff


	//   ....[69]....
        /*04e8*/ 	.word	0xffffffff


	//   ....[70]....
        /*04ec*/ 	.word	0xffffffff


	//   ....[71]....
        /*04f0*/ 	.word	0xffffffff


	//   ....[72]....
        /*04f4*/ 	.word	0xffffffff


	//   ....[73]....
        /*04f8*/ 	.word	0xffffffff


	//   ....[74]....
        /*04fc*/ 	.word	0xffffffff


	//   ....[75]....
        /*0500*/ 	.word	0xffffffff


	//   ....[76]....
        /*0504*/ 	.word	0xffffffff


	//   ....[77]....
        /*0508*/ 	.word	0xffffffff


	//   ....[78]....
        /*050c*/ 	.word	0xffffffff


	//   ....[79]....
        /*0510*/ 	.word	0xffffffff


	//   ....[80]....
        /*0514*/ 	.word	0xffffffff


	//   ....[81]....
        /*0518*/ 	.word	0xffffffff


	//   ....[82]....
        /*051c*/ 	.word	0xffffffff


	//   ....[83]....
        /*0520*/ 	.word	0xffffffff


	//   ....[84]....
        /*0524*/ 	.word	0xffffffff


	//   ....[85]....
        /*0528*/ 	.word	0xffffffff


	//   ....[86]....
        /*052c*/ 	.word	0xffffffff


	//   ....[87]....
        /*0530*/ 	.word	0xffffffff


	//   ....[88]....
        /*0534*/ 	.word	0xffffffff


	//   ....[89]....
        /*0538*/ 	.word	0xffffffff


	//   ....[90]....
        /*053c*/ 	.word	0xffffffff


	//   ....[91]....
        /*0540*/ 	.word	0xffffffff


	//   ....[92]....
        /*0544*/ 	.word	0xffffffff


	//   ....[93]....
        /*0548*/ 	.word	0xffffffff


	//   ....[94]....
        /*054c*/ 	.word	0xffffffff


	//   ....[95]....
        /*0550*/ 	.word	0xffffffff


	//   ....[96]....
        /*0554*/ 	.word	0xffffffff


	//   ....[97]....
        /*0558*/ 	.word	0xffffffff


	//   ....[98]....
        /*055c*/ 	.word	0xffffffff


	//   ....[99]....
        /*0560*/ 	.word	0xffffffff


	//   ....[100]....
        /*0564*/ 	.word	0xffffffff


	//   ....[101]....
        /*0568*/ 	.word	0xffffffff


	//   ....[102]....
        /*056c*/ 	.word	0xffffffff


	//   ....[103]....
        /*0570*/ 	.word	0xffffffff


	//   ....[104]....
        /*0574*/ 	.word	0xffffffff


	//   ....[105]....
        /*0578*/ 	.word	0xffffffff


	//   ....[106]....
        /*057c*/ 	.word	0xffffffff


	//   ....[107]....
        /*0580*/ 	.word	0xffffffff


	//   ....[108]....
        /*0584*/ 	.word	0xffffffff


	//   ....[109]....
        /*0588*/ 	.word	0xffffffff


	//   ....[110]....
        /*058c*/ 	.word	0xffffffff


	//   ....[111]....
        /*0590*/ 	.word	0xffffffff


	//   ....[112]....
        /*0594*/ 	.word	0xffffffff


	//   ....[113]....
        /*0598*/ 	.word	0xffffffff


	//   ....[114]....
        /*059c*/ 	.word	0xffffffff


	//   ....[115]....
        /*05a0*/ 	.word	0xffffffff


	//   ....[116]....
        /*05a4*/ 	.word	0xffffffff


	//   ....[117]....
        /*05a8*/ 	.word	0xffffffff


	//   ....[118]....
        /*05ac*/ 	.word	0xffffffff


	//   ....[119]....
        /*05b0*/ 	.word	0xffffffff


	//   ....[120]....
        /*05b4*/ 	.word	0xffffffff


	//   ....[121]....
        /*05b8*/ 	.word	0xffffffff


	//   ....[122]....
        /*05bc*/ 	.word	0xffffffff


	//   ....[123]....
        /*05c0*/ 	.word	0xffffffff


	//   ....[124]....
        /*05c4*/ 	.word	0xffffffff


	//   ....[125]....
        /*05c8*/ 	.word	0xffffffff


	//   ....[126]....
        /*05cc*/ 	.word	0xffffffff


	//   ....[127]....
        /*05d0*/ 	.word	0xffffffff


	//   ....[128]....
        /*05d4*/ 	.word	0xffffffff


	//   ....[129]....
        /*05d8*/ 	.word	0xffffffff


	//   ....[130]....
        /*05dc*/ 	.word	0xffffffff


	//   ....[131]....
        /*05e0*/ 	.word	0xffffffff


	//   ....[132]....
        /*05e4*/ 	.word	0xffffffff


	//   ....[133]....
        /*05e8*/ 	.word	0xffffffff


	//   ....[134]....
        /*05ec*/ 	.word	0xffffffff


	//   ....[135]....
        /*05f0*/ 	.word	0xffffffff


	//   ....[136]....
        /*05f4*/ 	.word	0xffffffff


	//   ....[137]....
        /*05f8*/ 	.word	0xffffffff


	//   ....[138]....
        /*05fc*/ 	.word	0xffffffff


	//   ....[139]....
        /*0600*/ 	.word	0xffffffff


	//   ....[140]....
        /*0604*/ 	.word	0xffffffff


	//   ....[141]....
        /*0608*/ 	.word	0xffffffff


	//   ....[142]....
        /*060c*/ 	.word	0xffffffff


	//   ....[143]....
        /*0610*/ 	.word	0xffffffff


	//   ....[144]....
        /*0614*/ 	.word	0xffffffff


	//   ....[145]....
        /*0618*/ 	.word	0xffffffff


	//   ....[146]....
        /*061c*/ 	.word	0xffffffff


	//   ....[147]....
        /*0620*/ 	.word	0xffffffff


	//   ....[148]....
        /*0624*/ 	.word	0xffffffff


	//   ....[149]....
        /*0628*/ 	.word	0xffffffff


	//   ....[150]....
        /*062c*/ 	.word	0xffffffff


	//   ....[151]....
        /*0630*/ 	.word	0xffffffff


	//   ....[152]....
        /*0634*/ 	.word	0xffffffff


	//   ....[153]....
        /*0638*/ 	.word	0xffffffff


	//   ....[154]....
        /*063c*/ 	.word	0xffffffff


	//   ....[155]....
        /*0640*/ 	.word	0xffffffff


	//   ....[156]....
        /*0644*/ 	.word	0xffffffff


	//   ....[157]....
        /*0648*/ 	.word	0xffffffff


	//   ....[158]....
        /*064c*/ 	.word	0xffffffff


	//   ....[159]....
        /*0650*/ 	.word	0xffffffff


	//   ....[160]....
        /*0654*/ 	.word	0xffffffff


	//   ....[161]....
        /*0658*/ 	.word	0xffffffff


	//   ....[162]....
        /*065c*/ 	.word	0xffffffff


	//   ....[163]....
        /*0660*/ 	.word	0xffffffff


	//   ....[164]....
        /*0664*/ 	.word	0xffffffff


	//   ....[165]....
        /*0668*/ 	.word	0xffffffff


	//   ....[166]....
        /*066c*/ 	.word	0xffffffff


	//   ....[167]....
        /*0670*/ 	.word	0xffffffff


	//   ....[168]....
        /*0674*/ 	.word	0xffffffff


	//   ....[169]....
        /*0678*/ 	.word	0x0500000f


	//   ....[170]....
        /*067c*/ 	.word	0x0500000f


	//   ....[171]....
        /*0680*/ 	.word	0x0500000f


	//   ....[172]....
        /*0684*/ 	.word	0x0500000f


	//   ....[173]....
        /*0688*/ 	.word	0x0500000f


	//   ....[174]....
        /*068c*/ 	.word	0x0500000f


	//   ....[175]....
        /*0690*/ 	.word	0x0500000f


	//   ....[176]....
        /*0694*/ 	.word	0x0500000f


	//   ....[177]....
        /*0698*/ 	.word	0x0500000f


	//   ....[178]....
        /*069c*/ 	.word	0x0500000f


	//   ....[179]....
        /*06a0*/ 	.word	0x0500000f


	//   ....[180]....
        /*06a4*/ 	.word	0x0500000f


	//   ....[181]....
        /*06a8*/ 	.word	0x0500000f


	//   ....[182]....
        /*06ac*/ 	.word	0x0500000f


	//   ....[183]....
        /*06b0*/ 	.word	0x0500000f


	//   ....[184]....
        /*06b4*/ 	.word	0x0500000f


	//   ....[185]....
        /*06b8*/ 	.word	0x0500000f


	//   ....[186]....
        /*06bc*/ 	.word	0x0500000f


	//   ....[187]....
        /*06c0*/ 	.word	0x0500000f


	//   ....[188]....
        /*06c4*/ 	.word	0x0500000f


	//   ....[189]....
        /*06c8*/ 	.word	0x0500000f


	//   ....[190]....
        /*06cc*/ 	.word	0x0500000f


	//   ....[191]....
        /*06d0*/ 	.word	0x0500000f


	//   ....[192]....
        /*06d4*/ 	.word	0x0500000f


	//   ....[193]....
        /*06d8*/ 	.word	0x0500000f


	//   ....[194]....
        /*06dc*/ 	.word	0x0500000f


	//   ....[195]....
        /*06e0*/ 	.word	0x0500000f


	//   ....[196]....
        /*06e4*/ 	.word	0x0500000f


	//   ....[197]....
        /*06e8*/ 	.word	0x0500000f


	//   ....[198]....
        /*06ec*/ 	.word	0x0500000f


	//   ....[199]....
        /*06f0*/ 	.word	0x0500000f


	//   ....[200]....
        /*06f4*/ 	.word	0x0500000f


	//   ....[201]....
        /*06f8*/ 	.word	0x0500000f


	//   ....[202]....
        /*06fc*/ 	.word	0x0500000f


	//   ....[203]....
        /*0700*/ 	.word	0x0500000f


	//   ....[204]....
        /*0704*/ 	.word	0x0500000f


	//   ....[205]....
        /*0708*/ 	.word	0x0500000f


	//   ....[206]....
        /*070c*/ 	.word	0x0500000f


	//   ....[207]....
        /*0710*/ 	.word	0x0500000f


	//   ....[208]....
        /*0714*/ 	.word	0x0500000f


	//   ....[209]....
        /*0718*/ 	.word	0x0500000f


	//   ....[210]....
        /*071c*/ 	.word	0x0500000f


	//   ....[211]....
        /*0720*/ 	.word	0x0500000f


	//   ....[212]....
        /*0724*/ 	.word	0x0500000f


	//   ....[213]....
        /*0728*/ 	.word	0x0500000f


	//   ....[214]....
        /*072c*/ 	.word	0x0500000f


	//   ....[215]....
        /*0730*/ 	.word	0x0500000f


	//   ....[216]....
        /*0734*/ 	.word	0x0500000f


	//   ....[217]....
        /*0738*/ 	.word	0x0500000f


	//   ....[218]....
        /*073c*/ 	.word	0x0500000f


	//   ....[219]....
        /*0740*/ 	.word	0x0500000f


	//   ....[220]....
        /*0744*/ 	.word	0x0500000f


	//   ....[221]....
        /*0748*/ 	.word	0x0500000f


	//   ....[222]....
        /*074c*/ 	.word	0x0500000f


	//   ....[223]....
        /*0750*/ 	.word	0x0500000f


	//   ....[224]....
        /*0754*/ 	.word	0x0500000f


	//   ....[225]....
        /*0758*/ 	.word	0x0500000f


	//   ....[226]....
        /*075c*/ 	.word	0x0500000f


	//   ....[227]....
        /*0760*/ 	.word	0x0500000f


	//   ....[228]....
        /*0764*/ 	.word	0x0500000f


	//   ....[229]....
        /*0768*/ 	.word	0x0500000f


	//   ....[230]....
        /*076c*/ 	.word	0x0500000f


	//   ....[231]....
        /*0770*/ 	.word	0x0500000f


	//   ....[232]....
        /*0774*/ 	.word	0x0500000f


	//   ....[233]....
        /*0778*/ 	.word	0x0500000f


	//   ....[234]....
        /*077c*/ 	.word	0x0500000f


	//   ....[235]....
        /*0780*/ 	.word	0x0500000f


	//   ....[236]....
        /*0784*/ 	.word	0x0500000f


	//   ....[237]....
        /*0788*/ 	.word	0x0500000f


	//   ....[238]....
        /*078c*/ 	.word	0x0500000f


	//   ....[239]....
        /*0790*/ 	.word	0x0500000f


	//   ....[240]....
        /*0794*/ 	.word	0x0500000f


	//   ....[241]....
        /*0798*/ 	.word	0x0500000f


	//   ....[242]....
        /*079c*/ 	.word	0x0500000f


	//   ....[243]....
        /*07a0*/ 	.word	0x0500000f


	//   ....[244]....
        /*07a4*/ 	.word	0x0500000f


	//   ....[245]....
        /*07a8*/ 	.word	0x0500000f


	//   ....[246]....
        /*07ac*/ 	.word	0x0500000f


	//   ....[247]....
        /*07b0*/ 	.word	0x0500000f


	//   ....[248]....
        /*07b4*/ 	.word	0x0500000f


	//   ....[249]....
        /*07b8*/ 	.word	0x0500000f


	//   ....[250]....
        /*07bc*/ 	.word	0x0500000f


	//   ....[251]....
        /*07c0*/ 	.word	0x0500000f


	//   ....[252]....
        /*07c4*/ 	.word	0x0500000f


	//   ....[253]....
        /*07c8*/ 	.word	0x0500000f


	//   ....[254]....
        /*07cc*/ 	.word	0x0500000f


	//   ....[255]....
        /*07d0*/ 	.word	0x0500000f


	//   ....[0]....
        /*07d4*/ 	.word	0x0500000f


	//   ....[1]....
        /*07d8*/ 	.word	0x0500000f


	//   ....[2]....
        /*07dc*/ 	.word	0x0500000f


	//   ....[3]....
        /*07e0*/ 	.word	0x0500000f


	//   ....[4]....
        /*07e4*/ 	.word	0x0500000f


	//   ....[5]....
        /*07e8*/ 	.word	0x0500000f


	//   ....[6]....
        /*07ec*/ 	.word	0x0500000f


	//   ....[7]....
        /*07f0*/ 	.word	0x0500000f


	//   ....[8]....
        /*07f4*/ 	.word	0x0500000f


	//   ....[9]....
        /*07f8*/ 	.word	0x0500000f


	//   ....[10]....
        /*07fc*/ 	.word	0x0500000f


	//   ....[11]....
        /*0800*/ 	.word	0x0500000f


	//   ....[12]....
        /*0804*/ 	.word	0x0500000f


	//   ....[13]....
        /*0808*/ 	.word	0x0500000f


	//   ....[14]....
        /*080c*/ 	.word	0x0500000f


	//   ....[15]....
        /*0810*/ 	.word	0x0500000f


	//   ....[16]....
        /*0814*/ 	.word	0x0500000f


	//   ....[17]....
        /*0818*/ 	.word	0x0500000f


	//----- nvinfo : EIATTR_COOP_GROUP_INSTR_OFFSETS
	.align		4
.L_142:
        /*081c*/ 	.byte	0x04, 0x28
        /*081e*/ 	.short	(.L_144 - .L_143)


	//   ....[0]....
.L_143:
        /*0820*/ 	.word	0x00000060


	//   ....[1]....
        /*0824*/ 	.word	0x00000140


	//   ....[2]....
        /*0828*/ 	.word	0x00000190


	//   ....[3]....
        /*082c*/ 	.word	0x000003c0


	//   ....[4]....
        /*0830*/ 	.word	0x00000520


	//   ....[5]....
        /*0834*/ 	.word	0x00000640


	//   ....[6]....
        /*0838*/ 	.word	0x000007a0


	//   ....[7]....
        /*083c*/ 	.word	0x00003c40


	//   ....[8]....
        /*0840*/ 	.word	0x00003c50


	//   ....[9]....
        /*0844*/ 	.word	0x000051a0


	//   ....[10]....
        /*0848*/ 	.word	0x000051b0


	//   ....[11]....
        /*084c*/ 	.word	0x000072e0


	//   ....[12]....
        /*0850*/ 	.word	0x000072f0


	//   ....[13]....
        /*0854*/ 	.word	0x00008ab0


	//   ....[14]....
        /*0858*/ 	.word	0x00008ac0


	//   ....[15]....
        /*085c*/ 	.word	0x0000a3a0


	//   ....[16]....
        /*0860*/ 	.word	0x0000a3b0


	//   ....[17]....
        /*0864*/ 	.word	0x0000a640


	//   ....[18]....
        /*0868*/ 	.word	0x0000a650


	//   ....[19]....
        /*086c*/ 	.word	0x0000ab70


	//   ....[20]....
        /*0870*/ 	.word	0x0000aba0


	//   ....[21]....
        /*0874*/ 	.word	0x0000ad20


	//   ....[22]....
        /*0878*/ 	.word	0x0000ad40


	//   ....[23]....
        /*087c*/ 	.word	0x0000b4f0


	//   ....[24]....
        /*0880*/ 	.word	0x0000ba40


	//   ....[25]....
        /*0884*/ 	.word	0x0000ba50


	//   ....[26]....
        /*0888*/ 	.word	0x0000ba60


	//   ....[27]....
        /*088c*/ 	.word	0x0000ba70


	//   ....[28]....
        /*0890*/ 	.word	0x0000e4f0


	//   ....[29]....
        /*0894*/ 	.word	0x0000e500


	//   ....[30]....
        /*0898*/ 	.word	0x0000e510


	//   ....[31]....
        /*089c*/ 	.word	0x0000e520


	//   ....[32]....
        /*08a0*/ 	.word	0x00012270


	//   ....[33]....
        /*08a4*/ 	.word	0x000122c0


	//   ....[34]....
        /*08a8*/ 	.word	0x00012730


	//   ....[35]....
        /*08ac*/ 	.word	0x00012780


	//   ....[36]....
        /*08b0*/ 	.word	0x00014970


	//   ....[37]....
        /*08b4*/ 	.word	0x00014980


	//   ....[38]....
        /*08b8*/ 	.word	0x000149b0


	//   ....[39]....
        /*08bc*/ 	.word	0x000149c0


	//   ....[40]....
        /*08c0*/ 	.word	0x00015d50


	//   ....[41]....
        /*08c4*/ 	.word	0x00015dd0


	//   ....[42]....
        /*08c8*/ 	.word	0x00015e00


	//   ....[43]....
        /*08cc*/ 	.word	0x00015e10


	//   ....[44]....
        /*08d0*/ 	.word	0x00016f10


	//   ....[45]....
        /*08d4*/ 	.word	0x00016f20


	//   ....[46]....
        /*08d8*/ 	.word	0x00016f30


	//   ....[47]....
        /*08dc*/ 	.word	0x00016f40


	//   ....[48]....
        /*08e0*/ 	.word	0x00017620


	//   ....[49]....
        /*08e4*/ 	.word	0x00017650


	//   ....[50]....
        /*08e8*/ 	.word	0x00017710


	//   ....[51]....
        /*08ec*/ 	.word	0x00017730


	//   ....[52]....
        /*08f0*/ 	.word	0x000177f0


	//   ....[53]....
        /*08f4*/ 	.word	0x00017810


	//   ....[54]....
        /*08f8*/ 	.word	0x000178e0


	//   ....[55]....
        /*08fc*/ 	.word	0x00017900


	//   ....[56]....
        /*0900*/ 	.word	0x00017da0


	//   ....[57]....
        /*0904*/ 	.word	0x00017db0


	//   ....[58]....
        /*0908*/ 	.word	0x000181f0


	//   ....[59]....
        /*090c*/ 	.word	0x00018200


	//   ....[60]....
        /*0910*/ 	.word	0x00018e70


	//   ....[61]....
        /*0914*/ 	.word	0x00018e80


	//   ....[62]....
        /*0918*/ 	.word	0x00018f40


	//   ....[63]....
        /*091c*/ 	.word	0x00018f60


	//   ....[64]....
        /*0920*/ 	.word	0x00019020


	//   ....[65]....
        /*0924*/ 	.word	0x00019040


	//   ....[66]....
        /*0928*/ 	.word	0x00019110


	//   ....[67]....
        /*092c*/ 	.word	0x00019130


	//   ....[68]....
        /*0930*/ 	.word	0x00019280


	//   ....[69]....
        /*0934*/ 	.word	0x00019490


	//   ....[70]....
        /*0938*/ 	.word	0x000194c0


	//   ....[71]....
        /*093c*/ 	.word	0x000194f0


	//   ....[72]....
        /*0940*/ 	.word	0x00019520


	//   ....[73]....
        /*0944*/ 	.word	0x00019550


	//   ....[74]....
        /*0948*/ 	.word	0x00019580


	//   ....[75]....
        /*094c*/ 	.word	0x00019710


	//   ....[76]....
        /*0950*/ 	.word	0x00019740


	//   ....[77]....
        /*0954*/ 	.word	0x00019770


	//   ....[78]....
        /*0958*/ 	.word	0x000197a0


	//   ....[79]....
        /*095c*/ 	.word	0x000197d0


	//   ....[80]....
        /*0960*/ 	.word	0x00019800


	//   ....[81]....
        /*0964*/ 	.word	0x00019890


	//   ....[82]....
        /*0968*/ 	.word	0x000198c0


	//   ....[83]....
        /*096c*/ 	.word	0x000198d0


	//   ....[84]....
        /*0970*/ 	.word	0x00019960


	//   ....[85]....
        /*0974*/ 	.word	0x0001a8d0


	//   ....[86]....
        /*0978*/ 	.word	0x0001ca00


	//   ....[87]....
        /*097c*/ 	.word	0x0001ca20


	//   ....[88]....
        /*0980*/ 	.word	0x0001cad0


	//   ....[89]....
        /*0984*/ 	.word	0x0001caf0


	//   ....[90]....
        /*0988*/ 	.word	0x0001cb90


	//   ....[91]....
        /*098c*/ 	.word	0x0001cbb0


	//   ....[92]....
        /*0990*/ 	.word	0x0001cc50


	//   ....[93]....
        /*0994*/ 	.word	0x0001cc70


	//   ....[94]....
        /*0998*/ 	.word	0x0001cd10


	//   ....[95]....
        /*099c*/ 	.word	0x0001cd30


	//   ....[96]....
        /*09a0*/ 	.word	0x0001cd40


	//   ....[97]....
        /*09a4*/ 	.word	0x0001cdd0


	//   ....[98]....
        /*09a8*/ 	.word	0x0001d580


	//   ....[99]....
        /*09ac*/ 	.word	0x0001d5b0


	//   ....[100]....
        /*09b0*/ 	.word	0x0001d5d0


	//   ....[101]....
        /*09b4*/ 	.word	0x0001d660


	//   ....[102]....
        /*09b8*/ 	.word	0x0001d670


	//   ....[103]....
        /*09bc*/ 	.word	0x0001d710


	//   ....[104]....
        /*09c0*/ 	.word	0x0001d720


	//   ....[105]....
        /*09c4*/ 	.word	0x0001d7c0


	//   ....[106]....
        /*09c8*/ 	.word	0x0001d7d0


	//   ....[107]....
        /*09cc*/ 	.word	0x0001d870


	//   ....[108]....
        /*09d0*/ 	.word	0x0001d880


	//   ....[109]....
        /*09d4*/ 	.word	0x0001d920


	//   ....[110]....
        /*09d8*/ 	.word	0x0001d930


	//   ....[111]....
        /*09dc*/ 	.word	0x0001d9d0


	//   ....[112]....
        /*09e0*/ 	.word	0x0001d9e0


	//   ....[113]....
        /*09e4*/ 	.word	0x0001d9f0


	//   ....[114]....
        /*09e8*/ 	.word	0x0001e1c0


	//   ....[115]....
        /*09ec*/ 	.word	0x0001e1d0


	//   ....[116]....
        /*09f0*/ 	.word	0x0001e1e0


	//   ....[117]....
        /*09f4*/ 	.word	0x0001e270


	//   ....[118]....
        /*09f8*/ 	.word	0x0001e280


	//   ....[119]....
        /*09fc*/ 	.word	0x0001e2e0


	//   ....[120]....
        /*0a00*/ 	.word	0x0001e310


	//   ....[121]....
        /*0a04*/ 	.word	0x0001e350


	//   ....[122]....
        /*0a08*/ 	.word	0x0001e380


	//   ....[123]....
        /*0a0c*/ 	.word	0x0001e3c0


	//   ....[124]....
        /*0a10*/ 	.word	0x0001e3f0


	//   ....[125]....
        /*0a14*/ 	.word	0x0001e430


	//   ....[126]....
        /*0a18*/ 	.word	0x0001e6b0


	//   ....[127]....
        /*0a1c*/ 	.word	0x0001e6d0


	//   ....[128]....
        /*0a20*/ 	.word	0x0001e760


	//   ....[129]....
        /*0a24*/ 	.word	0x0001e770


	//   ....[130]....
        /*0a28*/ 	.word	0x0001e7e0


	//   ....[131]....
        /*0a2c*/ 	.word	0x0001e7f0


	//   ....[132]....
        /*0a30*/ 	.word	0x0001e860


	//   ....[133]....
        /*0a34*/ 	.word	0x0001e870


	//   ....[134]....
        /*0a38*/ 	.word	0x0001e8e0


	//   ....[135]....
        /*0a3c*/ 	.word	0x0001e8f0


	//   ....[136]....
        /*0a40*/ 	.word	0x0001e900


	//   ....[137]....
        /*0a44*/ 	.word	0x0001e970


	//   ....[138]....
        /*0a48*/ 	.word	0x0001eef0


	//   ....[139]....
        /*0a4c*/ 	.word	0x0001ef20


	//   ....[140]....
        /*0a50*/ 	.word	0x0001ef40


	//   ....[141]....
        /*0a54*/ 	.word	0x0001ef50


	//   ....[142]....
        /*0a58*/ 	.word	0x0001ef90


	//   ....[143]....
        /*0a5c*/ 	.word	0x0001efb0


	//   ....[144]....
        /*0a60*/ 	.word	0x0001f020


	//   ....[145]....
        /*0a64*/ 	.word	0x0001f040


	//   ....[146]....
        /*0a68*/ 	.word	0x0001f0a0


	//   ....[147]....
        /*0a6c*/ 	.word	0x0001f0c0


	//   ....[148]....
        /*0a70*/ 	.word	0x0001f110


	//   ....[149]....
        /*0a74*/ 	.word	0x0001f130


	//   ....[150]....
        /*0a78*/ 	.word	0x0001f570


	//   ....[151]....
        /*0a7c*/ 	.word	0x0001f5a0


	//   ....[152]....
        /*0a80*/ 	.word	0x0001f610


	//   ....[153]....
        /*0a84*/ 	.word	0x0001f640


	//   ....[154]....
        /*0a88*/ 	.word	0x0001f670


	//   ....[155]....
        /*0a8c*/ 	.word	0x0001f6a0


	//   ....[156]....
        /*0a90*/ 	.word	0x0001f6d0


	//   ....[157]....
        /*0a94*/ 	.word	0x0001f700


	//   ....[158]....
        /*0a98*/ 	.word	0x0001f8a0


	//   ....[159]....
        /*0a9c*/ 	.word	0x0001f8d0


	//   ....[160]....
        /*0aa0*/ 	.word	0x0001f900


	//   ....[161]....
        /*0aa4*/ 	.word	0x0001f930


	//   ....[162]....
        /*0aa8*/ 	.word	0x0001f960


	//   ....[163]....
        /*0aac*/ 	.word	0x0001f990


	//   ....[164]....
        /*0ab0*/ 	.word	0x0001fa50


	//   ....[165]....
        /*0ab4*/ 	.word	0x0001fa70


	//   ....[166]....
        /*0ab8*/ 	.word	0x0001fa80


	//   ....[167]....
        /*0abc*/ 	.word	0x0001fae0


	//   ....[168]....
        /*0ac0*/ 	.word	0x00020100


	//   ....[169]....
        /*0ac4*/ 	.word	0x00020420


	//   ....[170]....
        /*0ac8*/ 	.word	0x000204b0


	//   ....[171]....
        /*0acc*/ 	.word	0x00020550


	//   ....[172]....
        /*0ad0*/ 	.word	0x000205e0


	//   ....[173]....
        /*0ad4*/ 	.word	0x000206d0


	//   ....[174]....
        /*0ad8*/ 	.word	0x00020760


	//   ....[175]....
        /*0adc*/ 	.word	0x00020800


	//   ....[176]....
        /*0ae0*/ 	.word	0x00020890


	//   ....[177]....
        /*0ae4*/ 	.word	0x00020980


	//   ....[178]....
        /*0ae8*/ 	.word	0x00020a10


	//   ....[179]....
        /*0aec*/ 	.word	0x00020ab0


	//   ....[180]....
        /*0af0*/ 	.word	0x00020b40


	//   ....[181]....
        /*0af4*/ 	.word	0x00020c30


	//   ....[182]....
        /*0af8*/ 	.word	0x00020cc0


	//   ....[183]....
        /*0afc*/ 	.word	0x00020d10


	//   ....[184]....
        /*0b00*/ 	.word	0x00020d60


	//   ....[185]....
        /*0b04*/ 	.word	0x00020e50


	//   ....[186]....
        /*0b08*/ 	.word	0x00020ee0


	//   ....[187]....
        /*0b0c*/ 	.word	0x00020f30


	//   ....[188]....
        /*0b10*/ 	.word	0x00020f80


	//   ....[189]....
        /*0b14*/ 	.word	0x000211e0


	//   ....[190]....
        /*0b18*/ 	.word	0x000214c0


	//   ....[191]....
        /*0b1c*/ 	.word	0x000215b0


	//   ....[192]....
        /*0b20*/ 	.word	0x00021650


	//   ....[193]....
        /*0b24*/ 	.word	0x000216b0


	//   ....[194]....
        /*0b28*/ 	.word	0x000217c0


	//   ....[195]....
        /*0b2c*/ 	.word	0x00021830


	//   ....[196]....
        /*0b30*/ 	.word	0x00021940


	//   ....[197]....
        /*0b34*/ 	.word	0x000219b0


	//   ....[198]....
        /*0b38*/ 	.word	0x00021ac0


	//   ....[199]....
        /*0b3c*/ 	.word	0x00021b30


	//   ....[200]....
        /*0b40*/ 	.word	0x00021c40


	//   ....[201]....
        /*0b44*/ 	.word	0x00021cb0


	//   ....[202]....
        /*0b48*/ 	.word	0x00021d90


	//   ....[203]....
        /*0b4c*/ 	.word	0x00021e90


	//   ....[204]....
        /*0b50*/ 	.word	0x00021ef0


	//   ....[205]....
        /*0b54*/ 	.word	0x00021f50


	//   ....[206]....
        /*0b58*/ 	.word	0x00022050


	//   ....[207]....
        /*0b5c*/ 	.word	0x000220b0


	//   ....[208]....
        /*0b60*/ 	.word	0x000221c0


	//   ....[209]....
        /*0b64*/ 	.word	0x00022220


	//   ....[210]....
        /*0b68*/ 	.word	0x00022330


	//   ....[211]....
        /*0b6c*/ 	.word	0x00022390


	//   ....[212]....
        /*0b70*/ 	.word	0x000224a0


	//   ....[213]....
        /*0b74*/ 	.word	0x00022500


	//   ....[214]....
        /*0b78*/ 	.word	0x00022610


	//   ....[215]....
        /*0b7c*/ 	.word	0x00022670


	//   ....[216]....
        /*0b80*/ 	.word	0x00022780


	//   ....[217]....
        /*0b84*/ 	.word	0x000227e0


	//   ....[218]....
        /*0b88*/ 	.word	0x000228d0


	//   ....[219]....
        /*0b8c*/ 	.word	0x00022a00


	//   ....[220]....
        /*0b90*/ 	.word	0x00022ab0


	//   ....[221]....
        /*0b94*/ 	.word	0x00022b20


	//   ....[222]....
        /*0b98*/ 	.word	0x00022c10


	//   ....[223]....
        /*0b9c*/ 	.word	0x00022c70


	//   ....[224]....
        /*0ba0*/ 	.word	0x00022d40


	//   ....[225]....
        /*0ba4*/ 	.word	0x00022da0


	//   ....[226]....
        /*0ba8*/ 	.word	0x00022e70


	//   ....[227]....
        /*0bac*/ 	.word	0x00022ed0


	//   ....[228]....
        /*0bb0*/ 	.word	0x00022fa0


	//   ....[229]....
        /*0bb4*/ 	.word	0x00023000


	//   ....[230]....
        /*0bb8*/ 	.word	0x000230d0


	//   ....[231]....
        /*0bbc*/ 	.word	0x000231c0


	//   ....[232]....
        /*0bc0*/ 	.word	0x00023260


	//   ....[233]....
        /*0bc4*/ 	.word	0x000232c0


	//   ....[234]....
        /*0bc8*/ 	.word	0x000233b0


	//   ....[235]....
        /*0bcc*/ 	.word	0x00023410


	//   ....[236]....
        /*0bd0*/ 	.word	0x000234f0


	//   ....[237]....
        /*0bd4*/ 	.word	0x00023550


	//   ....[238]....
        /*0bd8*/ 	.word	0x00023630


	//   ....[239]....
        /*0bdc*/ 	.word	0x00023690


	//   ....[240]....
        /*0be0*/ 	.word	0x00023770


	//   ....[241]....
        /*0be4*/ 	.word	0x000237d0


	//   ....[242]....
        /*0be8*/ 	.word	0x000238a0


	//   ....[243]....
        /*0bec*/ 	.word	0x000239d0


	//   ....[244]....
        /*0bf0*/ 	.word	0x00023aa0


	//   ....[245]....
        /*0bf4*/ 	.word	0x00023b60


	//   ....[246]....
        /*0bf8*/ 	.word	0x00023c30


	//   ....[247]....
        /*0bfc*/ 	.word	0x00023c90


	//   ....[248]....
        /*0c00*/ 	.word	0x00023d60


	//   ....[249]....
        /*0c04*/ 	.word	0x00023dc0


	//   ....[250]....
        /*0c08*/ 	.word	0x00023ea0


	//   ....[251]....
        /*0c0c*/ 	.word	0x00023f00


	//   ....[252]....
        /*0c10*/ 	.word	0x00023fd0


	//   ....[253]....
        /*0c14*/ 	.word	0x00024030


	//   ....[254]....
        /*0c18*/ 	.word	0x000240f0


	//   ....[255]....
        /*0c1c*/ 	.word	0x00024180


	//   ....[0]....
        /*0c20*/ 	.word	0x00024220


	//   ....[1]....
        /*0c24*/ 	.word	0x000243a0


	//   ....[2]....
        /*0c28*/ 	.word	0x00024410


	//   ....[3]....
        /*0c2c*/ 	.word	0x00024480


	//   ....[4]....
        /*0c30*/ 	.word	0x000244f0


	//   ....[5]....
        /*0c34*/ 	.word	0x00024560


	//   ....[6]....
        /*0c38*/ 	.word	0x000245e0


	//   ....[7]....
        /*0c3c*/ 	.word	0x00024660


	//   ....[8]....
        /*0c40*/ 	.word	0x000246f0


	//   ....[9]....
        /*0c44*/ 	.word	0x00024760


	//   ....[10]....
        /*0c48*/ 	.word	0x000247d0


	//   ....[11]....
        /*0c4c*/ 	.word	0x00024840


	//   ....[12]....
        /*0c50*/ 	.word	0x000248c0


	//   ....[13]....
        /*0c54*/ 	.word	0x00024930


	//   ....[14]....
        /*0c58*/ 	.word	0x000249d0


	//   ....[15]....
        /*0c5c*/ 	.word	0x00024a20


	//   ....[16]....
        /*0c60*/ 	.word	0x00024ab0


	//   ....[17]....
        /*0c64*/ 	.word	0x00024be0


	//----- nvinfo : EIATTR_REG_RECONFIG
	.align		4
.L_144:
        /*0c68*/ 	.byte	0x01, 0x54
	.zero		2


	//----- nvinfo : EIATTR_SYSCALL_OFFSETS
	.align		4
        /*0c6c*/ 	.byte	0x04, 0x46
        /*0c6e*/ 	.short	(.L_146 - .L_145)


	//   ....[0]....
.L_145:
        /*0c70*/ 	.word	0x00001f80


	//   ....[1]....
        /*0c74*/ 	.word	0x000020d0


	//   ....[2]....
        /*0c78*/ 	.word	0x0000b660


	//   ....[3]....
        /*0c7c*/ 	.word	0x0000b9c0


	//   ....[4]....
        /*0c80*/ 	.word	0x0001bf60


	//   ....[5]....
        /*0c84*/ 	.word	0x0001c0b0


	//   ....[6]....
        /*0c88*/ 	.word	0x0001c1a0


	//   ....[7]....
        /*0c8c*/ 	.word	0x0001d190


	//----- nvinfo : EIATTR_MBARRIER_INSTR_OFFSETS
	.align		4
.L_146:
        /*0c90*/ 	.byte	0x04, 0x39
        /*0c92*/ 	.short	(.L_148 - .L_147)


	//   ....[0]....
.L_147:
        /*0c94*/ 	.word	0x00000270
        /*0c98*/ 	.word	0x000000ff
        /*0c9c*/ 	.word	0x0002a800
        /*0ca0*/ 	.short	0x0100
        /*0ca2*/ 	.byte	0x08
	.zero		1


	//   ....[1]....
        /*0ca4*/ 	.word	0x00000280
        /*0ca8*/ 	.word	0x000000ff
        /*0cac*/ 	.word	0x0002a820
        /*0cb0*/ 	.short	0x0100
        /*0cb2*/ 	.byte	0x08
	.zero		1


	//   ....[2]....
        /*0cb4*/ 	.word	0x00000370
        /*0cb8*/ 	.word	0x000000ff
        /*0cbc*/ 	.word	0x0002a830
        /*0cc0*/ 	.short	0x0100
        /*0cc2*/ 	.byte	0x08
	.zero		1


	//   ....[3]....
        /*0cc4*/ 	.word	0x00000380
        /*0cc8*/ 	.word	0x000000ff
        /*0ccc*/ 	.word	0x0002a840
        /*0cd0*/ 	.short	0x0100
        /*0cd2*/ 	.byte	0x08
	.zero		1


	//   ....[4]....
        /*0cd4*/ 	.word	0x00000390
        /*0cd8*/ 	.word	0x000000ff
        /*0cdc*/ 	.word	0x0002a838
        /*0ce0*/ 	.short	0x0100
        /*0ce2*/ 	.byte	0x08
	.zero		1


	//   ....[5]....
        /*0ce4*/ 	.word	0x000003a0
        /*0ce8*/ 	.word	0x000000ff
        /*0cec*/ 	.word	0x0002a848
        /*0cf0*/ 	.short	0x0100
        /*0cf2*/ 	.byte	0x08
	.zero		1


	//   ....[6]....
        /*0cf4*/ 	.word	0x000004d0
        /*0cf8*/ 	.word	0x000000ff
        /*0cfc*/ 	.word	0x0002a850
        /*0d00*/ 	.short	0x0100
        /*0d02*/ 	.byte	0x08
	.zero		1


	//   ....[7]....
        /*0d04*/ 	.word	0x000004e0
        /*0d08*/ 	.word	0x000000ff
        /*0d0c*/ 	.word	0x0002a860
        /*0d10*/ 	.short	0x0100
        /*0d12*/ 	.byte	0x08
	.zero		1


	//   ....[8]....
        /*0d14*/ 	.word	0x000004f0
        /*0d18*/ 	.word	0x000000ff
        /*0d1c*/ 	.word	0x0002a858
        /*0d20*/ 	.short	0x0100
        /*0d22*/ 	.byte	0x08
	.zero		1


	//   ....[9]....
        /*0d24*/ 	.word	0x00000500
        /*0d28*/ 	.word	0x000000ff
        /*0d2c*/ 	.word	0x0002a868
        /*0d30*/ 	.short	0x0100
        /*0d32*/ 	.byte	0x08
	.zero		1


	//   ....[10]....
        /*0d34*/ 	.word	0x000005f0
        /*0d38*/ 	.word	0x000000ff
        /*0d3c*/ 	.word	0x0002a870
        /*0d40*/ 	.short	0x0100
        /*0d42*/ 	.byte	0x06
	.zero		1


	//   ....[11]....
        /*0d44*/ 	.word	0x00000600
        /*0d48*/ 	.word	0x000000ff
        /*0d4c*/ 	.word	0x0002a880
        /*0d50*/ 	.short	0x0100
        /*0d52*/ 	.byte	0x06
	.zero		1


	//   ....[12]....
        /*0d54*/ 	.word	0x00000610
        /*0d58*/ 	.word	0x000000ff
        /*0d5c*/ 	.word	0x0002a878
        /*0d60*/ 	.short	0x0100
        /*0d62*/ 	.byte	0x06
	.zero		1


	//   ....[13]....
        /*0d64*/ 	.word	0x00000620
        /*0d68*/ 	.word	0x000000ff
        /*0d6c*/ 	.word	0x0002a888
        /*0d70*/ 	.short	0x0100
        /*0d72*/ 	.byte	0x06
	.zero		1


	//   ....[14]....
        /*0d74*/ 	.word	0x00000750
        /*0d78*/ 	.word	0x000000ff
        /*0d7c*/ 	.word	0x0002a890
        /*0d80*/ 	.short	0x0100
        /*0d82*/ 	.byte	0x08
	.zero		1


	//   ....[15]....
        /*0d84*/ 	.word	0x00000760
        /*0d88*/ 	.word	0x000000ff
        /*0d8c*/ 	.word	0x0002a8a0
        /*0d90*/ 	.short	0x0100
        /*0d92*/ 	.byte	0x08
	.zero		1


	//   ....[16]....
        /*0d94*/ 	.word	0x00000770
        /*0d98*/ 	.word	0x000000ff
        /*0d9c*/ 	.word	0x0002a898
        /*0da0*/ 	.short	0x0100
        /*0da2*/ 	.byte	0x08
	.zero		1


	//   ....[17]....
        /*0da4*/ 	.word	0x00000780
        /*0da8*/ 	.word	0x000000ff
        /*0dac*/ 	.word	0x0002a8a8
        /*0db0*/ 	.short	0x0100
        /*0db2*/ 	.byte	0x08
	.zero		1


	//   ....[18]....
        /*0db4*/ 	.word	0x000008b0
        /*0db8*/ 	.word	0x000000ff
        /*0dbc*/ 	.word	0x0002a8b0
        /*0dc0*/ 	.short	0x0100
        /*0dc2*/ 	.byte	0x08
	.zero		1


	//   ....[19]....
        /*0dc4*/ 	.word	0x000008c0
        /*0dc8*/ 	.word	0x000000ff
        /*0dcc*/ 	.word	0x0002a8c0
        /*0dd0*/ 	.short	0x0100
        /*0dd2*/ 	.byte	0x08
	.zero		1


	//   ....[20]....
        /*0dd4*/ 	.word	0x000008d0
        /*0dd8*/ 	.word	0x000000ff
        /*0ddc*/ 	.word	0x0002a8b8
        /*0de0*/ 	.short	0x0100
        /*0de2*/ 	.byte	0x08
	.zero		1


	//   ....[21]....
        /*0de4*/ 	.word	0x000008e0
        /*0de8*/ 	.word	0x000000ff
        /*0dec*/ 	.word	0x0002a8c8
        /*0df0*/ 	.short	0x0100
        /*0df2*/ 	.byte	0x08
	.zero		1


	//   ....[22]....
        /*0df4*/ 	.word	0x00003bf0
        /*0df8*/ 	.word	0x00000055
        /*0dfc*/ 	.word	0x0002a890
        /*0e00*/ 	.short	0x010a
        /*0e02*/ 	.byte	0x3f
	.zero		1


	//   ....[23]....
        /*0e04*/ 	.word	0x00007270
        /*0e08*/ 	.word	0x00000055
        /*0e0c*/ 	.word	0x0002a890
        /*0e10*/ 	.short	0x010a
        /*0e12*/ 	.byte	0x3f
	.zero		1


	//   ....[24]....
        /*0e14*/ 	.word	0x0000a200
        /*0e18*/ 	.word	0x00000055
        /*0e1c*/ 	.word	0x0002a890
        /*0e20*/ 	.short	0x010a
        /*0e22*/ 	.byte	0x3f
	.zero		1


	//   ....[25]....
        /*0e24*/ 	.word	0x0000a9a0
        /*0e28*/ 	.word	0x0000000b
        /*0e2c*/ 	.word	0x00000000
        /*0e30*/ 	.short	0x0101
        /*0e32*/ 	.byte	0x3f
	.zero		1


	//   ....[26]....
        /*0e34*/ 	.word	0x0000a9e0
        /*0e38*/ 	.word	0x00000055
        /*0e3c*/ 	.word	0x0002a8b0
        /*0e40*/ 	.short	0x010a
        /*0e42*/ 	.byte	0x3f
	.zero		1


	//   ....[27]....
        /*0e44*/ 	.word	0x0000af70
        /*0e48*/ 	.word	0x00000055
        /*0e4c*/ 	.word	0x00000000
        /*0e50*/ 	.short	0x0101
        /*0e52*/ 	.byte	0x3f
	.zero		1


	//   ....[28]....
        /*0e54*/ 	.word	0x0000b6e0
        /*0e58*/ 	.word	0x00000002
        /*0e5c*/ 	.word	0x0002a800
        /*0e60*/ 	.short	0x010a
        /*0e62*/ 	.byte	0x3f
	.zero		1


	//   ....[29]....
        /*0e64*/ 	.word	0x0000b730
        /*0e68*/ 	.word	0x00000002
        /*0e6c*/ 	.word	0x0002a800
        /*0e70*/ 	.short	0x010a
        /*0e72*/ 	.byte	0x3f
	.zero		1


	//   ....[30]....
        /*0e74*/ 	.word	0x0000c110
        /*0e78*/ 	.word	0x00000002
        /*0e7c*/ 	.word	0x0002a800
        /*0e80*/ 	.short	0x010a
        /*0e82*/ 	.byte	0x3f
	.zero		1


	//   ....[31]....
        /*0e84*/ 	.word	0x0000ea70
        /*0e88*/ 	.word	0x00000002
        /*0e8c*/ 	.word	0x0002a800
        /*0e90*/ 	.short	0x010a
        /*0e92*/ 	.byte	0x3f
	.zero		1


	//   ....[32]....
        /*0e94*/ 	.word	0x000111d0
        /*0e98*/ 	.word	0x00000009
        /*0e9c*/ 	.word	0x0002a830
        /*0ea0*/ 	.short	0x010a
        /*0ea2*/ 	.byte	0x3f
	.zero		1


	//   ....[33]....
        /*0ea4*/ 	.word	0x00011220
        /*0ea8*/ 	.word	0x00000009
        /*0eac*/ 	.word	0x0002a830
        /*0eb0*/ 	.short	0x010a
        /*0eb2*/ 	.byte	0x3f
	.zero		1


	//   ....[34]....
        /*0eb4*/ 	.word	0x00012cb0
        /*0eb8*/ 	.word	0x00000007
        /*0ebc*/ 	.word	0x00000000
        /*0ec0*/ 	.short	0x0101
        /*0ec2*/ 	.byte	0x3f
	.zero		1


	//   ....[35]....
        /*0ec4*/ 	.word	0x000135c0
        /*0ec8*/ 	.word	0x0000000f
        /*0ecc*/ 	.word	0x0002a830
        /*0ed0*/ 	.short	0x010a
        /*0ed2*/ 	.byte	0x3f
	.zero		1


	//   ....[36]....
        /*0ed4*/ 	.word	0x00013640
        /*0ed8*/ 	.word	0x0000000f
        /*0edc*/ 	.word	0x0002a830
        /*0ee0*/ 	.short	0x010a
        /*0ee2*/ 	.byte	0x3f
	.zero		1


	//   ....[37]....
        /*0ee4*/ 	.word	0x000142f0
        /*0ee8*/ 	.word	0x00000014
        /*0eec*/ 	.word	0x0002a850
        /*0ef0*/ 	.short	0x010a
        /*0ef2*/ 	.byte	0x3f
	.zero		1


	//   ....[38]....
        /*0ef4*/ 	.word	0x00014340
        /*0ef8*/ 	.word	0x00000014
        /*0efc*/ 	.word	0x0002a850
        /*0f00*/ 	.short	0x010a
        /*0f02*/ 	.byte	0x3f
	.zero		1


	//   ....[39]....
        /*0f04*/ 	.word	0x00014dc0
        /*0f08*/ 	.word	0x00000063
        /*0f0c*/ 	.word	0x00000000
        /*0f10*/ 	.short	0x0101
        /*0f12*/ 	.byte	0x3f
	.zero		1


	//   ....[40]....
        /*0f14*/ 	.word	0x00015450
        /*0f18*/ 	.word	0x00000014
        /*0f1c*/ 	.word	0x00000000
        /*0f20*/ 	.short	0x0101
        /*0f22*/ 	.byte	0x3f
	.zero		1


	//   ....[41]....
        /*0f24*/ 	.word	0x00015a50
        /*0f28*/ 	.word	0x00000004
        /*0f2c*/ 	.word	0x0002a850
        /*0f30*/ 	.short	0x010a
        /*0f32*/ 	.byte	0x3f
	.zero		1


	//   ....[42]....
        /*0f34*/ 	.word	0x00015af0
        /*0f38*/ 	.word	0x00000004
        /*0f3c*/ 	.word	0x0002a850
        /*0f40*/ 	.short	0x010a
        /*0f42*/ 	.byte	0x3f
	.zero		1


	//   ....[43]....
        /*0f44*/ 	.word	0x00015ff0
        /*0f48*/ 	.word	0x00000004
        /*0f4c*/ 	.word	0x00000000
        /*0f50*/ 	.short	0x0101
        /*0f52*/ 	.byte	0x3f
	.zero		1


	//   ....[44]....
        /*0f54*/ 	.word	0x00017610
        /*0f58*/ 	.word	0x00000000
        /*0f5c*/ 	.word	0x00000000
        /*0f60*/ 	.short	0x0101
        /*0f62*/ 	.byte	0x3f
	.zero		1


	//   ....[45]....
        /*0f64*/ 	.word	0x00017c90
        /*0f68*/ 	.word	0x00000006
        /*0f6c*/ 	.word	0x00000000
        /*0f70*/ 	.short	0x0101
        /*0f72*/ 	.byte	0x3f
	.zero		1


	//   ....[46]....
        /*0f74*/ 	.word	0x0001a9b0
        /*0f78*/ 	.word	0x00000016
        /*0f7c*/ 	.word	0x0002a820
        /*0f80*/ 	.short	0x010a
        /*0f82*/ 	.byte	0x3f
	.zero		1


	//   ....[47]....
        /*0f84*/ 	.word	0x0001aa40
        /*0f88*/ 	.word	0x0000000b
        /*0f8c*/ 	.word	0x0002a8a0
        /*0f90*/ 	.short	0x010a
        /*0f92*/ 	.byte	0x3f
	.zero		1


	//   ....[48]....
        /*0f94*/ 	.word	0x0001ae80
        /*0f98*/ 	.word	0x0000000b
        /*0f9c*/ 	.word	0x0002a8c0
        /*0fa0*/ 	.short	0x010a
        /*0fa2*/ 	.byte	0x3f
	.zero		1


	//   ....[49]....
        /*0fa4*/ 	.word	0x0001b2b0
        /*0fa8*/ 	.word	0x0000000a
        /*0fac*/ 	.word	0x0002a8a0
        /*0fb0*/ 	.short	0x010a
        /*0fb2*/ 	.byte	0x3f
	.zero		1


	//   ....[50]....
        /*0fb4*/ 	.word	0x0001b6e0
        /*0fb8*/ 	.word	0x0000000a
        /*0fbc*/ 	.word	0x0002a8c0
        /*0fc0*/ 	.short	0x010a
        /*0fc2*/ 	.byte	0x3f
	.zero		1


	//   ....[51]....
        /*0fc4*/ 	.word	0x0001c7d0
        /*0fc8*/ 	.word	0x00000007
        /*0fcc*/ 	.word	0x0002a840
        /*0fd0*/ 	.short	0x010a
        /*0fd2*/ 	.byte	0x3f
	.zero		1


	//   ....[52]....
        /*0fd4*/ 	.word	0x0001ce90
        /*0fd8*/ 	.word	0x00000007
        /*0fdc*/ 	.word	0x0002a830
        /*0fe0*/ 	.short	0x0107
        /*0fe2*/ 	.byte	0x3f
	.zero		1


	//   ....[53]....
        /*0fe4*/ 	.word	0x0001cf60
        /*0fe8*/ 	.word	0x00000007
        /*0fec*/ 	.word	0x0002a830
        /*0ff0*/ 	.short	0x0101
        /*0ff2*/ 	.byte	0x3f
	.zero		1


	//   ....[54]....
        /*0ff4*/ 	.word	0x0001db40
        /*0ff8*/ 	.word	0x00000016
        /*0ffc*/ 	.word	0x0002a800
        /*1000*/ 	.short	0x0107
        /*1002*/ 	.byte	0x3f
	.zero		1


	//   ....[55]....
        /*1004*/ 	.word	0x0001dc50
        /*1008*/ 	.word	0x00000016
        /*100c*/ 	.word	0x0002a800
        /*1010*/ 	.short	0x0101
        /*1012*/ 	.byte	0x3f
	.zero		1


	//   ....[56]....
        /*1014*/ 	.word	0x0001dc70
        /*1018*/ 	.word	0x00000016
        /*101c*/ 	.word	0x0002a820
        /*1020*/ 	.short	0x010a
        /*1022*/ 	.byte	0x3f
	.zero		1


	//   ....[57]....
        /*1024*/ 	.word	0x0001dfe0
        /*1028*/ 	.word	0x00000006
        /*102c*/ 	.word	0x0002a840
        /*1030*/ 	.short	0x010a
        /*1032*/ 	.byte	0x3f
	.zero		1


	//   ....[58]....
        /*1034*/ 	.word	0x0001e4d0
        /*1038*/ 	.word	0x00000006
        /*103c*/ 	.word	0x0002a830
        /*1040*/ 	.short	0x0107
        /*1042*/ 	.byte	0x3f
	.zero		1


	//   ....[59]....
        /*1044*/ 	.word	0x0001e590
        /*1048*/ 	.word	0x00000006
        /*104c*/ 	.word	0x0002a830
        /*1050*/ 	.short	0x0101
        /*1052*/ 	.byte	0x3f
	.zero		1


	//   ....[60]....
        /*1054*/ 	.word	0x0001e5f0
        /*1058*/ 	.word	0x00000005
        /*105c*/ 	.word	0x0002a860
        /*1060*/ 	.short	0x010a
        /*1062*/ 	.byte	0x3f
	.zero		1


	//   ....[61]....
        /*1064*/ 	.word	0x0001ea50
        /*1068*/ 	.word	0x00000005
        /*106c*/ 	.word	0x0002a850
        /*1070*/ 	.short	0x0107
        /*1072*/ 	.byte	0x3f
	.zero		1


	//   ....[62]....
        /*1074*/ 	.word	0x0001ebb0
        /*1078*/ 	.word	0x00000005
        /*107c*/ 	.word	0x0002a850
        /*1080*/ 	.short	0x0101
        /*1082*/ 	.byte	0x3f
	.zero		1


	//   ....[63]....
        /*1084*/ 	.word	0x0001ee10
        /*1088*/ 	.word	0x00000000
        /*108c*/ 	.word	0x0002a860
        /*1090*/ 	.short	0x010a
        /*1092*/ 	.byte	0x3f
	.zero		1


	//   ....[64]....
        /*1094*/ 	.word	0x0001f270
        /*1098*/ 	.word	0x00000000
        /*109c*/ 	.word	0x0002a850
        /*10a0*/ 	.short	0x0107
        /*10a2*/ 	.byte	0x3f
	.zero		1


	//   ....[65]....
        /*10a4*/ 	.word	0x0001f330
        /*10a8*/ 	.word	0x00000000
        /*10ac*/ 	.word	0x0002a850
        /*10b0*/ 	.short	0x0101
        /*10b2*/ 	.byte	0x3f
	.zero		1


	//   ....[66]....
        /*10b4*/ 	.word	0x00020080
        /*10b8*/ 	.word	0x00000004
        /*10bc*/ 	.word	0x0002a820
        /*10c0*/ 	.short	0x010a
        /*10c2*/ 	.byte	0x3f
	.zero		1


	//   ....[67]....
        /*10c4*/ 	.word	0x000201f0
        /*10c8*/ 	.word	0x00000005
        /*10cc*/ 	.word	0x0002a840
        /*10d0*/ 	.short	0x010a
        /*10d2*/ 	.byte	0x3f
	.zero		1


	//   ....[68]....
        /*10d4*/ 	.word	0x00020290
        /*10d8*/ 	.word	0x0000001b
        /*10dc*/ 	.word	0x0002a840
        /*10e0*/ 	.short	0x010a
        /*10e2*/ 	.byte	0x3f
	.zero		1


	//   ....[69]....
        /*10e4*/ 	.word	0x000202d0
        /*10e8*/ 	.word	0x00000005
        /*10ec*/ 	.word	0x0002a860
        /*10f0*/ 	.short	0x010a
        /*10f2*/ 	.byte	0x3f
	.zero		1


	//   ....[70]....
        /*10f4*/ 	.word	0x00020310
        /*10f8*/ 	.word	0x0000001b
        /*10fc*/ 	.word	0x0002a860
        /*1100*/ 	.short	0x010a
        /*1102*/ 	.byte	0x3f
	.zero		1


	//   ....[71]....
        /*1104*/ 	.word	0x00020370
        /*1108*/ 	.word	0x00000055
        /*110c*/ 	.word	0x0002a890
        /*1110*/ 	.short	0x010a
        /*1112*/ 	.byte	0x3f
	.zero		1


	//   ....[72]....
        /*1114*/ 	.word	0x00020620
        /*1118*/ 	.word	0x00000055
        /*111c*/ 	.word	0x0002a890
        /*1120*/ 	.short	0x010a
        /*1122*/ 	.byte	0x3f
	.zero		1


	//   ....[73]....
        /*1124*/ 	.word	0x000208d0
        /*1128*/ 	.word	0x00000055
        /*112c*/ 	.word	0x0002a890
        /*1130*/ 	.short	0x010a
        /*1132*/ 	.byte	0x3f
	.zero		1


	//   ....[74]....
        /*1134*/ 	.word	0x00020b80
        /*1138*/ 	.word	0x00000055
        /*113c*/ 	.word	0x0002a8b0
        /*1140*/ 	.short	0x010a
        /*1142*/ 	.byte	0x3f
	.zero		1


	//   ....[75]....
        /*1144*/ 	.word	0x00020da0
        /*1148*/ 	.word	0x00000002
        /*114c*/ 	.word	0x0002a800
        /*1150*/ 	.short	0x010a
        /*1152*/ 	.byte	0x3f
	.zero		1


	//   ....[76]....
        /*1154*/ 	.word	0x00020fc0
        /*1158*/ 	.word	0x00000002
        /*115c*/ 	.word	0x0002a800
        /*1160*/ 	.short	0x010a
        /*1162*/ 	.byte	0x3f
	.zero		1


	//   ....[77]....
        /*1164*/ 	.word	0x00021010
        /*1168*/ 	.word	0x00000009
        /*116c*/ 	.word	0x0002a830
        /*1170*/ 	.short	0x010a
        /*1172*/ 	.byte	0x3f
	.zero		1


	//   ....[78]....
        /*1174*/ 	.word	0x00021060
        /*1178*/ 	.word	0x0000000f
        /*117c*/ 	.word	0x0002a830
        /*1180*/ 	.short	0x010a
        /*1182*/ 	.byte	0x3f
	.zero		1


	//   ....[79]....
        /*1184*/ 	.word	0x000210b0
        /*1188*/ 	.word	0x00000014
        /*118c*/ 	.word	0x0002a850
        /*1190*/ 	.short	0x010a
        /*1192*/ 	.byte	0x3f
	.zero		1


	//   ....[80]....
        /*1194*/ 	.word	0x00021100
        /*1198*/ 	.word	0x00000004
        /*119c*/ 	.word	0x0002a850
        /*11a0*/ 	.short	0x010a
        /*11a2*/ 	.byte	0x3f
	.zero		1


	//   ....[81]....
        /*11a4*/ 	.word	0x000212a0
        /*11a8*/ 	.word	0x00000016
        /*11ac*/ 	.word	0x0002a820
        /*11b0*/ 	.short	0x010a
        /*11b2*/ 	.byte	0x3f
	.zero		1


	//   ....[82]....
        /*11b4*/ 	.word	0x000212f0
        /*11b8*/ 	.word	0x0000000b
        /*11bc*/ 	.word	0x0002a8a0
        /*11c0*/ 	.short	0x010a
        /*11c2*/ 	.byte	0x3f
	.zero		1


	//   ....[83]....
        /*11c4*/ 	.word	0x00021340
        /*11c8*/ 	.word	0x0000000b
        /*11cc*/ 	.word	0x0002a8c0
        /*11d0*/ 	.short	0x010a
        /*11d2*/ 	.byte	0x3f
	.zero		1


	//   ....[84]....
        /*11d4*/ 	.word	0x00021390
        /*11d8*/ 	.word	0x0000000a
        /*11dc*/ 	.word	0x0002a8a0
        /*11e0*/ 	.short	0x010a
        /*11e2*/ 	.byte	0x3f
	.zero		1


	//   ....[85]....
        /*11e4*/ 	.word	0x000213e0
        /*11e8*/ 	.word	0x0000000a
        /*11ec*/ 	.word	0x0002a8c0
        /*11f0*/ 	.short	0x010a
        /*11f2*/ 	.byte	0x3f
	.zero		1


	//   ....[86]....
        /*11f4*/ 	.word	0x00021500
        /*11f8*/ 	.word	0x00000007
        /*11fc*/ 	.word	0x0002a840
        /*1200*/ 	.short	0x010a
        /*1202*/ 	.byte	0x3f
	.zero		1


	//   ....[87]....
        /*1204*/ 	.word	0x00022900
        /*1208*/ 	.word	0x00000016
        /*120c*/ 	.word	0x0002a820
        /*1210*/ 	.short	0x010a
        /*1212*/ 	.byte	0x3f
	.zero		1


	//   ....[88]....
        /*1214*/ 	.word	0x00022950
        /*1218*/ 	.word	0x00000006
        /*121c*/ 	.word	0x0002a840
        /*1220*/ 	.short	0x010a
        /*1222*/ 	.byte	0x3f
	.zero		1


	//   ....[89]....
        /*1224*/ 	.word	0x00023110
        /*1228*/ 	.word	0x00000005
        /*122c*/ 	.word	0x0002a860
        /*1230*/ 	.short	0x010a
        /*1232*/ 	.byte	0x3f
	.zero		1


	//   ....[90]....
        /*1234*/ 	.word	0x00023920
        /*1238*/ 	.word	0x00000000
        /*123c*/ 	.word	0x0002a860
        /*1240*/ 	.short	0x010a
        /*1242*/ 	.byte	0x3f
	.zero		1


	//   ....[91]....
        /*1244*/ 	.word	0x00024b00
        /*1248*/ 	.word	0x00000004
        /*124c*/ 	.word	0x0002a820
        /*1250*/ 	.short	0x010a
        /*1252*/ 	.byte	0x3f
	.zero		1


	//   ....[92]....
        /*1254*/ 	.word	0x00024ca0
        /*1258*/ 	.word	0x00000005
        /*125c*/ 	.word	0x0002a840
        /*1260*/ 	.short	0x010a
        /*1262*/ 	.byte	0x3f
	.zero		1


	//   ....[93]....
        /*1264*/ 	.word	0x00024cf0
        /*1268*/ 	.word	0x0000001b
        /*126c*/ 	.word	0x0002a840
        /*1270*/ 	.short	0x010a
        /*1272*/ 	.byte	0x3f
	.zero		1


	//   ....[94]....
        /*1274*/ 	.word	0x00024d40
        /*1278*/ 	.word	0x00000005
        /*127c*/ 	.word	0x0002a860
        /*1280*/ 	.short	0x010a
        /*1282*/ 	.byte	0x3f
	.zero		1


	//----- nvinfo : EIATTR_NUM_MBARRIERS
	.align		4
.L_148:
        /*1284*/ 	.byte	0x03, 0x38
        /*1286*/ 	.short	0x0016


	//----- nvinfo : EIATTR_EXIT_INSTR_OFFSETS
	.align		4
        /*1288*/ 	.byte	0x04, 0x1c
        /*128a*/ 	.short	(.L_150 - .L_149)


	//   ....[0]....
.L_149:
        /*128c*/ 	.word	0x00020360


	//----- nvinfo : EIATTR_MAX_THREADS
	.align		4
.L_150:
        /*1290*/ 	.byte	0x04, 0x05
        /*1292*/ 	.short	(.L_152 - .L_151)
.L_151:
        /*1294*/ 	.word	0x00000180
        /*1298*/ 	.word	0x00000001
        /*129c*/ 	.word	0x00000001


	//----- nvinfo : EIATTR_CRS_STACK_SIZE
	.align		4
.L_152:
        /*12a0*/ 	.byte	0x04, 0x1e
        /*12a2*/ 	.short	(.L_154 - .L_153)
.L_153:
        /*12a4*/ 	.word	0x00000000


	//----- nvinfo : EIATTR_CBANK_PARAM_SIZE
	.align		4
.L_154:
        /*12a8*/ 	.byte	0x03, 0x19
        /*12aa*/ 	.short	0x0af0


	//----- nvinfo : EIATTR_PARAM_CBANK
	.align		4
        /*12ac*/ 	.byte	0x04, 0x0a
        /*12ae*/ 	.short	(.L_156 - .L_155)
	.align		4
.L_155:
        /*12b0*/ 	.word	index@(.nv.constant0._ZN7cutlass13device_kernelIN5flash11enable_sm90INS1_16FlashAttnFwdSm90INS1_25CollectiveMainloopFwdSm90ILi2EN4cute5tupleIJNS5_1CILi1EEES8_S8_EEENS6_IJNS7_ILi128EEENS7_ILi96EEENS7_ILi192EEEEEELi128ENS_6half_tEfNS_4arch4Sm90ELb0ELb0ELb0ELb1ELb1ELb1ELb0ELb1ELb1ELb1ELb1ELb0EEENS1_21CollectiveEpilogueFwdINS6_IJSA_SA_SB_EEES9_SE_SG_Li256ELb1ELb1ELb1ELb0EEENS1_36VarlenDynamicPersistentTileSchedulerILi128ELi96ELi256ELi128ELb1ELb1ELb1ELb0ELb1ELb1EEEEEEEEEvNT_6ParamsE)
        /*12b4*/ 	.short	0x0210
        /*12b6*/ 	.short	0x0af0


	//----- nvinfo : EIATTR_SW_WAR
	.align		4
.L_156:
        /*12b8*/ 	.byte	0x04, 0x36
        /*12ba*/ 	.short	(.L_158 - .L_157)
.L_157:
        /*12bc*/ 	.word	0x00000008
.L_158:


//--------------------- .nv.info._ZN7cutlass13device_kernelIN5flash11enable_sm90INS1_16FlashAttnFwdSm90INS1_25CollectiveMainloopFwdSm90ILi2EN4cute5tupleIJNS5_1CILi1EEES8_S8_EEENS6_IJNS7_ILi128EEENS7_ILi96EEENS7_ILi192EEEEEELi128ENS_6half_tEfNS_4arch4Sm90ELb0ELb1ELb0ELb0ELb1ELb0ELb0ELb1ELb1ELb1ELb1ELb0EEENS1_21CollectiveEpilogueFwdINS6_IJSA_SA_SB_EEES9_SE_SG_Li256ELb0ELb1ELb1ELb0EEENS1_19SingleTileSchedulerILb0ELb1ELb1ELi128EEEEEEEEEvNT_6ParamsE --------------------------
	.section	.nv.info._ZN7cutlass13device_kernelIN5flash11enable_sm90INS1_16FlashAttnFwdSm90INS1_25CollectiveMainloopFwdSm90ILi2EN4cute5tupleIJNS5_1CILi1EEES8_S8_EEENS6_IJNS7_ILi128EEENS7_ILi96EEENS7_ILi192EEEEEELi128ENS_6half_tEfNS_4arch4Sm90ELb0ELb1ELb0ELb0ELb1ELb0ELb0ELb1ELb1ELb1ELb1ELb0EEENS1_21CollectiveEpilogueFwdINS6_IJSA_SA_SB_EEES9_SE_SG_Li256ELb0ELb1ELb1ELb0EEENS1_19SingleTileSchedulerILb0ELb1ELb1ELi128EEEEEEEEEvNT_6ParamsE,"",@"SHT_CUDA_INFO"
	.sectionflags	@""
	.align	4


	//----- nvinfo : EIATTR_CUDA_API_VERSION
	.align		4
        /*0000*/ 	.byte	0x04, 0x37
        /*0002*/ 	.short	(.L_160 - .L_159)
.L_159:
        /*0004*/ 	.word	0x00000082


	//----- nvinfo : EIATTR_KPARAM_INFO
	.align		4
.L_160:
        /*0008*/ 	.byte	0x04, 0x17
        /*000a*/ 	.short	(.L_162 - .L_161)
.L_161:
        /*000c*/ 	.word	0x00000000
        /*0010*/ 	.short	0x0000
        /*0012*/ 	.short	0x0070
        /*0014*/ 	.byte	0x00, 0xf0, 0x01, 0x28


	//----- nvinfo : EIATTR_SPARSE_MMA_MASK
	.align		4
.L_162:
        /*0018*/ 	.byte	0x03, 0x50
        /*001a*/ 	.short	0x0000


	//----- nvinfo : EIATTR_MAXREG_COUNT
	.align		4
        /*001c*/ 	.byte	0x03, 0x1b
        /*001e*/ 	.short	0x00a8


	//----- nvinfo : EIATTR_NUM_BARRIERS
	.align		4
        /*0020*/ 	.byte	0x02, 0x4c
        /*0022*/ 	.byte	0x09
	.zero		1


	//----- nvinfo : EIATTR_EXTERNS
	.align		4
        /*0024*/ 	.byte	0x04, 0x0f
        /*0026*/ 	.short	(.L_164 - .L_163)


	//   ....[0]....
	.align		4
.L_163:
        /*0028*/ 	.word	index@(__assertfail)


	//----- nvinfo : EIATTR_ANNOTATIONS
	.align		4
.L_164:
        /*002c*/ 	.byte	0x04, 0x55
        /*002e*/ 	.short	(.L_166 - .L_165)


	//   ....[0]....
.L_165:
        /*0030*/ 	.word	0x00000001
        /*0034*/ 	.byte	0xb0, 0x08, 0x00, 0x00, 0x01, 0x00, 0x00, 0x00, 0x20, 0x16, 0x00, 0x00, 0x01, 0x00, 0x00, 0x00
        /*0044*/ 	.byte	0xc0, 0xf3, 0x00, 0x00, 0x01, 0x00, 0x00, 0x00, 0xc0, 0x1d, 0x01, 0x00


	//----- nvinfo : EIATTR_MERCURY_ISA_VERSION
	.align		4
.L_166:
        /*0050*/ 	.byte	0x03, 0x5f
        /*0052*/ 	.short	0x0101


	//----- nvinfo : EIATTR_INT_WARP_WIDE_INSTR_OFFSETS
	.align		4
        /*0054*/ 	.byte	0x04, 0x31
        /*0056*/ 	.short	(.L_168 - .L_167)


	//   ....[0]....
.L_167:
        /*0058*/ 	.word	0x000000c0


	//   ....[1]....
        /*005c*/ 	.word	0x000000d0


	//   ....[2]....
        /*0060*/ 	.word	0x00000170


	//----- nvinfo : EIATTR_COOP_GROUP_MASK_REGIDS
	.align		4
.L_168:
        /*0064*/ 	.byte	0x04, 0x29
        /*0066*/ 	.short	(.L_170 - .L_169)


	//   ....[0]....
.L_169:
        /*0068*/ 	.word	0xffffffff


	//   ....[1]....
        /*006c*/ 	.word	0xffffffff


	//   ....[2]....
        /*0070*/ 	.word	0xffffffff


	//   ....[3]....
        /*0074*/ 	.word	0xffffffff


	//   ....[4]....
        /*0078*/ 	.word	0xffffffff


	//   ....[5]....
        /*007c*/ 	.word	0xffffffff


	//   ....[6]....
        /*0080*/ 	.word	0xffffffff


	//   ....[7]....
        /*0084*/ 	.word	0xffffffff


	//   ....[8]....
        /*0088*/ 	.word	0xffffffff


	//   ....[9]....
        /*008c*/ 	.word	0xffffffff


	//   ....[10]....
        /*0090*/ 	.word	0xffffffff


	//   ....[11]....
        /*0094*/ 	.word	0xffffffff


	//   ....[12]....
        /*0098*/ 	.word	0xffffffff


	//   ....[13]....
        /*009c*/ 	.word	0xffffffff


	//   ....[14]....
        /*00a0*/ 	.word	0xffffffff


	//   ....[15]....
        /*00a4*/ 	.word	0xffffffff


	//   ....[16]....
        /*00a8*/ 	.word	0xffffffff


	//   ....[17]....
        /*00ac*/ 	.word	0xffffffff


	//   ....[18]....
        /*00b0*/ 	.word	0xffffffff


	//   ....[19]....
        /*00b4*/ 	.word	0xffffffff


	//   ....[20]....
        /*00b8*/ 	.word	0xffffffff


	//   ....[21]....
        /*00bc*/ 	.word	0xffffffff


	//   ....[22]....
        /*00c0*/ 	.word	0xffffffff


	//   ....[23]....
        /*00c4*/ 	.word	0xffffffff


	//   ....[24]....
        /*00c8*/ 	.word	0xffffffff


	//   ....[25]....
        /*00cc*/ 	.word	0xffffffff


	//   ....[26]....
        /*00d0*/ 	.word	0xffffffff


	//   ....[27]....
        /*00d4*/ 	.word	0xffffffff


	//   ....[28]....
        /*00d8*/ 	.word	0xffffffff


	//   ....[29]....
        /*00dc*/ 	.word	0xffffffff


	//   ....[30]....
        /*00e0*/ 	.word	0xffffffff


	//   ....[31]....
        /*00e4*/ 	.word	0xffffffff


	//   ....[32]....
        /*00e8*/ 	.word	0xffffffff


	//   ....[33]....
        /*00ec*/ 	.word	0xffffffff


	//   ....[34]....
        /*00f0*/ 	.word	0xffffffff


	//   ....[35]....
        /*00f4*/ 	.word	0xffffffff


	//   ....[36]....
        /*00f8*/ 	.word	0xffffffff


	//   ....[37]....
        /*00fc*/ 	.word	0xffffffff


	//   ....[38]....
        /*0100*/ 	.word	0xffffffff


	//   ....[39]....
        /*0104*/ 	.word	0xffffffff


	//   ....[40]....
        /*0108*/ 	.word	0xffffffff


	//   ....[41]....
        /*010c*/ 	.word	0xffffffff


	//   ....[42]....
        /*0110*/ 	.word	0xffffffff


	//   ....[43]....
        /*0114*/ 	.word	0xffffffff


	//   ....[44]....
        /*0118*/ 	.word	0xffffffff


	//   ....[45]....
        /*011c*/ 	.word	0xffffffff


	//   ....[46]....
        /*0120*/ 	.word	0xffffffff


	//   ....[47]....
        /*0124*/ 	.word	0xffffffff


	//   ....[48]....
        /*0128*/ 	.word	0xffffffff


	//   ....[49]....
        /*012c*/ 	.word	0xffffffff


	//   ....[50]....
        /*0130*/ 	.word	0xffffffff


	//   ....[51]....
        /*0134*/ 	.word	0xffffffff


	//   ....[52]....
        /*0138*/ 	.word	0xffffffff


	//   ....[53]....
        /*013c*/ 	.word	0xffffffff


	//   ....[54]....
        /*0140*/ 	.word	0xffffffff


	//   ....[55]....
        /*0144*/ 	.word	0xffffffff


	//   ....[56]....
        /*0148*/ 	.word	0xffffffff


	//   ....[57]....
        /*014c*/ 	.word	0xffffffff


	//   ....[58]....
        /*0150*/ 	.word	0xffffffff


	//   ....[59]....
        /*0154*/ 	.word	0xffffffff


	//   ....[60]....
        /*0158*/ 	.word	0xffffffff


	//   ....[61]....
        /*015c*/ 	.word	0xffffffff


	//   ....[62]....
        /*0160*/ 	.word	0xffffffff


	//   ....[63]....
        /*0164*/ 	.word	0xffffffff


	//   ....[64]....
        /*0168*/ 	.word	0xffffffff


	//   ....[65]....
        /*016c*/ 	.word	0xffffffff


	//   ....[66]....
        /*0170*/ 	.word	0xffffffff


	//   ....[67]....
        /*0174*/ 	.word	0xffffffff


	//   ....[68]....
        /*0178*/ 	.word	0xffffffff


	//   ....[69]....
        /*017c*/ 	.word	0xffffffff


	//   ....[70]....
        /*0180*/ 	.word	0xffffffff


	//   ....[71]....
        /*0184*/ 	.word	0xffffffff


	//   ....[72]....
        /*0188*/ 	.word	0xffffffff


	//   ....[73]....
        /*018c*/ 	.word	0xffffffff


	//   ....[74]....
        /*0190*/ 	.word	0xffffffff


	//   ....[75]....
        /*0194*/ 	.word	0xffffffff


	//   ....[76]....
        /*0198*/ 	.word	0xffffffff


	//   ....[77]....
        /*019c*/ 	.word	0xffffffff


	//   ....[78]....
        /*01a0*/ 	.word	0xffffffff


	//   ....[79]....
        /*01a4*/ 	.word	0xffffffff


	//   ....[80]....
        /*01a8*/ 	.word	0xffffffff


	//   ....[81]....
        /*01ac*/ 	.word	0xffffffff


	//   ....[82]....
        /*01b0*/ 	.word	0xffffffff


	//   ....[83]....
        /*01b4*/ 	.word	0xffffffff


	//   ....[84]....
        /*01b8*/ 	.word	0xffffffff


	//   ....[85]....
        /*01bc*/ 	.word	0xffffffff


	//   ....[86]....
        /*01c0*/ 	.word	0xffffffff


	//   ....[87]....
        /*01c4*/ 	.word	0xffffffff


	//   ....[88]....
        /*01c8*/ 	.word	0xffffffff


	//   ....[89]....
        /*01cc*/ 	.word	0xffffffff


	//   ....[90]....
        /*01d0*/ 	.word	0xffffffff


	//   ....[91]....
        /*01d4*/ 	.word	0xffffffff


	//   ....[92]....
        /*01d8*/ 	.word	0xffffffff


	//   ....[93]....
        /*01dc*/ 	.word	0xffffffff


	//   ....[94]....
        /*01e0*/ 	.word	0xffffffff


	//   ....[95]....
        /*01e4*/ 	.word	0xffffffff


	//   ....[96]....
        /*01e8*/ 	.word	0xffffffff


	//   ....[97]....
        /*01ec*/ 	.word	0xffffffff


	//   ....[98]....
        /*01f0*/ 	.word	0xffffffff


	//   ....[99]....
        /*01f4*/ 	.word	0xffffffff


	//   ....[100]....
        /*01f8*/ 	.word	0xffffffff


	//   ....[101]....
        /*01fc*/ 	.word	0xffffffff


	//   ....[102]....
        /*0200*/ 	.word	0xffffffff


	//   ....[103]....
        /*0204*/ 	.word	0xffffffff


	//   ....[104]....
        /*0208*/ 	.word	0xffffffff


	//   ....[105]....
        /*020c*/ 	.word	0xffffffff


	//   ....[106]....
        /*0210*/ 	.word	0xffffffff


	//   ....[107]....
        /*0214*/ 	.word	0x0500000f


	//   ....[108]....
        /*0218*/ 	.word	0x0500000f


	//   ....[109]....
        /*021c*/ 	.word	0x0500000f


	//   ....[110]....
        /*0220*/ 	.word	0x0500000f


	//   ....[111]....
        /*0224*/ 	.word	0x0500000f


	//   ....[112]....
        /*0228*/ 	.word	0x0500000f


	//   ....[113]....
        /*022c*/ 	.word	0x0500000f


	//   ....[114]....
        /*0230*/ 	.word	0x0500000f


	//   ....[115]....
        /*0234*/ 	.word	0x0500000f


	//   ....[116]....
        /*0238*/ 	.word	0x0500000f


	//   ....[117]....
        /*023c*/ 	.word	0x0500000f


	//   ....[118]....
        /*0240*/ 	.word	0x0500000f


	//   ....[119]....
        /*0244*/ 	.word	0x0500000f


	//   ....[120]....
        /*0248*/ 	.word	0x0500000f


	//   ....[121]....
        /*024c*/ 	.word	0x0500000f


	//   ....[122]....
        /*0250*/ 	.word	0x0500000f


	//   ....[123]....
        /*0254*/ 	.word	0x0500000f


	//   ....[124]....
        /*0258*/ 	.word	0x0500000f


	//   ....[125]....
        /*025c*/ 	.word	0x0500000f


	//   ....[126]....
        /*0260*/ 	.word	0x0500000f


	//   ....[127]....
        /*0264*/ 	.word	0x0500000f


	//   ....[128]....
        /*0268*/ 	.word	0x0500000f


	//   ....[129]....
        /*026c*/ 	.word	0x0500000f


	//   ....[130]....
        /*0270*/ 	.word	0x0500000f


	//   ....[131]....
        /*0274*/ 	.word	0x0500000f


	//   ....[132]....
        /*0278*/ 	.word	0x0500000f


	//   ....[133]....
        /*027c*/ 	.word	0x0500000f


	//   ....[134]....
        /*0280*/ 	.word	0x0500000f


	//   ....[135]....
        /*0284*/ 	.word	0x0500000f


	//   ....[136]....
        /*0288*/ 	.word	0x0500000f


	//   ....[137]....
        /*028c*/ 	.word	0x0500000f


	//   ....[138]....
        /*0290*/ 	.word	0x0500000f


	//   ....[139]....
        /*0294*/ 	.word	0x0500000f


	//   ....[140]....
        /*0298*/ 	.word	0x0500000f


	//   ....[141]....
        /*029c*/ 	.word	0x0500000f


	//   ....[142]....
        /*02a0*/ 	.word	0x0500000f


	//   ....[143]....
        /*02a4*/ 	.word	0x0500000f


	//   ....[144]....
        /*02a8*/ 	.word	0x0500000f


	//   ....[145]....
        /*02ac*/ 	.word	0x0500000f


	//   ....[146]....
        /*02b0*/ 	.word	0x0500000f


	//   ....[147]....
        /*02b4*/ 	.word	0x0500000f


	//   ....[148]....
        /*02b8*/ 	.word	0x0500000f


	//   ....[149]....
        /*02bc*/ 	.word	0x0500000f


	//   ....[150]....
        /*02c0*/ 	.word	0x0500000f


	//   ....[151]....
        /*02c4*/ 	.word	0x0500000f


	//   ....[152]....
        /*02c8*/ 	.word	0x0500000f


	//   ....[153]....
        /*02cc*/ 	.word	0x0500000f


	//   ....[154]....
        /*02d0*/ 	.word	0x0500000f


	//   ....[155]....
        /*02d4*/ 	.word	0x0500000f


	//   ....[156]....
        /*02d8*/ 	.word	0x0500000f


	//   ....[157]....
        /*02dc*/ 	.word	0x0500000f


	//   ....[158]....
        /*02e0*/ 	.word	0x0500000f


	//   ....[159]....
        /*02e4*/ 	.word	0x0500000f


	//   ....[160]....
        /*02e8*/ 	.word	0x0500000f


	//   ....[161]....
        /*02ec*/ 	.word	0x0500000f


	//   ....[162]....
        /*02f0*/ 	.word	0x0500000f


	//   ....[163]....
        /*02f4*/ 	.word	0x0500000f


	//   ....[164]....
        /*02f8*/ 	.word	0x0500000f


	//   ....[165]....
        /*02fc*/ 	.word	0x0500000f


	//   ....[166]....
        /*0300*/ 	.word	0x0500000f


	//   ....[167]....
        /*0304*/ 	.word	0x0500000f


	//   ....[168]....
        /*0308*/ 	.word	0x0500000f


	//   ....[169]....
        /*030c*/ 	.word	0x0500000f


	//   ....[170]....
        /*0310*/ 	.word	0x0500000f


	//   ....[171]....
        /*0314*/ 	.word	0x0500000f


	//   ....[172]....
        /*0318*/ 	.word	0x0500000f


	//----- nvinfo : EIATTR_COOP_GROUP_INSTR_OFFSETS
	.align		4
.L_170:
        /*031c*/ 	.byte	0x04, 0x28
        /*031e*/ 	.short	(.L_172 - .L_171)


	//   ....[0]....
.L_171:
        /*0320*/ 	.word	0x00000070


	//   ....[1]....
        /*0324*/ 	.word	0x000000b0


	//   ....[2]....
        /*0328*/ 	.word	0x000002d0


	//   ....[3]....
        /*032c*/ 	.word	0x00000430


	//   ....[4]....
        /*0330*/ 	.word	0x00000550


	//   ....[5]....
        /*0334*/ 	.word	0x000006b0


	//   ....[6]....
        /*0338*/ 	.word	0x00001420


	//   ....[7]....
        /*033c*/ 	.word	0x00001fa0


	//   ....[8]....
        /*0340*/ 	.word	0x00002200


	//   ....[9]....
        /*0344*/ 	.word	0x00002f30


	//   ....[10]....
        /*0348*/ 	.word	0x00003040


	//   ....[11]....
        /*034c*/ 	.word	0x00003570


	//   ....[12]....
        /*0350*/ 	.word	0x00003630


	//   ....[13]....
        /*0354*/ 	.word	0x00005080


	//   ....[14]....
        /*0358*/ 	.word	0x00005290


	//   ....[15]....
        /*035c*/ 	.word	0x00005ff0


	//   ....[16]....
        /*0360*/ 	.word	0x00006240


	//   ....[17]....
        /*0364*/ 	.word	0x000066a0


	//   ....[18]....
        /*0368*/ 	.word	0x00006700


	//   ....[19]....
        /*036c*/ 	.word	0x000082a0


	//   ....[20]....
        /*0370*/ 	.word	0x000082b0


	//   ....[21]....
        /*0374*/ 	.word	0x000082e0


	//   ....[22]....
        /*0378*/ 	.word	0x000082f0


	//   ....[23]....
        /*037c*/ 	.word	0x00009c20


	//   ....[24]....
        /*0380*/ 	.word	0x00009e40


	//   ....[25]....
        /*0384*/ 	.word	0x0000abc0


	//   ....[26]....
        /*0388*/ 	.word	0x0000ae10


	//   ....[27]....
        /*038c*/ 	.word	0x0000b260


	//   ....[28]....
        /*0390*/ 	.word	0x0000b2d0


	//   ....[29]....
        /*0394*/ 	.word	0x0000c170


	//   ....[30]....
        /*0398*/ 	.word	0x0000c1a0


	//   ....[31]....
        /*039c*/ 	.word	0x0000c260


	//   ....[32]....
        /*03a0*/ 	.word	0x0000c270


	//   ....[33]....
        /*03a4*/ 	.word	0x0000d0d0


	//   ....[34]....
        /*03a8*/ 	.word	0x0000d110


	//   ....[35]....
        /*03ac*/ 	.word	0x0000d140


	//   ....[36]....
        /*03b0*/ 	.word	0x0000d170


	//   ....[37]....
        /*03b4*/ 	.word	0x0000d180


	//   ....[38]....
        /*03b8*/ 	.word	0x0000d1b0


	//   ....[39]....
        /*03bc*/ 	.word	0x0000d810


	//   ....[40]....
        /*03c0*/ 	.word	0x0000d820


	//   ....[41]....
        /*03c4*/ 	.word	0x0000e220


	//   ....[42]....
        /*03c8*/ 	.word	0x0000f8c0


	//   ....[43]....
        /*03cc*/ 	.word	0x0000f8e0


	//   ....[44]....
        /*03d0*/ 	.word	0x0000f8f0


	//   ....[45]....
        /*03d4*/ 	.word	0x0000f900


	//   ....[46]....
        /*03d8*/ 	.word	0x0000f910


	//   ....[47]....
        /*03dc*/ 	.word	0x0000f920


	//   ....[48]....
        /*03e0*/ 	.word	0x0000f930


	//   ....[49]....
        /*03e4*/ 	.word	0x0000f990


	//   ....[50]....
        /*03e8*/ 	.word	0x0000f9d0


	//   ....[51]....
        /*03ec*/ 	.word	0x0000fa30


	//   ....[52]....
        /*03f0*/ 	.word	0x0000fa40


	//   ....[53]....
        /*03f4*/ 	.word	0x0000fb00


	//   ....[54]....
        /*03f8*/ 	.word	0x00010150


	//   ....[55]....
        /*03fc*/ 	.word	0x00010180


	//   ....[56]....
        /*0400*/ 	.word	0x000101b0


	//   ....[57]....
        /*0404*/ 	.word	0x000101d0


	//   ....[58]....
        /*0408*/ 	.word	0x000101e0


	//   ....[59]....
        /*040c*/ 	.word	0x00010260


	//   ....[60]....
        /*0410*/ 	.word	0x000102a0


	//   ....[61]....
        /*0414*/ 	.word	0x000102f0


	//   ....[62]....
        /*0418*/ 	.word	0x00010320


	//   ....[63]....
        /*041c*/ 	.word	0x00010380


	//   ....[64]....
        /*0420*/ 	.word	0x000103c0


	//   ....[65]....
        /*0424*/ 	.word	0x00010410


	//   ....[66]....
        /*0428*/ 	.word	0x00010440


	//   ....[67]....
        /*042c*/ 	.word	0x00010490


	//   ....[68]....
        /*0430*/ 	.word	0x000104d0


	//   ....[69]....
        /*0434*/ 	.word	0x00010520


	//   ....[70]....
        /*0438*/ 	.word	0x00010c70


	//   ....[71]....
        /*043c*/ 	.word	0x00010c90


	//   ....[72]....
        /*0440*/ 	.word	0x00010ca0


	//   ....[73]....
        /*0444*/ 	.word	0x00010cb0


	//   ....[74]....
        /*0448*/ 	.word	0x00010cc0


	//   ....[75]....
        /*044c*/ 	.word	0x00010ce0


	//   ....[76]....
        /*0450*/ 	.word	0x00010d40


	//   ....[77]....
        /*0454*/ 	.word	0x00010d70


	//   ....[78]....
        /*0458*/ 	.word	0x00010de0


	//   ....[79]....
        /*045c*/ 	.word	0x00010e10


	//   ....[80]....
        /*0460*/ 	.word	0x00010e20


	//   ....[81]....
        /*0464*/ 	.word	0x00010e30


	//   ....[82]....
        /*0468*/ 	.word	0x000110e0


	//   ....[83]....
        /*046c*/ 	.word	0x00011100


	//   ....[84]....
        /*0470*/ 	.word	0x00011110


	//   ....[85]....
        /*0474*/ 	.word	0x00011130


	//   ....[86]....
        /*0478*/ 	.word	0x000111b0


	//   ....[87]....
        /*047c*/ 	.word	0x000111e0


	//   ....[88]....
        /*0480*/ 	.word	0x00011230


	//   ....[89]....
        /*0484*/ 	.word	0x00011260


	//   ....[90]....
        /*0488*/ 	.word	0x000112b0


	//   ....[91]....
        /*048c*/ 	.word	0x000112e0


	//   ....[92]....
        /*0490*/ 	.word	0x00011330


	//   ....[93]....
        /*0494*/ 	.word	0x00011360


	//   ....[94]....
        /*0498*/ 	.word	0x000117c0


	//   ....[95]....
        /*049c*/ 	.word	0x000117f0


	//   ....[96]....
        /*04a0*/ 	.word	0x00011820


	//   ....[97]....
        /*04a4*/ 	.word	0x00011850


	//   ....[98]....
        /*04a8*/ 	.word	0x00011880


	//   ....[99]....
        /*04ac*/ 	.word	0x00011890


	//   ....[100]....
        /*04b0*/ 	.word	0x000118a0


	//   ....[101]....
        /*04b4*/ 	.word	0x000118b0


	//   ....[102]....
        /*04b8*/ 	.word	0x000118d0


	//   ....[103]....
        /*04bc*/ 	.word	0x000118e0


	//   ....[104]....
        /*04c0*/ 	.word	0x00011930


	//   ....[105]....
        /*04c4*/ 	.word	0x00011960


	//   ....[106]....
        /*04c8*/ 	.word	0x00011d50


	//   ....[107]....
        /*04cc*/ 	.word	0x00012390


	//   ....[108]....
        /*04d0*/ 	.word	0x00012480


	//   ....[109]....
        /*04d4*/ 	.word	0x00012520


	//   ....[110]....
        /*04d8*/ 	.word	0x00012580


	//   ....[111]....
        /*04dc*/ 	.word	0x00012650


	//   ....[112]....
        /*04e0*/ 	.word	0x000126c0


	//   ....[113]....
        /*04e4*/ 	.word	0x00012790


	//   ....[114]....
        /*04e8*/ 	.word	0x00012810


	//   ....[115]....
        /*04ec*/ 	.word	0x000128e0


	//   ....[116]....
        /*04f0*/ 	.word	0x00012960


	//   ....[117]....
        /*04f4*/ 	.word	0x00012a40


	//   ....[118]....
        /*04f8*/ 	.word	0x00012ac0


	//   ....[119]....
        /*04fc*/ 	.word	0x00012b80


	//   ....[120]....
        /*0500*/ 	.word	0x00012c10


	//   ....[121]....
        /*0504*/ 	.word	0x00012c70


	//   ....[122]....
        /*0508*/ 	.word	0x00012d10


	//   ....[123]....
        /*050c*/ 	.word	0x00012de0


	//   ....[124]....
        /*0510*/ 	.word	0x00012e60


	//   ....[125]....
        /*0514*/ 	.word	0x00012f30


	//   ....[126]....
        /*0518*/ 	.word	0x00012fb0


	//   ....[127]....
        /*051c*/ 	.word	0x00013080


	//   ....[128]....
        /*0520*/ 	.word	0x00013100


	//   ....[129]....
        /*0524*/ 	.word	0x000131d0


	//   ....[130]....
        /*0528*/ 	.word	0x00013250


	//   ....[131]....
        /*052c*/ 	.word	0x00013320


	//   ....[132]....
        /*0530*/ 	.word	0x000133a0


	//   ....[133]....
        /*0534*/ 	.word	0x00013470


	//   ....[134]....
        /*0538*/ 	.word	0x000134e0


	//   ....[135]....
        /*053c*/ 	.word	0x000135a0


	//   ....[136]....
        /*0540*/ 	.word	0x000136e0


	//   ....[137]....
        /*0544*/ 	.word	0x00013780


	//   ....[138]....
        /*0548*/ 	.word	0x000137e0


	//   ....[139]....
        /*054c*/ 	.word	0x000138a0


	//   ....[140]....
        /*0550*/ 	.word	0x00013900


	//   ....[141]....
        /*0554*/ 	.word	0x000139c0


	//   ....[142]....
        /*0558*/ 	.word	0x00013a40


	//   ....[143]....
        /*055c*/ 	.word	0x00013af0


	//   ....[144]....
        /*0560*/ 	.word	0x00013b50


	//   ....[145]....
        /*0564*/ 	.word	0x00013c10


	//   ....[146]....
        /*0568*/ 	.word	0x00013c90


	//   ....[147]....
        /*056c*/ 	.word	0x00013d40


	//   ....[148]....
        /*0570*/ 	.word	0x00013e20


	//   ....[149]....
        /*0574*/ 	.word	0x00013ec0


	//   ....[150]....
        /*0578*/ 	.word	0x00013f20


	//   ....[151]....
        /*057c*/ 	.word	0x00013ff0


	//   ....[152]....
        /*0580*/ 	.word	0x00014090


	//   ....[153]....
        /*0584*/ 	.word	0x00014150


	//   ....[154]....
        /*0588*/ 	.word	0x000141f0


	//   ....[155]....
        /*058c*/ 	.word	0x000142b0


	//   ....[156]....
        /*0590*/ 	.word	0x00014350


	//   ....[157]....
        /*0594*/ 	.word	0x00014410


	//   ....[158]....
        /*0598*/ 	.word	0x000144b0


	//   ....[159]....
        /*059c*/ 	.word	0x00014570


	//   ....[160]....
        /*05a0*/ 	.word	0x00014690


	//   ....[161]....
        /*05a4*/ 	.word	0x00014770


	//   ....[162]....
        /*05a8*/ 	.word	0x000147e0


	//   ....[163]....
        /*05ac*/ 	.word	0x000148b0


	//   ....[164]....
        /*05b0*/ 	.word	0x00014920


	//   ....[165]....
        /*05b4*/ 	.word	0x000149f0


	//   ....[166]....
        /*05b8*/ 	.word	0x00014a60


	//   ....[167]....
        /*05bc*/ 	.word	0x00014b40


	//   ....[168]....
        /*05c0*/ 	.word	0x00014bb0


	//   ....[169]....
        /*05c4*/ 	.word	0x00014c90


	//   ....[170]....
        /*05c8*/ 	.word	0x00014d10


	//   ....[171]....
        /*05cc*/ 	.word	0x00014dd0


	//   ....[172]....
        /*05d0*/ 	.word	0x00014ee0


	//----- nvinfo : EIATTR_REG_RECONFIG
	.align		4
.L_172:
        /*05d4*/ 	.byte	0x01, 0x54
	.zero		2


	//----- nvinfo : EIATTR_SYSCALL_OFFSETS
	.align		4
        /*05d8*/ 	.byte	0x04, 0x46
        /*05da*/ 	.short	(.L_174 - .L_173)


	//   ....[0]....
.L_173:
        /*05dc*/ 	.word	0x000015e0


	//   ....[1]....
        /*05e0*/ 	.word	0x0000ede0


	//   ....[2]....
        /*05e4*/ 	.word	0x0000ef20


	//   ....[3]....
        /*05e8*/ 	.word	0x0000f010


	//   ....[4]....
        /*05ec*/ 	.word	0x0000fea0


	//----- nvinfo : EIATTR_MBARRIER_INSTR_OFFSETS
	.align		4
.L_174:
        /*05f0*/ 	.byte	0x04, 0x39
        /*05f2*/ 	.short	(.L_176 - .L_175)


	//   ....[0]....
.L_175:
        /*05f4*/ 	.word	0x00000180
        /*05f8*/ 	.word	0x000000ff
        /*05fc*/ 	.word	0x0002a800
        /*0600*/ 	.short	0x0100
        /*0602*/ 	.byte	0x08
	.zero		1


	//   ....[1]....
        /*0604*/ 	.word	0x00000190
        /*0608*/ 	.word	0x000000ff
        /*060c*/ 	.word	0x0002a820
        /*0610*/ 	.short	0x0100
        /*0612*/ 	.byte	0x08
	.zero		1


	//   ....[2]....
        /*0614*/ 	.word	0x00000280
        /*0618*/ 	.word	0x000000ff
        /*061c*/ 	.word	0x0002a830
        /*0620*/ 	.short	0x0100
        /*0622*/ 	.byte	0x08
	.zero		1


	//   ....[3]....
        /*0624*/ 	.word	0x00000290
        /*0628*/ 	.word	0x000000ff
        /*062c*/ 	.word	0x0002a840
        /*0630*/ 	.short	0x0100
        /*0632*/ 	.byte	0x08
	.zero		1


	//   ....[4]....
        /*0634*/ 	.word	0x000002a0
        /*0638*/ 	.word	0x000000ff
        /*063c*/ 	.word	0x0002a838
        /*0640*/ 	.short	0x0100
        /*0642*/ 	.byte	0x08
	.zero		1


	//   ....[5]....
        /*0644*/ 	.word	0x000002b0
        /*0648*/ 	.word	0x000000ff
        /*064c*/ 	.word	0x0002a848
        /*0650*/ 	.short	0x0100
        /*0652*/ 	.byte	0x08
	.zero		1


	//   ....[6]....
        /*0654*/ 	.word	0x000003e0
        /*0658*/ 	.word	0x000000ff
        /*065c*/ 	.word	0x0002a850
        /*0660*/ 	.short	0x0100
        /*0662*/ 	.byte	0x08
	.zero		1


	//   ....[7]....
        /*0664*/ 	.word	0x000003f0
        /*0668*/ 	.word	0x000000ff
        /*066c*/ 	.word	0x0002a860
        /*0670*/ 	.short	0x0100
        /*0672*/ 	.byte	0x08
	.zero		1


	//   ....[8]....
        /*0674*/ 	.word	0x00000400
        /*0678*/ 	.word	0x000000ff
        /*067c*/ 	.word	0x0002a858
        /*0680*/ 	.short	0x0100
        /*0682*/ 	.byte	0x08
	.zero		1


	//   ....[9]....
        /*0684*/ 	.word	0x00000410
        /*0688*/ 	.word	0x000000ff
        /*068c*/ 	.word	0x0002a868
        /*0690*/ 	.short	0x0100
        /*0692*/ 	.byte	0x08
	.zero		1


	//   ....[10]....
        /*0694*/ 	.word	0x00000500
        /*0698*/ 	.word	0x000000ff
        /*069c*/ 	.word	0x0002a870
        /*06a0*/ 	.short	0x0100
        /*06a2*/ 	.byte	0x06
	.zero		1


	//   ....[11]....
        /*06a4*/ 	.word	0x00000510
        /*06a8*/ 	.word	0x000000ff
        /*06ac*/ 	.word	0x0002a880
        /*06b0*/ 	.short	0x0100
        /*06b2*/ 	.byte	0x06
	.zero		1


	//   ....[12]....
        /*06b4*/ 	.word	0x00000520
        /*06b8*/ 	.word	0x000000ff
        /*06bc*/ 	.word	0x0002a878
        /*06c0*/ 	.short	0x0100
        /*06c2*/ 	.byte	0x06
	.zero		1


	//   ....[13]....
        /*06c4*/ 	.word	0x00000530
        /*06c8*/ 	.word	0x000000ff
        /*06cc*/ 	.word	0x0002a888
        /*06d0*/ 	.short	0x0100
        /*06d2*/ 	.byte	0x06
	.zero		1


	//   ....[14]....
        /*06d4*/ 	.word	0x00000660
        /*06d8*/ 	.word	0x000000ff
        /*06dc*/ 	.word	0x0002a890
        /*06e0*/ 	.short	0x0100
        /*06e2*/ 	.byte	0x08
	.zero		1


	//   ....[15]....
        /*06e4*/ 	.word	0x00000670
        /*06e8*/ 	.word	0x000000ff
        /*06ec*/ 	.word	0x0002a8a0
        /*06f0*/ 	.short	0x0100
        /*06f2*/ 	.byte	0x08
	.zero		1


	//   ....[16]....
        /*06f4*/ 	.word	0x00000680
        /*06f8*/ 	.word	0x000000ff
        /*06fc*/ 	.word	0x0002a898
        /*0700*/ 	.short	0x0100
        /*0702*/ 	.byte	0x08
	.zero		1


	//   ....[17]....
        /*0704*/ 	.word	0x00000690
        /*0708*/ 	.word	0x000000ff
        /*070c*/ 	.word	0x0002a8a8
        /*0710*/ 	.short	0x0100
        /*0712*/ 	.byte	0x08
	.zero		1


	//   ....[18]....
        /*0714*/ 	.word	0x000007d0
        /*0718*/ 	.word	0x000000ff
        /*071c*/ 	.word	0x0002a8b0
        /*0720*/ 	.short	0x0100
        /*0722*/ 	.byte	0x08
	.zero		1


	//   ....[19]....
        /*0724*/ 	.word	0x000007e0
        /*0728*/ 	.word	0x000000ff
        /*072c*/ 	.word	0x0002a8c0
        /*0730*/ 	.short	0x0100
        /*0732*/ 	.byte	0x08
	.zero		1


	//   ....[20]....
        /*0734*/ 	.word	0x000007f0
        /*0738*/ 	.word	0x000000ff
        /*073c*/ 	.word	0x0002a8b8
        /*0740*/ 	.short	0x0100
        /*0742*/ 	.byte	0x08
	.zero		1


	//   ....[21]....
        /*0744*/ 	.word	0x00000800
        /*0748*/ 	.word	0x000000ff
        /*074c*/ 	.word	0x0002a8c8
        /*0750*/ 	.short	0x0100
        /*0752*/ 	.byte	0x08
	.zero		1


	//   ....[22]....
        /*0754*/ 	.word	0x00001600
        /*0758*/ 	.word	0x000000ff
        /*075c*/ 	.word	0x0002a800
        /*0760*/ 	.short	0x010a
        /*0762*/ 	.byte	0x26
	.zero		1


	//   ....[23]....
        /*0764*/ 	.word	0x00001690
        /*0768*/ 	.word	0x000000ff
        /*076c*/ 	.word	0x0002a830
        /*0770*/ 	.short	0x010a
        /*0772*/ 	.byte	0x26
	.zero		1


	//   ....[24]....
        /*0774*/ 	.word	0x000016f0
        /*0778*/ 	.word	0x000000ff
        /*077c*/ 	.word	0x0002a830
        /*0780*/ 	.short	0x010a
        /*0782*/ 	.byte	0x26
	.zero		1


	//   ....[25]....
        /*0784*/ 	.word	0x00001ea0
        /*0788*/ 	.word	0x000000ff
        /*078c*/ 	.word	0x00000000
        /*0790*/ 	.short	0x0101
        /*0792*/ 	.byte	0x04
	.zero		1


	//   ....[26]....
        /*0794*/ 	.word	0x00004450
        /*0798*/ 	.word	0x000000ff
        /*079c*/ 	.word	0x0002a830
        /*07a0*/ 	.short	0x010a
        /*07a2*/ 	.byte	0x3c
	.zero		1


	//   ....[27]....
        /*07a4*/ 	.word	0x00004490
        /*07a8*/ 	.word	0x000000ff
        /*07ac*/ 	.word	0x0002a830
        /*07b0*/ 	.short	0x010a
        /*07b2*/ 	.byte	0x3c
	.zero		1


	//   ....[28]....
        /*07b4*/ 	.word	0x00004ce0
        /*07b8*/ 	.word	0x000000ff
        /*07bc*/ 	.word	0x0002a850
        /*07c0*/ 	.short	0x010a
        /*07c2*/ 	.byte	0x0a
	.zero		1


	//   ....[29]....
        /*07c4*/ 	.word	0x00004d20
        /*07c8*/ 	.word	0x000000ff
        /*07cc*/ 	.word	0x0002a850
        /*07d0*/ 	.short	0x010a
        /*07d2*/ 	.byte	0x0a
	.zero		1


	//   ....[30]....
        /*07d4*/ 	.word	0x00005030
        /*07d8*/ 	.word	0x000000ff
        /*07dc*/ 	.word	0x00000000
        /*07e0*/ 	.short	0x0101
        /*07e2*/ 	.byte	0x3c
	.zero		1


	//   ....[31]....
        /*07e4*/ 	.word	0x00006f70
        /*07e8*/ 	.word	0x000000ff
        /*07ec*/ 	.word	0x00000000
        /*07f0*/ 	.short	0x0101
        /*07f2*/ 	.byte	0x0a
	.zero		1


	//   ....[32]....
        /*07f4*/ 	.word	0x00007400
        /*07f8*/ 	.word	0x000000ff
        /*07fc*/ 	.word	0x0002a830
        /*0800*/ 	.short	0x010a
        /*0802*/ 	.byte	0x05
	.zero		1


	//   ....[33]....
        /*0804*/ 	.word	0x00007440
        /*0808*/ 	.word	0x000000ff
        /*080c*/ 	.word	0x0002a830
        /*0810*/ 	.short	0x010a
        /*0812*/ 	.byte	0x05
	.zero		1


	//   ....[34]....
        /*0814*/ 	.word	0x00007c90
        /*0818*/ 	.word	0x000000ff
        /*081c*/ 	.word	0x0002a850
        /*0820*/ 	.short	0x010a
        /*0822*/ 	.byte	0x07
	.zero		1


	//   ....[35]....
        /*0824*/ 	.word	0x00007cd0
        /*0828*/ 	.word	0x000000ff
        /*082c*/ 	.word	0x0002a850
        /*0830*/ 	.short	0x010a
        /*0832*/ 	.byte	0x07
	.zero		1


	//   ....[36]....
        /*0834*/ 	.word	0x00008040
        /*0838*/ 	.word	0x000000ff
        /*083c*/ 	.word	0x00000000
        /*0840*/ 	.short	0x0101
        /*0842*/ 	.byte	0x05
	.zero		1


	//   ....[37]....
        /*0844*/ 	.word	0x00008d90
        /*0848*/ 	.word	0x000000ff
        /*084c*/ 	.word	0x00000000
        /*0850*/ 	.short	0x0101
        /*0852*/ 	.byte	0x05
	.zero		1


	//   ....[38]....
        /*0854*/ 	.word	0x00008fe0
        /*0858*/ 	.word	0x000000ff
        /*085c*/ 	.word	0x0002a830
        /*0860*/ 	.short	0x010a
        /*0862*/ 	.byte	0x07
	.zero		1


	//   ....[39]....
        /*0864*/ 	.word	0x00009020
        /*0868*/ 	.word	0x000000ff
        /*086c*/ 	.word	0x0002a830
        /*0870*/ 	.short	0x010a
        /*0872*/ 	.byte	0x07
	.zero		1


	//   ....[40]....
        /*0874*/ 	.word	0x00009870
        /*0878*/ 	.word	0x000000ff
        /*087c*/ 	.word	0x0002a850
        /*0880*/ 	.short	0x010a
        /*0882*/ 	.byte	0x05
	.zero		1


	//   ....[41]....
        /*0884*/ 	.word	0x000098b0
        /*0888*/ 	.word	0x000000ff
        /*088c*/ 	.word	0x0002a850
        /*0890*/ 	.short	0x010a
        /*0892*/ 	.byte	0x05
	.zero		1


	//   ....[42]....
        /*0894*/ 	.word	0x00009bd0
        /*0898*/ 	.word	0x000000ff
        /*089c*/ 	.word	0x00000000
        /*08a0*/ 	.short	0x0101
        /*08a2*/ 	.byte	0x07
	.zero		1


	//   ....[43]....
        /*08a4*/ 	.word	0x0000bb10
        /*08a8*/ 	.word	0x000000ff
        /*08ac*/ 	.word	0x00000000
        /*08b0*/ 	.short	0x0101
        /*08b2*/ 	.byte	0x05
	.zero		1


	//   ....[44]....
        /*08b4*/ 	.word	0x0000c0e0
        /*08b8*/ 	.word	0x000000ff
        /*08bc*/ 	.word	0x0002a850
        /*08c0*/ 	.short	0x010a
        /*08c2*/ 	.byte	0x05
	.zero		1


	//   ....[45]....
        /*08c4*/ 	.word	0x0000c120
        /*08c8*/ 	.word	0x000000ff
        /*08cc*/ 	.word	0x0002a850
        /*08d0*/ 	.short	0x010a
        /*08d2*/ 	.byte	0x05
	.zero		1


	//   ....[46]....
        /*08d4*/ 	.word	0x0000c5f0
        /*08d8*/ 	.word	0x000000ff
        /*08dc*/ 	.word	0x00000000
        /*08e0*/ 	.short	0x0101
        /*08e2*/ 	.byte	0x04
	.zero		1


	//   ....[47]....
        /*08e4*/ 	.word	0x0000d190
        /*08e8*/ 	.word	0x000000ff
        /*08ec*/ 	.word	0x00000000
        /*08f0*/ 	.short	0x0101
        /*08f2*/ 	.byte	0x04
	.zero		1


	//   ....[48]....
        /*08f4*/ 	.word	0x0000f680
        /*08f8*/ 	.word	0x000000ff
        /*08fc*/ 	.word	0x0002a840
        /*0900*/ 	.short	0x010a
        /*0902*/ 	.byte	0x30
	.zero		1


	//   ....[49]....
        /*0904*/ 	.word	0x0000fc60
        /*0908*/ 	.word	0x000000ff
        /*090c*/ 	.word	0x0002a830
        /*0910*/ 	.short	0x0107
        /*0912*/ 	.byte	0x30
	.zero		1


	//   ....[50]....
        /*0914*/ 	.word	0x0000fcd0
        /*0918*/ 	.word	0x000000ff
        /*091c*/ 	.word	0x0002a830
        /*0920*/ 	.short	0x0101
        /*0922*/ 	.byte	0x30
	.zero		1


	//   ....[51]....
        /*0924*/ 	.word	0x00010670
        /*0928*/ 	.word	0x000000ff
        /*092c*/ 	.word	0x0002a800
        /*0930*/ 	.short	0x0107
        /*0932*/ 	.byte	0x30
	.zero		1


	//   ....[52]....
        /*0934*/ 	.word	0x000106d0
        /*0938*/ 	.word	0x000000ff
        /*093c*/ 	.word	0x0002a800
        /*0940*/ 	.short	0x0101
        /*0942*/ 	.byte	0x30
	.zero		1


	//   ....[53]....
        /*0944*/ 	.word	0x000106f0
        /*0948*/ 	.word	0x000000ff
        /*094c*/ 	.word	0x0002a820
        /*0950*/ 	.short	0x010a
        /*0952*/ 	.byte	0x30
	.zero		1


	//   ....[54]....
        /*0954*/ 	.word	0x00010a50
        /*0958*/ 	.word	0x00000008
        /*095c*/ 	.word	0x0002a840
        /*0960*/ 	.short	0x010a
        /*0962*/ 	.byte	0x3f
	.zero		1


	//   ....[55]....
        /*0964*/ 	.word	0x00010f60
        /*0968*/ 	.word	0x00000008
        /*096c*/ 	.word	0x0002a830
        /*0970*/ 	.short	0x0107
        /*0972*/ 	.byte	0x3f
	.zero		1


	//   ....[56]....
        /*0974*/ 	.word	0x00011010
        /*0978*/ 	.word	0x00000008
        /*097c*/ 	.word	0x0002a830
        /*0980*/ 	.short	0x0101
        /*0982*/ 	.byte	0x3f
	.zero		1


	//   ....[57]....
        /*0984*/ 	.word	0x00011070
        /*0988*/ 	.word	0x00000004
        /*098c*/ 	.word	0x0002a860
        /*0990*/ 	.short	0x010a
        /*0992*/ 	.byte	0x3f
	.zero		1


	//   ....[58]....
        /*0994*/ 	.word	0x00011470
        /*0998*/ 	.word	0x00000004
        /*099c*/ 	.word	0x0002a850
        /*09a0*/ 	.short	0x0107
        /*09a2*/ 	.byte	0x3f
	.zero		1


	//   ....[59]....
        /*09a4*/ 	.word	0x000115c0
        /*09a8*/ 	.word	0x00000004
        /*09ac*/ 	.word	0x0002a850
        /*09b0*/ 	.short	0x0101
        /*09b2*/ 	.byte	0x3f
	.zero		1


	//   ....[60]....
        /*09b4*/ 	.word	0x00011750
        /*09b8*/ 	.word	0x00000000
        /*09bc*/ 	.word	0x0002a860
        /*09c0*/ 	.short	0x010a
        /*09c2*/ 	.byte	0x3f
	.zero		1


	//   ....[61]....
        /*09c4*/ 	.word	0x00011b90
        /*09c8*/ 	.word	0x00000000
        /*09cc*/ 	.word	0x0002a850
        /*09d0*/ 	.short	0x0107
        /*09d2*/ 	.byte	0x3f
	.zero		1


	//   ....[62]....
        /*09d4*/ 	.word	0x00011c40
        /*09d8*/ 	.word	0x00000000
        /*09dc*/ 	.word	0x0002a850
        /*09e0*/ 	.short	0x0101
        /*09e2*/ 	.byte	0x3f
	.zero		1


	//   ....[63]....
        /*09e4*/ 	.word	0x00011ce0
        /*09e8*/ 	.word	0x00000007
        /*09ec*/ 	.word	0x0002a820
        /*09f0*/ 	.short	0x010a
        /*09f2*/ 	.byte	0x3f
	.zero		1


	//   ....[64]....
        /*09f4*/ 	.word	0x00011e60
        /*09f8*/ 	.word	0x00000005
        /*09fc*/ 	.word	0x0002a840
        /*0a00*/ 	.short	0x010a
        /*0a02*/ 	.byte	0x3f
	.zero		1


	//   ....[65]....
        /*0a04*/ 	.word	0x00011f00
        /*0a08*/ 	.word	0x00000007
        /*0a0c*/ 	.word	0x0002a840
        /*0a10*/ 	.short	0x010a
        /*0a12*/ 	.byte	0x3f
	.zero		1


	//   ....[66]....
        /*0a14*/ 	.word	0x00011f40
        /*0a18*/ 	.word	0x00000005
        /*0a1c*/ 	.word	0x0002a860
        /*0a20*/ 	.short	0x010a
        /*0a22*/ 	.byte	0x3f
	.zero		1


	//   ....[67]....
        /*0a24*/ 	.word	0x00011f80
        /*0a28*/ 	.word	0x00000007
        /*0a2c*/ 	.word	0x0002a860
        /*0a30*/ 	.short	0x010a
        /*0a32*/ 	.byte	0x3f
	.zero		1


	//   ....[68]....
        /*0a34*/ 	.word	0x00011ff0
        /*0a38*/ 	.word	0x00000003
        /*0a3c*/ 	.word	0x0002a800
        /*0a40*/ 	.short	0x010a
        /*0a42*/ 	.byte	0x3f
	.zero		1


	//   ....[69]....
        /*0a44*/ 	.word	0x00012050
        /*0a48*/ 	.word	0x00000003
        /*0a4c*/ 	.word	0x0002a830
        /*0a50*/ 	.short	0x010a
        /*0a52*/ 	.byte	0x3f
	.zero		1


	//   ....[70]....
        /*0a54*/ 	.word	0x000120b0
        /*0a58*/ 	.word	0x0000000c
        /*0a5c*/ 	.word	0x0002a830
        /*0a60*/ 	.short	0x010a
        /*0a62*/ 	.byte	0x3f
	.zero		1


	//   ....[71]....
        /*0a64*/ 	.word	0x00012110
        /*0a68*/ 	.word	0x0000000b
        /*0a6c*/ 	.word	0x0002a850
        /*0a70*/ 	.short	0x010a
        /*0a72*/ 	.byte	0x3f
	.zero		1


	//   ....[72]....
        /*0a74*/ 	.word	0x00012170
        /*0a78*/ 	.word	0x0000000c
        /*0a7c*/ 	.word	0x0002a830
        /*0a80*/ 	.short	0x010a
        /*0a82*/ 	.byte	0x3f
	.zero		1


	//   ....[73]....
        /*0a84*/ 	.word	0x000121d0
        /*0a88*/ 	.word	0x0000000b
        /*0a8c*/ 	.word	0x0002a850
        /*0a90*/ 	.short	0x010a
        /*0a92*/ 	.byte	0x3f
	.zero		1


	//   ....[74]....
        /*0a94*/ 	.word	0x00012230
        /*0a98*/ 	.word	0x0000000c
        /*0a9c*/ 	.word	0x0002a830
        /*0aa0*/ 	.short	0x010a
        /*0aa2*/ 	.byte	0x3f
	.zero		1


	//   ....[75]....
        /*0aa4*/ 	.word	0x00012290
        /*0aa8*/ 	.word	0x0000000b
        /*0aac*/ 	.word	0x0002a850
        /*0ab0*/ 	.short	0x010a
        /*0ab2*/ 	.byte	0x3f
	.zero		1


	//   ....[76]....
        /*0ab4*/ 	.word	0x000122f0
        /*0ab8*/ 	.word	0x00000000
        /*0abc*/ 	.word	0x0002a850
        /*0ac0*/ 	.short	0x010a
        /*0ac2*/ 	.byte	0x3f
	.zero		1


	//   ....[77]....
        /*0ac4*/ 	.word	0x000123d0
        /*0ac8*/ 	.word	0x00000003
        /*0acc*/ 	.word	0x0002a840
        /*0ad0*/ 	.short	0x010a
        /*0ad2*/ 	.byte	0x3f
	.zero		1


	//   ....[78]....
        /*0ad4*/ 	.word	0x000135e0
        /*0ad8*/ 	.word	0x00000003
        /*0adc*/ 	.word	0x0002a820
        /*0ae0*/ 	.short	0x010a
        /*0ae2*/ 	.byte	0x3f
	.zero		1


	//   ....[79]....
        /*0ae4*/ 	.word	0x00013630
        /*0ae8*/ 	.word	0x00000008
        /*0aec*/ 	.word	0x0002a840
        /*0af0*/ 	.short	0x010a
        /*0af2*/ 	.byte	0x3f
	.zero		1


	//   ....[80]....
        /*0af4*/ 	.word	0x00013d70
        /*0af8*/ 	.word	0x00000004
        /*0afc*/ 	.word	0x0002a860
        /*0b00*/ 	.short	0x010a
        /*0b02*/ 	.byte	0x3f
	.zero		1


	//   ....[81]....
        /*0b04*/ 	.word	0x000145e0
        /*0b08*/ 	.word	0x00000000
        /*0b0c*/ 	.word	0x0002a860
        /*0b10*/ 	.short	0x010a
        /*0b12*/ 	.byte	0x3f
	.zero		1


	//   ....[82]....
        /*0b14*/ 	.word	0x00014e00
        /*0b18*/ 	.word	0x00000007
        /*0b1c*/ 	.word	0x0002a820
        /*0b20*/ 	.short	0x010a
        /*0b22*/ 	.byte	0x3f
	.zero		1


	//   ....[83]....
        /*0b24*/ 	.word	0x00014fa0
        /*0b28*/ 	.word	0x00000005
        /*0b2c*/ 	.word	0x0002a840
        /*0b30*/ 	.short	0x010a
        /*0b32*/ 	.byte	0x3f
	.zero		1


	//   ....[84]....
        /*0b34*/ 	.word	0x00014ff0
        /*0b38*/ 	.word	0x00000007
        /*0b3c*/ 	.word	0x0002a840
        /*0b40*/ 	.short	0x010a
        /*0b42*/ 	.byte	0x3f
	.zero		1


	//   ....[85]....
        /*0b44*/ 	.word	0x00015040
        /*0b48*/ 	.word	0x00000005
        /*0b4c*/ 	.word	0x0002a860
        /*0b50*/ 	.short	0x010a
        /*0b52*/ 	.byte	0x3f
	.zero		1


	//----- nvinfo : EIATTR_NUM_MBARRIERS
	.align		4
.L_176:
        /*0b54*/ 	.byte	0x03, 0x38
        /*0b56*/ 	.short	0x0016


	//----- nvinfo : EIATTR_EXIT_INSTR_OFFSETS
	.align		4
        /*0b58*/ 	.byte	0x04, 0x1c
        /*0b5a*/ 	.short	(.L_178 - .L_177)


	//   ....[0]....
.L_177:
        /*0b5c*/ 	.word	0x00011fd0


	//----- nvinfo : EIATTR_MAX_THREADS
	.align		4
.L_178:
        /*0b60*/ 	.byte	0x04, 0x05
        /*0b62*/ 	.short	(.L_180 - .L_179)
.L_179:
        /*0b64*/ 	.word	0x00000180
        /*0b68*/ 	.word	0x00000001
        /*0b6c*/ 	.word	0x00000001


	//----- nvinfo : EIATTR_CRS_STACK_SIZE
	.align		4
.L_180:
        /*0b70*/ 	.byte	0x04, 0x1e
        /*0b72*/ 	.short	(.L_182 - .L_181)
.L_181:
        /*0b74*/ 	.word	0x00000000


	//----- nvinfo : EIATTR_CBANK_PARAM_SIZE
	.align		4
.L_182:
        /*0b78*/ 	.byte	0x03, 0x19
        /*0b7a*/ 	.short	0x0a70


	//----- nvinfo : EIATTR_PARAM_CBANK
	.align		4
        /*0b7c*/ 	.byte	0x04, 0x0a
        /*0b7e*/ 	.short	(.L_184 - .L_183)
	.align		4
.L_183:
        /*0b80*/ 	.word	index@(.nv.constant0._ZN7cutlass13device_kernelIN5flash11enable_sm90INS1_16FlashAttnFwdSm90INS1_25CollectiveMainloopFwdSm90ILi2EN4cute5tupleIJNS5_1CILi1EEES8_S8_EEENS6_IJNS7_ILi128EEENS7_ILi96EEENS7_ILi192EEEEEELi128ENS_6half_tEfNS_4arch4Sm90ELb0ELb1ELb0ELb0ELb1ELb0ELb0ELb1ELb1ELb1ELb1ELb0EEENS1_21CollectiveEpilogueFwdINS6_IJSA_SA_SB_EEES9_SE_SG_Li256ELb0ELb1ELb1ELb0EEENS1_19SingleTileSchedulerILb0ELb1ELb1ELi128EEEEEEEEEvNT_6ParamsE)
        /*0b84*/ 	.short	0x0210
        /*0b86*/ 	.short	0x0a70


	//----- nvinfo : EIATTR_SW_WAR
	.align		4
.L_184:
        /*0b88*/ 	.byte	0x04, 0x36
        /*0b8a*/ 	.short	(.L_186 - .L_185)
.L_185:
        /*0b8c*/ 	.word	0x00000008
.L_186:


//--------------------- .nv.info._ZN7cutlass13device_kernelIN5flash11enable_sm90INS1_16FlashAttnFwdSm90INS1_25CollectiveMainloopFwdSm90ILi2EN4cute5tupleIJNS5_1CILi1EEES8_S8_EEENS6_IJNS7_ILi128EEENS7_ILi96EEENS7_ILi192EEEEEELi128ENS_6half_tEfNS_4arch4Sm90ELb0ELb1ELb0ELb1ELb1ELb0ELb0ELb1ELb1ELb1ELb1ELb0EEENS1_21CollectiveEpilogueFwdINS6_IJSA_SA_SB_EEES9_SE_SG_Li256ELb1ELb1ELb1ELb0EEENS1_36VarlenDynamicPersistentTileSchedulerILi128ELi96ELi256ELi128ELb1ELb1ELb1ELb1ELb0ELb1EEEEEEEEEvNT_6ParamsE --------------------------
	.section	.nv.info._ZN7cutlass13device_kernelIN5flash11enable_sm90INS1_16FlashAttnFwdSm90INS1_25CollectiveMainloopFwdSm90ILi2EN4cute5tupleIJNS5_1CILi1EEES8_S8_EEENS6_IJNS7_ILi128EEENS7_ILi96EEENS7_ILi192EEEEEELi128ENS_6half_tEfNS_4arch4Sm90ELb0ELb1ELb0ELb1ELb1ELb0ELb0ELb1ELb1ELb1ELb1ELb0EEENS1_21CollectiveEpilogueFwdINS6_IJSA_SA_SB_EEES9_SE_SG_Li256ELb1ELb1ELb1ELb0EEENS1_36VarlenDynamicPersistentTileSchedulerILi128ELi96ELi256ELi128ELb1ELb1ELb1ELb1ELb0ELb1EEEEEEEEEvNT_6ParamsE,"",@"SHT_CUDA_INFO"
	.sectionflags	@""
	.align	4


	//----- nvinfo : EIATTR_CUDA_API_VERSION
	.align		4
        /*0000*/ 	.byte	0x04, 0x37
        /*0002*/ 	.short	(.L_188 - .L_187)
.L_187:
        /*0004*/ 	.word	0x00000082


	//----- nvinfo : EIATTR_KPARAM_INFO
	.align		4
.L_188:
        /*0008*/ 	.byte	0x04, 0x17
        /*000a*/ 	.short	(.L_190 - .L_189)
.L_189:
        /*000c*/ 	.word	0x00000000
        /*0010*/ 	.short	0x0000
        /*0012*/ 	.short	0x0070
        /*0014*/ 	.byte	0x00, 0xf0, 0x01, 0x2a


	//----- nvinfo : EIATTR_SPARSE_MMA_MASK
	.align		4
.L_190:
        /*0018*/ 	.byte	0x03, 0x50
        /*001a*/ 	.short	0x0000


	//----- nvinfo : EIATTR_MAXREG_COUNT
	.align		4
        /*001c*/ 	.byte	0x03, 0x1b
        /*001e*/ 	.short	0x00a8


	//----- nvinfo : EIATTR_NUM_BARRIERS
	.align		4
        /*0020*/ 	.byte	0x02, 0x4c
        /*0022*/ 	.byte	0x09
	.zero		1


	//----- nvinfo : EIATTR_EXTERNS
	.align		4
        /*0024*/ 	.byte	0x04, 0x0f
        /*0026*/ 	.short	(.L_192 - .L_191)


	//   ....[0]....
	.align		4
.L_191:
        /*0028*/ 	.word	index@(__assertfail)


	//----- nvinfo : EIATTR_ANNOTATIONS
	.align		4
.L_192:
        /*002c*/ 	.byte	0x04, 0x55
        /*002e*/ 	.short	(.L_194 - .L_193)


	//   ....[0]....
.L_193:
        /* <DEDUP_REMOVED lines=9> */


	//----- nvinfo : EIATTR_MERCURY_ISA_VERSION
	.align		4
.L_194:
        /*00a8*/ 	.byte	0x03, 0x5f
        /*00aa*/ 	.short	0x0101


	//----- nvinfo : EIATTR_UNUSED_LOAD_BYTE_OFFSET
	.align		4
        /*00ac*/ 	.byte	0x04, 0x44
        /*00ae*/ 	.short	(.L_196 - .L_195)


	//   ....[0]....
.L_195:
        /*00b0*/ 	.word	0x00000950
        /*00b4*/ 	.word	0x0000fff0


	//   ....[1]....
        /*00b8*/ 	.word	0x0000d600
        /*00bc*/ 	.word	0x0000fff0


	//----- nvinfo : EIATTR_INT_WARP_WIDE_INSTR_OFFSETS
	.align		4
.L_196:
        /*00c0*/ 	.byte	0x04, 0x31
        /*00c2*/ 	.short	(.L_198 - .L_197)


	//   ....[0]....
.L_197:
        /*00c4*/ 	.word	0x000000c0


	//   ....[1]....
        /*00c8*/ 	.word	0x000000d0


	//   ....[2]....
        /*00cc*/ 	.word	0x00000170


	//   ....[3]....
        /*00d0*/ 	.word	0x000122d0


	//   ....[4]....
        /*00d4*/ 	.word	0x00012360


	//   ....[5]....
        /*00d8*/ 	.word	0x00015190


	//   ....[6]....
        /*00dc*/ 	.word	0x00015220


	//----- nvinfo : EIATTR_COOP_GROUP_MASK_REGIDS
	.align		4
.L_198:
        /*00e0*/ 	.byte	0x04, 0x29
        /*00e2*/ 	.short	(.L_200 - .L_199)


	//   ....[0]....
.L_199:
        /*00e4*/ 	.word	0xffffffff


	//   ....[1]....
        /*00e8*/ 	.word	0xffffffff


	//   ....[2]....
        /*00ec*/ 	.word	0xffffffff


	//   ....[3]....
        /*00f0*/ 	.word	0xffffffff


	//   ....[4]....
        /*00f4*/ 	.word	0xffffffff


	//   ....[5]....
        /*00f8*/ 	.word	0xffffffff


	//   ....[6]....
        /*00fc*/ 	.word	0xffffffff


	//   ....[7]....
        /*0100*/ 	.word	0xffffffff


	//   ....[8]....
        /*0104*/ 	.word	0xffffffff


	//   ....[9]....
        /*0108*/ 	.word	0xffffffff


	//   ....[10]....
        /*010c*/ 	.word	0xffffffff


	//   ....[11]....
        /*0110*/ 	.word	0xffffffff


	//   ....[12]....
        /*0114*/ 	.word	0xffffffff


	//   ....[13]....
        /*0118*/ 	.word	0xffffffff


	//   ....[14]....
        /*011c*/ 	.word	0xffffffff


	//   ....[15]....
        /*0120*/ 	.word	0xffffffff


	//   ....[16]....
        /*0124*/ 	.word	0xffffffff


	//   ....[17]....
        /*0128*/ 	.word	0xffffffff


	//   ....[18]....
        /*012c*/ 	.word	0xffffffff


	//   ....[19]....
        /*0130*/ 	.word	0xffffffff


	//   ....[20]....
        /*0134*/ 	.word	0xffffffff


	//   ....[21]....
        /*0138*/ 	.word	0xffffffff


	//   ....[22]....
        /*013c*/ 	.word	0xffffffff


	//   ....[23]....
        /*0140*/ 	.word	0xffffffff


	//   ....[24]....
        /*0144*/ 	.word	0xffffffff


	//   ....[25]....
        /*0148*/ 	.word	0xffffffff


	//   ....[26]....
        /*014c*/ 	.word	0xffffffff


	//   ....[27]....
        /*0150*/ 	.word	0xffffffff


	//   ....[28]....
        /*0154*/ 	.word	0xffffffff


	//   ....[29]....
        /*0158*/ 	.word	0xffffffff


	//   ....[30]....
        /*015c*/ 	.word	0xffffffff


	//   ....[31]....
        /*0160*/ 	.word	0xffffffff


	//   ....[32]....
        /*0164*/ 	.word	0xffffffff


	//   ....[33]....
        /*0168*/ 	.word	0xffffffff


	//   ....[34]....
        /*016c*/ 	.word	0xffffffff


	//   ....[35]....
        /*0170*/ 	.word	0xffffffff


	//   ....[36]....
        /*0174*/ 	.word	0xffffffff


	//   ....[37]....
        /*0178*/ 	.word	0xffffffff


	//   ....[38]....
        /*017c*/ 	.word	0xffffffff


	//   ....[39]....
        /*0180*/ 	.word	0xffffffff


	//   ....[40]....
        /*0184*/ 	.word	0xffffffff


	//   ....[41]....
        /*0188*/ 	.word	0xffffffff


	//   ....[42]....
        /*018c*/ 	.word	0xffffffff


	//   ....[43]....
        /*0190*/ 	.word	0xffffffff


	//   ....[44]....
        /*0194*/ 	.word	0xffffffff


	//   ....[45]....
        /*0198*/ 	.word	0xffffffff


	//   ....[46]....
        /*019c*/ 	.word	0xffffffff


	//   ....[47]....
        /*01a0*/ 	.word	0xffffffff


	//   ....[48]....
        /*01a4*/ 	.word	0xffffffff


	//   ....[49]....
        /*01a8*/ 	.word	0xffffffff


	//   ....[50]....
        /*01ac*/ 	.word	0xffffffff


	//   ....[51]....
        /*01b0*/ 	.word	0xffffffff


	//   ....[52]....
        /*01b4*/ 	.word	0xffffffff


	//   ....[53]....
        /*01b8*/ 	.word	0xffffffff


	//   ....[54]....
        /*01bc*/ 	.word	0xffffffff


	//   ....[55]....
        /*01c0*/ 	.word	0xffffffff


	//   ....[56]....
        /*01c4*/ 	.word	0xffffffff


	//   ....[57]....
        /*01c8*/ 	.word	0xffffffff


	//   ....[58]....
        /*01cc*/ 	.word	0xffffffff


	//   ....[59]....
        /*01d0*/ 	.word	0xffffffff


	//   ....[60]....
        /*01d4*/ 	.word	0xffffffff


	//   ....[61]....
        /*01d8*/ 	.word	0xffffffff


	//   ....[62]....
        /*01dc*/ 	.word	0xffffffff


	//   ....[63]....
        /*01e0*/ 	.word	0xffffffff


	//   ....[64]....
        /*01e4*/ 	.word	0xffffffff


	//   ....[65]....
        /*01e8*/ 	.word	0xffffffff


	//   ....[66]....
        /*01ec*/ 	.word	0xffffffff


	//   ....[67]....
        /*01f0*/ 	.word	0xffffffff


	//   ....[68]....
        /*01f4*/ 	.word	0xffffffff


	//   ....[69]....
        /*01f8*/ 	.word	0xffffffff


	//   ....[70]....
        /*01fc*/ 	.word	0xffffffff


	//   ....[71]....
        /*0200*/ 	.word	0xffffffff


	//   ....[72]....
        /*0204*/ 	.word	0xffffffff


	//   ....[73]....
        /*0208*/ 	.word	0xffffffff


	//   ....[74]....
        /*020c*/ 	.word	0xffffffff


	//   ....[75]....
        /*0210*/ 	.word	0xffffffff


	//   ....[76]....
        /*0214*/ 	.word	0xffffffff


	//   ....[77]....
        /*0218*/ 	.word	0xffffffff


	//   ....[78]....
        /*021c*/ 	.word	0xffffffff


	//   ....[79]....
        /*0220*/ 	.word	0xffffffff


	//   ....[80]....
        /*0224*/ 	.word	0xffffffff


	//   ....[81]....
        /*0228*/ 	.word	0xffffffff


	//   ....[82]....
        /*022c*/ 	.word	0xffffffff


	//   ....[83]....
        /*0230*/ 	.word	0xffffffff


	//   ....[84]....
        /*0234*/ 	.word	0xffffffff


	//   ....[85]....
        /*0238*/ 	.word	0xffffffff


	//   ....[86]....
        /*023c*/ 	.word	0xffffffff


	//   ....[87]....
        /*0240*/ 	.word	0xffffffff


	//   ....[88]....
        /*0244*/ 	.word	0xffffffff


	//   ....[89]....
        /*0248*/ 	.word	0xffffffff


	//   ....[90]....
        /*024c*/ 	.word	0xffffffff


	//   ....[91]....
        /*0250*/ 	.word	0xffffffff


	//   ....[92]....
        /*0254*/ 	.word	0xffffffff


	//   ....[93]....
        /*0258*/ 	.word	0xffffffff


	//   ....[94]....
        /*025c*/ 	.word	0xffffffff


	//   ....[95]....
        /*0260*/ 	.word	0xffffffff


	//   ....[96]....
        /*0264*/ 	.word	0xffffffff


	//   ....[97]....
        /*0268*/ 	.word	0xffffffff


	//   ....[98]....
        /*026c*/ 	.word	0xffffffff


	//   ....[99]....
        /*0270*/ 	.word	0xffffffff


	//   ....[100]....
        /*0274*/ 	.word	0xffffffff


	//   ....[101]....
        /*0278*/ 	.word	0xffffffff


	//   ....[102]....
        /*027c*/ 	.word	0xffffffff


	//   ....[103]....
        /*0280*/ 	.word	0xffffffff


	//   ....[104]....
        /*0284*/ 	.word	0xffffffff


	//   ....[105]....
        /*0288*/ 	.word	0xffffffff


	//   ....[106]....
        /*028c*/ 	.word	0xffffffff


	//   ....[107]....
        /*0290*/ 	.word	0xffffffff


	//   ....[108]....
        /*0294*/ 	.word	0xffffffff


	//   ....[109]....
        /*0298*/ 	.word	0xffffffff


	//   ....[110]....
        /*029c*/ 	.word	0xffffffff


	//   ....[111]....
        /*02a0*/ 	.word	0xffffffff


	//   ....[112]....
        /*02a4*/ 	.word	0xffffffff


	//   ....[113]....
        /*02a8*/ 	.word	0xffffffff


	//   ....[114]....
        /*02ac*/ 	.word	0xffffffff


	//   ....[115]....
        /*02b0*/ 	.word	0xffffffff


	//   ....[116]....
        /*02b4*/ 	.word	0xffffffff


	//   ....[117]....
        /*02b8*/ 	.word	0xffffffff


	//   ....[118]....
        /*02bc*/ 	.word	0xffffffff


	//   ....[119]....
        /*02c0*/ 	.word	0xffffffff


	//   ....[120]....
        /*02c4*/ 	.word	0xffffffff


	//   ....[121]....
        /*02c8*/ 	.word	0xffffffff


	//   ....[122]....
        /*02cc*/ 	.word	0xffffffff


	//   ....[123]....
        /*02d0*/ 	.word	0xffffffff


	//   ....[124]....
        /*02d4*/ 	.word	0xffffffff


	//   ....[125]....
        /*02d8*/ 	.word	0xffffffff


	//   ....[126]....
        /*02dc*/ 	.word	0xffffffff


	//   ....[127]....
        /*02e0*/ 	.word	0xffffffff


	//   ....[128]....
        /*02e4*/ 	.word	0xffffffff


	//   ....[129]....
        /*02e8*/ 	.word	0xffffffff


	//   ....[130]....
        /*02ec*/ 	.word	0xffffffff


	//   ....[131]....
        /*02f0*/ 	.word	0xffffffff


	//   ....[132]....
        /*02f4*/ 	.word	0xffffffff


	//   ....[133]....
        /*02f8*/ 	.word	0xffffffff


	//   ....[134]....
        /*02fc*/ 	.word	0xffffffff


	//   ....[135]....
        /*0300*/ 	.word	0xffffffff


	//   ....[136]....
        /*0304*/ 	.word	0xffffffff


	//   ....[137]....
        /*0308*/ 	.word	0xffffffff


	//   ....[138]....
        /*030c*/ 	.word	0xffffffff


	//   ....[139]....
        /*0310*/ 	.word	0xffffffff


	//   ....[140]....
        /*0314*/ 	.word	0xffffffff


	//   ....[141]....
        /*0318*/ 	.word	0xffffffff


	//   ....[142]....
        /*031c*/ 	.word	0xffffffff


	//   ....[143]....
        /*0320*/ 	.word	0xffffffff


	//   ....[144]....
        /*0324*/ 	.word	0xffffffff


	//   ....[145]....
        /*0328*/ 	.word	0xffffffff


	//   ....[146]....
        /*032c*/ 	.word	0xffffffff


	//   ....[147]....
        /*0330*/ 	.word	0xffffffff


	//   ....[148]....
        /*0334*/ 	.word	0xffffffff


	//   ....[149]....
        /*0338*/ 	.word	0xffffffff


	//   ....[150]....
        /*033c*/ 	.word	0xffffffff


	//   ....[151]....
        /*0340*/ 	.word	0xffffffff


	//   ....[152]....
        /*0344*/ 	.word	0xffffffff


	//   ....[153]....
        /*0348*/ 	.word	0xffffffff


	//   ....[154]....
        /*034c*/ 	.word	0xffffffff


	//   ....[155]....
        /*0350*/ 	.word	0xffffffff


	//   ....[156]....
        /*0354*/ 	.word	0xffffffff


	//   ....[157]....
        /*0358*/ 	.word	0x0500000f


	//   ....[158]....
        /*035c*/ 	.word	0x0500000f


	//   ....[159]....
        /*0360*/ 	.word	0x0500000f


	//   ....[160]....
        /*0364*/ 	.word	0x0500000f


	//   ....[161]....
        /*0368*/ 	.word	0x0500000f


	//   ....[162]....
        /*036c*/ 	.word	0x0500000f


	//   ....[163]....
        /*0370*/ 	.word	0x0500000f


	//   ....[164]....
        /*0374*/ 	.word	0x0500000f


	//   ....[165]....
        /*0378*/ 	.word	0x0500000f


	//   ....[166]....
        /*037c*/ 	.word	0x0500000f


	//   ....[167]....
        /*0380*/ 	.word	0x0500000f


	//   ....[168]....
        /*0384*/ 	.word	0x0500000f


	//   ....[169]....
        /*0388*/ 	.word	0x0500000f


	//   ....[170]....
        /*038c*/ 	.word	0x0500000f


	//   ....[171]....
        /*0390*/ 	.word	0x0500000f


	//   ....[172]....
        /*0394*/ 	.word	0x0500000f


	//   ....[173]....
        /*0398*/ 	.word	0x0500000f


	//   ....[174]....
        /*039c*/ 	.word	0x0500000f


	//   ....[175]....
        /*03a0*/ 	.word	0x0500000f


	//   ....[176]....
        /*03a4*/ 	.word	0x0500000f


	//   ....[177]....
        /*03a8*/ 	.word	0x0500000f


	//   ....[178]....
        /*03ac*/ 	.word	0x0500000f


	//   ....[179]....
        /*03b0*/ 	.word	0x0500000f


	//   ....[180]....
        /*03b4*/ 	.word	0x0500000f


	//   ....[181]....
        /*03b8*/ 	.word	0x0500000f


	//   ....[182]....
        /*03bc*/ 	.word	0x0500000f


	//   ....[183]....
        /*03c0*/ 	.word	0x0500000f


	//   ....[184]....
        /*03c4*/ 	.word	0x0500000f


	//   ....[185]....
        /*03c8*/ 	.word	0x0500000f


	//   ....[186]....
        /*03cc*/ 	.word	0x0500000f


	//   ....[187]....
        /*03d0*/ 	.word	0x0500000f


	//   ....[188]....
        /*03d4*/ 	.word	0x0500000f


	//   ....[189]....
        /*03d8*/ 	.word	0x0500000f


	//   ....[190]....
        /*03dc*/ 	.word	0x0500000f


	//   ....[191]....
        /*03e0*/ 	.word	0x0500000f


	//   ....[192]....
        /*03e4*/ 	.word	0x0500000f


	//   ....[193]....
        /*03e8*/ 	.word	0x0500000f


	//   ....[194]....
        /*03ec*/ 	.word	0x0500000f


	//   ....[195]....
        /*03f0*/ 	.word	0x0500000f


	//   ....[196]....
        /*03f4*/ 	.word	0x0500000f


	//   ....[197]....
        /*03f8*/ 	.word	0x0500000f


	//   ....[198]....
        /*03fc*/ 	.word	0x0500000f


	//   ....[199]....
        /*0400*/ 	.word	0x0500000f


	//   ....[200]....
        /*0404*/ 	.word	0x0500000f


	//   ....[201]....
        /*0408*/ 	.word	0x0500000f


	//   ....[202]....
        /*040c*/ 	.word	0x0500000f


	//   ....[203]....
        /*0410*/ 	.word	0x0500000f


	//   ....[204]....
        /*0414*/ 	.word	0x0500000f


	//   ....[205]....
        /*0418*/ 	.word	0x0500000f


	//   ....[206]....
        /*041c*/ 	.word	0x0500000f


	//   ....[207]....
        /*0420*/ 	.word	0x0500000f


	//   ....[208]....
        /*0424*/ 	.word	0x0500000f


	//   ....[209]....
        /*0428*/ 	.word	0x0500000f


	//   ....[210]....
        /*042c*/ 	.word	0x0500000f


	//   ....[211]....
        /*0430*/ 	.word	0x0500000f


	//   ....[212]....
        /*0434*/ 	.word	0x0500000f


	//   ....[213]....
        /*0438*/ 	.word	0x0500000f


	//   ....[214]....
        /*043c*/ 	.word	0x0500000f


	//   ....[215]....
        /*0440*/ 	.word	0x0500000f


	//   ....[216]....
        /*0444*/ 	.word	0x0500000f


	//   ....[217]....
        /*0448*/ 	.word	0x0500000f


	//   ....[218]....
        /*044c*/ 	.word	0x0500000f


	//   ....[219]....
        /*0450*/ 	.word	0x0500000f


	//   ....[220]....
        /*0454*/ 	.word	0x0500000f


	//   ....[221]....
        /*0458*/ 	.word	0x0500000f


	//   ....[222]....
        /*045c*/ 	.word	0x0500000f


	//   ....[223]....
        /*0460*/ 	.word	0x0500000f


	//   ....[224]....
        /*0464*/ 	.word	0x0500000f


	//   ....[225]....
        /*0468*/ 	.word	0x0500000f


	//   ....[226]....
        /*046c*/ 	.word	0x0500000f


	//   ....[227]....
        /*0470*/ 	.word	0x0500000f


	//   ....[228]....
        /*0474*/ 	.word	0x0500000f


	//   ....[229]....
        /*0478*/ 	.word	0x0500000f


	//   ....[230]....
        /*047c*/ 	.word	0x0500000f


	//   ....[231]....
        /*0480*/ 	.word	0x0500000f


	//   ....[232]....
        /*0484*/ 	.word	0x0500000f


	//   ....[233]....
        /*0488*/ 	.word	0x0500000f


	//   ....[234]....
        /*048c*/ 	.word	0x0500000f


	//   ....[235]....
        /*0490*/ 	.word	0x0500000f


	//   ....[236]....
        /*0494*/ 	.word	0x0500000f


	//   ....[237]....
        /*0498*/ 	.word	0x0500000f


	//   ....[238]....
        /*049c*/ 	.word	0x0500000f


	//   ....[239]....
        /*04a0*/ 	.word	0x0500000f


	//   ....[240]....
        /*04a4*/ 	.word	0x0500000f


	//----- nvinfo : EIATTR_COOP_GROUP_INSTR_OFFSETS
	.align		4
.L_200:
        /*04a8*/ 	.byte	0x04, 0x28
        /*04aa*/ 	.short	(.L_202 - .L_201)


	//   ....[0]....
.L_201:
        /*04ac*/ 	.word	0x00000070


	//   ....[1]....
        /*04b0*/ 	.word	0x000000b0


	//   ....[2]....
        /*04b4*/ 	.word	0x000002d0


	//   ....[3]....
        /*04b8*/ 	.word	0x00000430


	//   ....[4]....
        /*04bc*/ 	.word	0x00000550


	//   ....[5]....
        /*04c0*/ 	.word	0x000006b0


	//   ....[6]....
        /*04c4*/ 	.word	0x00001dd0


	//   ....[7]....
        /*04c8*/ 	.word	0x000028a0


	//   ....[8]....
        /*04cc*/ 	.word	0x00002c10


	//   ....[9]....
        /*04d0*/ 	.word	0x00003830


	//   ....[10]....
        /*04d4*/ 	.word	0x00003980


	//   ....[11]....
        /*04d8*/ 	.word	0x00003fb0


	//   ....[12]....
        /*04dc*/ 	.word	0x00004010


	//   ....[13]....
        /*04e0*/ 	.word	0x00005a90


	//   ....[14]....
        /*04e4*/ 	.word	0x00005c80


	//   ....[15]....
        /*04e8*/ 	.word	0x000069e0


	//   ....[16]....
        /*04ec*/ 	.word	0x00006b00


	//   ....[17]....
        /*04f0*/ 	.word	0x00007090


	//   ....[18]....
        /*04f4*/ 	.word	0x000070f0


	//   ....[19]....
        /*04f8*/ 	.word	0x00008d80


	//   ....[20]....
        /*04fc*/ 	.word	0x00008d90


	//   ....[21]....
        /*0500*/ 	.word	0x00008dc0


	//   ....[22]....
        /*0504*/ 	.word	0x00008dd0


	//   ....[23]....
        /*0508*/ 	.word	0x0000a800


	//   ....[24]....
        /*050c*/ 	.word	0x0000a9f0


	//   ....[25]....
        /*0510*/ 	.word	0x0000b750


	//   ....[26]....
        /*0514*/ 	.word	0x0000b870


	//   ....[27]....
        /*0518*/ 	.word	0x0000be00


	//   ....[28]....
        /*051c*/ 	.word	0x0000be60


	//   ....[29]....
        /*0520*/ 	.word	0x0000cd30


	//   ....[30]....
        /*0524*/ 	.word	0x0000cd60


	//   ....[31]....
        /*0528*/ 	.word	0x0000ce20


	//   ....[32]....
        /*052c*/ 	.word	0x0000ce30


	//   ....[33]....
        /*0530*/ 	.word	0x0000e1b0


	//   ....[34]....
        /*0534*/ 	.word	0x0000e1e0


	//   ....[35]....
        /*0538*/ 	.word	0x0000e200


	//   ....[36]....
        /*053c*/ 	.word	0x0000e210


	//   ....[37]....
        /*0540*/ 	.word	0x0000e930


	//   ....[38]....
        /*0544*/ 	.word	0x0000e970


	//   ....[39]....
        /*0548*/ 	.word	0x0000ea30


	//   ....[40]....
        /*054c*/ 	.word	0x0000ea50


	//   ....[41]....
        /*0550*/ 	.word	0x0000eb10


	//   ....[42]....
        /*0554*/ 	.word	0x0000eb30


	//   ....[43]....
        /*0558*/ 	.word	0x0000ec00


	//   ....[44]....
        /*055c*/ 	.word	0x0000ec20


	//   ....[45]....
        /*0560*/ 	.word	0x0000eff0


	//   ....[46]....
        /*0564*/ 	.word	0x0000f000


	//   ....[47]....
        /*0568*/ 	.word	0x0000f430


	//   ....[48]....
        /*056c*/ 	.word	0x0000f440


	//   ....[49]....
        /*0570*/ 	.word	0x00010270


	//   ....[50]....
        /*0574*/ 	.word	0x000102a0


	//   ....[51]....
        /*0578*/ 	.word	0x00010370


	//   ....[52]....
        /*057c*/ 	.word	0x00010390


	//   ....[53]....
        /*0580*/ 	.word	0x00010450


	//   ....[54]....
        /*0584*/ 	.word	0x00010470


	//   ....[55]....
        /*0588*/ 	.word	0x00010540


	//   ....[56]....
        /*058c*/ 	.word	0x00010560


	//   ....[57]....
        /*0590*/ 	.word	0x000106c0


	//   ....[58]....
        /*0594*/ 	.word	0x000108b0


	//   ....[59]....
        /*0598*/ 	.word	0x000108e0


	//   ....[60]....
        /*059c*/ 	.word	0x00010910


	//   ....[61]....
        /*05a0*/ 	.word	0x00010940


	//   ....[62]....
        /*05a4*/ 	.word	0x00010970


	//   ....[63]....
        /*05a8*/ 	.word	0x000109a0


	//   ....[64]....
        /*05ac*/ 	.word	0x00010b10


	//   ....[65]....
        /*05b0*/ 	.word	0x00010b40


	//   ....[66]....
        /*05b4*/ 	.word	0x00010b70


	//   ....[67]....
        /*05b8*/ 	.word	0x00010ba0


	//   ....[68]....
        /*05bc*/ 	.word	0x00010bd0


	//   ....[69]....
        /*05c0*/ 	.word	0x00010c00


	//   ....[70]....
        /*05c4*/ 	.word	0x00010c90


	//   ....[71]....
        /*05c8*/ 	.word	0x00010cc0


	//   ....[72]....
        /*05cc*/ 	.word	0x00010cd0


	//   ....[73]....
        /*05d0*/ 	.word	0x00010d10


	//   ....[74]....
        /*05d4*/ 	.word	0x00012f50


	//   ....[75]....
        /*05d8*/ 	.word	0x00012f70


	//   ....[76]....
        /*05dc*/ 	.word	0x00013020


	//   ....[77]....
        /*05e0*/ 	.word	0x00013040


	//   ....[78]....
        /*05e4*/ 	.word	0x000130e0


	//   ....[79]....
        /*05e8*/ 	.word	0x00013100


	//   ....[80]....
        /*05ec*/ 	.word	0x000131a0


	//   ....[81]....
        /*05f0*/ 	.word	0x000131c0


	//   ....[82]....
        /*05f4*/ 	.word	0x00013260


	//   ....[83]....
        /*05f8*/ 	.word	0x00013280


	//   ....[84]....
        /*05fc*/ 	.word	0x00013290


	//   ....[85]....
        /*0600*/ 	.word	0x00013320


	//   ....[86]....
        /*0604*/ 	.word	0x00013a80


	//   ....[87]....
        /*0608*/ 	.word	0x00013ab0


	//   ....[88]....
        /*060c*/ 	.word	0x00013b10


	//   ....[89]....
        /*0610*/ 	.word	0x00013b60


	//   ....[90]....
        /*0614*/ 	.word	0x00013bb0


	//   ....[91]....
        /*0618*/ 	.word	0x00013c10


	//   ....[92]....
        /*061c*/ 	.word	0x00013c60


	//   ....[93]....
        /*0620*/ 	.word	0x00013cc0


	//   ....[94]....
        /*0624*/ 	.word	0x00013d10


	//   ....[95]....
        /*0628*/ 	.word	0x00013d70


	//   ....[96]....
        /*062c*/ 	.word	0x00013dc0


	//   ....[97]....
        /*0630*/ 	.word	0x00013e20


	//   ....[98]....
        /*0634*/ 	.word	0x00013e70


	//   ....[99]....
        /*0638*/ 	.word	0x00013ed0


	//   ....[100]....
        /*063c*/ 	.word	0x00013ef0


	//   ....[101]....
        /*0640*/ 	.word	0x00013f30


	//   ....[102]....
        /*0644*/ 	.word	0x000146b0


	//   ....[103]....
        /*0648*/ 	.word	0x000146c0


	//   ....[104]....
        /*064c*/ 	.word	0x000146d0


	//   ....[105]....
        /*0650*/ 	.word	0x00014760


	//   ....[106]....
        /*0654*/ 	.word	0x00014770


	//   ....[107]....
        /*0658*/ 	.word	0x000147d0


	//   ....[108]....
        /*065c*/ 	.word	0x00014800


	//   ....[109]....
        /*0660*/ 	.word	0x00014840


	//   ....[110]....
        /*0664*/ 	.word	0x00014870


	//   ....[111]....
        /*0668*/ 	.word	0x000148b0


	//   ....[112]....
        /*066c*/ 	.word	0x000148e0


	//   ....[113]....
        /*0670*/ 	.word	0x00014920


	//   ....[114]....
        /*0674*/ 	.word	0x00014b90


	//   ....[115]....
        /*0678*/ 	.word	0x00014bb0


	//   ....[116]....
        /*067c*/ 	.word	0x00014bc0


	//   ....[117]....
        /*0680*/ 	.word	0x00014c40


	//   ....[118]....
        /*0684*/ 	.word	0x00014c50


	//   ....[119]....
        /*0688*/ 	.word	0x00014cc0


	//   ....[120]....
        /*068c*/ 	.word	0x00014cd0


	//   ....[121]....
        /*0690*/ 	.word	0x00014d40


	//   ....[122]....
        /*0694*/ 	.word	0x00014d50


	//   ....[123]....
        /*0698*/ 	.word	0x00014dc0


	//   ....[124]....
        /*069c*/ 	.word	0x00014dd0


	//   ....[125]....
        /*06a0*/ 	.word	0x00014de0


	//   ....[126]....
        /*06a4*/ 	.word	0x000153a0


	//   ....[127]....
        /*06a8*/ 	.word	0x000153d0


	//   ....[128]....
        /*06ac*/ 	.word	0x000153f0


	//   ....[129]....
        /*06b0*/ 	.word	0x00015400


	//   ....[130]....
        /*06b4*/ 	.word	0x00015440


	//   ....[131]....
        /*06b8*/ 	.word	0x00015460


	//   ....[132]....
        /*06bc*/ 	.word	0x000154d0


	//   ....[133]....
        /*06c0*/ 	.word	0x000154f0


	//   ....[134]....
        /*06c4*/ 	.word	0x00015550


	//   ....[135]....
        /*06c8*/ 	.word	0x00015570


	//   ....[136]....
        /*06cc*/ 	.word	0x000155c0


	//   ....[137]....
        /*06d0*/ 	.word	0x000155e0


	//   ....[138]....
        /*06d4*/ 	.word	0x00015a30


	//   ....[139]....
        /*06d8*/ 	.word	0x00015a40


	//   ....[140]....
        /*06dc*/ 	.word	0x00015a80


	//   ....[141]....
        /*06e0*/ 	.word	0x00015ac0


	//   ....[142]....
        /*06e4*/ 	.word	0x00015af0


	//   ....[143]....
        /*06e8*/ 	.word	0x00015b20


	//   ....[144]....
        /*06ec*/ 	.word	0x00015b50


	//   ....[145]....
        /*06f0*/ 	.word	0x00015b80


	//   ....[146]....
        /*06f4*/ 	.word	0x00015d30


	//   ....[147]....
        /*06f8*/ 	.word	0x00015d60


	//   ....[148]....
        /*06fc*/ 	.word	0x00015d90


	//   ....[149]....
        /*0700*/ 	.word	0x00015dc0


	//   ....[150]....
        /*0704*/ 	.word	0x00015df0


	//   ....[151]....
        /*0708*/ 	.word	0x00015e20


	//   ....[152]....
        /*070c*/ 	.word	0x00015ee0


	//   ....[153]....
        /*0710*/ 	.word	0x00015f00


	//   ....[154]....
        /*0714*/ 	.word	0x00015f20


	//   ....[155]....
        /*0718*/ 	.word	0x00015f80


	//   ....[156]....
        /*071c*/ 	.word	0x000169a0


	//   ....[157]....
        /*0720*/ 	.word	0x00017020


	//   ....[158]....
        /*0724*/ 	.word	0x00017110


	//   ....[159]....
        /*0728*/ 	.word	0x000171b0


	//   ....[160]....
        /*072c*/ 	.word	0x00017210


	//   ....[161]....
        /*0730*/ 	.word	0x00017320


	//   ....[162]....
        /*0734*/ 	.word	0x00017390


	//   ....[163]....
        /*0738*/ 	.word	0x000174a0


	//   ....[164]....
        /*073c*/ 	.word	0x00017510


	//   ....[165]....
        /*0740*/ 	.word	0x00017620


	//   ....[166]....
        /*0744*/ 	.word	0x00017690


	//   ....[167]....
        /*0748*/ 	.word	0x000177a0


	//   ....[168]....
        /*074c*/ 	.word	0x00017810


	//   ....[169]....
        /*0750*/ 	.word	0x000178b0


	//   ....[170]....
        /*0754*/ 	.word	0x000179c0


	//   ....[171]....
        /*0758*/ 	.word	0x00017a30


	//   ....[172]....
        /*075c*/ 	.word	0x00017ab0


	//   ....[173]....
        /*0760*/ 	.word	0x00017b70


	//   ....[174]....
        /*0764*/ 	.word	0x00017bf0


	//   ....[175]....
        /*0768*/ 	.word	0x00017cd0


	//   ....[176]....
        /*076c*/ 	.word	0x00017d50


	//   ....[177]....
        /*0770*/ 	.word	0x00017e30


	//   ....[178]....
        /*0774*/ 	.word	0x00017eb0


	//   ....[179]....
        /*0778*/ 	.word	0x00017f90


	//   ....[180]....
        /*077c*/ 	.word	0x00018010


	//   ....[181]....
        /*0780*/ 	.word	0x000180f0


	//   ....[182]....
        /*0784*/ 	.word	0x00018170


	//   ....[183]....
        /*0788*/ 	.word	0x00018250


	//   ....[184]....
        /*078c*/ 	.word	0x000182d0


	//   ....[185]....
        /*0790*/ 	.word	0x00018390


	//   ....[186]....
        /*0794*/ 	.word	0x000184c0


	//   ....[187]....
        /*0798*/ 	.word	0x00018570


	//   ....[188]....
        /*079c*/ 	.word	0x000185f0


	//   ....[189]....
        /*07a0*/ 	.word	0x000186d0


	//   ....[190]....
        /*07a4*/ 	.word	0x00018730


	//   ....[191]....
        /*07a8*/ 	.word	0x00018800


	//   ....[192]....
        /*07ac*/ 	.word	0x00018860


	//   ....[193]....
        /*07b0*/ 	.word	0x00018930


	//   ....[194]....
        /*07b4*/ 	.word	0x00018990


	//   ....[195]....
        /*07b8*/ 	.word	0x00018a60


	//   ....[196]....
        /*07bc*/ 	.word	0x00018ac0


	//   ....[197]....
        /*07c0*/ 	.word	0x00018b90


	//   ....[198]....
        /*07c4*/ 	.word	0x00018c80


	//   ....[199]....
        /*07c8*/ 	.word	0x00018d20


	//   ....[200]....
        /*07cc*/ 	.word	0x00018d80


	//   ....[201]....
        /*07d0*/ 	.word	0x00018e70


	//   ....[202]....
        /*07d4*/ 	.word	0x00018ed0


	//   ....[203]....
        /*07d8*/ 	.word	0x00018fb0


	//   ....[204]....
        /*07dc*/ 	.word	0x00019010


	//   ....[205]....
        /*07e0*/ 	.word	0x000190f0


	//   ....[206]....
        /*07e4*/ 	.word	0x00019150


	//   ....[207]....
        /*07e8*/ 	.word	0x00019230


	//   ....[208]....
        /*07ec*/ 	.word	0x00019290


	//   ....[209]....
        /*07f0*/ 	.word	0x00019360


	//   ....[210]....
        /*07f4*/ 	.word	0x00019480


	//   ....[211]....
        /*07f8*/ 	.word	0x00019570


	//   ....[212]....
        /*07fc*/ 	.word	0x00019610


	//   ....[213]....
        /*0800*/ 	.word	0x000196e0


	//   ....[214]....
        /*0804*/ 	.word	0x00019740


	//   ....[215]....
        /*0808*/ 	.word	0x00019810


	//   ....[216]....
        /*080c*/ 	.word	0x00019870


	//   ....[217]....
        /*0810*/ 	.word	0x00019950


	//   ....[218]....
        /*0814*/ 	.word	0x000199b0


	//   ....[219]....
        /*0818*/ 	.word	0x00019a80


	//   ....[220]....
        /*081c*/ 	.word	0x00019ae0


	//   ....[221]....
        /*0820*/ 	.word	0x00019ba0


	//   ....[222]....
        /*0824*/ 	.word	0x00019c30


	//   ....[223]....
        /*0828*/ 	.word	0x00019cd0


	//   ....[224]....
        /*082c*/ 	.word	0x00019e40


	//   ....[225]....
        /*0830*/ 	.word	0x00019eb0


	//   ....[226]....
        /*0834*/ 	.word	0x00019f30


	//   ....[227]....
        /*0838*/ 	.word	0x00019fa0


	//   ....[228]....
        /*083c*/ 	.word	0x0001a010


	//   ....[229]....
        /*0840*/ 	.word	0x0001a090


	//   ....[230]....
        /*0844*/ 	.word	0x0001a110


	//   ....[231]....
        /*0848*/ 	.word	0x0001a1a0


	//   ....[232]....
        /*084c*/ 	.word	0x0001a210


	//   ....[233]....
        /*0850*/ 	.word	0x0001a280


	//   ....[234]....
        /*0854*/ 	.word	0x0001a2f0


	//   ....[235]....
        /*0858*/ 	.word	0x0001a370


	//   ....[236]....
        /*085c*/ 	.word	0x0001a3e0


	//   ....[237]....
        /*0860*/ 	.word	0x0001a470


	//   ....[238]....
        /*0864*/ 	.word	0x0001a4d0


	//   ....[239]....
        /*0868*/ 	.word	0x0001a560


	//   ....[240]....
        /*086c*/ 	.word	0x0001a690


	//----- nvinfo : EIATTR_REG_RECONFIG
	.align		4
.L_202:
        /*0870*/ 	.byte	0x01, 0x54
	.zero		2


	//----- nvinfo : EIATTR_SYSCALL_OFFSETS
	.align		4
        /*0874*/ 	.byte	0x04, 0x46
        /*0876*/ 	.short	(.L_204 - .L_203)


	//   ....[0]....
.L_203:
        /*0878*/ 	.word	0x00001fb0


	//   ....[1]....
        /*087c*/ 	.word	0x000124c0


	//   ....[2]....
        /*0880*/ 	.word	0x00012610


	//   ....[3]....
        /*0884*/ 	.word	0x00012700


	//   ....[4]....
        /*0888*/ 	.word	0x00013660


	//----- nvinfo : EIATTR_MBARRIER_INSTR_OFFSETS
	.align		4
.L_204:
        /*088c*/ 	.byte	0x04, 0x39
        /*088e*/ 	.short	(.L_206 - .L_205)


	//   ....[0]....
.L_205:
        /*0890*/ 	.word	0x00000180
        /*0894*/ 	.word	0x000000ff
        /*0898*/ 	.word	0x0002a800
        /*089c*/ 	.short	0x0100
        /*089e*/ 	.byte	0x08
	.zero		1


	//   ....[1]....
        /*08a0*/ 	.word	0x00000190
        /*08a4*/ 	.word	0x000000ff
        /*08a8*/ 	.word	0x0002a820
        /*08ac*/ 	.short	0x0100
        /*08ae*/ 	.byte	0x08
	.zero		1


	//   ....[2]....
        /*08b0*/ 	.word	0x00000280
        /*08b4*/ 	.word	0x000000ff
        /*08b8*/ 	.word	0x0002a830
        /*08bc*/ 	.short	0x0100
        /*08be*/ 	.byte	0x08
	.zero		1


	//   ....[3]....
        /*08c0*/ 	.word	0x00000290
        /*08c4*/ 	.word	0x000000ff
        /*08c8*/ 	.word	0x0002a840
        /*08cc*/ 	.short	0x0100
        /*08ce*/ 	.byte	0x08
	.zero		1


	//   ....[4]....
        /*08d0*/ 	.word	0x000002a0
        /*08d4*/ 	.word	0x000000ff
        /*08d8*/ 	.word	0x0002a838
        /*08dc*/ 	.short	0x0100
        /*08de*/ 	.byte	0x08
	.zero		1


	//   ....[5]....
        /*08e0*/ 	.word	0x000002b0
        /*08e4*/ 	.word	0x000000ff
        /*08e8*/ 	.word	0x0002a848
        /*08ec*/ 	.short	0x0100
        /*08ee*/ 	.byte	0x08
	.zero		1


	//   ....[6]....
        /*08f0*/ 	.word	0x000003e0
        /*08f4*/ 	.word	0x000000ff
        /*08f8*/ 	.word	0x0002a850
        /*08fc*/ 	.short	0x0100
        /*08fe*/ 	.byte	0x08
	.zero		1


	//   ....[7]....
        /*0900*/ 	.word	0x000003f0
        /*0904*/ 	.word	0x000000ff
        /*0908*/ 	.word	0x0002a860
        /*090c*/ 	.short	0x0100
        /*090e*/ 	.byte	0x08
	.zero		1


	//   ....[8]....
        /*0910*/ 	.word	0x00000400
        /*0914*/ 	.word	0x000000ff
        /*0918*/ 	.word	0x0002a858
        /*091c*/ 	.short	0x0100
        /*091e*/ 	.byte	0x08
	.zero		1


	//   ....[9]....
        /*0920*/ 	.word	0x00000410
        /*0924*/ 	.word	0x000000ff
        /*0928*/ 	.word	0x0002a868
        /*092c*/ 	.short	0x0100
        /*092e*/ 	.byte	0x08
	.zero		1


	//   ....[10]....
        /*0930*/ 	.word	0x00000500
        /*0934*/ 	.word	0x000000ff
        /*0938*/ 	.word	0x0002a870
        /*093c*/ 	.short	0x0100
        /*093e*/ 	.byte	0x06
	.zero		1


	//   ....[11]....
        /*0940*/ 	.word	0x00000510
        /*0944*/ 	.word	0x000000ff
        /*0948*/ 	.word	0x0002a880
        /*094c*/ 	.short	0x0100
        /*094e*/ 	.byte	0x06
	.zero		1


	//   ....[12]....
        /*0950*/ 	.word	0x00000520
        /*0954*/ 	.word	0x000000ff
        /*0958*/ 	.word	0x0002a878
        /*095c*/ 	.short	0x0100
        /*095e*/ 	.byte	0x06
	.zero		1


	//   ....[13]....
        /*0960*/ 	.word	0x00000530
        /*0964*/ 	.word	0x000000ff
        /*0968*/ 	.word	0x0002a888
        /*096c*/ 	.short	0x0100
        /*096e*/ 	.byte	0x06
	.zero		1


	//   ....[14]....
        /*0970*/ 	.word	0x00000660
        /*0974*/ 	.word	0x000000ff
        /*0978*/ 	.word	0x0002a890
        /*097c*/ 	.short	0x0100
        /*097e*/ 	.byte	0x08
	.zero		1


	//   ....[15]....
        /*0980*/ 	.word	0x00000670
        /*0984*/ 	.word	0x000000ff
        /*0988*/ 	.word	0x0002a8a0
        /*098c*/ 	.short	0x0100
        /*098e*/ 	.byte	0x08
	.zero		1


	//   ....[16]....
        /*0990*/ 	.word	0x00000680
        /*0994*/ 	.word	0x000000ff
        /*0998*/ 	.word	0x0002a898
        /*099c*/ 	.short	0x0100
        /*099e*/ 	.byte	0x08
	.zero		1


	//   ....[17]....
        /*09a0*/ 	.word	0x00000690
        /*09a4*/ 	.word	0x000000ff
        /*09a8*/ 	.word	0x0002a8a8
        /*09ac*/ 	.short	0x0100
        /*09ae*/ 	.byte	0x08
	.zero		1


	//   ....[18]....
        /*09b0*/ 	.word	0x000007d0
        /*09b4*/ 	.word	0x000000ff
        /*09b8*/ 	.word	0x0002a8b0
        /*09bc*/ 	.short	0x0100
        /*09be*/ 	.byte	0x08
	.zero		1


	//   ....[19]....
        /*09c0*/ 	.word	0x000007e0
        /*09c4*/ 	.word	0x000000ff
        /*09c8*/ 	.word	0x0002a8c0
        /*09cc*/ 	.short	0x0100
        /*09ce*/ 	.byte	0x08
	.zero		1


	//   ....[20]....
        /*09d0*/ 	.word	0x000007f0
        /*09d4*/ 	.word	0x000000ff
        /*09d8*/ 	.word	0x0002a8b8
        /*09dc*/ 	.short	0x0100
        /*09de*/ 	.byte	0x08
	.zero		1


	//   ....[21]....
        /*09e0*/ 	.word	0x00000800
        /*09e4*/ 	.word	0x000000ff
        /*09e8*/ 	.word	0x0002a8c8
        /*09ec*/ 	.short	0x0100
        /*09ee*/ 	.byte	0x08
	.zero		1


	//   ....[22]....
        /*09f0*/ 	.word	0x00002050
        /*09f4*/ 	.word	0x000000ff
        /*09f8*/ 	.word	0x0002a800
        /*09fc*/ 	.short	0x010a
        /*09fe*/ 	.byte	0x3c
	.zero		1


	//   ....[23]....
        /*0a00*/ 	.word	0x000020d0
        /*0a04*/ 	.word	0x00000003
        /*0a08*/ 	.word	0x0002a830
        /*0a0c*/ 	.short	0x010a
        /*0a0e*/ 	.byte	0x3f
	.zero		1


	//   ....[24]....
        /*0a10*/ 	.word	0x00002110
        /*0a14*/ 	.word	0x00000003
        /*0a18*/ 	.word	0x0002a830
        /*0a1c*/ 	.short	0x010a
        /*0a1e*/ 	.byte	0x3f
	.zero		1


	//   ....[25]....
        /*0a20*/ 	.word	0x00002880
        /*0a24*/ 	.word	0x000000ff
        /*0a28*/ 	.word	0x00000000
        /*0a2c*/ 	.short	0x0101
        /*0a2e*/ 	.byte	0x04
	.zero		1


	//   ....[26]....
        /*0a30*/ 	.word	0x00004da0
        /*0a34*/ 	.word	0x000000ff
        /*0a38*/ 	.word	0x0002a830
        /*0a3c*/ 	.short	0x010a
        /*0a3e*/ 	.byte	0x05
	.zero		1


	//   ....[27]....
        /*0a40*/ 	.word	0x00004de0
        /*0a44*/ 	.word	0x000000ff
        /*0a48*/ 	.word	0x0002a830
        /*0a4c*/ 	.short	0x010a
        /*0a4e*/ 	.byte	0x05
	.zero		1


	//   ....[28]....
        /*0a50*/ 	.word	0x000056b0
        /*0a54*/ 	.word	0x000000ff
        /*0a58*/ 	.word	0x0002a850
        /*0a5c*/ 	.short	0x010a
        /*0a5e*/ 	.byte	0x0a
	.zero		1


	//   ....[29]....
        /*0a60*/ 	.word	0x000056f0
        /*0a64*/ 	.word	0x000000ff
        /*0a68*/ 	.word	0x0002a850
        /*0a6c*/ 	.short	0x010a
        /*0a6e*/ 	.byte	0x0a
	.zero		1


	//   ....[30]....
        /*0a70*/ 	.word	0x00005ab0
        /*0a74*/ 	.word	0x000000ff
        /*0a78*/ 	.word	0x00000000
        /*0a7c*/ 	.short	0x0101
        /*0a7e*/ 	.byte	0x05
	.zero		1


	//   ....[31]....
        /*0a80*/ 	.word	0x00007a00
        /*0a84*/ 	.word	0x000000ff
        /*0a88*/ 	.word	0x00000000
        /*0a8c*/ 	.short	0x0101
        /*0a8e*/ 	.byte	0x0a
	.zero		1


	//   ....[32]....
        /*0a90*/ 	.word	0x00007e70
        /*0a94*/ 	.word	0x000000ff
        /*0a98*/ 	.word	0x0002a830
        /*0a9c*/ 	.short	0x010a
        /*0a9e*/ 	.byte	0x05
	.zero		1


	//   ....[33]....
        /*0aa0*/ 	.word	0x00007eb0
        /*0aa4*/ 	.word	0x000000ff
        /*0aa8*/ 	.word	0x0002a830
        /*0aac*/ 	.short	0x010a
        /*0aae*/ 	.byte	0x05
	.zero		1


	//   ....[34]....
        /*0ab0*/ 	.word	0x00008780
        /*0ab4*/ 	.word	0x000000ff
        /*0ab8*/ 	.word	0x0002a850
        /*0abc*/ 	.short	0x010a
        /*0abe*/ 	.byte	0x0a
	.zero		1


	//   ....[35]....
        /*0ac0*/ 	.word	0x000087c0
        /*0ac4*/ 	.word	0x000000ff
        /*0ac8*/ 	.word	0x0002a850
        /*0acc*/ 	.short	0x010a
        /*0ace*/ 	.byte	0x0a
	.zero		1


	//   ....[36]....
        /*0ad0*/ 	.word	0x00008bd0
        /*0ad4*/ 	.word	0x000000ff
        /*0ad8*/ 	.word	0x00000000
        /*0adc*/ 	.short	0x0101
        /*0ade*/ 	.byte	0x05
	.zero		1


	//   ....[37]....
        /*0ae0*/ 	.word	0x00009910
        /*0ae4*/ 	.word	0x000000ff
        /*0ae8*/ 	.word	0x00000000
        /*0aec*/ 	.short	0x0101
        /*0aee*/ 	.byte	0x0a
	.zero		1


	//   ....[38]....
        /*0af0*/ 	.word	0x00009b20
        /*0af4*/ 	.word	0x000000ff
        /*0af8*/ 	.word	0x0002a830
        /*0afc*/ 	.short	0x010a
        /*0afe*/ 	.byte	0x05
	.zero		1


	//   ....[39]....
        /*0b00*/ 	.word	0x00009b60
        /*0b04*/ 	.word	0x000000ff
        /*0b08*/ 	.word	0x0002a830
        /*0b0c*/ 	.short	0x010a
        /*0b0e*/ 	.byte	0x05
	.zero		1


	//   ....[40]....
        /*0b10*/ 	.word	0x0000a430
        /*0b14*/ 	.word	0x000000ff
        /*0b18*/ 	.word	0x0002a850
        /*0b1c*/ 	.short	0x010a
        /*0b1e*/ 	.byte	0x0a
	.zero		1


	//   ....[41]....
        /*0b20*/ 	.word	0x0000a470
        /*0b24*/ 	.word	0x000000ff
        /*0b28*/ 	.word	0x0002a850
        /*0b2c*/ 	.short	0x010a
        /*0b2e*/ 	.byte	0x0a
	.zero		1


	//   ....[42]....
        /*0b30*/ 	.word	0x0000a820
        /*0b34*/ 	.word	0x000000ff
        /*0b38*/ 	.word	0x00000000
        /*0b3c*/ 	.short	0x0101
        /*0b3e*/ 	.byte	0x05
	.zero		1


	//   ....[43]....
        /*0b40*/ 	.word	0x0000c780
        /*0b44*/ 	.word	0x000000ff
        /*0b48*/ 	.word	0x00000000
        /*0b4c*/ 	.short	0x0101
        /*0b4e*/ 	.byte	0x0a
	.zero		1


	//   ....[44]....
        /*0b50*/ 	.word	0x0000cca0
        /*0b54*/ 	.word	0x000000ff
        /*0b58*/ 	.word	0x0002a850
        /*0b5c*/ 	.short	0x010a
        /*0b5e*/ 	.byte	0x05
	.zero		1


	//   ....[45]....
        /*0b60*/ 	.word	0x0000cce0
        /*0b64*/ 	.word	0x000000ff
        /*0b68*/ 	.word	0x0002a850
        /*0b6c*/ 	.short	0x010a
        /*0b6e*/ 	.byte	0x05
	.zero		1


	//   ....[46]....
        /*0b70*/ 	.word	0x0000d470
        /*0b74*/ 	.word	0x000000ff
        /*0b78*/ 	.word	0x00000000
        /*0b7c*/ 	.short	0x0101
        /*0b7e*/ 	.byte	0x04
	.zero		1


	//   ....[47]....
        /*0b80*/ 	.word	0x0000e960
        /*0b84*/ 	.word	0x00000013
        /*0b88*/ 	.word	0x00000000
        /*0b8c*/ 	.short	0x0101
        /*0b8e*/ 	.byte	0x3f
	.zero		1


	//   ....[48]....
        /*0b90*/ 	.word	0x0000ee00
        /*0b94*/ 	.word	0x00000013
        /*0b98*/ 	.word	0x00000000
        /*0b9c*/ 	.short	0x0101
        /*0b9e*/ 	.byte	0x3f
	.zero		1


	//   ....[49]....
        /*0ba0*/ 	.word	0x00012d30
        /*0ba4*/ 	.word	0x00000007
        /*0ba8*/ 	.word	0x0002a840
        /*0bac*/ 	.short	0x010a
        /*0bae*/ 	.byte	0x3f
	.zero		1


	//   ....[50]....
        /*0bb0*/ 	.word	0x000133e0
        /*0bb4*/ 	.word	0x00000007
        /*0bb8*/ 	.word	0x0002a830
        /*0bbc*/ 	.short	0x0107
        /*0bbe*/ 	.byte	0x3f
	.zero		1


	//   ....[51]....
        /*0bc0*/ 	.word	0x00013490
        /*0bc4*/ 	.word	0x00000007
        /*0bc8*/ 	.word	0x0002a830
        /*0bcc*/ 	.short	0x0101
        /*0bce*/ 	.byte	0x3f
	.zero		1


	//   ....[52]....
        /*0bd0*/ 	.word	0x00014040
        /*0bd4*/ 	.word	0x00000016
        /*0bd8*/ 	.word	0x0002a800
        /*0bdc*/ 	.short	0x0107
        /*0bde*/ 	.byte	0x3f
	.zero		1


	//   ....[53]....
        /*0be0*/ 	.word	0x00014160
        /*0be4*/ 	.word	0x00000016
        /*0be8*/ 	.word	0x0002a800
        /*0bec*/ 	.short	0x0101
        /*0bee*/ 	.byte	0x3f
	.zero		1


	//   ....[54]....
        /*0bf0*/ 	.word	0x00014180
        /*0bf4*/ 	.word	0x00000016
        /*0bf8*/ 	.word	0x0002a820
        /*0bfc*/ 	.short	0x010a
        /*0bfe*/ 	.byte	0x3f
	.zero		1


	//   ....[55]....
        /*0c00*/ 	.word	0x000144e0
        /*0c04*/ 	.word	0x00000006
        /*0c08*/ 	.word	0x0002a840
        /*0c0c*/ 	.short	0x010a
        /*0c0e*/ 	.byte	0x3f
	.zero		1


	//   ....[56]....
        /*0c10*/ 	.word	0x000149c0
        /*0c14*/ 	.word	0x00000006
        /*0c18*/ 	.word	0x0002a830
        /*0c1c*/ 	.short	0x0107
        /*0c1e*/ 	.byte	0x3f
	.zero		1


	//   ....[57]....
        /*0c20*/ 	.word	0x00014a70
        /*0c24*/ 	.word	0x00000006
        /*0c28*/ 	.word	0x0002a830
        /*0c2c*/ 	.short	0x0101
        /*0c2e*/ 	.byte	0x3f
	.zero		1


	//   ....[58]....
        /*0c30*/ 	.word	0x00014ad0
        /*0c34*/ 	.word	0x00000004
        /*0c38*/ 	.word	0x0002a860
        /*0c3c*/ 	.short	0x010a
        /*0c3e*/ 	.byte	0x3f
	.zero		1


	//   ....[59]....
        /*0c40*/ 	.word	0x00014f20
        /*0c44*/ 	.word	0x00000004
        /*0c48*/ 	.word	0x0002a850
        /*0c4c*/ 	.short	0x0107
        /*0c4e*/ 	.byte	0x3f
	.zero		1


	//   ....[60]....
        /*0c50*/ 	.word	0x00015070
        /*0c54*/ 	.word	0x00000004
        /*0c58*/ 	.word	0x0002a850
        /*0c5c*/ 	.short	0x0101
        /*0c5e*/ 	.byte	0x3f
	.zero		1


	//   ....[61]....
        /*0c60*/ 	.word	0x000152c0
        /*0c64*/ 	.word	0x00000000
        /*0c68*/ 	.word	0x0002a860
        /*0c6c*/ 	.short	0x010a
        /*0c6e*/ 	.byte	0x3f
	.zero		1


	//   ....[62]....
        /*0c70*/ 	.word	0x00015720
        /*0c74*/ 	.word	0x00000000
        /*0c78*/ 	.word	0x0002a850
        /*0c7c*/ 	.short	0x0107
        /*0c7e*/ 	.byte	0x3f
	.zero		1


	//   ....[63]....
        /*0c80*/ 	.word	0x000157d0
        /*0c84*/ 	.word	0x00000000
        /*0c88*/ 	.word	0x0002a850
        /*0c8c*/ 	.short	0x0101
        /*0c8e*/ 	.byte	0x3f
	.zero		1


	//   ....[64]....
        /*0c90*/ 	.word	0x00016920
        /*0c94*/ 	.word	0x00000007
        /*0c98*/ 	.word	0x0002a820
        /*0c9c*/ 	.short	0x010a
        /*0c9e*/ 	.byte	0x3f
	.zero		1


	//   ....[65]....
        /*0ca0*/ 	.word	0x00016ac0
        /*0ca4*/ 	.word	0x00000005
        /*0ca8*/ 	.word	0x0002a840
        /*0cac*/ 	.short	0x010a
        /*0cae*/ 	.byte	0x3f
	.zero		1


	//   ....[66]....
        /*0cb0*/ 	.word	0x00016b60
        /*0cb4*/ 	.word	0x00000003
        /*0cb8*/ 	.word	0x0002a840
        /*0cbc*/ 	.short	0x010a
        /*0cbe*/ 	.byte	0x3f
	.zero		1


	//   ....[67]....
        /*0cc0*/ 	.word	0x00016ba0
        /*0cc4*/ 	.word	0x00000005
        /*0cc8*/ 	.word	0x0002a860
        /*0ccc*/ 	.short	0x010a
        /*0cce*/ 	.byte	0x3f
	.zero		1


	//   ....[68]....
        /*0cd0*/ 	.word	0x00016be0
        /*0cd4*/ 	.word	0x00000003
        /*0cd8*/ 	.word	0x0002a860
        /*0cdc*/ 	.short	0x010a
        /*0cde*/ 	.byte	0x3f
	.zero		1


	//   ....[69]....
        /*0ce0*/ 	.word	0x00016c50
        /*0ce4*/ 	.word	0x00000003
        /*0ce8*/ 	.word	0x0002a800
        /*0cec*/ 	.short	0x010a
        /*0cee*/ 	.byte	0x3f
	.zero		1


	//   ....[70]....
        /*0cf0*/ 	.word	0x00016ca0
        /*0cf4*/ 	.word	0x00000003
        /*0cf8*/ 	.word	0x0002a830
        /*0cfc*/ 	.short	0x010a
        /*0cfe*/ 	.byte	0x3f
	.zero		1


	//   ....[71]....
        /*0d00*/ 	.word	0x00016d00
        /*0d04*/ 	.word	0x00000008
        /*0d08*/ 	.word	0x0002a830
        /*0d0c*/ 	.short	0x010a
        /*0d0e*/ 	.byte	0x3f
	.zero		1


	//   ....[72]....
        /*0d10*/ 	.word	0x00016d60
        /*0d14*/ 	.word	0x00000007
        /*0d18*/ 	.word	0x0002a850
        /*0d1c*/ 	.short	0x010a
        /*0d1e*/ 	.byte	0x3f
	.zero		1


	//   ....[73]....
        /*0d20*/ 	.word	0x00016dc0
        /*0d24*/ 	.word	0x00000008
        /*0d28*/ 	.word	0x0002a830
        /*0d2c*/ 	.short	0x010a
        /*0d2e*/ 	.byte	0x3f
	.zero		1


	//   ....[74]....
        /*0d30*/ 	.word	0x00016e20
        /*0d34*/ 	.word	0x00000007
        /*0d38*/ 	.word	0x0002a850
        /*0d3c*/ 	.short	0x010a
        /*0d3e*/ 	.byte	0x3f
	.zero		1


	//   ....[75]....
        /*0d40*/ 	.word	0x00016e80
        /*0d44*/ 	.word	0x00000008
        /*0d48*/ 	.word	0x0002a830
        /*0d4c*/ 	.short	0x010a
        /*0d4e*/ 	.byte	0x3f
	.zero		1


	//   ....[76]....
        /*0d50*/ 	.word	0x00016ee0
        /*0d54*/ 	.word	0x00000007
        /*0d58*/ 	.word	0x0002a850
        /*0d5c*/ 	.short	0x010a
        /*0d5e*/ 	.byte	0x3f
	.zero		1


	//   ....[77]....
        /*0d60*/ 	.word	0x00016f40
        /*0d64*/ 	.word	0x00000005
        /*0d68*/ 	.word	0x0002a850
        /*0d6c*/ 	.short	0x010a
        /*0d6e*/ 	.byte	0x3f
	.zero		1


	//   ....[78]....
        /*0d70*/ 	.word	0x00017060
        /*0d74*/ 	.word	0x00000007
        /*0d78*/ 	.word	0x0002a840
        /*0d7c*/ 	.short	0x010a
        /*0d7e*/ 	.byte	0x3f
	.zero		1


	//   ....[79]....
        /*0d80*/ 	.word	0x000183c0
        /*0d84*/ 	.word	0x00000016
        /*0d88*/ 	.word	0x0002a820
        /*0d8c*/ 	.short	0x010a
        /*0d8e*/ 	.byte	0x3f
	.zero		1


	//   ....[80]....
        /*0d90*/ 	.word	0x00018410
        /*0d94*/ 	.word	0x00000006
        /*0d98*/ 	.word	0x0002a840
        /*0d9c*/ 	.short	0x010a
        /*0d9e*/ 	.byte	0x3f
	.zero		1


	//   ....[81]....
        /*0da0*/ 	.word	0x00018bd0
        /*0da4*/ 	.word	0x00000004
        /*0da8*/ 	.word	0x0002a860
        /*0dac*/ 	.short	0x010a
        /*0dae*/ 	.byte	0x3f
	.zero		1


	//   ....[82]....
        /*0db0*/ 	.word	0x000193d0
        /*0db4*/ 	.word	0x00000000
        /*0db8*/ 	.word	0x0002a860
        /*0dbc*/ 	.short	0x010a
        /*0dbe*/ 	.byte	0x3f
	.zero		1


	//   ....[83]....
        /*0dc0*/ 	.word	0x0001a5b0
        /*0dc4*/ 	.word	0x00000007
        /*0dc8*/ 	.word	0x0002a820
        /*0dcc*/ 	.short	0x010a
        /*0dce*/ 	.byte	0x3f
	.zero		1


	//   ....[84]....
        /*0dd0*/ 	.word	0x0001a750
        /*0dd4*/ 	.word	0x00000005
        /*0dd8*/ 	.word	0x0002a840
        /*0ddc*/ 	.short	0x010a
        /*0dde*/ 	.byte	0x3f
	.zero		1


	//   ....[85]....
        /*0de0*/ 	.word	0x0001a7a0
        /*0de4*/ 	.word	0x00000003
        /*0de8*/ 	.word	0x0002a840
        /*0dec*/ 	.short	0x010a
        /*0dee*/ 	.byte	0x3f
	.zero		1


	//   ....[86]....
        /*0df0*/ 	.word	0x0001a7f0
        /*0df4*/ 	.word	0x00000005
        /*0df8*/ 	.word	0x0002a860
        /*0dfc*/ 	.short	0x010a
        /*0dfe*/ 	.byte	0x3f
	.zero		1


	//----- nvinfo : EIATTR_NUM_MBARRIERS
	.align		4
.L_206:
        /*0e00*/ 	.byte	0x03, 0x38
        /*0e02*/ 	.short	0x0016


	//----- nvinfo : EIATTR_EXIT_INSTR_OFFSETS
	.align		4
        /*0e04*/ 	.byte	0x04, 0x1c
        /*0e06*/ 	.short	(.L_208 - .L_207)


	//   ....[0]....
.L_207:
        /*0e08*/ 	.word	0x00000990


	//   ....[1]....
        /*0e0c*/ 	.word	0x00010660


	//   ....[2]....
        /*0e10*/ 	.word	0x00016c30


	//----- nvinfo : EIATTR_MAX_THREADS
	.align		4
.L_208:
        /*0e14*/ 	.byte	0x04, 0x05
        /*0e16*/ 	.short	(.L_210 - .L_209)
.L_209:
        /*0e18*/ 	.word	0x00000180
        /*0e1c*/ 	.word	0x00000001
        /*0e20*/ 	.word	0x00000001


	//----- nvinfo : EIATTR_CRS_STACK_SIZE
	.align		4
.L_210:
        /*0e24*/ 	.byte	0x04, 0x1e
        /*0e26*/ 	.short	(.L_212 - .L_211)
.L_211:
        /*0e28*/ 	.word	0x00000000


	//----- nvinfo : EIATTR_CBANK_PARAM_SIZE
	.align		4
.L_212:
        /*0e2c*/ 	.byte	0x03, 0x19
        /*0e2e*/ 	.short	0x0af0


	//----- nvinfo : EIATTR_PARAM_CBANK
	.align		4
        /*0e30*/ 	.byte	0x04, 0x0a
        /*0e32*/ 	.short	(.L_214 - .L_213)
	.align		4
.L_213:
        /*0e34*/ 	.word	index@(.nv.constant0._ZN7cutlass13device_kernelIN5flash11enable_sm90INS1_16FlashAttnFwdSm90INS1_25CollectiveMainloopFwdSm90ILi2EN4cute5tupleIJNS5_1CILi1EEES8_S8_EEENS6_IJNS7_ILi128EEENS7_ILi96EEENS7_ILi192EEEEEELi128ENS_6half_tEfNS_4arch4Sm90ELb0ELb1ELb0ELb1ELb1ELb0ELb0ELb1ELb1ELb1ELb1ELb0EEENS1_21CollectiveEpilogueFwdINS6_IJSA_SA_SB_EEES9_SE_SG_Li256ELb1ELb1ELb1ELb0EEENS1_36VarlenDynamicPersistentTileSchedulerILi128ELi96ELi256ELi128ELb1ELb1ELb1ELb1ELb0ELb1EEEEEEEEEvNT_6ParamsE)
        /*0e38*/ 	.short	0x0210
        /*0e3a*/ 	.short	0x0af0


	//----- nvinfo : EIATTR_SW_WAR
	.align		4
.L_214:
        /*0e3c*/ 	.byte	0x04, 0x36
        /*0e3e*/ 	.short	(.L_216 - .L_215)
.L_215:
        /*0e40*/ 	.word	0x00000008
.L_216:


//--------------------- .nv.info._ZN7cutlass13device_kernelIN5flash11enable_sm90INS1_16FlashAttnFwdSm90INS1_25CollectiveMainloopFwdSm90ILi2EN4cute5tupleIJNS5_1CILi1EEES8_S8_EEENS6_IJNS7_ILi128EEENS7_ILi96EEENS7_ILi192EEEEEELi128ENS_6half_tEfNS_4arch4Sm90ELb0ELb1ELb0ELb1ELb1ELb1ELb0ELb1ELb1ELb1ELb1ELb0EEENS1_21CollectiveEpilogueFwdINS6_IJSA_SA_SB_EEES9_SE_SG_Li256ELb1ELb1ELb1ELb0EEENS1_36VarlenDynamicPersistentTileSchedulerILi128ELi96ELi256ELi128ELb1ELb1ELb1ELb1ELb0ELb1EEEEEEEEEvNT_6ParamsE --------------------------
	.section	.nv.info._ZN7cutlass13device_kernelIN5flash11enable_sm90INS1_16FlashAttnFwdSm90INS1_25CollectiveMainloopFwdSm90ILi2EN4cute5tupleIJNS5_1CILi1EEES8_S8_EEENS6_IJNS7_ILi128EEENS7_ILi96EEENS7_ILi192EEEEEELi128ENS_6half_tEfNS_4arch4Sm90ELb0ELb1ELb0ELb1ELb1ELb1ELb0ELb1ELb1ELb1ELb1ELb0EEENS1_21CollectiveEpilogueFwdINS6_IJSA_SA_SB_EEES9_SE_SG_Li256ELb1ELb1ELb1ELb0EEENS1_36VarlenDynamicPersistentTileSchedulerILi128ELi96ELi256ELi128ELb1ELb1ELb1ELb1ELb0ELb1EEEEEEEEEvNT_6ParamsE,"",@"SHT_CUDA_INFO"
	.sectionflags	@""
	.align	4


	//----- nvinfo : EIATTR_CUDA_API_VERSION
	.align		4
        /*0000*/ 	.byte	0x04, 0x37
        /*0002*/ 	.short	(.L_218 - .L_217)
.L_217:
        /*0004*/ 	.word	0x00000082


	//----- nvinfo : EIATTR_KPARAM_INFO
	.align		4
.L_218:
        /*0008*/ 	.byte	0x04, 0x17
        /*000a*/ 	.short	(.L_220 - .L_219)
.L_219:
        /*000c*/ 	.word	0x00000000
        /*0010*/ 	.short	0x0000
        /*0012*/ 	.short	0x0070
        /*0014*/ 	.byte	0x00, 0xf0, 0x01, 0x2a


	//----- nvinfo : EIATTR_SPARSE_MMA_MASK
	.align		4
.L_220:
        /*0018*/ 	.byte	0x03, 0x50
        /*001a*/ 	.short	0x0000


	//----- nvinfo : EIATTR_MAXREG_COUNT
	.align		4
        /*001c*/ 	.byte	0x03, 0x1b
        /*001e*/ 	.short	0x00a8


	//----- nvinfo : EIATTR_NUM_BARRIERS
	.align		4
        /*0020*/ 	.byte	0x02, 0x4c
        /*0022*/ 	.byte	0x10
	.zero		1


	//----- nvinfo : EIATTR_EXTERNS
	.align		4
        /*0024*/ 	.byte	0x04, 0x0f
        /*0026*/ 	.short	(.L_222 - .L_221)


	//   ....[0]....
	.align		4
.L_221:
        /*0028*/ 	.word	index@(__assertfail)


	//----- nvinfo : EIATTR_ANNOTATIONS
	.align		4
.L_222:
        /*002c*/ 	.byte	0x04, 0x55
        /*002e*/ 	.short	(.L_224 - .L_223)


	//   ....[0]....
.L_223:
        /* <DEDUP_REMOVED lines=37> */
        /*0274*/ 	.byte	0x60, 0x9e, 0x02, 0x00, 0x01, 0x00, 0x00, 0x00, 0xf0, 0x9f, 0x02, 0x00


	//----- nvinfo : EIATTR_MERCURY_ISA_VERSION
	.align		4
.L_224:
        /*0280*/ 	.byte	0x03, 0x5f
        /*0282*/ 	.short	0x0101


	//----- nvinfo : EIATTR_UNUSED_LOAD_BYTE_OFFSET
	.align		4
        /*0284*/ 	.byte	0x04, 0x44
        /*0286*/ 	.short	(.L_226 - .L_225)


	//   ....[0]....
.L_225:
        /*0288*/ 	.word	0x00000a50
        /*028c*/ 	.word	0x0000fff0


	//   ....[1]....
        /*0290*/ 	.word	0x0001f3a0
        /*0294*/ 	.word	0x0000fff0


	//----- nvinfo : EIATTR_INT_WARP_WIDE_INSTR_OFFSETS
	.align		4
.L_226:
        /*0298*/ 	.byte	0x04, 0x31
        /*029a*/ 	.short	(.L_228 - .L_227)


	//   ....[0]....
.L_227:
        /*029c*/ 	.word	0x00000130


	//   ....[1]....
        /*02a0*/ 	.word	0x00000170


	//   ....[2]....
        /*02a4*/ 	.word	0x000001e0


	//   ....[3]....
        /*02a8*/ 	.word	0x00025870


	//   ....[4]....
        /*02ac*/ 	.word	0x00025900


	//   ....[5]....
        /*02b0*/ 	.word	0x00028770


	//   ....[6]....
        /*02b4*/ 	.word	0x00028800


	//----- nvinfo : EIATTR_COOP_GROUP_MASK_REGIDS
	.align		4
.L_228:
        /*02b8*/ 	.byte	0x04, 0x29
        /*02ba*/ 	.short	(.L_230 - .L_229)


	//   ....[0]....
.L_229:
        /*02bc*/ 	.word	0xffffffff


	//   ....[1]....
        /*02c0*/ 	.word	0xffffffff


	//   ....[2]....
        /*02c4*/ 	.word	0xffffffff


	//   ....[3]....
        /*02c8*/ 	.word	0xffffffff


	//   ....[4]....
        /*02cc*/ 	.word	0xffffffff


	//   ....[5]....
        /*02d0*/ 	.word	0xffffffff


	//   ....[6]....
        /*02d4*/ 	.word	0xffffffff


	//   ....[7]....
        /*02d8*/ 	.word	0xffffffff


	//   ....[8]....
        /*02dc*/ 	.word	0xffffffff


	//   ....[9]....
        /*02e0*/ 	.word	0xffffffff


	//   ....[10]....
        /*02e4*/ 	.word	0xffffffff


	//   ....[11]....
        /*02e8*/ 	.word	0xffffffff


	//   ....[12]....
        /*02ec*/ 	.word	0xffffffff


	//   ....[13]....
        /*02f0*/ 	.word	0xffffffff


	//   ....[14]....
        /*02f4*/ 	.word	0xffffffff


	//   ....[15]....
        /*02f8*/ 	.word	0xffffffff


	//   ....[16]....
        /*02fc*/ 	.word	0xffffffff


	//   ....[17]....
        /*0300*/ 	.word	0xffffffff


	//   ....[18]....
        /*0304*/ 	.word	0xffffffff


	//   ....[19]....
        /*0308*/ 	.word	0xffffffff


	//   ....[20]....
        /*030c*/ 	.word	0xffffffff


	//   ....[21]....
        /*0310*/ 	.word	0xffffffff


	//   ....[22]....
        /*0314*/ 	.word	0xffffffff


	//   ....[23]....
        /*0318*/ 	.word	0xffffffff


	//   ....[24]....
        /*031c*/ 	.word	0xffffffff


	//   ....[25]....
        /*0320*/ 	.word	0xffffffff


	//   ....[26]....
        /*0324*/ 	.word	0xffffffff


	//   ....[27]....
        /*0328*/ 	.word	0xffffffff


	//   ....[28]....
        /*032c*/ 	.word	0xffffffff


	//   ....[29]....
        /*0330*/ 	.word	0xffffffff


	//   ....[30]....
        /*0334*/ 	.word	0xffffffff


	//   ....[31]....
        /*0338*/ 	.word	0xffffffff


	//   ....[32]....
        /*033c*/ 	.word	0xffffffff


	//   ....[33]....
        /*0340*/ 	.word	0xffffffff


	//   ....[34]....
        /*0344*/ 	.word	0xffffffff


	//   ....[35]....
        /*0348*/ 	.word	0xffffffff


	//   ....[36]....
        /*034c*/ 	.word	0xffffffff


	//   ....[37]....
        /*0350*/ 	.word	0xffffffff


	//   ....[38]....
        /*0354*/ 	.word	0xffffffff


	//   ....[39]....
        /*0358*/ 	.word	0xffffffff


	//   ....[40]....
        /*035c*/ 	.word	0xffffffff


	//   ....[41]....
        /*0360*/ 	.word	0xffffffff


	//   ....[42]....
        /*0364*/ 	.word	0xffffffff


	//   ....[43]....
        /*0368*/ 	.word	0xffffffff


	//   ....[44]....
        /*036c*/ 	.word	0xffffffff


	//   ....[45]....
        /*0370*/ 	.word	0xffffffff


	//   ....[46]....
        /*0374*/ 	.word	0xffffffff


	//   ....[47]....
        /*0378*/ 	.word	0xffffffff


	//   ....[48]....
        /*037c*/ 	.word	0xffffffff


	//   ....[49]....
        /*0380*/ 	.word	0xffffffff


	//   ....[50]....
        /*0384*/ 	.word	0xffffffff


	//   ....[51]....
        /*0388*/ 	.word	0xffffffff


	//   ....[52]....
        /*038c*/ 	.word	0xffffffff


	//   ....[53]....
        /*0390*/ 	.word	0xffffffff


	//   ....[54]....
        /*0394*/ 	.word	0xffffffff


	//   ....[55]....
        /*0398*/ 	.word	0xffffffff


	//   ....[56]....
        /*039c*/ 	.word	0xffffffff


	//   ....[57]....
        /*03a0*/ 	.word	0xffffffff


	//   ....[58]....
        /*03a4*/ 	.word	0xffffffff


	//   ....[59]....
        /*03a8*/ 	.word	0xffffffff


	//   ....[60]....
        /*03ac*/ 	.word	0xffffffff


	//   ....[61]....
        /*03b0*/ 	.word	0xffffffff


	//   ....[62]....
        /*03b4*/ 	.word	0xffffffff


	//   ....[63]....
        /*03b8*/ 	.word	0xffffffff


	//   ....[64]....
        /*03bc*/ 	.word	0xffffffff


	//   ....[65]....
        /*03c0*/ 	.word	0xffffffff


	//   ....[66]....
        /*03c4*/ 	.word	0xffffffff


	//   ....[67]....
        /*03c8*/ 	.word	0xffffffff


	//   ....[68]....
        /*03cc*/ 	.word	0xffffffff


	//   ....[69]....
        /*03d0*/ 	.word	0xffffffff


	//   ....[70]....
        /*03d4*/ 	.word	0xffffffff


	//   ....[71]....
        /*03d8*/ 	.word	0xffffffff


	//   ....[72]....
        /*03dc*/ 	.word	0xffffffff


	//   ....[73]....
        /*03e0*/ 	.word	0xffffffff


	//   ....[74]....
        /*03e4*/ 	.word	0xffffffff


	//   ....[75]....
        /*03e8*/ 	.word	0xffffffff


	//   ....[76]....
        /*03ec*/ 	.word	0xffffffff


	//   ....[77]....
        /*03f0*/ 	.word	0xffffffff


	//   ....[78]....
        /*03f4*/ 	.word	0xffffffff


	//   ....[79]....
        /*03f8*/ 	.word	0xffffffff


	//   ....[80]....
        /*03fc*/ 	.word	0xffffffff


	//   ....[81]....
        /*0400*/ 	.word	0xffffffff


	//   ....[82]....
        /*0404*/ 	.word	0xffffffff


	//   ....[83]....
        /*0408*/ 	.word	0xffffffff


	//   ....[84]....
        /*040c*/ 	.word	0xffffffff


	//   ....[85]....
        /*0410*/ 	.word	0xffffffff


	//   ....[86]....
        /*0414*/ 	.word	0xffffffff


	//   ....[87]....
        /*0418*/ 	.word	0xffffffff


	//   ....[88]....
        /*041c*/ 	.word	0xffffffff


	//   ....[89]....
        /*0420*/ 	.word	0xffffffff


	//   ....[90]....
        /*0424*/ 	.word	0xffffffff


	//   ....[91]....
        /*0428*/ 	.word	0xffffffff


	//   ....[92]....
        /*042c*/ 	.word	0xffffffff


	//   ....[93]....
        /*0430*/ 	.word	0xffffffff


	//   ....[94]....
        /*0434*/ 	.word	0xffffffff


	//   ....[95]....
        /*0438*/ 	.word	0xffffffff


	//   ....[96]....
        /*043c*/ 	.word	0xffffffff


	//   ....[97]....
        /*0440*/ 	.word	0xffffffff


	//   ....[98]....
        /*0444*/ 	.word	0xffffffff


	//   ....[99]....
        /*0448*/ 	.word	0xffffffff


	//   ....[100]....
        /*044c*/ 	.word	0xffffffff


	//   ....[101]....
        /*0450*/ 	.word	0xffffffff


	//   ....[102]....
        /*0454*/ 	.word	0xffffffff


	//   ....[103]....
        /*0458*/ 	.word	0xffffffff


	//   ....[104]....
        /*045c*/ 	.word	0xffffffff


	//   ....[105]....
        /*0460*/ 	.word	0xffffffff


	//   ....[106]....
        /*0464*/ 	.word	0xffffffff


	//   ....[107]....
        /*0468*/ 	.word	0xffffffff


	//   ....[108]....
        /*046c*/ 	.word	0xffffffff


	//   ....[109]....
        /*0470*/ 	.word	0xffffffff


	//   ....[110]....
        /*0474*/ 	.word	0xffffffff


	//   ....[111]....
        /*0478*/ 	.word	0xffffffff


	//   ....[112]....
        /*047c*/ 	.word	0xffffffff


	//   ....[113]....
        /*0480*/ 	.word	0xffffffff


	//   ....[114]....
        /*0484*/ 	.word	0xffffffff


	//   ....[115]....
        /*0488*/ 	.word	0xffffffff


	//   ....[116]....
        /*048c*/ 	.word	0xffffffff


	//   ....[117]....
        /*0490*/ 	.word	0xffffffff


	//   ....[118]....
        /*0494*/ 	.word	0xffffffff


	//   ....[119]....
        /*0498*/ 	.word	0xffffffff


	//   ....[120]....
        /*049c*/ 	.word	0xffffffff


	//   ....[121]....
        /*04a0*/ 	.word	0xffffffff


	//   ....[122]....
        /*04a4*/ 	.word	0xffffffff


	//   ....[123]....
        /*04a8*/ 	.word	0xffffffff


	//   ....[124]....
        /*04ac*/ 	.word	0xffffffff


	//   ....[125]....
        /*04b0*/ 	.word	0xffffffff


	//   ....[126]....
        /*04b4*/ 	.word	0xffffffff


	//   ....[127]....
        /*04b8*/ 	.word	0xffffffff


	//   ....[128]....
        /*04bc*/ 	.word	0xffffffff


	//   ....[129]....
        /*04c0*/ 	.word	0xffffffff


	//   ....[130]....
        /*04c4*/ 	.word	0xffffffff


	//   ....[131]....
        /*04c8*/ 	.word	0xffffffff


	//   ....[132]....
        /*04cc*/ 	.word	0xffffffff


	//   ....[133]....
        /*04d0*/ 	.word	0xffffffff


	//   ....[134]....
        /*04d4*/ 	.word	0xffffffff


	//   ....[135]....
        /*04d8*/ 	.word	0xffffffff


	//   ....[136]....
        /*04dc*/ 	.word	0xffffffff


	//   ....[137]....
        /*04e0*/ 	.word	0xffffffff


	//   ....[138]....
        /*04e4*/ 	.word	0xffffffff


	//   ....[139]....
        /*04e8*/ 	.word	0xffffffff


	//   ....[140]....
        /*04ec*/ 	.word	0xffffffff


	//   ....[141]....
        /*04f0*/ 	.word	0xffffffff


	//   ....[142]....
        /*04f4*/ 	.word	0xffffffff


	//   ....[143]....
        /*04f8*/ 	.word	0xffffffff


	//   ....[144]....
        /*04fc*/ 	.word	0xffffffff


	//   ....[145]....
        /*0500*/ 	.word	0xffffffff


	//   ....[146]....
        /*0504*/ 	.word	0xffffffff


	//   ....[147]....
        /*0508*/ 	.word	0xffffffff


	//   ....[148]....
        /*050c*/ 	.word	0xffffffff


	//   ....[149]....
        /*0510*/ 	.word	0xffffffff


	//   ....[150]....
        /*0514*/ 	.word	0xffffffff


	//   ....[151]....
        /*0518*/ 	.word	0xffffffff


	//   ....[152]....
        /*051c*/ 	.word	0xffffffff


	//   ....[153]....
        /*0520*/ 	.word	0xffffffff


	//   ....[154]....
        /*0524*/ 	.word	0xffffffff


	//   ....[155]....
        /*0528*/ 	.word	0xffffffff


	//   ....[156]....
        /*052c*/ 	.word	0xffffffff


	//   ....[157]....
        /*0530*/ 	.word	0xffffffff


	//   ....[158]....
        /*0534*/ 	.word	0xffffffff


	//   ....[159]....
        /*0538*/ 	.word	0xffffffff


	//   ....[160]....
        /*053c*/ 	.word	0xffffffff


	//   ....[161]....
        /*0540*/ 	.word	0xffffffff


	//   ....[162]....
        /*0544*/ 	.word	0xffffffff


	//   ....[163]....
        /*0548*/ 	.word	0xffffffff


	//   ....[164]....
        /*054c*/ 	.word	0xffffffff


	//   ....[165]....
        /*0550*/ 	.word	0xffffffff


	//   ....[166]....
        /*0554*/ 	.word	0xffffffff


	//   ....[167]....
        /*0558*/ 	.word	0xffffffff


	//   ....[168]....
        /*055c*/ 	.word	0xffffffff


	//   ....[169]....
        /*0560*/ 	.word	0xffffffff


	//   ....[170]....
        /*0564*/ 	.word	0xffffffff


	//   ....[171]....
        /*0568*/ 	.word	0xffffffff


	//   ....[172]....
        /*056c*/ 	.word	0xffffffff


	//   ....[173]....
        /*0570*/ 	.word	0xffffffff


	//   ....[174]....
        /*0574*/ 	.word	0xffffffff


	//   ....[175]....
        /*0578*/ 	.word	0xffffffff


	//   ....[176]....
        /*057c*/ 	.word	0xffffffff


	//   ....[177]....
        /*0580*/ 	.word	0xffffffff


	//   ....[178]....
        /*0584*/ 	.word	0xffffffff


	//   ....[179]....
        /*0588*/ 	.word	0xffffffff


	//   ....[180]....
        /*058c*/ 	.word	0xffffffff


	//   ....[181]....
        /*0590*/ 	.word	0xffffffff


	//   ....[182]....
        /*0594*/ 	.word	0xffffffff


	//   ....[183]....
        /*0598*/ 	.word	0xffffffff


	//   ....[184]....
        /*059c*/ 	.word	0xffffffff


	//   ....[185]....
        /*05a0*/ 	.word	0xffffffff


	//   ....[186]....
        /*05a4*/ 	.word	0xffffffff


	//   ....[187]....
        /*05a8*/ 	.word	0xffffffff


	//   ....[188]....
        /*05ac*/ 	.word	0xffffffff


	//   ....[189]....
        /*05b0*/ 	.word	0xffffffff


	//   ....[190]....
        /*05b4*/ 	.word	0xffffffff


	//   ....[191]....
        /*05b8*/ 	.word	0x0500000f


	//   ....[192]....
        /*05bc*/ 	.word	0x0500000f


	//   ....[193]....
        /*05c0*/ 	.word	0x0500000f


	//   ....[194]....
        /*05c4*/ 	.word	0x0500000f


	//   ....[195]....
        /*05c8*/ 	.word	0x0500000f


	//   ....[196]....
        /*05cc*/ 	.word	0x0500000f


	//   ....[197]....
        /*05d0*/ 	.word	0x0500000f


	//   ....[198]....
        /*05d4*/ 	.word	0x0500000f


	//   ....[199]....
        /*05d8*/ 	.word	0x0500000f


	//   ....[200]....
        /*05dc*/ 	.word	0x0500000f


	//   ....[201]....
        /*05e0*/ 	.word	0x0500000f


	//   ....[202]....
        /*05e4*/ 	.word	0x0500000f


	//   ....[203]....
        /*05e8*/ 	.word	0x0500000f


	//   ....[204]....
        /*05ec*/ 	.word	0x0500000f


	//   ....[205]....
        /*05f0*/ 	.word	0x0500000f


	//   ....[206]....
        /*05f4*/ 	.word	0x0500000f


	//   ....[207]....
        /*05f8*/ 	.word	0x0500000f


	//   ....[208]....
        /*05fc*/ 	.word	0x0500000f


	//   ....[209]....
        /*0600*/ 	.word	0x0500000f


	//   ....[210]....
        /*0604*/ 	.word	0x0500000f


	//   ....[211]....
        /*0608*/ 	.word	0x0500000f


	//   ....[212]....
        /*060c*/ 	.word	0x0500000f


	//   ....[213]....
        /*0610*/ 	.word	0x0500000f


	//   ....[214]....
        /*0614*/ 	.word	0x0500000f


	//   ....[215]....
        /*0618*/ 	.word	0x0500000f


	//   ....[216]....
        /*061c*/ 	.word	0x0500000f


	//   ....[217]....
        /*0620*/ 	.word	0x0500000f


	//   ....[218]....
        /*0624*/ 	.word	0x0500000f


	//   ....[219]....
        /*0628*/ 	.word	0x0500000f


	//   ....[220]....
        /*062c*/ 	.word	0x0500000f


	//   ....[221]....
        /*0630*/ 	.word	0x0500000f


	//   ....[222]....
        /*0634*/ 	.word	0x0500000f


	//   ....[223]....
        /*0638*/ 	.word	0x0500000f


	//   ....[224]....
        /*063c*/ 	.word	0x0500000f


	//   ....[225]....
        /*0640*/ 	.word	0x0500000f


	//   ....[226]....
        /*0644*/ 	.word	0x0500000f


	//   ....[227]....
        /*0648*/ 	.word	0x0500000f


	//   ....[228]....
        /*064c*/ 	.word	0x0500000f


	//   ....[229]....
        /*0650*/ 	.word	0x0500000f


	//   ....[230]....
        /*0654*/ 	.word	0x0500000f


	//   ....[231]....
        /*0658*/ 	.word	0x0500000f


	//   ....[232]....
        /*065c*/ 	.word	0x0500000f


	//   ....[233]....
        /*0660*/ 	.word	0x0500000f


	//   ....[234]....
        /*0664*/ 	.word	0x0500000f


	//   ....[235]....
        /*0668*/ 	.word	0x0500000f


	//   ....[236]....
        /*066c*/ 	.word	0x0500000f


	//   ....[237]....
        /*0670*/ 	.word	0x0500000f


	//   ....[238]....
        /*0674*/ 	.word	0x0500000f


	//   ....[239]....
        /*0678*/ 	.word	0x0500000f


	//   ....[240]....
        /*067c*/ 	.word	0x0500000f


	//   ....[241]....
        /*0680*/ 	.word	0x0500000f


	//   ....[242]....
        /*0684*/ 	.word	0x0500000f


	//   ....[243]....
        /*0688*/ 	.word	0x0500000f


	//   ....[244]....
        /*068c*/ 	.word	0x0500000f


	//   ....[245]....
        /*0690*/ 	.word	0x0500000f


	//   ....[246]....
        /*0694*/ 	.word	0x0500000f


	//   ....[247]....
        /*0698*/ 	.word	0x0500000f


	//   ....[248]....
        /*069c*/ 	.word	0x0500000f


	//   ....[249]....
        /*06a0*/ 	.word	0x0500000f


	//   ....[250]....
        /*06a4*/ 	.word	0x0500000f


	//   ....[251]....
        /*06a8*/ 	.word	0x0500000f


	//   ....[252]....
        /*06ac*/ 	.word	0x0500000f


	//   ....[253]....
        /*06b0*/ 	.word	0x0500000f


	//   ....[254]....
        /*06b4*/ 	.word	0x0500000f


	//   ....[255]....
        /*06b8*/ 	.word	0x0500000f


	//   ....[0]....
        /*06bc*/ 	.word	0x0500000f


	//   ....[1]....
        /*06c0*/ 	.word	0x0500000f


	//   ....[2]....
        /*06c4*/ 	.word	0x0500000f


	//   ....[3]....
        /*06c8*/ 	.word	0x0500000f


	//   ....[4]....
        /*06cc*/ 	.word	0x0500000f


	//   ....[5]....
        /*06d0*/ 	.word	0x0500000f


	//   ....[6]....
        /*06d4*/ 	.word	0x0500000f


	//   ....[7]....
        /*06d8*/ 	.word	0x0500000f


	//   ....[8]....
        /*06dc*/ 	.word	0x0500000f


	//   ....[9]....
        /*06e0*/ 	.word	0x0500000f


	//   ....[10]....
        /*06e4*/ 	.word	0x0500000f


	//   ....[11]....
        /*06e8*/ 	.word	0x0500000f


	//   ....[12]....
        /*06ec*/ 	.word	0x0500000f


	//   ....[13]....
        /*06f0*/ 	.word	0x0500000f


	//   ....[14]....
        /*06f4*/ 	.word	0x0500000f


	//   ....[15]....
        /*06f8*/ 	.word	0x0500000f


	//   ....[16]....
        /*06fc*/ 	.word	0x0500000f


	//   ....[17]....
        /*0700*/ 	.word	0x0500000f


	//   ....[18]....
        /*0704*/ 	.word	0x0500000f


	//   ....[19]....
        /*0708*/ 	.word	0x0500000f


	//   ....[20]....
        /*070c*/ 	.word	0x0500000f


	//   ....[21]....
        /*0710*/ 	.word	0x0500000f


	//   ....[22]....
        /*0714*/ 	.word	0x0500000f


	//   ....[23]....
        /*0718*/ 	.word	0x0500000f


	//   ....[24]....
        /*071c*/ 	.word	0x0500000f


	//   ....[25]....
        /*0720*/ 	.word	0x0500000f


	//   ....[26]....
        /*0724*/ 	.word	0x0500000f


	//   ....[27]....
        /*0728*/ 	.word	0x0500000f


	//   ....[28]....
        /*072c*/ 	.word	0x0500000f


	//   ....[29]....
        /*0730*/ 	.word	0x0500000f


	//   ....[30]....
        /*0734*/ 	.word	0x0500000f


	//   ....[31]....
        /*0738*/ 	.word	0x0500000f


	//   ....[32]....
        /*073c*/ 	.word	0x0500000f


	//   ....[33]....
        /*0740*/ 	.word	0x0500000f


	//   ....[34]....
        /*0744*/ 	.word	0x0500000f


	//   ....[35]....
        /*0748*/ 	.word	0x0500000f


	//   ....[36]....
        /*074c*/ 	.word	0x0500000f


	//   ....[37]....
        /*0750*/ 	.word	0x0500000f


	//   ....[38]....
        /*0754*/ 	.word	0x0500000f


	//   ....[39]....
        /*0758*/ 	.word	0x0500000f


	//   ....[40]....
        /*075c*/ 	.word	0x0500000f


	//   ....[41]....
        /*0760*/ 	.word	0x0500000f


	//   ....[42]....
        /*0764*/ 	.word	0x0500000f


	//   ....[43]....
        /*0768*/ 	.word	0x0500000f


	//   ....[44]....
        /*076c*/ 	.word	0x0500000f


	//   ....[45]....
        /*0770*/ 	.word	0x0500000f


	//   ....[46]....
        /*0774*/ 	.word	0x0500000f


	//   ....[47]....
        /*0778*/ 	.word	0x0500000f


	//----- nvinfo : EIATTR_COOP_GROUP_INSTR_OFFSETS
	.align		4
.L_230:
        /*077c*/ 	.byte	0x04, 0x28
        /*077e*/ 	.short	(.L_232 - .L_231)


	//   ....[0]....
.L_231:
        /*0780*/ 	.word	0x00000060


	//   ....[1]....
        /*0784*/ 	.word	0x00000140


	//   ....[2]....
        /*0788*/ 	.word	0x00000190


	//   ....[3]....
        /*078c*/ 	.word	0x000003c0


	//   ....[4]....
        /*0790*/ 	.word	0x00000520


	//   ....[5]....
        /*0794*/ 	.word	0x00000640


	//   ....[6]....
        /*0798*/ 	.word	0x000007a0


	//   ....[7]....
        /*079c*/ 	.word	0x00003ed0


	//   ....[8]....
        /*07a0*/ 	.word	0x00003ee0


	//   ....[9]....
        /*07a4*/ 	.word	0x00005490


	//   ....[10]....
        /*07a8*/ 	.word	0x000054a0


	//   ....[11]....
        /*07ac*/ 	.word	0x000074f0


	//   ....[12]....
        /*07b0*/ 	.word	0x00007500


	//   ....[13]....
        /*07b4*/ 	.word	0x00008be0


	//   ....[14]....
        /*07b8*/ 	.word	0x00008bf0


	//   ....[15]....
        /*07bc*/ 	.word	0x0000a4b0


	//   ....[16]....
        /*07c0*/ 	.word	0x0000a4c0


	//   ....[17]....
        /*07c4*/ 	.word	0x0000a750


	//   ....[18]....
        /*07c8*/ 	.word	0x0000a760


	//   ....[19]....
        /*07cc*/ 	.word	0x0000ac90


	//   ....[20]....
        /*07d0*/ 	.word	0x0000acb0


	//   ....[21]....
        /*07d4*/ 	.word	0x0000ae30


	//   ....[22]....
        /*07d8*/ 	.word	0x0000ae50


	//   ....[23]....
        /*07dc*/ 	.word	0x0000ba10


	//   ....[24]....
        /*07e0*/ 	.word	0x0000c160


	//   ....[25]....
        /*07e4*/ 	.word	0x0000c170


	//   ....[26]....
        /*07e8*/ 	.word	0x0000c180


	//   ....[27]....
        /*07ec*/ 	.word	0x0000c190


	//   ....[28]....
        /*07f0*/ 	.word	0x0000c980


	//   ....[29]....
        /*07f4*/ 	.word	0x0000c990


	//   ....[30]....
        /*07f8*/ 	.word	0x0000c9a0


	//   ....[31]....
        /*07fc*/ 	.word	0x0000c9b0


	//   ....[32]....
        /*0800*/ 	.word	0x0000f730


	//   ....[33]....
        /*0804*/ 	.word	0x0000f740


	//   ....[34]....
        /*0808*/ 	.word	0x0000f750


	//   ....[35]....
        /*080c*/ 	.word	0x0000f760


	//   ....[36]....
        /*0810*/ 	.word	0x0000fd90


	//   ....[37]....
        /*0814*/ 	.word	0x0000fda0


	//   ....[38]....
        /*0818*/ 	.word	0x0000fdb0


	//   ....[39]....
        /*081c*/ 	.word	0x0000fdc0


	//   ....[40]....
        /*0820*/ 	.word	0x00013540


	//   ....[41]....
        /*0824*/ 	.word	0x00013760


	//   ....[42]....
        /*0828*/ 	.word	0x00014470


	//   ....[43]....
        /*082c*/ 	.word	0x00014580


	//   ....[44]....
        /*0830*/ 	.word	0x00014b00


	//   ....[45]....
        /*0834*/ 	.word	0x00014b60


	//   ....[46]....
        /*0838*/ 	.word	0x00016bb0


	//   ....[47]....
        /*083c*/ 	.word	0x00016d50


	//   ....[48]....
        /*0840*/ 	.word	0x00017bf0


	//   ....[49]....
        /*0844*/ 	.word	0x00017d10


	//   ....[50]....
        /*0848*/ 	.word	0x00018260


	//   ....[51]....
        /*084c*/ 	.word	0x000182c0


	//   ....[52]....
        /*0850*/ 	.word	0x0001a490


	//   ....[53]....
        /*0854*/ 	.word	0x0001a4a0


	//   ....[54]....
        /*0858*/ 	.word	0x0001a4d0


	//   ....[55]....
        /*085c*/ 	.word	0x0001a4e0


	//   ....[56]....
        /*0860*/ 	.word	0x0001c410


	//   ....[57]....
        /*0864*/ 	.word	0x0001c5e0


	//   ....[58]....
        /*0868*/ 	.word	0x0001d460


	//   ....[59]....
        /*086c*/ 	.word	0x0001d580


	//   ....[60]....
        /*0870*/ 	.word	0x0001db00


	//   ....[61]....
        /*0874*/ 	.word	0x0001db60


	//   ....[62]....
        /*0878*/ 	.word	0x0001ec90


	//   ....[63]....
        /*087c*/ 	.word	0x0001ed10


	//   ....[64]....
        /*0880*/ 	.word	0x0001ed40


	//   ....[65]....
        /*0884*/ 	.word	0x0001ed50


	//   ....[66]....
        /*0888*/ 	.word	0x0001fe50


	//   ....[67]....
        /*088c*/ 	.word	0x0001fe60


	//   ....[68]....
        /*0890*/ 	.word	0x0001fe70


	//   ....[69]....
        /*0894*/ 	.word	0x0001fe80


	//   ....[70]....
        /*0898*/ 	.word	0x00020520


	//   ....[71]....
        /*089c*/ 	.word	0x00020570


	//   ....[72]....
        /*08a0*/ 	.word	0x00020650


	//   ....[73]....
        /*08a4*/ 	.word	0x00020670


	//   ....[74]....
        /*08a8*/ 	.word	0x00020730


	//   ....[75]....
        /*08ac*/ 	.word	0x00020750


	//   ....[76]....
        /*08b0*/ 	.word	0x00020820


	//   ....[77]....
        /*08b4*/ 	.word	0x00020840


	//   ....[78]....
        /*08b8*/ 	.word	0x00020ce0


	//   ....[79]....
        /*08bc*/ 	.word	0x00020cf0


	//   ....[80]....
        /*08c0*/ 	.word	0x00021130


	//   ....[81]....
        /*08c4*/ 	.word	0x00021140


	//   ....[82]....
        /*08c8*/ 	.word	0x00021db0


	//   ....[83]....
        /*08cc*/ 	.word	0x00021dc0


	//   ....[84]....
        /*08d0*/ 	.word	0x00021e80


	//   ....[85]....
        /*08d4*/ 	.word	0x00021ea0


	//   ....[86]....
        /*08d8*/ 	.word	0x00021f60


	//   ....[87]....
        /*08dc*/ 	.word	0x00021f80


	//   ....[88]....
        /*08e0*/ 	.word	0x00022050


	//   ....[89]....
        /*08e4*/ 	.word	0x00022070


	//   ....[90]....
        /*08e8*/ 	.word	0x000221c0


	//   ....[91]....
        /*08ec*/ 	.word	0x000223b0


	//   ....[92]....
        /*08f0*/ 	.word	0x000223e0


	//   ....[93]....
        /*08f4*/ 	.word	0x00022410


	//   ....[94]....
        /*08f8*/ 	.word	0x00022440


	//   ....[95]....
        /*08fc*/ 	.word	0x00022470


	//   ....[96]....
        /*0900*/ 	.word	0x000224a0


	//   ....[97]....
        /*0904*/ 	.word	0x00022630


	//   ....[98]....
        /*0908*/ 	.word	0x00022660


	//   ....[99]....
        /*090c*/ 	.word	0x00022690


	//   ....[100]....
        /*0910*/ 	.word	0x000226c0


	//   ....[101]....
        /*0914*/ 	.word	0x000226f0


	//   ....[102]....
        /*0918*/ 	.word	0x00022720


	//   ....[103]....
        /*091c*/ 	.word	0x000227b0


	//   ....[104]....
        /*0920*/ 	.word	0x000227e0


	//   ....[105]....
        /*0924*/ 	.word	0x000227f0


	//   ....[106]....
        /*0928*/ 	.word	0x00022830


	//   ....[107]....
        /*092c*/ 	.word	0x00023fa0


	//   ....[108]....
        /*0930*/ 	.word	0x000264d0


	//   ....[109]....
        /*0934*/ 	.word	0x000264f0


	//   ....[110]....
        /*0938*/ 	.word	0x000265a0


	//   ....[111]....
        /*093c*/ 	.word	0x000265c0


	//   ....[112]....
        /*0940*/ 	.word	0x00026660


	//   ....[113]....
        /*0944*/ 	.word	0x00026680


	//   ....[114]....
        /*0948*/ 	.word	0x00026720


	//   ....[115]....
        /*094c*/ 	.word	0x00026740


	//   ....[116]....
        /*0950*/ 	.word	0x000267e0


	//   ....[117]....
        /*0954*/ 	.word	0x00026800


	//   ....[118]....
        /*0958*/ 	.word	0x00026810


	//   ....[119]....
        /*095c*/ 	.word	0x000268a0


	//   ....[120]....
        /*0960*/ 	.word	0x00027040


	//   ....[121]....
        /*0964*/ 	.word	0x00027070


	//   ....[122]....
        /*0968*/ 	.word	0x00027090


	//   ....[123]....
        /*096c*/ 	.word	0x00027120


	//   ....[124]....
        /*0970*/ 	.word	0x00027130


	//   ....[125]....
        /*0974*/ 	.word	0x000271d0


	//   ....[126]....
        /*0978*/ 	.word	0x000271e0


	//   ....[127]....
        /*097c*/ 	.word	0x00027280


	//   ....[128]....
        /*0980*/ 	.word	0x00027290


	//   ....[129]....
        /*0984*/ 	.word	0x00027330


	//   ....[130]....
        /*0988*/ 	.word	0x00027340


	//   ....[131]....
        /*098c*/ 	.word	0x000273e0


	//   ....[132]....
        /*0990*/ 	.word	0x000273f0


	//   ....[133]....
        /*0994*/ 	.word	0x00027490


	//   ....[134]....
        /*0998*/ 	.word	0x000274a0


	//   ....[135]....
        /*099c*/ 	.word	0x000274b0


	//   ....[136]....
        /*09a0*/ 	.word	0x00027c70


	//   ....[137]....
        /*09a4*/ 	.word	0x00027c80


	//   ....[138]....
        /*09a8*/ 	.word	0x00027c90


	//   ....[139]....
        /*09ac*/ 	.word	0x00027d20


	//   ....[140]....
        /*09b0*/ 	.word	0x00027d30


	//   ....[141]....
        /*09b4*/ 	.word	0x00027d90


	//   ....[142]....
        /*09b8*/ 	.word	0x00027dc0


	//   ....[143]....
        /*09bc*/ 	.word	0x00027e00


	//   ....[144]....
        /*09c0*/ 	.word	0x00027e30


	//   ....[145]....
        /*09c4*/ 	.word	0x00027e70


	//   ....[146]....
        /*09c8*/ 	.word	0x00027ea0


	//   ....[147]....
        /*09cc*/ 	.word	0x00027ee0


	//   ....[148]....
        /*09d0*/ 	.word	0x00028150


	//   ....[149]....
        /*09d4*/ 	.word	0x00028170


	//   ....[150]....
        /*09d8*/ 	.word	0x00028200


	//   ....[151]....
        /*09dc*/ 	.word	0x00028210


	//   ....[152]....
        /*09e0*/ 	.word	0x00028280


	//   ....[153]....
        /*09e4*/ 	.word	0x00028290


	//   ....[154]....
        /*09e8*/ 	.word	0x00028300


	//   ....[155]....
        /*09ec*/ 	.word	0x00028310


	//   ....[156]....
        /*09f0*/ 	.word	0x00028380


	//   ....[157]....
        /*09f4*/ 	.word	0x00028390


	//   ....[158]....
        /*09f8*/ 	.word	0x000283a0


	//   ....[159]....
        /*09fc*/ 	.word	0x00028410


	//   ....[160]....
        /*0a00*/ 	.word	0x00028970


	//   ....[161]....
        /*0a04*/ 	.word	0x000289a0


	//   ....[162]....
        /*0a08*/ 	.word	0x000289d0


	//   ....[163]....
        /*0a0c*/ 	.word	0x000289e0


	//   ....[164]....
        /*0a10*/ 	.word	0x00028a20


	//   ....[165]....
        /*0a14*/ 	.word	0x00028a40


	//   ....[166]....
        /*0a18*/ 	.word	0x00028ab0


	//   ....[167]....
        /*0a1c*/ 	.word	0x00028ad0


	//   ....[168]....
        /*0a20*/ 	.word	0x00028b30


	//   ....[169]....
        /*0a24*/ 	.word	0x00028b50


	//   ....[170]....
        /*0a28*/ 	.word	0x00028ba0


	//   ....[171]....
        /*0a2c*/ 	.word	0x00028bc0


	//   ....[172]....
        /*0a30*/ 	.word	0x00028ff0


	//   ....[173]....
        /*0a34*/ 	.word	0x00029020


	//   ....[174]....
        /*0a38*/ 	.word	0x00029080


	//   ....[175]....
        /*0a3c*/ 	.word	0x000290b0


	//   ....[176]....
        /*0a40*/ 	.word	0x000290e0


	//   ....[177]....
        /*0a44*/ 	.word	0x00029110


	//   ....[178]....
        /*0a48*/ 	.word	0x00029140


	//   ....[179]....
        /*0a4c*/ 	.word	0x00029170


	//   ....[180]....
        /*0a50*/ 	.word	0x00029310


	//   ....[181]....
        /*0a54*/ 	.word	0x00029340


	//   ....[182]....
        /*0a58*/ 	.word	0x00029370


	//   ....[183]....
        /*0a5c*/ 	.word	0x000293a0


	//   ....[184]....
        /*0a60*/ 	.word	0x000293d0


	//   ....[185]....
        /*0a64*/ 	.word	0x00029400


	//   ....[186]....
        /*0a68*/ 	.word	0x000294c0


	//   ....[187]....
        /*0a6c*/ 	.word	0x000294e0


	//   ....[188]....
        /*0a70*/ 	.word	0x00029500


	//   ....[189]....
        /*0a74*/ 	.word	0x00029560


	//   ....[190]....
        /*0a78*/ 	.word	0x00029f80


	//   ....[191]....
        /*0a7c*/ 	.word	0x0002a2c0


	//   ....[192]....
        /*0a80*/ 	.word	0x0002a350


	//   ....[193]....
        /*0a84*/ 	.word	0x0002a3f0


	//   ....[194]....
        /*0a88*/ 	.word	0x0002a480


	//   ....[195]....
        /*0a8c*/ 	.word	0x0002a570


	//   ....[196]....
        /*0a90*/ 	.word	0x0002a600


	//   ....[197]....
        /*0a94*/ 	.word	0x0002a6a0


	//   ....[198]....
        /*0a98*/ 	.word	0x0002a730


	//   ....[199]....
        /*0a9c*/ 	.word	0x0002a820


	//   ....[200]....
        /*0aa0*/ 	.word	0x0002a8b0


	//   ....[201]....
        /*0aa4*/ 	.word	0x0002a950


	//   ....[202]....
        /*0aa8*/ 	.word	0x0002a9e0


	//   ....[203]....
        /*0aac*/ 	.word	0x0002aad0


	//   ....[204]....
        /*0ab0*/ 	.word	0x0002ab60


	//   ....[205]....
        /*0ab4*/ 	.word	0x0002abb0


	//   ....[206]....
        /*0ab8*/ 	.word	0x0002ac00


	//   ....[207]....
        /*0abc*/ 	.word	0x0002aca0


	//   ....[208]....
        /*0ac0*/ 	.word	0x0002ad30


	//   ....[209]....
        /*0ac4*/ 	.word	0x0002ad80


	//   ....[210]....
        /*0ac8*/ 	.word	0x0002add0


	//   ....[211]....
        /*0acc*/ 	.word	0x0002aec0


	//   ....[212]....
        /*0ad0*/ 	.word	0x0002af50


	//   ....[213]....
        /*0ad4*/ 	.word	0x0002afa0


	//   ....[214]....
        /*0ad8*/ 	.word	0x0002aff0


	//   ....[215]....
        /*0adc*/ 	.word	0x0002b080


	//   ....[216]....
        /*0ae0*/ 	.word	0x0002b110


	//   ....[217]....
        /*0ae4*/ 	.word	0x0002b160


	//   ....[218]....
        /*0ae8*/ 	.word	0x0002b1b0


	//   ....[219]....
        /*0aec*/ 	.word	0x0002b550


	//   ....[220]....
        /*0af0*/ 	.word	0x0002b830


	//   ....[221]....
        /*0af4*/ 	.word	0x0002b920


	//   ....[222]....
        /*0af8*/ 	.word	0x0002b9c0


	//   ....[223]....
        /*0afc*/ 	.word	0x0002ba20


	//   ....[224]....
        /*0b00*/ 	.word	0x0002bb40


	//   ....[225]....
        /*0b04*/ 	.word	0x0002bba0


	//   ....[226]....
        /*0b08*/ 	.word	0x0002bcb0


	//   ....[227]....
        /*0b0c*/ 	.word	0x0002bd20


	//   ....[228]....
        /*0b10*/ 	.word	0x0002be30


	//   ....[229]....
        /*0b14*/ 	.word	0x0002bea0


	//   ....[230]....
        /*0b18*/ 	.word	0x0002bfb0


	//   ....[231]....
        /*0b1c*/ 	.word	0x0002c020


	//   ....[232]....
        /*0b20*/ 	.word	0x0002c0c0


	//   ....[233]....
        /*0b24*/ 	.word	0x0002c1d0


	//   ....[234]....
        /*0b28*/ 	.word	0x0002c230


	//   ....[235]....
        /*0b2c*/ 	.word	0x0002c290


	//   ....[236]....
        /*0b30*/ 	.word	0x0002c390


	//   ....[237]....
        /*0b34*/ 	.word	0x0002c3f0


	//   ....[238]....
        /*0b38*/ 	.word	0x0002c500


	//   ....[239]....
        /*0b3c*/ 	.word	0x0002c560


	//   ....[240]....
        /*0b40*/ 	.word	0x0002c670


	//   ....[241]....
        /*0b44*/ 	.word	0x0002c6d0


	//   ....[242]....
        /*0b48*/ 	.word	0x0002c7e0


	//   ....[243]....
        /*0b4c*/ 	.word	0x0002c840


	//   ....[244]....
        /*0b50*/ 	.word	0x0002c950


	//   ....[245]....
        /*0b54*/ 	.word	0x0002c9b0


	//   ....[246]....
        /*0b58*/ 	.word	0x0002cac0


	//   ....[247]....
        /*0b5c*/ 	.word	0x0002cb20


	//   ....[248]....
        /*0b60*/ 	.word	0x0002cc10


	//   ....[249]....
        /*0b64*/ 	.word	0x0002cd40


	//   ....[250]....
        /*0b68*/ 	.word	0x0002cdf0


	//   ....[251]....
        /*0b6c*/ 	.word	0x0002ce60


	//   ....[252]....
        /*0b70*/ 	.word	0x0002cf50


	//   ....[253]....
        /*0b74*/ 	.word	0x0002cfb0


	//   ....[254]....
        /*0b78*/ 	.word	0x0002d080


	//   ....[255]....
        /*0b7c*/ 	.word	0x0002d0e0


	//   ....[0]....
        /*0b80*/ 	.word	0x0002d1b0


	//   ....[1]....
        /*0b84*/ 	.word	0x0002d210


	//   ....[2]....
        /*0b88*/ 	.word	0x0002d2e0


	//   ....[3]....
        /*0b8c*/ 	.word	0x0002d340


	//   ....[4]....
        /*0b90*/ 	.word	0x0002d410


	//   ....[5]....
        /*0b94*/ 	.word	0x0002d500


	//   ....[6]....
        /*0b98*/ 	.word	0x0002d5a0


	//   ....[7]....
        /*0b9c*/ 	.word	0x0002d600


	//   ....[8]....
        /*0ba0*/ 	.word	0x0002d6f0


	//   ....[9]....
        /*0ba4*/ 	.word	0x0002d750


	//   ....[10]....
        /*0ba8*/ 	.word	0x0002d830


	//   ....[11]....
        /*0bac*/ 	.word	0x0002d890


	//   ....[12]....
        /*0bb0*/ 	.word	0x0002d970


	//   ....[13]....
        /*0bb4*/ 	.word	0x0002d9d0


	//   ....[14]....
        /*0bb8*/ 	.word	0x0002dab0


	//   ....[15]....
        /*0bbc*/ 	.word	0x0002db10


	//   ....[16]....
        /*0bc0*/ 	.word	0x0002dbe0


	//   ....[17]....
        /*0bc4*/ 	.word	0x0002dd10


	//   ....[18]....
        /*0bc8*/ 	.word	0x0002ddf0


	//   ....[19]....
        /*0bcc*/ 	.word	0x0002dea0


	//   ....[20]....
        /*0bd0*/ 	.word	0x0002df70


	//   ....[21]....
        /*0bd4*/ 	.word	0x0002dfd0


	//   ....[22]....
        /*0bd8*/ 	.word	0x0002e0a0


	//   ....[23]....
        /*0bdc*/ 	.word	0x0002e100


	//   ....[24]....
        /*0be0*/ 	.word	0x0002e1e0


	//   ....[25]....
        /*0be4*/ 	.word	0x0002e240


	//   ....[26]....
        /*0be8*/ 	.word	0x0002e310


	//   ....[27]....
        /*0bec*/ 	.word	0x0002e370


	//   ....[28]....
        /*0bf0*/ 	.word	0x0002e430


	//   ....[29]....
        /*0bf4*/ 	.word	0x0002e4c0


	//   ....[30]....
        /*0bf8*/ 	.word	0x0002e560


	//   ....[31]....
        /*0bfc*/ 	.word	0x0002e6e0


	//   ....[32]....
        /*0c00*/ 	.word	0x0002e750


	//   ....[33]....
        /*0c04*/ 	.word	0x0002e7c0


	//   ....[34]....
        /*0c08*/ 	.word	0x0002e830


	//   ....[35]....
        /*0c0c*/ 	.word	0x0002e8a0


	//   ....[36]....
        /*0c10*/ 	.word	0x0002e920


	//   ....[37]....
        /*0c14*/ 	.word	0x0002e9a0


	//   ....[38]....
        /*0c18*/ 	.word	0x0002ea30


	//   ....[39]....
        /*0c1c*/ 	.word	0x0002eaa0


	//   ....[40]....
        /*0c20*/ 	.word	0x0002eb10


	//   ....[41]....
        /*0c24*/ 	.word	0x0002eb80


	//   ....[42]....
        /*0c28*/ 	.word	0x0002ec00


	//   ....[43]....
        /*0c2c*/ 	.word	0x0002ec70


	//   ....[44]....
        /*0c30*/ 	.word	0x0002ed00


	//   ....[45]....
        /*0c34*/ 	.word	0x0002ed60


	//   ....[46]....
        /*0c38*/ 	.word	0x0002edf0


	//   ....[47]....
        /*0c3c*/ 	.word	0x0002ef20


	//----- nvinfo : EIATTR_REG_RECONFIG
	.align		4
.L_232:
        /*0c40*/ 	.byte	0x01, 0x54
	.zero		2


	//----- nvinfo : EIATTR_SYSCALL_OFFSETS
	.align		4
        /*0c44*/ 	.byte	0x04, 0x46
        /*0c46*/ 	.short	(.L_234 - .L_233)


	//   ....[0]....
.L_233:
        /*0c48*/ 	.word	0x000022a0


	//   ....[1]....
        /*0c4c*/ 	.word	0x000023f0


	//   ....[2]....
        /*0c50*/ 	.word	0x0000bbb0


	//   ....[3]....
        /*0c54*/ 	.word	0x0000bed0


	//   ....[4]....
        /*0c58*/ 	.word	0x00025a60


	//   ....[5]....
        /*0c5c*/ 	.word	0x00025bb0


	//   ....[6]....
        /*0c60*/ 	.word	0x00025ca0


	//   ....[7]....
        /*0c64*/ 	.word	0x00026c60


	//----- nvinfo : EIATTR_MBARRIER_INSTR_OFFSETS
	.align		4
.L_234:
        /*0c68*/ 	.byte	0x04, 0x39
        /*0c6a*/ 	.short	(.L_236 - .L_235)


	//   ....[0]....
.L_235:
        /*0c6c*/ 	.word	0x00000270
        /*0c70*/ 	.word	0x000000ff
        /*0c74*/ 	.word	0x0002a800
        /*0c78*/ 	.short	0x0100
        /*0c7a*/ 	.byte	0x08
	.zero		1


	//   ....[1]....
        /*0c7c*/ 	.word	0x00000280
        /*0c80*/ 	.word	0x000000ff
        /*0c84*/ 	.word	0x0002a820
        /*0c88*/ 	.short	0x0100
        /*0c8a*/ 	.byte	0x08
	.zero		1


	//   ....[2]....
        /*0c8c*/ 	.word	0x00000370
        /*0c90*/ 	.word	0x000000ff
        /*0c94*/ 	.word	0x0002a830
        /*0c98*/ 	.short	0x0100
        /*0c9a*/ 	.byte	0x08
	.zero		1


	//   ....[3]....
        /*0c9c*/ 	.word	0x00000380
        /*0ca0*/ 	.word	0x000000ff
        /*0ca4*/ 	.word	0x0002a840
        /*0ca8*/ 	.short	0x0100
        /*0caa*/ 	.byte	0x08
	.zero		1


	//   ....[4]....
        /*0cac*/ 	.word	0x00000390
        /*0cb0*/ 	.word	0x000000ff
        /*0cb4*/ 	.word	0x0002a838
        /*0cb8*/ 	.short	0x0100
        /*0cba*/ 	.byte	0x08
	.zero		1


	//   ....[5]....
        /*0cbc*/ 	.word	0x000003a0
        /*0cc0*/ 	.word	0x000000ff
        /*0cc4*/ 	.word	0x0002a848
        /*0cc8*/ 	.short	0x0100
        /*0cca*/ 	.byte	0x08
	.zero		1


	//   ....[6]....
        /*0ccc*/ 	.word	0x000004d0
        /*0cd0*/ 	.word	0x000000ff
        /*0cd4*/ 	.word	0x0002a850
        /*0cd8*/ 	.short	0x0100
        /*0cda*/ 	.byte	0x08
	.zero		1


	//   ....[7]....
        /*0cdc*/ 	.word	0x000004e0
        /*0ce0*/ 	.word	0x000000ff
        /*0ce4*/ 	.word	0x0002a860
        /*0ce8*/ 	.short	0x0100
        /*0cea*/ 	.byte	0x08
	.zero		1


	//   ....[8]....
        /*0cec*/ 	.word	0x000004f0
        /*0cf0*/ 	.word	0x000000ff
        /*0cf4*/ 	.word	0x0002a858
        /*0cf8*/ 	.short	0x0100
        /*0cfa*/ 	.byte	0x08
	.zero		1


	//   ....[9]....
        /*0cfc*/ 	.word	0x00000500
        /*0d00*/ 	.word	0x000000ff
        /*0d04*/ 	.word	0x0002a868
        /*0d08*/ 	.short	0x0100
        /*0d0a*/ 	.byte	0x08
	.zero		1


	//   ....[10]....
        /*0d0c*/ 	.word	0x000005f0
        /*0d10*/ 	.word	0x000000ff
        /*0d14*/ 	.word	0x0002a870
        /*0d18*/ 	.short	0x0100
        /*0d1a*/ 	.byte	0x06
	.zero		1


	//   ....[11]....
        /*0d1c*/ 	.word	0x00000600
        /*0d20*/ 	.word	0x000000ff
        /*0d24*/ 	.word	0x0002a880
        /*0d28*/ 	.short	0x0100
        /*0d2a*/ 	.byte	0x06
	.zero		1


	//   ....[12]....
        /*0d2c*/ 	.word	0x00000610
        /*0d30*/ 	.word	0x000000ff
        /*0d34*/ 	.word	0x0002a878
        /*0d38*/ 	.short	0x0100
        /*0d3a*/ 	.byte	0x06
	.zero		1


	//   ....[13]....
        /*0d3c*/ 	.word	0x00000620
        /*0d40*/ 	.word	0x000000ff
        /*0d44*/ 	.word	0x0002a888
        /*0d48*/ 	.short	0x0100
        /*0d4a*/ 	.byte	0x06
	.zero		1


	//   ....[14]....
        /*0d4c*/ 	.word	0x00000750
        /*0d50*/ 	.word	0x000000ff
        /*0d54*/ 	.word	0x0002a890
        /*0d58*/ 	.short	0x0100
        /*0d5a*/ 	.byte	0x08
	.zero		1


	//   ....[15]....
        /*0d5c*/ 	.word	0x00000760
        /*0d60*/ 	.word	0x000000ff
        /*0d64*/ 	.word	0x0002a8a0
        /*0d68*/ 	.short	0x0100
        /*0d6a*/ 	.byte	0x08
	.zero		1


	//   ....[16]....
        /*0d6c*/ 	.word	0x00000770
        /*0d70*/ 	.word	0x000000ff
        /*0d74*/ 	.word	0x0002a898
        /*0d78*/ 	.short	0x0100
        /*0d7a*/ 	.byte	0x08
	.zero		1


	//   ....[17]....
        /*0d7c*/ 	.word	0x00000780
        /*0d80*/ 	.word	0x000000ff
        /*0d84*/ 	.word	0x0002a8a8
        /*0d88*/ 	.short	0x0100
        /*0d8a*/ 	.byte	0x08
	.zero		1


	//   ....[18]....
        /*0d8c*/ 	.word	0x000008b0
        /*0d90*/ 	.word	0x000000ff
        /*0d94*/ 	.word	0x0002a8b0
        /*0d98*/ 	.short	0x0100
        /*0d9a*/ 	.byte	0x08
	.zero		1


	//   ....[19]....
        /*0d9c*/ 	.word	0x000008c0
        /*0da0*/ 	.word	0x000000ff
        /*0da4*/ 	.word	0x0002a8c0
        /*0da8*/ 	.short	0x0100
        /*0daa*/ 	.byte	0x08
	.zero		1


	//   ....[20]....
        /*0dac*/ 	.word	0x000008d0
        /*0db0*/ 	.word	0x000000ff
        /*0db4*/ 	.word	0x0002a8b8
        /*0db8*/ 	.short	0x0100
        /*0dba*/ 	.byte	0x08
	.zero		1


	//   ....[21]....
        /*0dbc*/ 	.word	0x000008e0
        /*0dc0*/ 	.word	0x000000ff
        /*0dc4*/ 	.word	0x0002a8c8
        /*0dc8*/ 	.short	0x0100
        /*0dca*/ 	.byte	0x08
	.zero		1


	//   ....[22]....
        /*0dcc*/ 	.word	0x00003e80
        /*0dd0*/ 	.word	0x00000056
        /*0dd4*/ 	.word	0x0002a890
        /*0dd8*/ 	.short	0x010a
        /*0dda*/ 	.byte	0x3f
	.zero		1


	//   ....[23]....
        /*0ddc*/ 	.word	0x00007480
        /*0de0*/ 	.word	0x00000056
        /*0de4*/ 	.word	0x0002a890
        /*0de8*/ 	.short	0x010a
        /*0dea*/ 	.byte	0x3f
	.zero		1


	//   ....[24]....
        /*0dec*/ 	.word	0x0000a310
        /*0df0*/ 	.word	0x00000056
        /*0df4*/ 	.word	0x0002a890
        /*0df8*/ 	.short	0x010a
        /*0dfa*/ 	.byte	0x3f
	.zero		1


	//   ....[25]....
        /*0dfc*/ 	.word	0x0000aab0
        /*0e00*/ 	.word	0x0000000b
        /*0e04*/ 	.word	0x00000000
        /*0e08*/ 	.short	0x0101
        /*0e0a*/ 	.byte	0x3f
	.zero		1


	//   ....[26]....
        /*0e0c*/ 	.word	0x0000aaf0
        /*0e10*/ 	.word	0x00000056
        /*0e14*/ 	.word	0x0002a8b0
        /*0e18*/ 	.short	0x010a
        /*0e1a*/ 	.byte	0x3f
	.zero		1


	//   ....[27]....
        /*0e1c*/ 	.word	0x0000b080
        /*0e20*/ 	.word	0x00000056
        /*0e24*/ 	.word	0x00000000
        /*0e28*/ 	.short	0x0101
        /*0e2a*/ 	.byte	0x3f
	.zero		1


	//   ....[28]....
        /*0e2c*/ 	.word	0x0000bc30
        /*0e30*/ 	.word	0x00000002
        /*0e34*/ 	.word	0x0002a800
        /*0e38*/ 	.short	0x010a
        /*0e3a*/ 	.byte	0x3f
	.zero		1


	//   ....[29]....
        /*0e3c*/ 	.word	0x0000bc80
        /*0e40*/ 	.word	0x00000002
        /*0e44*/ 	.word	0x0002a800
        /*0e48*/ 	.short	0x010a
        /*0e4a*/ 	.byte	0x3f
	.zero		1


	//   ....[30]....
        /*0e4c*/ 	.word	0x0000d060
        /*0e50*/ 	.word	0x00000002
        /*0e54*/ 	.word	0x0002a800
        /*0e58*/ 	.short	0x010a
        /*0e5a*/ 	.byte	0x3f
	.zero		1


	//   ....[31]....
        /*0e5c*/ 	.word	0x00010250
        /*0e60*/ 	.word	0x00000002
        /*0e64*/ 	.word	0x0002a800
        /*0e68*/ 	.short	0x010a
        /*0e6a*/ 	.byte	0x3f
	.zero		1


	//   ....[32]....
        /*0e6c*/ 	.word	0x00012af0
        /*0e70*/ 	.word	0x00000009
        /*0e74*/ 	.word	0x0002a830
        /*0e78*/ 	.short	0x010a
        /*0e7a*/ 	.byte	0x3f
	.zero		1


	//   ....[33]....
        /*0e7c*/ 	.word	0x00012b30
        /*0e80*/ 	.word	0x00000009
        /*0e84*/ 	.word	0x0002a830
        /*0e88*/ 	.short	0x010a
        /*0e8a*/ 	.byte	0x3f
	.zero		1


	//   ....[34]....
        /*0e8c*/ 	.word	0x00013570
        /*0e90*/ 	.word	0x00000005
        /*0e94*/ 	.word	0x00000000
        /*0e98*/ 	.short	0x0101
        /*0e9a*/ 	.byte	0x3f
	.zero		1


	//   ....[35]....
        /*0e9c*/ 	.word	0x000159a0
        /*0ea0*/ 	.word	0x00000009
        /*0ea4*/ 	.word	0x0002a830
        /*0ea8*/ 	.short	0x010a
        /*0eaa*/ 	.byte	0x3f
	.zero		1


	//   ....[36]....
        /*0eac*/ 	.word	0x00015a20
        /*0eb0*/ 	.word	0x00000009
        /*0eb4*/ 	.word	0x0002a830
        /*0eb8*/ 	.short	0x010a
        /*0eba*/ 	.byte	0x3f
	.zero		1


	//   ....[37]....
        /*0ebc*/ 	.word	0x00016710
        /*0ec0*/ 	.word	0x00000015
        /*0ec4*/ 	.word	0x0002a850
        /*0ec8*/ 	.short	0x010a
        /*0eca*/ 	.byte	0x3f
	.zero		1


	//   ....[38]....
        /*0ecc*/ 	.word	0x00016760
        /*0ed0*/ 	.word	0x00000015
        /*0ed4*/ 	.word	0x0002a850
        /*0ed8*/ 	.short	0x010a
        /*0eda*/ 	.byte	0x3f
	.zero		1


	//   ....[39]....
        /*0edc*/ 	.word	0x00016b10
        /*0ee0*/ 	.word	0x00000009
        /*0ee4*/ 	.word	0x00000000
        /*0ee8*/ 	.short	0x0101
        /*0eea*/ 	.byte	0x3f
	.zero		1


	//   ....[40]....
        /*0eec*/ 	.word	0x00018b20
        /*0ef0*/ 	.word	0x00000015
        /*0ef4*/ 	.word	0x00000000
        /*0ef8*/ 	.short	0x0101
        /*0efa*/ 	.byte	0x3f
	.zero		1


	//   ....[41]....
        /*0efc*/ 	.word	0x000190a0
        /*0f00*/ 	.word	0x00000014
        /*0f04*/ 	.word	0x0002a830
        /*0f08*/ 	.short	0x010a
        /*0f0a*/ 	.byte	0x3f
	.zero		1


	//   ....[42]....
        /*0f0c*/ 	.word	0x00019120
        /*0f10*/ 	.word	0x00000014
        /*0f14*/ 	.word	0x0002a830
        /*0f18*/ 	.short	0x010a
        /*0f1a*/ 	.byte	0x3f
	.zero		1


	//   ....[43]....
        /*0f1c*/ 	.word	0x00019e10
        /*0f20*/ 	.word	0x00000015
        /*0f24*/ 	.word	0x0002a850
        /*0f28*/ 	.short	0x010a
        /*0f2a*/ 	.byte	0x3f
	.zero		1


	//   ....[44]....
        /*0f2c*/ 	.word	0x00019e60
        /*0f30*/ 	.word	0x00000015
        /*0f34*/ 	.word	0x0002a850
        /*0f38*/ 	.short	0x010a
        /*0f3a*/ 	.byte	0x3f
	.zero		1


	//   ....[45]....
        /*0f3c*/ 	.word	0x0001a960
        /*0f40*/ 	.word	0x0000006a
        /*0f44*/ 	.word	0x00000000
        /*0f48*/ 	.short	0x0101
        /*0f4a*/ 	.byte	0x3f
	.zero		1


	//   ....[46]....
        /*0f4c*/ 	.word	0x0001af50
        /*0f50*/ 	.word	0x00000015
        /*0f54*/ 	.word	0x00000000
        /*0f58*/ 	.short	0x0101
        /*0f5a*/ 	.byte	0x3f
	.zero		1


	//   ....[47]....
        /*0f5c*/ 	.word	0x0001b240
        /*0f60*/ 	.word	0x00000000
        /*0f64*/ 	.word	0x0002a830
        /*0f68*/ 	.short	0x010a
        /*0f6a*/ 	.byte	0x3f
	.zero		1


	//   ....[48]....
        /*0f6c*/ 	.word	0x0001b2c0
        /*0f70*/ 	.word	0x00000000
        /*0f74*/ 	.word	0x0002a830
        /*0f78*/ 	.short	0x010a
        /*0f7a*/ 	.byte	0x3f
	.zero		1


	//   ....[49]....
        /*0f7c*/ 	.word	0x0001bfb0
        /*0f80*/ 	.word	0x0000000f
        /*0f84*/ 	.word	0x0002a850
        /*0f88*/ 	.short	0x010a
        /*0f8a*/ 	.byte	0x3f
	.zero		1


	//   ....[50]....
        /*0f8c*/ 	.word	0x0001c000
        /*0f90*/ 	.word	0x0000000f
        /*0f94*/ 	.word	0x0002a850
        /*0f98*/ 	.short	0x010a
        /*0f9a*/ 	.byte	0x3f
	.zero		1


	//   ....[51]....
        /*0f9c*/ 	.word	0x0001c440
        /*0fa0*/ 	.word	0x00000005
        /*0fa4*/ 	.word	0x00000000
        /*0fa8*/ 	.short	0x0101
        /*0faa*/ 	.byte	0x3f
	.zero		1


	//   ....[52]....
        /*0fac*/ 	.word	0x0001e3a0
        /*0fb0*/ 	.word	0x0000000f
        /*0fb4*/ 	.word	0x00000000
        /*0fb8*/ 	.short	0x0101
        /*0fba*/ 	.byte	0x3f
	.zero		1


	//   ....[53]....
        /*0fbc*/ 	.word	0x0001e990
        /*0fc0*/ 	.word	0x00000005
        /*0fc4*/ 	.word	0x0002a850
        /*0fc8*/ 	.short	0x010a
        /*0fca*/ 	.byte	0x3f
	.zero		1


	//   ....[54]....
        /*0fcc*/ 	.word	0x0001ea30
        /*0fd0*/ 	.word	0x00000005
        /*0fd4*/ 	.word	0x0002a850
        /*0fd8*/ 	.short	0x010a
        /*0fda*/ 	.byte	0x3f
	.zero		1


	//   ....[55]....
        /*0fdc*/ 	.word	0x0001ef30
        /*0fe0*/ 	.word	0x00000005
        /*0fe4*/ 	.word	0x00000000
        /*0fe8*/ 	.short	0x0101
        /*0fea*/ 	.byte	0x3f
	.zero		1


	//   ....[56]....
        /*0fec*/ 	.word	0x00020530
        /*0ff0*/ 	.word	0x00000000
        /*0ff4*/ 	.word	0x00000000
        /*0ff8*/ 	.short	0x0101
        /*0ffa*/ 	.byte	0x3f
	.zero		1


	//   ....[57]....
        /*0ffc*/ 	.word	0x00020bb0
        /*1000*/ 	.word	0x00000006
        /*1004*/ 	.word	0x00000000
        /*1008*/ 	.short	0x0101
        /*100a*/ 	.byte	0x3f
	.zero		1


	//   ....[58]....
        /*100c*/ 	.word	0x00024080
        /*1010*/ 	.word	0x00000011
        /*1014*/ 	.word	0x0002a820
        /*1018*/ 	.short	0x010a
        /*101a*/ 	.byte	0x3f
	.zero		1


	//   ....[59]....
        /*101c*/ 	.word	0x00024110
        /*1020*/ 	.word	0x0000000c
        /*1024*/ 	.word	0x0002a8a0
        /*1028*/ 	.short	0x010a
        /*102a*/ 	.byte	0x3f
	.zero		1


	//   ....[60]....
        /*102c*/ 	.word	0x00024550
        /*1030*/ 	.word	0x0000000c
        /*1034*/ 	.word	0x0002a8c0
        /*1038*/ 	.short	0x010a
        /*103a*/ 	.byte	0x3f
	.zero		1


	//   ....[61]....
        /*103c*/ 	.word	0x00024980
        /*1040*/ 	.word	0x0000000a
        /*1044*/ 	.word	0x0002a8a0
        /*1048*/ 	.short	0x010a
        /*104a*/ 	.byte	0x3f
	.zero		1


	//   ....[62]....
        /*104c*/ 	.word	0x00024db0
        /*1050*/ 	.word	0x0000000a
        /*1054*/ 	.word	0x0002a8c0
        /*1058*/ 	.short	0x010a
        /*105a*/ 	.byte	0x3f
	.zero		1


	//   ....[63]....
        /*105c*/ 	.word	0x000262b0
        /*1060*/ 	.word	0x00000007
        /*1064*/ 	.word	0x0002a840
        /*1068*/ 	.short	0x010a
        /*106a*/ 	.byte	0x3f
	.zero		1


	//   ....[64]....
        /*106c*/ 	.word	0x00026960
        /*1070*/ 	.word	0x00000007
        /*1074*/ 	.word	0x0002a830
        /*1078*/ 	.short	0x0107
        /*107a*/ 	.byte	0x3f
	.zero		1


	//   ....[65]....
        /*107c*/ 	.word	0x00026a10
        /*1080*/ 	.word	0x00000007
        /*1084*/ 	.word	0x0002a830
        /*1088*/ 	.short	0x0101
        /*108a*/ 	.byte	0x3f
	.zero		1


	//   ....[66]....
        /*108c*/ 	.word	0x00027600
        /*1090*/ 	.word	0x00000011
        /*1094*/ 	.word	0x0002a800
        /*1098*/ 	.short	0x0107
        /*109a*/ 	.byte	0x3f
	.zero		1


	//   ....[67]....
        /*109c*/ 	.word	0x00027710
        /*10a0*/ 	.word	0x00000011
        /*10a4*/ 	.word	0x0002a800
        /*10a8*/ 	.short	0x0101
        /*10aa*/ 	.byte	0x3f
	.zero		1


	//   ....[68]....
        /*10ac*/ 	.word	0x00027730
        /*10b0*/ 	.word	0x00000011
        /*10b4*/ 	.word	0x0002a820
        /*10b8*/ 	.short	0x010a
        /*10ba*/ 	.byte	0x3f
	.zero		1


	//   ....[69]....
        /*10bc*/ 	.word	0x00027aa0
        /*10c0*/ 	.word	0x00000005
        /*10c4*/ 	.word	0x0002a840
        /*10c8*/ 	.short	0x010a
        /*10ca*/ 	.byte	0x3f
	.zero		1


	//   ....[70]....
        /*10cc*/ 	.word	0x00027f80
        /*10d0*/ 	.word	0x00000005
        /*10d4*/ 	.word	0x0002a830
        /*10d8*/ 	.short	0x0107
        /*10da*/ 	.byte	0x3f
	.zero		1


	//   ....[71]....
        /*10dc*/ 	.word	0x00028030
        /*10e0*/ 	.word	0x00000005
        /*10e4*/ 	.word	0x0002a830
        /*10e8*/ 	.short	0x0101
        /*10ea*/ 	.byte	0x3f
	.zero		1


	//   ....[72]....
        /*10ec*/ 	.word	0x00028090
        /*10f0*/ 	.word	0x00000005
        /*10f4*/ 	.word	0x0002a860
        /*10f8*/ 	.short	0x010a
        /*10fa*/ 	.byte	0x3f
	.zero		1


	//   ....[73]....
        /*10fc*/ 	.word	0x000284f0
        /*1100*/ 	.word	0x00000005
        /*1104*/ 	.word	0x0002a850
        /*1108*/ 	.short	0x0107
        /*110a*/ 	.byte	0x3f
	.zero		1


	//   ....[74]....
        /*110c*/ 	.word	0x00028650
        /*1110*/ 	.word	0x00000005
        /*1114*/ 	.word	0x0002a850
        /*1118*/ 	.short	0x0101
        /*111a*/ 	.byte	0x3f
	.zero		1


	//   ....[75]....
        /*111c*/ 	.word	0x000288a0
        /*1120*/ 	.word	0x00000000
        /*1124*/ 	.word	0x0002a860
        /*1128*/ 	.short	0x010a
        /*112a*/ 	.byte	0x3f
	.zero		1


	//   ....[76]....
        /*112c*/ 	.word	0x00028d00
        /*1130*/ 	.word	0x00000000
        /*1134*/ 	.word	0x0002a850
        /*1138*/ 	.short	0x0107
        /*113a*/ 	.byte	0x3f
	.zero		1


	//   ....[77]....
        /*113c*/ 	.word	0x00028db0
        /*1140*/ 	.word	0x00000000
        /*1144*/ 	.word	0x0002a850
        /*1148*/ 	.short	0x0101
        /*114a*/ 	.byte	0x3f
	.zero		1


	//   ....[78]....
        /*114c*/ 	.word	0x00029f00
        /*1150*/ 	.word	0x00000007
        /*1154*/ 	.word	0x0002a820
        /*1158*/ 	.short	0x010a
        /*115a*/ 	.byte	0x3f
	.zero		1


	//   ....[79]....
        /*115c*/ 	.word	0x0002a090
        /*1160*/ 	.word	0x00000005
        /*1164*/ 	.word	0x0002a840
        /*1168*/ 	.short	0x010a
        /*116a*/ 	.byte	0x3f
	.zero		1


	//   ....[80]....
        /*116c*/ 	.word	0x0002a130
        /*1170*/ 	.word	0x00000003
        /*1174*/ 	.word	0x0002a840
        /*1178*/ 	.short	0x010a
        /*117a*/ 	.byte	0x3f
	.zero		1


	//   ....[81]....
        /*117c*/ 	.word	0x0002a170
        /*1180*/ 	.word	0x00000005
        /*1184*/ 	.word	0x0002a860
        /*1188*/ 	.short	0x010a
        /*118a*/ 	.byte	0x3f
	.zero		1


	//   ....[82]....
        /*118c*/ 	.word	0x0002a1b0
        /*1190*/ 	.word	0x00000003
        /*1194*/ 	.word	0x0002a860
        /*1198*/ 	.short	0x010a
        /*119a*/ 	.byte	0x3f
	.zero		1


	//   ....[83]....
        /*119c*/ 	.word	0x0002a210
        /*11a0*/ 	.word	0x00000056
        /*11a4*/ 	.word	0x0002a890
        /*11a8*/ 	.short	0x010a
        /*11aa*/ 	.byte	0x3f
	.zero		1


	//   ....[84]....
        /*11ac*/ 	.word	0x0002a4c0
        /*11b0*/ 	.word	0x00000056
        /*11b4*/ 	.word	0x0002a890
        /*11b8*/ 	.short	0x010a
        /*11ba*/ 	.byte	0x3f
	.zero		1


	//   ....[85]....
        /*11bc*/ 	.word	0x0002a770
        /*11c0*/ 	.word	0x00000056
        /*11c4*/ 	.word	0x0002a890
        /*11c8*/ 	.short	0x010a
        /*11ca*/ 	.byte	0x3f
	.zero		1


	//   ....[86]....
        /*11cc*/ 	.word	0x0002aa20
        /*11d0*/ 	.word	0x00000056
        /*11d4*/ 	.word	0x0002a8b0
        /*11d8*/ 	.short	0x010a
        /*11da*/ 	.byte	0x3f
	.zero		1


	//   ....[87]....
        /*11dc*/ 	.word	0x0002ae10
        /*11e0*/ 	.word	0x00000002
        /*11e4*/ 	.word	0x0002a800
        /*11e8*/ 	.short	0x010a
        /*11ea*/ 	.byte	0x3f
	.zero		1


	//   ....[88]....
        /*11ec*/ 	.word	0x0002b1f0
        /*11f0*/ 	.word	0x00000002
        /*11f4*/ 	.word	0x0002a800
        /*11f8*/ 	.short	0x010a
        /*11fa*/ 	.byte	0x3f
	.zero		1


	//   ....[89]....
        /*11fc*/ 	.word	0x0002b240
        /*1200*/ 	.word	0x00000009
        /*1204*/ 	.word	0x0002a830
        /*1208*/ 	.short	0x010a
        /*120a*/ 	.byte	0x3f
	.zero		1


	//   ....[90]....
        /*120c*/ 	.word	0x0002b290
        /*1210*/ 	.word	0x00000009
        /*1214*/ 	.word	0x0002a830
        /*1218*/ 	.short	0x010a
        /*121a*/ 	.byte	0x3f
	.zero		1


	//   ....[91]....
        /*121c*/ 	.word	0x0002b2e0
        /*1220*/ 	.word	0x00000015
        /*1224*/ 	.word	0x0002a850
        /*1228*/ 	.short	0x010a
        /*122a*/ 	.byte	0x3f
	.zero		1


	//   ....[92]....
        /*122c*/ 	.word	0x0002b330
        /*1230*/ 	.word	0x00000014
        /*1234*/ 	.word	0x0002a830
        /*1238*/ 	.short	0x010a
        /*123a*/ 	.byte	0x3f
	.zero		1


	//   ....[93]....
        /*123c*/ 	.word	0x0002b380
        /*1240*/ 	.word	0x00000015
        /*1244*/ 	.word	0x0002a850
        /*1248*/ 	.short	0x010a
        /*124a*/ 	.byte	0x3f
	.zero		1


	//   ....[94]....
        /*124c*/ 	.word	0x0002b3d0
        /*1250*/ 	.word	0x00000000
        /*1254*/ 	.word	0x0002a830
        /*1258*/ 	.short	0x010a
        /*125a*/ 	.byte	0x3f
	.zero		1


	//   ....[95]....
        /*125c*/ 	.word	0x0002b420
        /*1260*/ 	.word	0x0000000f
        /*1264*/ 	.word	0x0002a850
        /*1268*/ 	.short	0x010a
        /*126a*/ 	.byte	0x3f
	.zero		1


	//   ....[96]....
        /*126c*/ 	.word	0x0002b470
        /*1270*/ 	.word	0x00000005
        /*1274*/ 	.word	0x0002a850
        /*1278*/ 	.short	0x010a
        /*127a*/ 	.byte	0x3f
	.zero		1


	//   ....[97]....
        /*127c*/ 	.word	0x0002b610
        /*1280*/ 	.word	0x00000011
        /*1284*/ 	.word	0x0002a820
        /*1288*/ 	.short	0x010a
        /*128a*/ 	.byte	0x3f
	.zero		1


	//   ....[98]....
        /*128c*/ 	.word	0x0002b660
        /*1290*/ 	.word	0x0000000c
        /*1294*/ 	.word	0x0002a8a0
        /*1298*/ 	.short	0x010a
        /*129a*/ 	.byte	0x3f
	.zero		1


	//   ....[99]....
        /*129c*/ 	.word	0x0002b6b0
        /*12a0*/ 	.word	0x0000000c
        /*12a4*/ 	.word	0x0002a8c0
        /*12a8*/ 	.short	0x010a
        /*12aa*/ 	.byte	0x3f
	.zero		1


	//   ....[100]....
        /*12ac*/ 	.word	0x0002b700
        /*12b0*/ 	.word	0x0000000a
        /*12b4*/ 	.word	0x0002a8a0
        /*12b8*/ 	.short	0x010a
        /*12ba*/ 	.byte	0x3f
	.zero		1


	//   ....[101]....
        /*12bc*/ 	.word	0x0002b750
        /*12c0*/ 	.word	0x0000000a
        /*12c4*/ 	.word	0x0002a8c0
        /*12c8*/ 	.short	0x010a
        /*12ca*/ 	.byte	0x3f
	.zero		1


	//   ....[102]....
        /*12cc*/ 	.word	0x0002b870
        /*12d0*/ 	.word	0x00000007
        /*12d4*/ 	.word	0x0002a840
        /*12d8*/ 	.short	0x010a
        /*12da*/ 	.byte	0x3f
	.zero		1


	//   ....[103]....
        /*12dc*/ 	.word	0x0002cc40
        /*12e0*/ 	.word	0x00000011
        /*12e4*/ 	.word	0x0002a820
        /*12e8*/ 	.short	0x010a
        /*12ea*/ 	.byte	0x3f
	.zero		1


	//   ....[104]....
        /*12ec*/ 	.word	0x0002cc90
        /*12f0*/ 	.word	0x00000005
        /*12f4*/ 	.word	0x0002a840
        /*12f8*/ 	.short	0x010a
        /*12fa*/ 	.byte	0x3f
	.zero		1


	//   ....[105]....
        /*12fc*/ 	.word	0x0002d450
        /*1300*/ 	.word	0x00000005
        /*1304*/ 	.word	0x0002a860
        /*1308*/ 	.short	0x010a
        /*130a*/ 	.byte	0x3f
	.zero		1


	//   ....[106]....
        /*130c*/ 	.word	0x0002dc60
        /*1310*/ 	.word	0x00000000
        /*1314*/ 	.word	0x0002a860
        /*1318*/ 	.short	0x010a
        /*131a*/ 	.byte	0x3f
	.zero		1


	//   ....[107]....
        /*131c*/ 	.word	0x0002ee40
        /*1320*/ 	.word	0x00000007
        /*1324*/ 	.word	0x0002a820
        /*1328*/ 	.short	0x010a
        /*132a*/ 	.byte	0x3f
	.zero		1


	//   ....[108]....
        /*132c*/ 	.word	0x0002efe0
        /*1330*/ 	.word	0x00000005
        /*1334*/ 	.word	0x0002a840
        /*1338*/ 	.short	0x010a
        /*133a*/ 	.byte	0x3f
	.zero		1


	//   ....[109]....
        /*133c*/ 	.word	0x0002f030
        /*1340*/ 	.word	0x00000003
        /*1344*/ 	.word	0x0002a840
        /*1348*/ 	.short	0x010a
        /*134a*/ 	.byte	0x3f
	.zero		1


	//   ....[110]....
        /*134c*/ 	.word	0x0002f080
        /*1350*/ 	.word	0x00000005
        /*1354*/ 	.word	0x0002a860
        /*1358*/ 	.short	0x010a
        /*135a*/ 	.byte	0x3f
	.zero		1


	//----- nvinfo : EIATTR_NUM_MBARRIERS
	.align		4
.L_236:
        /*135c*/ 	.byte	0x03, 0x38
        /*135e*/ 	.short	0x0016


	//----- nvinfo : EIATTR_EXIT_INSTR_OFFSETS
	.align		4
        /*1360*/ 	.byte	0x04, 0x1c
        /*1362*/ 	.short	(.L_238 - .L_237)


	//   ....[0]....
.L_237:
        /*1364*/ 	.word	0x0002a200


	//----- nvinfo : EIATTR_MAX_THREADS
	.align		4
.L_238:
        /*1368*/ 	.byte	0x04, 0x05
        /*136a*/ 	.short	(.L_240 - .L_239)
.L_239:
        /*136c*/ 	.word	0x00000180
        /*1370*/ 	.word	0x00000001
        /*1374*/ 	.word	0x00000001


	//----- nvinfo : EIATTR_CRS_STACK_SIZE
	.align		4
.L_240:
        /*1378*/ 	.byte	0x04, 0x1e
        /*137a*/ 	.short	(.L_242 - .L_241)
.L_241:
        /*137c*/ 	.word	0x00000000


	//----- nvinfo : EIATTR_CBANK_PARAM_SIZE
	.align		4
.L_242:
        /*1380*/ 	.byte	0x03, 0x19
        /*1382*/ 	.short	0x0af0


	//----- nvinfo : EIATTR_PARAM_CBANK
	.align		4
        /*1384*/ 	.byte	0x04, 0x0a
        /*1386*/ 	.short	(.L_244 - .L_243)
	.align		4
.L_243:
        /*1388*/ 	.word	index@(.nv.constant0._ZN7cutlass13device_kernelIN5flash11enable_sm90INS1_16FlashAttnFwdSm90INS1_25CollectiveMainloopFwdSm90ILi2EN4cute5tupleIJNS5_1CILi1EEES8_S8_EEENS6_IJNS7_ILi128EEENS7_ILi96EEENS7_ILi192EEEEEELi128ENS_6half_tEfNS_4arch4Sm90ELb0ELb1ELb0ELb1ELb1ELb1ELb0ELb1ELb1ELb1ELb1ELb0EEENS1_21CollectiveEpilogueFwdINS6_IJSA_SA_SB_EEES9_SE_SG_Li256ELb1ELb1ELb1ELb0EEENS1_36VarlenDynamicPersistentTileSchedulerILi128ELi96ELi256ELi128ELb1ELb1ELb1ELb1ELb0ELb1EEEEEEEEEvNT_6ParamsE)
        /*138c*/ 	.short	0x0210
        /*138e*/ 	.short	0x0af0


	//----- nvinfo : EIATTR_SW_WAR
	.align		4
.L_244:
        /*1390*/ 	.byte	0x04, 0x36
        /*1392*/ 	.short	(.L_246 - .L_245)
.L_245:
        /*1394*/ 	.word	0x00000008
.L_246:


//--------------------- .nv.info._ZN7cutlass13device_kernelIN5flash11enable_sm90INS1_16FlashAttnFwdSm90INS1_25CollectiveMainloopFwdSm90ILi2EN4cute5tupleIJNS5_1CILi1EEES8_S8_EEENS6_IJNS7_ILi128EEENS7_ILi96EEENS7_ILi192EEEEEELi128ENS_6half_tEfNS_4arch4Sm90ELb1ELb0ELb0ELb0ELb1ELb0ELb0ELb1ELb1ELb1ELb1ELb0EEENS1_21CollectiveEpilogueFwdINS6_IJSA_SA_SB_EEES9_SE_SG_Li256ELb0ELb1ELb1ELb0EEENS1_19SingleTileSchedulerILb0ELb1ELb1ELi128EEEEEEEEEvNT_6ParamsE --------------------------
	.section	.nv.info._ZN7cutlass13device_kernelIN5flash11enable_sm90INS1_16FlashAttnFwdSm90INS1_25CollectiveMainloopFwdSm90ILi2EN4cute5tupleIJNS5_1CILi1EEES8_S8_EEENS6_IJNS7_ILi128EEENS7_ILi96EEENS7_ILi192EEEEEELi128ENS_6half_tEfNS_4arch4Sm90ELb1ELb0ELb0ELb0ELb1ELb0ELb0ELb1ELb1ELb1ELb1ELb0EEENS1_21CollectiveEpilogueFwdINS6_IJSA_SA_SB_EEES9_SE_SG_Li256ELb0ELb1ELb1ELb0EEENS1_19SingleTileSchedulerILb0ELb1ELb1ELi128EEEEEEEEEvNT_6ParamsE,"",@"SHT_CUDA_INFO"
	.sectionflags	@""
	.align	4


	//----- nvinfo : EIATTR_CUDA_API_VERSION
	.align		4
        /*0000*/ 	.byte	0x04, 0x37
        /*0002*/ 	.short	(.L_248 - .L_247)
.L_247:
        /*0004*/ 	.word	0x00000082


	//----- nvinfo : EIATTR_KPARAM_INFO
	.align		4
.L_248:
        /*0008*/ 	.byte	0x04, 0x17
        /*000a*/ 	.short	(.L_250 - .L_249)
.L_249:
        /*000c*/ 	.word	0x00000000
        /*0010*/ 	.short	0x0000
        /*0012*/ 	.short	0x0070
        /*0014*/ 	.byte	0x00, 0xf0, 0x01, 0x28


	//----- nvinfo : EIATTR_SPARSE_MMA_MASK
	.align		4
.L_250:
        /*0018*/ 	.byte	0x03, 0x50
        /*001a*/ 	.short	0x0000


	//----- nvinfo : EIATTR_MAXREG_COUNT
	.align		4
        /*001c*/ 	.byte	0x03, 0x1b
        /*001e*/ 	.short	0x00a8


	//----- nvinfo : EIATTR_NUM_BARRIERS
	.align		4
        /*0020*/ 	.byte	0x02, 0x4c
        /*0022*/ 	.byte	0x09
	.zero		1


	//----- nvinfo : EIATTR_EXTERNS
	.align		4
        /*0024*/ 	.byte	0x04, 0x0f
        /*0026*/ 	.short	(.L_252 - .L_251)


	//   ....[0]....
	.align		4
.L_251:
        /*0028*/ 	.word	index@(__assertfail)


	//----- nvinfo : EIATTR_MERCURY_ISA_VERSION
	.align		4
.L_252:
        /*002c*/ 	.byte	0x03, 0x5f
        /*002e*/ 	.short	0x0101


	//----- nvinfo : EIATTR_INT_WARP_WIDE_INSTR_OFFSETS
	.align		4
        /*0030*/ 	.byte	0x04, 0x31
        /*0032*/ 	.short	(.L_254 - .L_253)


	//   ....[0]....
.L_253:
        /*0034*/ 	.word	0x000000b0


	//   ....[1]....
        /*0038*/ 	.word	0x000000c0


	//   ....[2]....
        /*003c*/ 	.word	0x00000160


	//----- nvinfo : EIATTR_COOP_GROUP_MASK_REGIDS
	.align		4
.L_254:
        /*0040*/ 	.byte	0x04, 0x29
        /*0042*/ 	.short	(.L_256 - .L_255)


	//   ....[0]....
.L_255:
        /*0044*/ 	.word	0xffffffff


	//   ....[1]....
        /*0048*/ 	.word	0xffffffff


	//   ....[2]....
        /*004c*/ 	.word	0xffffffff


	//   ....[3]....
        /*0050*/ 	.word	0xffffffff


	//   ....[4]....
        /*0054*/ 	.word	0xffffffff


	//   ....[5]....
        /*0058*/ 	.word	0xffffffff


	//   ....[6]....
        /*005c*/ 	.word	0xffffffff


	//   ....[7]....
        /*0060*/ 	.word	0xffffffff


	//   ....[8]....
        /*0064*/ 	.word	0xffffffff


	//   ....[9]....
        /*0068*/ 	.word	0xffffffff


	//   ....[10]....
        /*006c*/ 	.word	0xffffffff


	//   ....[11]....
        /*0070*/ 	.word	0xffffffff


	//   ....[12]....
        /*0074*/ 	.word	0xffffffff


	//   ....[13]....
        /*0078*/ 	.word	0xffffffff


	//   ....[14]....
        /*007c*/ 	.word	0xffffffff


	//   ....[15]....
        /*0080*/ 	.word	0xffffffff


	//   ....[16]....
        /*0084*/ 	.word	0xffffffff


	//   ....[17]....
        /*0088*/ 	.word	0xffffffff


	//   ....[18]....
        /*008c*/ 	.word	0xffffffff


	//   ....[19]....
        /*0090*/ 	.word	0xffffffff


	//   ....[20]....
        /*0094*/ 	.word	0xffffffff


	//   ....[21]....
        /*0098*/ 	.word	0xffffffff


	//   ....[22]....
        /*009c*/ 	.word	0xffffffff


	//   ....[23]....
        /*00a0*/ 	.word	0xffffffff


	//   ....[24]....
        /*00a4*/ 	.word	0xffffffff


	//   ....[25]....
        /*00a8*/ 	.word	0xffffffff


	//   ....[26]....
        /*00ac*/ 	.word	0xffffffff


	//   ....[27]....
        /*00b0*/ 	.word	0xffffffff


	//   ....[28]....
        /*00b4*/ 	.word	0xffffffff


	//   ....[29]....
        /*00b8*/ 	.word	0xffffffff


	//   ....[30]....
        /*00bc*/ 	.word	0xffffffff


	//   ....[31]....
        /*00c0*/ 	.word	0xffffffff


	//   ....[32]....
        /*00c4*/ 	.word	0xffffffff


	//   ....[33]....
        /*00c8*/ 	.word	0xffffffff


	//   ....[34]....
        /*00cc*/ 	.word	0xffffffff


	//   ....[35]....
        /*00d0*/ 	.word	0xffffffff


	//   ....[36]....
        /*00d4*/ 	.word	0xffffffff


	//   ....[37]....
        /*00d8*/ 	.word	0xffffffff


	//   ....[38]....
        /*00dc*/ 	.word	0xffffffff


	//   ....[39]....
        /*00e0*/ 	.word	0xffffffff


	//   ....[40]....
        /*00e4*/ 	.word	0xffffffff


	//   ....[41]....
        /*00e8*/ 	.word	0xffffffff


	//   ....[42]....
        /*00ec*/ 	.word	0xffffffff


	//   ....[43]....
        /*00f0*/ 	.word	0xffffffff


	//   ....[44]....
        /*00f4*/ 	.word	0xffffffff


	//   ....[45]....
        /*00f8*/ 	.word	0xffffffff


	//   ....[46]....
        /*00fc*/ 	.word	0xffffffff


	//   ....[47]....
        /*0100*/ 	.word	0xffffffff


	//   ....[48]....
        /*0104*/ 	.word	0xffffffff


	//   ....[49]....
        /*0108*/ 	.word	0xffffffff


	//   ....[50]....
        /*010c*/ 	.word	0xffffffff


	//   ....[51]....
        /*0110*/ 	.word	0xffffffff


	//   ....[52]....
        /*0114*/ 	.word	0xffffffff


	//   ....[53]....
        /*0118*/ 	.word	0xffffffff


	//   ....[54]....
        /*011c*/ 	.word	0xffffffff


	//   ....[55]....
        /*0120*/ 	.word	0xffffffff


	//   ....[56]....
        /*0124*/ 	.word	0xffffffff


	//   ....[57]....
        /*0128*/ 	.word	0xffffffff


	//   ....[58]....
        /*012c*/ 	.word	0xffffffff


	//   ....[59]....
        /*0130*/ 	.word	0xffffffff


	//   ....[60]....
        /*0134*/ 	.word	0xffffffff


	//   ....[61]....
        /*0138*/ 	.word	0xffffffff


	//   ....[62]....
        /*013c*/ 	.word	0xffffffff


	//   ....[63]....
        /*0140*/ 	.word	0xffffffff


	//   ....[64]....
        /*0144*/ 	.word	0xffffffff


	//   ....[65]....
        /*0148*/ 	.word	0xffffffff


	//   ....[66]....
        /*014c*/ 	.word	0xffffffff


	//   ....[67]....
        /*0150*/ 	.word	0xffffffff


	//   ....[68]....
        /*0154*/ 	.word	0xffffffff


	//   ....[69]....
        /*0158*/ 	.word	0xffffffff


	//   ....[70]....
        /*015c*/ 	.word	0xffffffff


	//   ....[71]....
        /*0160*/ 	.word	0xffffffff


	//   ....[72]....
        /*0164*/ 	.word	0xffffffff


	//   ....[73]....
        /*0168*/ 	.word	0xffffffff


	//   ....[74]....
        /*016c*/ 	.word	0xffffffff


	//   ....[75]....
        /*0170*/ 	.word	0xffffffff


	//   ....[76]....
        /*0174*/ 	.word	0xffffffff


	//   ....[77]....
        /*0178*/ 	.word	0xffffffff


	//   ....[78]....
        /*017c*/ 	.word	0xffffffff


	//   ....[79]....
        /*0180*/ 	.word	0xffffffff


	//   ....[80]....
        /*0184*/ 	.word	0xffffffff


	//   ....[81]....
        /*0188*/ 	.word	0xffffffff


	//   ....[82]....
        /*018c*/ 	.word	0xffffffff


	//   ....[83]....
        /*0190*/ 	.word	0xffffffff


	//   ....[84]....
        /*0194*/ 	.word	0xffffffff


	//   ....[85]....
        /*0198*/ 	.word	0xffffffff


	//   ....[86]....
        /*019c*/ 	.word	0xffffffff


	//   ....[87]....
        /*01a0*/ 	.word	0xffffffff


	//   ....[88]....
        /*01a4*/ 	.word	0xffffffff


	//   ....[89]....
        /*01a8*/ 	.word	0xffffffff


	//   ....[90]....
        /*01ac*/ 	.word	0xffffffff


	//   ....[91]....
        /*01b0*/ 	.word	0xffffffff


	//   ....[92]....
        /*01b4*/ 	.word	0xffffffff


	//   ....[93]....
        /*01b8*/ 	.word	0xffffffff


	//   ....[94]....
        /*01bc*/ 	.word	0xffffffff


	//   ....[95]....
        /*01c0*/ 	.word	0xffffffff


	//   ....[96]....
        /*01c4*/ 	.word	0xffffffff


	//   ....[97]....
        /*01c8*/ 	.word	0xffffffff


	//   ....[98]....
        /*01cc*/ 	.word	0xffffffff


	//   ....[99]....
        /*01d0*/ 	.word	0xffffffff


	//   ....[100]....
        /*01d4*/ 	.word	0xffffffff


	//   ....[101]....
        /*01d8*/ 	.word	0x0500000f


	//   ....[102]....
        /*01dc*/ 	.word	0x0500000f


	//   ....[103]....
        /*01e0*/ 	.word	0x0500000f


	//   ....[104]....
        /*01e4*/ 	.word	0x0500000f


	//   ....[105]....
        /*01e8*/ 	.word	0x0500000f


	//   ....[106]....
        /*01ec*/ 	.word	0x0500000f


	//   ....[107]....
        /*01f0*/ 	.word	0x0500000f


	//   ....[108]....
        /*01f4*/ 	.word	0x0500000f


	//   ....[109]....
        /*01f8*/ 	.word	0x0500000f


	//   ....[110]....
        /*01fc*/ 	.word	0x0500000f


	//   ....[111]....
        /*0200*/ 	.word	0x0500000f


	//   ....[112]....
        /*0204*/ 	.word	0x0500000f


	//   ....[113]....
        /*0208*/ 	.word	0x0500000f


	//   ....[114]....
        /*020c*/ 	.word	0x0500000f


	//   ....[115]....
        /*0210*/ 	.word	0x0500000f


	//   ....[116]....
        /*0214*/ 	.word	0x0500000f


	//   ....[117]....
        /*0218*/ 	.word	0x0500000f


	//   ....[118]....
        /*021c*/ 	.word	0x0500000f


	//   ....[119]....
        /*0220*/ 	.word	0x0500000f


	//   ....[120]....
        /*0224*/ 	.word	0x0500000f


	//   ....[121]....
        /*0228*/ 	.word	0x0500000f


	//   ....[122]....
        /*022c*/ 	.word	0x0500000f


	//   ....[123]....
        /*0230*/ 	.word	0x0500000f


	//   ....[124]....
        /*0234*/ 	.word	0x0500000f


	//   ....[125]....
        /*0238*/ 	.word	0x0500000f


	//   ....[126]....
        /*023c*/ 	.word	0x0500000f


	//   ....[127]....
        /*0240*/ 	.word	0x0500000f


	//   ....[128]....
        /*0244*/ 	.word	0x0500000f


	//   ....[129]....
        /*0248*/ 	.word	0x0500000f


	//   ....[130]....
        /*024c*/ 	.word	0x0500000f


	//   ....[131]....
        /*0250*/ 	.word	0x0500000f


	//   ....[132]....
        /*0254*/ 	.word	0x0500000f


	//   ....[133]....
        /*0258*/ 	.word	0x0500000f


	//   ....[134]....
        /*025c*/ 	.word	0x0500000f


	//   ....[135]....
        /*0260*/ 	.word	0x0500000f


	//   ....[136]....
        /*0264*/ 	.word	0x0500000f


	//   ....[137]....
        /*0268*/ 	.word	0x0500000f


	//   ....[138]....
        /*026c*/ 	.word	0x0500000f


	//   ....[139]....
        /*0270*/ 	.word	0x0500000f


	//   ....[140]....
        /*0274*/ 	.word	0x0500000f


	//   ....[141]....
        /*0278*/ 	.word	0x0500000f


	//   ....[142]....
        /*027c*/ 	.word	0x0500000f


	//   ....[143]....
        /*0280*/ 	.word	0x0500000f


	//   ....[144]....
        /*0284*/ 	.word	0x0500000f


	//   ....[145]....
        /*0288*/ 	.word	0x0500000f


	//   ....[146]....
        /*028c*/ 	.word	0x0500000f


	//   ....[147]....
        /*0290*/ 	.word	0x0500000f


	//   ....[148]....
        /*0294*/ 	.word	0x0500000f


	//   ....[149]....
        /*0298*/ 	.word	0x0500000f


	//   ....[150]....
        /*029c*/ 	.word	0x0500000f


	//   ....[151]....
        /*02a0*/ 	.word	0x0500000f


	//   ....[152]....
        /*02a4*/ 	.word	0x0500000f


	//   ....[153]....
        /*02a8*/ 	.word	0x0500000f


	//   ....[154]....
        /*02ac*/ 	.word	0x0500000f


	//   ....[155]....
        /*02b0*/ 	.word	0x0500000f


	//   ....[156]....
        /*02b4*/ 	.word	0x0500000f


	//   ....[157]....
        /*02b8*/ 	.word	0x0500000f


	//   ....[158]....
        /*02bc*/ 	.word	0x0500000f


	//   ....[159]....
        /*02c0*/ 	.word	0x0500000f


	//   ....[160]....
        /*02c4*/ 	.word	0x0500000f


	//   ....[161]....
        /*02c8*/ 	.word	0x0500000f


	//   ....[162]....
        /*02cc*/ 	.word	0x0500000f


	//   ....[163]....
        /*02d0*/ 	.word	0x0500000f


	//   ....[164]....
        /*02d4*/ 	.word	0x0500000f


	//   ....[165]....
        /*02d8*/ 	.word	0x0500000f


	//   ....[166]....
        /*02dc*/ 	.word	0x0500000f


	//----- nvinfo : EIATTR_COOP_GROUP_INSTR_OFFSETS
	.align		4
.L_256:
        /*02e0*/ 	.byte	0x04, 0x28
        /*02e2*/ 	.short	(.L_258 - .L_257)


	//   ....[0]....
.L_257:
        /*02e4*/ 	.word	0x00000060


	//   ....[1]....
        /*02e8*/ 	.word	0x000000a0


	//   ....[2]....
        /*02ec*/ 	.word	0x000002c0


	//   ....[3]....
        /*02f0*/ 	.word	0x00000420


	//   ....[4]....
        /*02f4*/ 	.word	0x00000540


	//   ....[5]....
        /*02f8*/ 	.word	0x000006a0


	//   ....[6]....
        /*02fc*/ 	.word	0x000010a0


	//   ....[7]....
        /*0300*/ 	.word	0x00001c80


	//   ....[8]....
        /*0304*/ 	.word	0x00001cb0


	//   ....[9]....
        /*0308*/ 	.word	0x00002210


	//   ....[10]....
        /*030c*/ 	.word	0x000022e0


	//   ....[11]....
        /*0310*/ 	.word	0x00002960


	//   ....[12]....
        /*0314*/ 	.word	0x000029c0


	//   ....[13]....
        /*0318*/ 	.word	0x00004150


	//   ....[14]....
        /*031c*/ 	.word	0x00004170


	//   ....[15]....
        /*0320*/ 	.word	0x00004660


	//   ....[16]....
        /*0324*/ 	.word	0x00004700


	//   ....[17]....
        /*0328*/ 	.word	0x00004d60


	//   ....[18]....
        /*032c*/ 	.word	0x00004db0


	//   ....[19]....
        /*0330*/ 	.word	0x000066e0


	//   ....[20]....
        /*0334*/ 	.word	0x000066f0


	//   ....[21]....
        /*0338*/ 	.word	0x00006730


	//   ....[22]....
        /*033c*/ 	.word	0x00006740


	//   ....[23]....
        /*0340*/ 	.word	0x00007810


	//   ....[24]....
        /*0344*/ 	.word	0x00007840


	//   ....[25]....
        /*0348*/ 	.word	0x00007900


	//   ....[26]....
        /*034c*/ 	.word	0x00007910


	//   ....[27]....
        /*0350*/ 	.word	0x00008780


	//   ....[28]....
        /*0354*/ 	.word	0x000087c0


	//   ....[29]....
        /*0358*/ 	.word	0x00008800


	//   ....[30]....
        /*035c*/ 	.word	0x00008830


	//   ....[31]....
        /*0360*/ 	.word	0x00008850


	//   ....[32]....
        /*0364*/ 	.word	0x00008870


	//   ....[33]....
        /*0368*/ 	.word	0x00008eb0


	//   ....[34]....
        /*036c*/ 	.word	0x00008ec0


	//   ....[35]....
        /*0370*/ 	.word	0x000098c0


	//   ....[36]....
        /*0374*/ 	.word	0x0000abe0


	//   ....[37]....
        /*0378*/ 	.word	0x0000ac00


	//   ....[38]....
        /*037c*/ 	.word	0x0000ac10


	//   ....[39]....
        /*0380*/ 	.word	0x0000ac20


	//   ....[40]....
        /*0384*/ 	.word	0x0000ac30


	//   ....[41]....
        /*0388*/ 	.word	0x0000ac40


	//   ....[42]....
        /*038c*/ 	.word	0x0000acd0


	//   ....[43]....
        /*0390*/ 	.word	0x0000acf0


	//   ....[44]....
        /*0394*/ 	.word	0x0000ad60


	//   ....[45]....
        /*0398*/ 	.word	0x0000ad70


	//   ....[46]....
        /*039c*/ 	.word	0x0000ad80


	//   ....[47]....
        /*03a0*/ 	.word	0x0000ae20


	//   ....[48]....
        /*03a4*/ 	.word	0x0000b4a0


	//   ....[49]....
        /*03a8*/ 	.word	0x0000b4d0


	//   ....[50]....
        /*03ac*/ 	.word	0x0000b500


	//   ....[51]....
        /*03b0*/ 	.word	0x0000b530


	//   ....[52]....
        /*03b4*/ 	.word	0x0000b5e0


	//   ....[53]....
        /*03b8*/ 	.word	0x0000b600


	//   ....[54]....
        /*03bc*/ 	.word	0x0000b610


	//   ....[55]....
        /*03c0*/ 	.word	0x0000b670


	//   ....[56]....
        /*03c4*/ 	.word	0x0000b720


	//   ....[57]....
        /*03c8*/ 	.word	0x0000b740


	//   ....[58]....
        /*03cc*/ 	.word	0x0000b750


	//   ....[59]....
        /*03d0*/ 	.word	0x0000b7b0


	//   ....[60]....
        /*03d4*/ 	.word	0x0000b860


	//   ....[61]....
        /*03d8*/ 	.word	0x0000b880


	//   ....[62]....
        /*03dc*/ 	.word	0x0000b890


	//   ....[63]....
        /*03e0*/ 	.word	0x0000b8e0


	//   ....[64]....
        /*03e4*/ 	.word	0x0000c030


	//   ....[65]....
        /*03e8*/ 	.word	0x0000c050


	//   ....[66]....
        /*03ec*/ 	.word	0x0000c060


	//   ....[67]....
        /*03f0*/ 	.word	0x0000c070


	//   ....[68]....
        /*03f4*/ 	.word	0x0000c090


	//   ....[69]....
        /*03f8*/ 	.word	0x0000c0b0


	//   ....[70]....
        /*03fc*/ 	.word	0x0000c110


	//   ....[71]....
        /*0400*/ 	.word	0x0000c160


	//   ....[72]....
        /*0404*/ 	.word	0x0000c180


	//   ....[73]....
        /*0408*/ 	.word	0x0000c1c0


	//   ....[74]....
        /*040c*/ 	.word	0x0000c1e0


	//   ....[75]....
        /*0410*/ 	.word	0x0000c200


	//   ....[76]....
        /*0414*/ 	.word	0x0000c4a0


	//   ....[77]....
        /*0418*/ 	.word	0x0000c4b0


	//   ....[78]....
        /*041c*/ 	.word	0x0000c4c0


	//   ....[79]....
        /*0420*/ 	.word	0x0000c4e0


	//   ....[80]....
        /*0424*/ 	.word	0x0000c570


	//   ....[81]....
        /*0428*/ 	.word	0x0000c5a0


	//   ....[82]....
        /*042c*/ 	.word	0x0000c5f0


	//   ....[83]....
        /*0430*/ 	.word	0x0000c620


	//   ....[84]....
        /*0434*/ 	.word	0x0000c670


	//   ....[85]....
        /*0438*/ 	.word	0x0000c6a0


	//   ....[86]....
        /*043c*/ 	.word	0x0000c6f0


	//   ....[87]....
        /*0440*/ 	.word	0x0000c720


	//   ....[88]....
        /*0444*/ 	.word	0x0000cb80


	//   ....[89]....
        /*0448*/ 	.word	0x0000cbb0


	//   ....[90]....
        /*044c*/ 	.word	0x0000cbe0


	//   ....[91]....
        /*0450*/ 	.word	0x0000cc10


	//   ....[92]....
        /*0454*/ 	.word	0x0000cc40


	//   ....[93]....
        /*0458*/ 	.word	0x0000cc50


	//   ....[94]....
        /*045c*/ 	.word	0x0000cc60


	//   ....[95]....
        /*0460*/ 	.word	0x0000cc70


	//   ....[96]....
        /*0464*/ 	.word	0x0000cc90


	//   ....[97]....
        /*0468*/ 	.word	0x0000ccb0


	//   ....[98]....
        /*046c*/ 	.word	0x0000cd30


	//   ....[99]....
        /*0470*/ 	.word	0x0000ce60


	//   ....[100]....
        /*0474*/ 	.word	0x0000d0c0


	//   ....[101]....
        /*0478*/ 	.word	0x0000d630


	//   ....[102]....
        /*047c*/ 	.word	0x0000d720


	//   ....[103]....
        /*0480*/ 	.word	0x0000d7c0


	//   ....[104]....
        /*0484*/ 	.word	0x0000d820


	//   ....[105]....
        /*0488*/ 	.word	0x0000d8f0


	//   ....[106]....
        /*048c*/ 	.word	0x0000d970


	//   ....[107]....
        /*0490*/ 	.word	0x0000da40


	//   ....[108]....
        /*0494*/ 	.word	0x0000dab0


	//   ....[109]....
        /*0498*/ 	.word	0x0000dba0


	//   ....[110]....
        /*049c*/ 	.word	0x0000dc20


	//   ....[111]....
        /*04a0*/ 	.word	0x0000dcf0


	//   ....[112]....
        /*04a4*/ 	.word	0x0000dd60


	//   ....[113]....
        /*04a8*/ 	.word	0x0000de40


	//   ....[114]....
        /*04ac*/ 	.word	0x0000dee0


	//   ....[115]....
        /*04b0*/ 	.word	0x0000df40


	//   ....[116]....
        /*04b4*/ 	.word	0x0000dfe0


	//   ....[117]....
        /*04b8*/ 	.word	0x0000e0b0


	//   ....[118]....
        /*04bc*/ 	.word	0x0000e130


	//   ....[119]....
        /*04c0*/ 	.word	0x0000e210


	//   ....[120]....
        /*04c4*/ 	.word	0x0000e290


	//   ....[121]....
        /*04c8*/ 	.word	0x0000e360


	//   ....[122]....
        /*04cc*/ 	.word	0x0000e3e0


	//   ....[123]....
        /*04d0*/ 	.word	0x0000e4c0


	//   ....[124]....
        /*04d4*/ 	.word	0x0000e540


	//   ....[125]....
        /*04d8*/ 	.word	0x0000e610


	//   ....[126]....
        /*04dc*/ 	.word	0x0000e690


	//   ....[127]....
        /*04e0*/ 	.word	0x0000e770


	//   ....[128]....
        /*04e4*/ 	.word	0x0000e7e0


	//   ....[129]....
        /*04e8*/ 	.word	0x0000e8a0


	//   ....[130]....
        /*04ec*/ 	.word	0x0000e9e0


	//   ....[131]....
        /*04f0*/ 	.word	0x0000ea80


	//   ....[132]....
        /*04f4*/ 	.word	0x0000eb60


	//   ....[133]....
        /*04f8*/ 	.word	0x0000ebb0


	//   ....[134]....
        /*04fc*/ 	.word	0x0000ec90


	//   ....[135]....
        /*0500*/ 	.word	0x0000ece0


	//   ....[136]....
        /*0504*/ 	.word	0x0000ede0


	//   ....[137]....
        /*0508*/ 	.word	0x0000ee30


	//   ....[138]....
        /*050c*/ 	.word	0x0000ef30


	//   ....[139]....
        /*0510*/ 	.word	0x0000ef80


	//   ....[140]....
        /*0514*/ 	.word	0x0000f060


	//   ....[141]....
        /*0518*/ 	.word	0x0000f0b0


	//   ....[142]....
        /*051c*/ 	.word	0x0000f1a0


	//   ....[143]....
        /*0520*/ 	.word	0x0000f230


	//   ....[144]....
        /*0524*/ 	.word	0x0000f290


	//   ....[145]....
        /*0528*/ 	.word	0x0000f370


	//   ....[146]....
        /*052c*/ 	.word	0x0000f410


	//   ....[147]....
        /*0530*/ 	.word	0x0000f4d0


	//   ....[148]....
        /*0534*/ 	.word	0x0000f570


	//   ....[149]....
        /*0538*/ 	.word	0x0000f630


	//   ....[150]....
        /*053c*/ 	.word	0x0000f6d0


	//   ....[151]....
        /*0540*/ 	.word	0x0000f790


	//   ....[152]....
        /*0544*/ 	.word	0x0000f830


	//   ....[153]....
        /*0548*/ 	.word	0x0000f8f0


	//   ....[154]....
        /*054c*/ 	.word	0x0000fa10


	//   ....[155]....
        /*0550*/ 	.word	0x0000fac0


	//   ....[156]....
        /*0554*/ 	.word	0x0000fb60


	//   ....[157]....
        /*0558*/ 	.word	0x0000fc30


	//   ....[158]....
        /*055c*/ 	.word	0x0000fca0


	//   ....[159]....
        /*0560*/ 	.word	0x0000fd70


	//   ....[160]....
        /*0564*/ 	.word	0x0000fde0


	//   ....[161]....
        /*0568*/ 	.word	0x0000fed0


	//   ....[162]....
        /*056c*/ 	.word	0x0000ff40


	//   ....[163]....
        /*0570*/ 	.word	0x00010020


	//   ....[164]....
        /*0574*/ 	.word	0x00010090


	//   ....[165]....
        /*0578*/ 	.word	0x00010150


	//   ....[166]....
        /*057c*/ 	.word	0x00010230


	//----- nvinfo : EIATTR_REG_RECONFIG
	.align		4
.L_258:
        /*0580*/ 	.byte	0x01, 0x54
	.zero		2


	//----- nvinfo : EIATTR_SYSCALL_OFFSETS
	.align		4
        /*0584*/ 	.byte	0x04, 0x46
        /*0586*/ 	.short	(.L_260 - .L_259)


	//   ....[0]....
.L_259:
        /*0588*/ 	.word	0x00001260


	//   ....[1]....
        /*058c*/ 	.word	0x0000a100


	//   ....[2]....
        /*0590*/ 	.word	0x0000a240


	//   ....[3]....
        /*0594*/ 	.word	0x0000a330


	//   ....[4]....
        /*0598*/ 	.word	0x0000b1e0


	//----- nvinfo : EIATTR_MBARRIER_INSTR_OFFSETS
	.align		4
.L_260:
        /*059c*/ 	.byte	0x04, 0x39
        /*059e*/ 	.short	(.L_262 - .L_261)


	//   ....[0]....
.L_261:
        /*05a0*/ 	.word	0x00000170
        /*05a4*/ 	.word	0x000000ff
        /*05a8*/ 	.word	0x0002a800
        /*05ac*/ 	.short	0x0100
        /*05ae*/ 	.byte	0x08
	.zero		1


	//   ....[1]....
        /*05b0*/ 	.word	0x00000180
        /*05b4*/ 	.word	0x000000ff
        /*05b8*/ 	.word	0x0002a820
        /*05bc*/ 	.short	0x0100
        /*05be*/ 	.byte	0x08
	.zero		1


	//   ....[2]....
        /*05c0*/ 	.word	0x00000270
        /*05c4*/ 	.word	0x000000ff
        /*05c8*/ 	.word	0x0002a830
        /*05cc*/ 	.short	0x0100
        /*05ce*/ 	.byte	0x08
	.zero		1


	//   ....[3]....
        /*05d0*/ 	.word	0x00000280
        /*05d4*/ 	.word	0x000000ff
        /*05d8*/ 	.word	0x0002a840
        /*05dc*/ 	.short	0x0100
        /*05de*/ 	.byte	0x08
	.zero		1


	//   ....[4]....
        /*05e0*/ 	.word	0x00000290
        /*05e4*/ 	.word	0x000000ff
        /*05e8*/ 	.word	0x0002a838
        /*05ec*/ 	.short	0x0100
        /*05ee*/ 	.byte	0x08
	.zero		1


	//   ....[5]....
        /*05f0*/ 	.word	0x000002a0
        /*05f4*/ 	.word	0x000000ff
        /*05f8*/ 	.word	0x0002a848
        /*05fc*/ 	.short	0x0100
        /*05fe*/ 	.byte	0x08
	.zero		1


	//   ....[6]....
        /*0600*/ 	.word	0x000003d0
        /*0604*/ 	.word	0x000000ff
        /*0608*/ 	.word	0x0002a850
        /*060c*/ 	.short	0x0100
        /*060e*/ 	.byte	0x08
	.zero		1


	//   ....[7]....
        /*0610*/ 	.word	0x000003e0
        /*0614*/ 	.word	0x000000ff
        /*0618*/ 	.word	0x0002a860
        /*061c*/ 	.short	0x0100
        /*061e*/ 	.byte	0x08
	.zero		1


	//   ....[8]....
        /*0620*/ 	.word	0x000003f0
        /*0624*/ 	.word	0x000000ff
        /*0628*/ 	.word	0x0002a858
        /*062c*/ 	.short	0x0100
        /*062e*/ 	.byte	0x08
	.zero		1


	//   ....[9]....
        /*0630*/ 	.word	0x00000400
        /*0634*/ 	.word	0x000000ff
        /*0638*/ 	.word	0x0002a868
        /*063c*/ 	.short	0x0100
        /*063e*/ 	.byte	0x08
	.zero		1


	//   ....[10]....
        /*0640*/ 	.word	0x000004f0
        /*0644*/ 	.word	0x000000ff
        /*0648*/ 	.word	0x0002a870
        /*064c*/ 	.short	0x0100
        /*064e*/ 	.byte	0x06
	.zero		1


	//   ....[11]....
        /*0650*/ 	.word	0x00000500
        /*0654*/ 	.word	0x000000ff
        /*0658*/ 	.word	0x0002a880
        /*065c*/ 	.short	0x0100
        /*065e*/ 	.byte	0x06
	.zero		1


	//   ....[12]....
        /*0660*/ 	.word	0x00000510
        /*0664*/ 	.word	0x000000ff
        /*0668*/ 	.word	0x0002a878
        /*066c*/ 	.short	0x0100
        /*066e*/ 	.byte	0x06
	.zero		1


	//   ....[13]....
        /*0670*/ 	.word	0x00000520
        /*0674*/ 	.word	0x000000ff
        /*0678*/ 	.word	0x0002a888
        /*067c*/ 	.short	0x0100
        /*067e*/ 	.byte	0x06
	.zero		1


	//   ....[14]....
        /*0680*/ 	.word	0x00000650
        /*0684*/ 	.word	0x000000ff
        /*0688*/ 	.word	0x0002a890
        /*068c*/ 	.short	0x0100
        /*068e*/ 	.byte	0x08
	.zero		1


	//   ....[15]....
        /*0690*/ 	.word	0x00000660
        /*0694*/ 	.word	0x000000ff
        /*0698*/ 	.word	0x0002a8a0
        /*069c*/ 	.short	0x0100
        /*069e*/ 	.byte	0x08
	.zero		1


	//   ....[16]....
        /*06a0*/ 	.word	0x00000670
        /*06a4*/ 	.word	0x000000ff
        /*06a8*/ 	.word	0x0002a898
        /*06ac*/ 	.short	0x0100
        /*06ae*/ 	.byte	0x08
	.zero		1


	//   ....[17]....
        /*06b0*/ 	.word	0x00000680
        /*06b4*/ 	.word	0x000000ff
        /*06b8*/ 	.word	0x0002a8a8
        /*06bc*/ 	.short	0x0100
        /*06be*/ 	.byte	0x08
	.zero		1


	//   ....[18]....
        /*06c0*/ 	.word	0x000007c0
        /*06c4*/ 	.word	0x000000ff
        /*06c8*/ 	.word	0x0002a8b0
        /*06cc*/ 	.short	0x0100
        /*06ce*/ 	.byte	0x08
	.zero		1


	//   ....[19]....
        /*06d0*/ 	.word	0x000007d0
        /*06d4*/ 	.word	0x000000ff
        /*06d8*/ 	.word	0x0002a8c0
        /*06dc*/ 	.short	0x0100
        /*06de*/ 	.byte	0x08
	.zero		1


	//   ....[20]....
        /*06e0*/ 	.word	0x000007e0
        /*06e4*/ 	.word	0x000000ff
        /*06e8*/ 	.word	0x0002a8b8
        /*06ec*/ 	.short	0x0100
        /*06ee*/ 	.byte	0x08
	.zero		1


	//   ....[21]....
        /*06f0*/ 	.word	0x000007f0
        /*06f4*/ 	.word	0x000000ff
        /*06f8*/ 	.word	0x0002a8c8
        /*06fc*/ 	.short	0x0100
        /*06fe*/ 	.byte	0x08
	.zero		1


	//   ....[22]....
        /*0700*/ 	.word	0x00001280
        /*0704*/ 	.word	0x000000ff
        /*0708*/ 	.word	0x0002a800
        /*070c*/ 	.short	0x010a
        /*070e*/ 	.byte	0x26
	.zero		1


	//   ....[23]....
        /*0710*/ 	.word	0x00001300
        /*0714*/ 	.word	0x000000ff
        /*0718*/ 	.word	0x0002a830
        /*071c*/ 	.short	0x010a
        /*071e*/ 	.byte	0x26
	.zero		1


	//   ....[24]....
        /*0720*/ 	.word	0x00001360
        /*0724*/ 	.word	0x000000ff
        /*0728*/ 	.word	0x0002a830
        /*072c*/ 	.short	0x010a
        /*072e*/ 	.byte	0x26
	.zero		1


	//   ....[25]....
        /*0730*/ 	.word	0x00001df0
        /*0734*/ 	.word	0x000000ff
        /*0738*/ 	.word	0x00000000
        /*073c*/ 	.short	0x0101
        /*073e*/ 	.byte	0x04
	.zero		1


	//   ....[26]....
        /*0740*/ 	.word	0x00003550
        /*0744*/ 	.word	0x000000ff
        /*0748*/ 	.word	0x0002a830
        /*074c*/ 	.short	0x010a
        /*074e*/ 	.byte	0x07
	.zero		1


	//   ....[27]....
        /*0750*/ 	.word	0x00003590
        /*0754*/ 	.word	0x000000ff
        /*0758*/ 	.word	0x0002a830
        /*075c*/ 	.short	0x010a
        /*075e*/ 	.byte	0x07
	.zero		1


	//   ....[28]....
        /*0760*/ 	.word	0x00003de0
        /*0764*/ 	.word	0x000000ff
        /*0768*/ 	.word	0x0002a850
        /*076c*/ 	.short	0x010a
        /*076e*/ 	.byte	0x0a
	.zero		1


	//   ....[29]....
        /*0770*/ 	.word	0x00003e20
        /*0774*/ 	.word	0x000000ff
        /*0778*/ 	.word	0x0002a850
        /*077c*/ 	.short	0x010a
        /*077e*/ 	.byte	0x0a
	.zero		1


	//   ....[30]....
        /*0780*/ 	.word	0x00004100
        /*0784*/ 	.word	0x000000ff
        /*0788*/ 	.word	0x00000000
        /*078c*/ 	.short	0x0101
        /*078e*/ 	.byte	0x07
	.zero		1


	//   ....[31]....
        /*0790*/ 	.word	0x00005610
        /*0794*/ 	.word	0x000000ff
        /*0798*/ 	.word	0x00000000
        /*079c*/ 	.short	0x0101
        /*079e*/ 	.byte	0x0a
	.zero		1


	//   ....[32]....
        /*07a0*/ 	.word	0x00005860
        /*07a4*/ 	.word	0x000000ff
        /*07a8*/ 	.word	0x0002a830
        /*07ac*/ 	.short	0x010a
        /*07ae*/ 	.byte	0x07
	.zero		1


	//   ....[33]....
        /*07b0*/ 	.word	0x000058a0
        /*07b4*/ 	.word	0x000000ff
        /*07b8*/ 	.word	0x0002a830
        /*07bc*/ 	.short	0x010a
        /*07be*/ 	.byte	0x07
	.zero		1


	//   ....[34]....
        /*07c0*/ 	.word	0x000060f0
        /*07c4*/ 	.word	0x000000ff
        /*07c8*/ 	.word	0x0002a850
        /*07cc*/ 	.short	0x010a
        /*07ce*/ 	.byte	0x05
	.zero		1


	//   ....[35]....
        /*07d0*/ 	.word	0x00006130
        /*07d4*/ 	.word	0x000000ff
        /*07d8*/ 	.word	0x0002a850
        /*07dc*/ 	.short	0x010a
        /*07de*/ 	.byte	0x05
	.zero		1


	//   ....[36]....
        /*07e0*/ 	.word	0x00006450
        /*07e4*/ 	.word	0x000000ff
        /*07e8*/ 	.word	0x00000000
        /*07ec*/ 	.short	0x0101
        /*07ee*/ 	.byte	0x07
	.zero		1


	//   ....[37]....
        /*07f0*/ 	.word	0x000071d0
        /*07f4*/ 	.word	0x000000ff
        /*07f8*/ 	.word	0x00000000
        /*07fc*/ 	.short	0x0101
        /*07fe*/ 	.byte	0x05
	.zero		1


	//   ....[38]....
        /*0800*/ 	.word	0x00007780
        /*0804*/ 	.word	0x000000ff
        /*0808*/ 	.word	0x0002a850
        /*080c*/ 	.short	0x010a
        /*080e*/ 	.byte	0x05
	.zero		1


	//   ....[39]....
        /*0810*/ 	.word	0x000077c0
        /*0814*/ 	.word	0x000000ff
        /*0818*/ 	.word	0x0002a850
        /*081c*/ 	.short	0x010a
        /*081e*/ 	.byte	0x05
	.zero		1


	//   ....[40]....
        /*0820*/ 	.word	0x00007c90
        /*0824*/ 	.word	0x000000ff
        /*0828*/ 	.word	0x00000000
        /*082c*/ 	.short	0x0101
        /*082e*/ 	.byte	0x04
	.zero		1


	//   ....[41]....
        /*0830*/ 	.word	0x00008860
        /*0834*/ 	.word	0x000000ff
        /*0838*/ 	.word	0x00000000
        /*083c*/ 	.short	0x0101
        /*083e*/ 	.byte	0x04
	.zero		1


	//   ....[42]....
        /*0840*/ 	.word	0x0000a9a0
        /*0844*/ 	.word	0x000000ff
        /*0848*/ 	.word	0x0002a840
        /*084c*/ 	.short	0x010a
        /*084e*/ 	.byte	0x2e
	.zero		1


	//   ....[43]....
        /*0850*/ 	.word	0x0000afa0
        /*0854*/ 	.word	0x000000ff
        /*0858*/ 	.word	0x0002a830
        /*085c*/ 	.short	0x0107
        /*085e*/ 	.byte	0x2e
	.zero		1


	//   ....[44]....
        /*0860*/ 	.word	0x0000b010
        /*0864*/ 	.word	0x000000ff
        /*0868*/ 	.word	0x0002a830
        /*086c*/ 	.short	0x0101
        /*086e*/ 	.byte	0x2e
	.zero		1


	//   ....[45]....
        /*0870*/ 	.word	0x0000ba30
        /*0874*/ 	.word	0x000000ff
        /*0878*/ 	.word	0x0002a800
        /*087c*/ 	.short	0x0107
        /*087e*/ 	.byte	0x2e
	.zero		1


	//   ....[46]....
        /*0880*/ 	.word	0x0000ba90
        /*0884*/ 	.word	0x000000ff
        /*0888*/ 	.word	0x0002a800
        /*088c*/ 	.short	0x0101
        /*088e*/ 	.byte	0x2e
	.zero		1


	//   ....[47]....
        /*0890*/ 	.word	0x0000baa0
        /*0894*/ 	.word	0x000000ff
        /*0898*/ 	.word	0x0002a820
        /*089c*/ 	.short	0x010a
        /*089e*/ 	.byte	0x2e
	.zero		1


	//   ....[48]....
        /*08a0*/ 	.word	0x0000be10
        /*08a4*/ 	.word	0x0000001a
        /*08a8*/ 	.word	0x0002a840
        /*08ac*/ 	.short	0x010a
        /*08ae*/ 	.byte	0x3f
	.zero		1


	//   ....[49]....
        /*08b0*/ 	.word	0x0000c320
        /*08b4*/ 	.word	0x0000001a
        /*08b8*/ 	.word	0x0002a830
        /*08bc*/ 	.short	0x0107
        /*08be*/ 	.byte	0x3f
	.zero		1


	//   ....[50]....
        /*08c0*/ 	.word	0x0000c3d0
        /*08c4*/ 	.word	0x0000001a
        /*08c8*/ 	.word	0x0002a830
        /*08cc*/ 	.short	0x0101
        /*08ce*/ 	.byte	0x3f
	.zero		1


	//   ....[51]....
        /*08d0*/ 	.word	0x0000c430
        /*08d4*/ 	.word	0x00000000
        /*08d8*/ 	.word	0x0002a860
        /*08dc*/ 	.short	0x010a
        /*08de*/ 	.byte	0x3f
	.zero		1


	//   ....[52]....
        /*08e0*/ 	.word	0x0000c880
        /*08e4*/ 	.word	0x00000000
        /*08e8*/ 	.word	0x0002a850
        /*08ec*/ 	.short	0x0107
        /*08ee*/ 	.byte	0x3f
	.zero		1


	//   ....[53]....
        /*08f0*/ 	.word	0x0000c9a0
        /*08f4*/ 	.word	0x00000000
        /*08f8*/ 	.word	0x0002a850
        /*08fc*/ 	.short	0x0101
        /*08fe*/ 	.byte	0x3f
	.zero		1


	//   ....[54]....
        /*0900*/ 	.word	0x0000cb10
        /*0904*/ 	.word	0x00000000
        /*0908*/ 	.word	0x0002a860
        /*090c*/ 	.short	0x010a
        /*090e*/ 	.byte	0x3f
	.zero		1


	//   ....[55]....
        /*0910*/ 	.word	0x0000cf30
        /*0914*/ 	.word	0x00000000
        /*0918*/ 	.word	0x0002a850
        /*091c*/ 	.short	0x0107
        /*091e*/ 	.byte	0x3f
	.zero		1


	//   ....[56]....
        /*0920*/ 	.word	0x0000cfe0
        /*0924*/ 	.word	0x00000000
        /*0928*/ 	.word	0x0002a850
        /*092c*/ 	.short	0x0101
        /*092e*/ 	.byte	0x3f
	.zero		1


	//   ....[57]....
        /*0930*/ 	.word	0x0000d080
        /*0934*/ 	.word	0x00000005
        /*0938*/ 	.word	0x0002a820
        /*093c*/ 	.short	0x010a
        /*093e*/ 	.byte	0x3f
	.zero		1


	//   ....[58]....
        /*0940*/ 	.word	0x0000d1c0
        /*0944*/ 	.word	0x00000006
        /*0948*/ 	.word	0x0002a840
        /*094c*/ 	.short	0x010a
        /*094e*/ 	.byte	0x3f
	.zero		1


	//   ....[59]....
        /*0950*/ 	.word	0x0000d260
        /*0954*/ 	.word	0x00000005
        /*0958*/ 	.word	0x0002a840
        /*095c*/ 	.short	0x010a
        /*095e*/ 	.byte	0x3f
	.zero		1


	//   ....[60]....
        /*0960*/ 	.word	0x0000d2a0
        /*0964*/ 	.word	0x00000006
        /*0968*/ 	.word	0x0002a860
        /*096c*/ 	.short	0x010a
        /*096e*/ 	.byte	0x3f
	.zero		1


	//   ....[61]....
        /*0970*/ 	.word	0x0000d2e0
        /*0974*/ 	.word	0x00000005
        /*0978*/ 	.word	0x0002a860
        /*097c*/ 	.short	0x010a
        /*097e*/ 	.byte	0x3f
	.zero		1


	//   ....[62]....
        /*0980*/ 	.word	0x0000d350
        /*0984*/ 	.word	0x00000003
        /*0988*/ 	.word	0x0002a800
        /*098c*/ 	.short	0x010a
        /*098e*/ 	.byte	0x3f
	.zero		1


	//   ....[63]....
        /*0990*/ 	.word	0x0000d3b0
        /*0994*/ 	.word	0x00000003
        /*0998*/ 	.word	0x0002a830
        /*099c*/ 	.short	0x010a
        /*099e*/ 	.byte	0x3f
	.zero		1


	//   ....[64]....
        /*09a0*/ 	.word	0x0000d410
        /*09a4*/ 	.word	0x00000008
        /*09a8*/ 	.word	0x0002a830
        /*09ac*/ 	.short	0x010a
        /*09ae*/ 	.byte	0x3f
	.zero		1


	//   ....[65]....
        /*09b0*/ 	.word	0x0000d470
        /*09b4*/ 	.word	0x00000006
        /*09b8*/ 	.word	0x0002a850
        /*09bc*/ 	.short	0x010a
        /*09be*/ 	.byte	0x3f
	.zero		1


	//   ....[66]....
        /*09c0*/ 	.word	0x0000d4d0
        /*09c4*/ 	.word	0x00000008
        /*09c8*/ 	.word	0x0002a830
        /*09cc*/ 	.short	0x010a
        /*09ce*/ 	.byte	0x3f
	.zero		1


	//   ....[67]....
        /*09d0*/ 	.word	0x0000d530
        /*09d4*/ 	.word	0x00000006
        /*09d8*/ 	.word	0x0002a850
        /*09dc*/ 	.short	0x010a
        /*09de*/ 	.byte	0x3f
	.zero		1


	//   ....[68]....
        /*09e0*/ 	.word	0x0000d590
        /*09e4*/ 	.word	0x00000007
        /*09e8*/ 	.word	0x0002a850
        /*09ec*/ 	.short	0x010a
        /*09ee*/ 	.byte	0x3f
	.zero		1


	//   ....[69]....
        /*09f0*/ 	.word	0x0000d670
        /*09f4*/ 	.word	0x00000005
        /*09f8*/ 	.word	0x0002a840
        /*09fc*/ 	.short	0x010a
        /*09fe*/ 	.byte	0x3f
	.zero		1


	//   ....[70]....
        /*0a00*/ 	.word	0x0000e8e0
        /*0a04*/ 	.word	0x00000003
        /*0a08*/ 	.word	0x0002a820
        /*0a0c*/ 	.short	0x010a
        /*0a0e*/ 	.byte	0x3f
	.zero		1


	//   ....[71]....
        /*0a10*/ 	.word	0x0000e930
        /*0a14*/ 	.word	0x0000001a
        /*0a18*/ 	.word	0x0002a840
        /*0a1c*/ 	.short	0x010a
        /*0a1e*/ 	.byte	0x3f
	.zero		1


	//   ....[72]....
        /*0a20*/ 	.word	0x0000f0f0
        /*0a24*/ 	.word	0x00000000
        /*0a28*/ 	.word	0x0002a860
        /*0a2c*/ 	.short	0x010a
        /*0a2e*/ 	.byte	0x3f
	.zero		1


	//   ....[73]....
        /*0a30*/ 	.word	0x0000f960
        /*0a34*/ 	.word	0x00000000
        /*0a38*/ 	.word	0x0002a860
        /*0a3c*/ 	.short	0x010a
        /*0a3e*/ 	.byte	0x3f
	.zero		1


	//   ....[74]....
        /*0a40*/ 	.word	0x00010180
        /*0a44*/ 	.word	0x00000005
        /*0a48*/ 	.word	0x0002a820
        /*0a4c*/ 	.short	0x010a
        /*0a4e*/ 	.byte	0x3f
	.zero		1


	//   ....[75]....
        /*0a50*/ 	.word	0x000102f0
        /*0a54*/ 	.word	0x00000006
        /*0a58*/ 	.word	0x0002a840
        /*0a5c*/ 	.short	0x010a
        /*0a5e*/ 	.byte	0x3f
	.zero		1


	//   ....[76]....
        /*0a60*/ 	.word	0x00010340
        /*0a64*/ 	.word	0x00000005
        /*0a68*/ 	.word	0x0002a840
        /*0a6c*/ 	.short	0x010a
        /*0a6e*/ 	.byte	0x3f
	.zero		1


	//   ....[77]....
        /*0a70*/ 	.word	0x00010390
        /*0a74*/ 	.word	0x00000006
        /*0a78*/ 	.word	0x0002a860
        /*0a7c*/ 	.short	0x010a
        /*0a7e*/ 	.byte	0x3f
	.zero		1


	//----- nvinfo : EIATTR_NUM_MBARRIERS
	.align		4
.L_262:
        /*0a80*/ 	.byte	0x03, 0x38
        /*0a82*/ 	.short	0x0016


	//----- nvinfo : EIATTR_EXIT_INSTR_OFFSETS
	.align		4
        /*0a84*/ 	.byte	0x04, 0x1c
        /*0a86*/ 	.short	(.L_264 - .L_263)


	//   ....[0]....
.L_263:
        /*0a88*/ 	.word	0x0000d330


	//----- nvinfo : EIATTR_MAX_THREADS
	.align		4
.L_264:
        /*0a8c*/ 	.byte	0x04, 0x05
        /*0a8e*/ 	.short	(.L_266 - .L_265)
.L_265:
        /*0a90*/ 	.word	0x00000180
        /*0a94*/ 	.word	0x00000001
        /*0a98*/ 	.word	0x00000001


	//----- nvinfo : EIATTR_CRS_STACK_SIZE
	.align		4
.L_266:
        /*0a9c*/ 	.byte	0x04, 0x1e
        /*0a9e*/ 	.short	(.L_268 - .L_267)
.L_267:
        /*0aa0*/ 	.word	0x00000000


	//----- nvinfo : EIATTR_CBANK_PARAM_SIZE
	.align		4
.L_268:
        /*0aa4*/ 	.byte	0x03, 0x19
        /*0aa6*/ 	.short	0x0a70


	//----- nvinfo : EIATTR_PARAM_CBANK
	.align		4
        /*0aa8*/ 	.byte	0x04, 0x0a
        /*0aaa*/ 	.short	(.L_270 - .L_269)
	.align		4
.L_269:
        /*0aac*/ 	.word	index@(.nv.constant0._ZN7cutlass13device_kernelIN5flash11enable_sm90INS1_16FlashAttnFwdSm90INS1_25CollectiveMainloopFwdSm90ILi2EN4cute5tupleIJNS5_1CILi1EEES8_S8_EEENS6_IJNS7_ILi128EEENS7_ILi96EEENS7_ILi192EEEEEELi128ENS_6half_tEfNS_4arch4Sm90ELb1ELb0ELb0ELb0ELb1ELb0ELb0ELb1ELb1ELb1ELb1ELb0EEENS1_21CollectiveEpilogueFwdINS6_IJSA_SA_SB_EEES9_SE_SG_Li256ELb0ELb1ELb1ELb0EEENS1_19SingleTileSchedulerILb0ELb1ELb1ELi128EEEEEEEEEvNT_6ParamsE)
        /*0ab0*/ 	.short	0x0210
        /*0ab2*/ 	.short	0x0a70


	//----- nvinfo : EIATTR_SW_WAR
	.align		4
.L_270:
        /*0ab4*/ 	.byte	0x04, 0x36
        /*0ab6*/ 	.short	(.L_272 - .L_271)
.L_271:
        /*0ab8*/ 	.word	0x00000008
.L_272:


//--------------------- .nv.info._ZN7cutlass13device_kernelIN5flash11enable_sm90INS1_16FlashAttnFwdSm90INS1_25CollectiveMainloopFwdSm90ILi2EN4cute5tupleIJNS5_1CILi1EEES8_S8_EEENS6_IJNS7_ILi128EEENS7_ILi96EEENS7_ILi192EEEEEELi128ENS_6half_tEfNS_4arch4Sm90ELb1ELb0ELb0ELb1ELb1ELb0ELb0ELb1ELb1ELb1ELb1ELb0EEENS1_21CollectiveEpilogueFwdINS6_IJSA_SA_SB_EEES9_SE_SG_Li256ELb1ELb1ELb1ELb0EEENS1_36VarlenDynamicPersistentTileSchedulerILi128ELi96ELi256ELi128ELb1ELb1ELb1ELb1ELb1ELb1EEEEEEEEEvNT_6ParamsE --------------------------
	.section	.nv.info._ZN7cutlass13device_kernelIN5flash11enable_sm90INS1_16FlashAttnFwdSm90INS1_25CollectiveMainloopFwdSm90ILi2EN4cute5tupleIJNS5_1CILi1EEES8_S8_EEENS6_IJNS7_ILi128EEENS7_ILi96EEENS7_ILi192EEEEEELi128ENS_6half_tEfNS_4arch4Sm90ELb1ELb0ELb0ELb1ELb1ELb0ELb0ELb1ELb1ELb1ELb1ELb0EEENS1_21CollectiveEpilogueFwdINS6_IJSA_SA_SB_EEES9_SE_SG_Li256ELb1ELb1ELb1ELb0EEENS1_36VarlenDynamicPersistentTileSchedulerILi128ELi96ELi256ELi128ELb1ELb1ELb1ELb1ELb1ELb1EEEEEEEEEvNT_6ParamsE,"",@"SHT_CUDA_INFO"
	.sectionflags	@""
	.align	4


	//----- nvinfo : EIATTR_CUDA_API_VERSION
	.align		4
        /*0000*/ 	.byte	0x04, 0x37
        /*0002*/ 	.short	(.L_274 - .L_273)
.L_273:
        /*0004*/ 	.word	0x00000082


	//----- nvinfo : EIATTR_KPARAM_INFO
	.align		4
.L_274:
        /*0008*/ 	.byte	0x04, 0x17
        /*000a*/ 	.short	(.L_276 - .L_275)
.L_275:
        /*000c*/ 	.word	0x00000000
        /*0010*/ 	.short	0x0000
        /*0012*/ 	.short	0x0070
        /*0014*/ 	.byte	0x00, 0xf0, 0x01, 0x2a


	//----- nvinfo : EIATTR_SPARSE_MMA_MASK
	.align		4
.L_276:
        /*0018*/ 	.byte	0x03, 0x50
        /*001a*/ 	.short	0x0000


	//----- nvinfo : EIATTR_MAXREG_COUNT
	.align		4
        /*001c*/ 	.byte	0x03, 0x1b
        /*001e*/ 	.short	0x00a8


	//----- nvinfo : EIATTR_NUM_BARRIERS
	.align		4
        /*0020*/ 	.byte	0x02, 0x4c
        /*0022*/ 	.byte	0x09
	.zero		1


	//----- nvinfo : EIATTR_EXTERNS
	.align		4
        /*0024*/ 	.byte	0x04, 0x0f
        /*0026*/ 	.short	(.L_278 - .L_277)


	//   ....[0]....
	.align		4
.L_277:
        /*0028*/ 	.word	index@(__assertfail)


	//----- nvinfo : EIATTR_ANNOTATIONS
	.align		4
.L_278:
        /*002c*/ 	.byte	0x04, 0x55
        /*002e*/ 	.short	(.L_280 - .L_279)


	//   ....[0]....
.L_279:
        /* <DEDUP_REMOVED lines=13> */


	//----- nvinfo : EIATTR_MERCURY_ISA_VERSION
	.align		4
.L_280:
        /*00f0*/ 	.byte	0x03, 0x5f
        /*00f2*/ 	.short	0x0101


	//----- nvinfo : EIATTR_UNUSED_LOAD_BYTE_OFFSET
	.align		4
        /*00f4*/ 	.byte	0x04, 0x44
        /*00f6*/ 	.short	(.L_282 - .L_281)


	//   ....[0]....
.L_281:
        /*00f8*/ 	.word	0x00000950
        /*00fc*/ 	.word	0x0000fff0


	//   ....[1]....
        /*0100*/ 	.word	0x00008d80
        /*0104*/ 	.word	0x0000fff0


	//----- nvinfo : EIATTR_INT_WARP_WIDE_INSTR_OFFSETS
	.align		4
.L_282:
        /*0108*/ 	.byte	0x04, 0x31
        /*010a*/ 	.short	(.L_284 - .L_283)


	//   ....[0]....
.L_283:
        /*010c*/ 	.word	0x000000c0


	//   ....[1]....
        /*0110*/ 	.word	0x000000d0


	//   ....[2]....
        /*0114*/ 	.word	0x00000170


	//   ....[3]....
        /*0118*/ 	.word	0x0000d6e0


	//   ....[4]....
        /*011c*/ 	.word	0x0000d770


	//   ....[5]....
        /*0120*/ 	.word	0x000105b0


	//   ....[6]....
        /*0124*/ 	.word	0x00010640


	//----- nvinfo : EIATTR_COOP_GROUP_MASK_REGIDS
	.align		4
.L_284:
        /*0128*/ 	.byte	0x04, 0x29
        /*012a*/ 	.short	(.L_286 - .L_285)


	//   ....[0]....
.L_285:
        /*012c*/ 	.word	0xffffffff


	//   ....[1]....
        /*0130*/ 	.word	0xffffffff


	//   ....[2]....
        /*0134*/ 	.word	0xffffffff


	//   ....[3]....
        /*0138*/ 	.word	0xffffffff


	//   ....[4]....
        /*013c*/ 	.word	0xffffffff


	//   ....[5]....
        /*0140*/ 	.word	0xffffffff


	//   ....[6]....
        /*0144*/ 	.word	0xffffffff


	//   ....[7]....
        /*0148*/ 	.word	0xffffffff


	//   ....[8]....
        /*014c*/ 	.word	0xffffffff


	//   ....[9]....
        /*0150*/ 	.word	0xffffffff


	//   ....[10]....
        /*0154*/ 	.word	0xffffffff


	//   ....[11]....
        /*0158*/ 	.word	0xffffffff


	//   ....[12]....
        /*015c*/ 	.word	0xffffffff


	//   ....[13]....
        /*0160*/ 	.word	0xffffffff


	//   ....[14]....
        /*0164*/ 	.word	0xffffffff


	//   ....[15]....
        /*0168*/ 	.word	0xffffffff


	//   ....[16]....
        /*016c*/ 	.word	0xffffffff


	//   ....[17]....
        /*0170*/ 	.word	0xffffffff


	//   ....[18]....
        /*0174*/ 	.word	0xffffffff


	//   ....[19]....
        /*0178*/ 	.word	0xffffffff


	//   ....[20]....
        /*017c*/ 	.word	0xffffffff


	//   ....[21]....
        /*0180*/ 	.word	0xffffffff


	//   ....[22]....
        /*0184*/ 	.word	0xffffffff


	//   ....[23]....
        /*0188*/ 	.word	0xffffffff


	//   ....[24]....
        /*018c*/ 	.word	0xffffffff


	//   ....[25]....
        /*0190*/ 	.word	0xffffffff


	//   ....[26]....
        /*0194*/ 	.word	0xffffffff


	//   ....[27]....
        /*0198*/ 	.word	0xffffffff


	//   ....[28]....
        /*019c*/ 	.word	0xffffffff


	//   ....[29]....
        /*01a0*/ 	.word	0xffffffff


	//   ....[30]....
        /*01a4*/ 	.word	0xffffffff


	//   ....[31]....
        /*01a8*/ 	.word	0xffffffff


	//   ....[32]....
        /*01ac*/ 	.word	0xffffffff


	//   ....[33]....
        /*01b0*/ 	.word	0xffffffff


	//   ....[34]....
        /*01b4*/ 	.word	0xffffffff


	//   ....[35]....
        /*01b8*/ 	.word	0xffffffff


	//   ....[36]....
        /*01bc*/ 	.word	0xffffffff


	//   ....[37]....
        /*01c0*/ 	.word	0xffffffff


	//   ....[38]....
        /*01c4*/ 	.word	0xffffffff


	//   ....[39]....
        /*01c8*/ 	.word	0xffffffff


	//   ....[40]....
        /*01cc*/ 	.word	0xffffffff


	//   ....[41]....
        /*01d0*/ 	.word	0xffffffff


	//   ....[42]....
        /*01d4*/ 	.word	0xffffffff


	//   ....[43]....
        /*01d8*/ 	.word	0xffffffff


	//   ....[44]....
        /*01dc*/ 	.word	0xffffffff


	//   ....[45]....
        /*01e0*/ 	.word	0xffffffff


	//   ....[46]....
        /*01e4*/ 	.word	0xffffffff


	//   ....[47]....
        /*01e8*/ 	.word	0xffffffff


	//   ....[48]....
        /*01ec*/ 	.word	0xffffffff


	//   ....[49]....
        /*01f0*/ 	.word	0xffffffff


	//   ....[50]....
        /*01f4*/ 	.word	0xffffffff


	//   ....[51]....
        /*01f8*/ 	.word	0xffffffff


	//   ....[52]....
        /*01fc*/ 	.word	0xffffffff


	//   ....[53]....
        /*0200*/ 	.word	0xffffffff


	//   ....[54]....
        /*0204*/ 	.word	0xffffffff


	//   ....[55]....
        /*0208*/ 	.word	0xffffffff


	//   ....[56]....
        /*020c*/ 	.word	0xffffffff


	//   ....[57]....
        /*0210*/ 	.word	0xffffffff


	//   ....[58]....
        /*0214*/ 	.word	0xffffffff


	//   ....[59]....
        /*0218*/ 	.word	0xffffffff


	//   ....[60]....
        /*021c*/ 	.word	0xffffffff


	//   ....[61]....
        /*0220*/ 	.word	0xffffffff


	//   ....[62]....
        /*0224*/ 	.word	0xffffffff


	//   ....[63]....
        /*0228*/ 	.word	0xffffffff


	//   ....[64]....
        /*022c*/ 	.word	0xffffffff


	//   ....[65]....
        /*0230*/ 	.word	0xffffffff


	//   ....[66]....
        /*0234*/ 	.word	0xffffffff


	//   ....[67]....
        /*0238*/ 	.word	0xffffffff


	//   ....[68]....
        /*023c*/ 	.word	0xffffffff


	//   ....[69]....
        /*0240*/ 	.word	0xffffffff


	//   ....[70]....
        /*0244*/ 	.word	0xffffffff


	//   ....[71]....
        /*0248*/ 	.word	0xffffffff


	//   ....[72]....
        /*024c*/ 	.word	0xffffffff


	//   ....[73]....
        /*0250*/ 	.word	0xffffffff


	//   ....[74]....
        /*0254*/ 	.word	0xffffffff


	//   ....[75]....
        /*0258*/ 	.word	0xffffffff


	//   ....[76]....
        /*025c*/ 	.word	0xffffffff


	//   ....[77]....
        /*0260*/ 	.word	0xffffffff


	//   ....[78]....
        /*0264*/ 	.word	0xffffffff


	//   ....[79]....
        /*0268*/ 	.word	0xffffffff


	//   ....[80]....
        /*026c*/ 	.word	0xffffffff


	//   ....[81]....
        /*0270*/ 	.word	0xffffffff


	//   ....[82]....
        /*0274*/ 	.word	0xffffffff


	//   ....[83]....
        /*0278*/ 	.word	0xffffffff


	//   ....[84]....
        /*027c*/ 	.word	0xffffffff


	//   ....[85]....
        /*0280*/ 	.word	0xffffffff


	//   ....[86]....
        /*0284*/ 	.word	0xffffffff


	//   ....[87]....
        /*0288*/ 	.word	0xffffffff


	//   ....[88]....
        /*028c*/ 	.word	0xffffffff


	//   ....[89]....
        /*0290*/ 	.word	0xffffffff


	//   ....[90]....
        /*0294*/ 	.word	0xffffffff


	//   ....[91]....
        /*0298*/ 	.word	0xffffffff


	//   ....[92]....
        /*029c*/ 	.word	0xffffffff


	//   ....[93]....
        /*02a0*/ 	.word	0xffffffff


	//   ....[94]....
        /*02a4*/ 	.word	0xffffffff


	//   ....[95]....
        /*02a8*/ 	.word	0xffffffff


	//   ....[96]....
        /*02ac*/ 	.word	0xffffffff


	//   ....[97]....
        /*02b0*/ 	.word	0xffffffff


	//   ....[98]....
        /*02b4*/ 	.word	0xffffffff


	//   ....[99]....
        /*02b8*/ 	.word	0xffffffff


	//   ....[100]....
        /*02bc*/ 	.word	0xffffffff


	//   ....[101]....
        /*02c0*/ 	.word	0xffffffff


	//   ....[102]....
        /*02c4*/ 	.word	0xffffffff


	//   ....[103]....
        /*02c8*/ 	.word	0xffffffff


	//   ....[104]....
        /*02cc*/ 	.word	0xffffffff


	//   ....[105]....
        /*02d0*/ 	.word	0xffffffff


	//   ....[106]....
        /*02d4*/ 	.word	0xffffffff


	//   ....[107]....
        /*02d8*/ 	.word	0xffffffff


	//   ....[108]....
        /*02dc*/ 	.word	0xffffffff


	//   ....[109]....
        /*02e0*/ 	.word	0xffffffff


	//   ....[110]....
        /*02e4*/ 	.word	0xffffffff


	//   ....[111]....
        /*02e8*/ 	.word	0xffffffff


	//   ....[112]....
        /*02ec*/ 	.word	0xffffffff


	//   ....[113]....
        /*02f0*/ 	.word	0xffffffff


	//   ....[114]....
        /*02f4*/ 	.word	0xffffffff


	//   ....[115]....
        /*02f8*/ 	.word	0xffffffff


	//   ....[116]....
        /*02fc*/ 	.word	0xffffffff


	//   ....[117]....
        /*0300*/ 	.word	0xffffffff


	//   ....[118]....
        /*0304*/ 	.word	0xffffffff


	//   ....[119]....
        /*0308*/ 	.word	0xffffffff


	//   ....[120]....
        /*030c*/ 	.word	0xffffffff


	//   ....[121]....
        /*0310*/ 	.word	0xffffffff


	//   ....[122]....
        /*0314*/ 	.word	0xffffffff


	//   ....[123]....
        /*0318*/ 	.word	0xffffffff


	//   ....[124]....
        /*031c*/ 	.word	0xffffffff


	//   ....[125]....
        /*0320*/ 	.word	0xffffffff


	//   ....[126]....
        /*0324*/ 	.word	0xffffffff


	//   ....[127]....
        /*0328*/ 	.word	0xffffffff


	//   ....[128]....
        /*032c*/ 	.word	0xffffffff


	//   ....[129]....
        /*0330*/ 	.word	0xffffffff


	//   ....[130]....
        /*0334*/ 	.word	0xffffffff


	//   ....[131]....
        /*0338*/ 	.word	0xffffffff


	//   ....[132]....
        /*033c*/ 	.word	0xffffffff


	//   ....[133]....
        /*0340*/ 	.word	0xffffffff


	//   ....[134]....
        /*0344*/ 	.word	0xffffffff


	//   ....[135]....
        /*0348*/ 	.word	0xffffffff


	//   ....[136]....
        /*034c*/ 	.word	0xffffffff


	//   ....[137]....
        /*0350*/ 	.word	0xffffffff


	//   ....[138]....
        /*0354*/ 	.word	0xffffffff


	//   ....[139]....
        /*0358*/ 	.word	0xffffffff


	//   ....[140]....
        /*035c*/ 	.word	0xffffffff


	//   ....[141]....
        /*0360*/ 	.word	0xffffffff


	//   ....[142]....
        /*0364*/ 	.word	0xffffffff


	//   ....[143]....
        /*0368*/ 	.word	0xffffffff


	//   ....[144]....
        /*036c*/ 	.word	0xffffffff


	//   ....[145]....
        /*0370*/ 	.word	0xffffffff


	//   ....[146]....
        /*0374*/ 	.word	0xffffffff


	//   ....[147]....
        /*0378*/ 	.word	0xffffffff


	//   ....[148]....
        /*037c*/ 	.word	0xffffffff


	//   ....[149]....
        /*0380*/ 	.word	0xffffffff


	//   ....[150]....
        /*0384*/ 	.word	0xffffffff


	//   ....[151]....
        /*0388*/ 	.word	0x0500000f


	//   ....[152]....
        /*038c*/ 	.word	0x0500000f


	//   ....[153]....
        /*0390*/ 	.word	0x0500000f


	//   ....[154]....
        /*0394*/ 	.word	0x0500000f


	//   ....[155]....
        /*0398*/ 	.word	0x0500000f


	//   ....[156]....
        /*039c*/ 	.word	0x0500000f


	//   ....[157]....
        /*03a0*/ 	.word	0x0500000f


	//   ....[158]....
        /*03a4*/ 	.word	0x0500000f


	//   ....[159]....
        /*03a8*/ 	.word	0x0500000f


	//   ....[160]....
        /*03ac*/ 	.word	0x0500000f


	//   ....[161]....
        /*03b0*/ 	.word	0x0500000f


	//   ....[162]....
        /*03b4*/ 	.word	0x0500000f


	//   ....[163]....
        /*03b8*/ 	.word	0x0500000f


	//   ....[164]....
        /*03bc*/ 	.word	0x0500000f


	//   ....[165]....
        /*03c0*/ 	.word	0x0500000f


	//   ....[166]....
        /*03c4*/ 	.word	0x0500000f


	//   ....[167]....
        /*03c8*/ 	.word	0x0500000f


	//   ....[168]....
        /*03cc*/ 	.word	0x0500000f


	//   ....[169]....
        /*03d0*/ 	.word	0x0500000f


	//   ....[170]....
        /*03d4*/ 	.word	0x0500000f


	//   ....[171]....
        /*03d8*/ 	.word	0x0500000f


	//   ....[172]....
        /*03dc*/ 	.word	0x0500000f


	//   ....[173]....
        /*03e0*/ 	.word	0x0500000f


	//   ....[174]....
        /*03e4*/ 	.word	0x0500000f


	//   ....[175]....
        /*03e8*/ 	.word	0x0500000f


	//   ....[176]....
        /*03ec*/ 	.word	0x0500000f


	//   ....[177]....
        /*03f0*/ 	.word	0x0500000f


	//   ....[178]....
        /*03f4*/ 	.word	0x0500000f


	//   ....[179]....
        /*03f8*/ 	.word	0x0500000f


	//   ....[180]....
        /*03fc*/ 	.word	0x0500000f


	//   ....[181]....
        /*0400*/ 	.word	0x0500000f


	//   ....[182]....
        /*0404*/ 	.word	0x0500000f


	//   ....[183]....
        /*0408*/ 	.word	0x0500000f


	//   ....[184]....
        /*040c*/ 	.word	0x0500000f


	//   ....[185]....
        /*0410*/ 	.word	0x0500000f


	//   ....[186]....
        /*0414*/ 	.word	0x0500000f


	//   ....[187]....
        /*0418*/ 	.word	0x0500000f


	//   ....[188]....
        /*041c*/ 	.word	0x0500000f


	//   ....[189]....
        /*0420*/ 	.word	0x0500000f


	//   ....[190]....
        /*0424*/ 	.word	0x0500000f


	//   ....[191]....
        /*0428*/ 	.word	0x0500000f


	//   ....[192]....
        /*042c*/ 	.word	0x0500000f


	//   ....[193]....
        /*0430*/ 	.word	0x0500000f


	//   ....[194]....
        /*0434*/ 	.word	0x0500000f


	//   ....[195]....
        /*0438*/ 	.word	0x0500000f


	//   ....[196]....
        /*043c*/ 	.word	0x0500000f


	//   ....[197]....
        /*0440*/ 	.word	0x0500000f


	//   ....[198]....
        /*0444*/ 	.word	0x0500000f


	//   ....[199]....
        /*0448*/ 	.word	0x0500000f


	//   ....[200]....
        /*044c*/ 	.word	0x0500000f


	//   ....[201]....
        /*0450*/ 	.word	0x0500000f


	//   ....[202]....
        /*0454*/ 	.word	0x0500000f


	//   ....[203]....
        /*0458*/ 	.word	0x0500000f


	//   ....[204]....
        /*045c*/ 	.word	0x0500000f


	//   ....[205]....
        /*0460*/ 	.word	0x0500000f


	//   ....[206]....
        /*0464*/ 	.word	0x0500000f


	//   ....[207]....
        /*0468*/ 	.word	0x0500000f


	//   ....[208]....
        /*046c*/ 	.word	0x0500000f


	//   ....[209]....
        /*0470*/ 	.word	0x0500000f


	//   ....[210]....
        /*0474*/ 	.word	0x0500000f


	//   ....[211]....
        /*0478*/ 	.word	0x0500000f


	//   ....[212]....
        /*047c*/ 	.word	0x0500000f


	//   ....[213]....
        /*0480*/ 	.word	0x0500000f


	//   ....[214]....
        /*0484*/ 	.word	0x0500000f


	//   ....[215]....
        /*0488*/ 	.word	0x0500000f


	//   ....[216]....
        /*048c*/ 	.word	0x0500000f


	//   ....[217]....
        /*0490*/ 	.word	0x0500000f


	//   ....[218]....
        /*0494*/ 	.word	0x0500000f


	//   ....[219]....
        /*0498*/ 	.word	0x0500000f


	//   ....[220]....
        /*049c*/ 	.word	0x0500000f


	//   ....[221]....
        /*04a0*/ 	.word	0x0500000f


	//   ....[222]....
        /*04a4*/ 	.word	0x0500000f


	//   ....[223]....
        /*04a8*/ 	.word	0x0500000f


	//   ....[224]....
        /*04ac*/ 	.word	0x0500000f


	//   ....[225]....
        /*04b0*/ 	.word	0x0500000f


	//   ....[226]....
        /*04b4*/ 	.word	0x0500000f


	//   ....[227]....
        /*04b8*/ 	.word	0x0500000f


	//   ....[228]....
        /*04bc*/ 	.word	0x0500000f


	//   ....[229]....
        /*04c0*/ 	.word	0x0500000f


	//   ....[230]....
        /*04c4*/ 	.word	0x0500000f


	//   ....[231]....
        /*04c8*/ 	.word	0x0500000f


	//   ....[232]....
        /*04cc*/ 	.word	0x0500000f


	//   ....[233]....
        /*04d0*/ 	.word	0x0500000f


	//   ....[234]....
        /*04d4*/ 	.word	0x0500000f


	//----- nvinfo : EIATTR_COOP_GROUP_INSTR_OFFSETS
	.align		4
.L_286:
        /*04d8*/ 	.byte	0x04, 0x28
        /*04da*/ 	.short	(.L_288 - .L_287)


	//   ....[0]....
.L_287:
        /*04dc*/ 	.word	0x00000070


	//   ....[1]....
        /*04e0*/ 	.word	0x000000b0


	//   ....[2]....
        /*04e4*/ 	.word	0x000002d0


	//   ....[3]....
        /*04e8*/ 	.word	0x00000430


	//   ....[4]....
        /*04ec*/ 	.word	0x00000550


	//   ....[5]....
        /*04f0*/ 	.word	0x000006b0


	//   ....[6]....
        /*04f4*/ 	.word	0x00001b90


	//   ....[7]....
        /*04f8*/ 	.word	0x00002660


	//   ....[8]....
        /*04fc*/ 	.word	0x00002690


	//   ....[9]....
        /*0500*/ 	.word	0x00002c10


	//   ....[10]....
        /*0504*/ 	.word	0x00002c40


	//   ....[11]....
        /*0508*/ 	.word	0x00003400


	//   ....[12]....
        /*050c*/ 	.word	0x00003460


	//   ....[13]....
        /*0510*/ 	.word	0x00004c60


	//   ....[14]....
        /*0514*/ 	.word	0x00005120


	//   ....[15]....
        /*0518*/ 	.word	0x00005140


	//   ....[16]....
        /*051c*/ 	.word	0x000051a0


	//   ....[17]....
        /*0520*/ 	.word	0x00005840


	//   ....[18]....
        /*0524*/ 	.word	0x000058a0


	//   ....[19]....
        /*0528*/ 	.word	0x00007350


	//   ....[20]....
        /*052c*/ 	.word	0x00007360


	//   ....[21]....
        /*0530*/ 	.word	0x00007390


	//   ....[22]....
        /*0534*/ 	.word	0x000073a0


	//   ....[23]....
        /*0538*/ 	.word	0x000084a0


	//   ....[24]....
        /*053c*/ 	.word	0x000084d0


	//   ....[25]....
        /*0540*/ 	.word	0x000085a0


	//   ....[26]....
        /*0544*/ 	.word	0x000085b0


	//   ....[27]....
        /*0548*/ 	.word	0x00009900


	//   ....[28]....
        /*054c*/ 	.word	0x00009940


	//   ....[29]....
        /*0550*/ 	.word	0x00009970


	//   ....[30]....
        /*0554*/ 	.word	0x000099a0


	//   ....[31]....
        /*0558*/ 	.word	0x0000a070


	//   ....[32]....
        /*055c*/ 	.word	0x0000a0b0


	//   ....[33]....
        /*0560*/ 	.word	0x0000a170


	//   ....[34]....
        /*0564*/ 	.word	0x0000a190


	//   ....[35]....
        /*0568*/ 	.word	0x0000a250


	//   ....[36]....
        /*056c*/ 	.word	0x0000a270


	//   ....[37]....
        /*0570*/ 	.word	0x0000a340


	//   ....[38]....
        /*0574*/ 	.word	0x0000a360


	//   ....[39]....
        /*0578*/ 	.word	0x0000a730


	//   ....[40]....
        /*057c*/ 	.word	0x0000a740


	//   ....[41]....
        /*0580*/ 	.word	0x0000ab70


	//   ....[42]....
        /*0584*/ 	.word	0x0000ab80


	//   ....[43]....
        /*0588*/ 	.word	0x0000b930


	//   ....[44]....
        /*058c*/ 	.word	0x0000b950


	//   ....[45]....
        /*0590*/ 	.word	0x0000ba10


	//   ....[46]....
        /*0594*/ 	.word	0x0000ba30


	//   ....[47]....
        /*0598*/ 	.word	0x0000baf0


	//   ....[48]....
        /*059c*/ 	.word	0x0000bb10


	//   ....[49]....
        /*05a0*/ 	.word	0x0000bbe0


	//   ....[50]....
        /*05a4*/ 	.word	0x0000bc00


	//   ....[51]....
        /*05a8*/ 	.word	0x0000bd40


	//   ....[52]....
        /*05ac*/ 	.word	0x0000bf50


	//   ....[53]....
        /*05b0*/ 	.word	0x0000bf80


	//   ....[54]....
        /*05b4*/ 	.word	0x0000bfb0


	//   ....[55]....
        /*05b8*/ 	.word	0x0000bfe0


	//   ....[56]....
        /*05bc*/ 	.word	0x0000c010


	//   ....[57]....
        /*05c0*/ 	.word	0x0000c040


	//   ....[58]....
        /*05c4*/ 	.word	0x0000c1b0


	//   ....[59]....
        /*05c8*/ 	.word	0x0000c1e0


	//   ....[60]....
        /*05cc*/ 	.word	0x0000c210


	//   ....[61]....
        /*05d0*/ 	.word	0x0000c240


	//   ....[62]....
        /*05d4*/ 	.word	0x0000c270


	//   ....[63]....
        /*05d8*/ 	.word	0x0000c2a0


	//   ....[64]....
        /*05dc*/ 	.word	0x0000c330


	//   ....[65]....
        /*05e0*/ 	.word	0x0000c360


	//   ....[66]....
        /*05e4*/ 	.word	0x0000c370


	//   ....[67]....
        /*05e8*/ 	.word	0x0000c3b0


	//   ....[68]....
        /*05ec*/ 	.word	0x0000e350


	//   ....[69]....
        /*05f0*/ 	.word	0x0000e370


	//   ....[70]....
        /*05f4*/ 	.word	0x0000e420


	//   ....[71]....
        /*05f8*/ 	.word	0x0000e440


	//   ....[72]....
        /*05fc*/ 	.word	0x0000e4e0


	//   ....[73]....
        /*0600*/ 	.word	0x0000e500


	//   ....[74]....
        /*0604*/ 	.word	0x0000e5a0


	//   ....[75]....
        /*0608*/ 	.word	0x0000e5c0


	//   ....[76]....
        /*060c*/ 	.word	0x0000e660


	//   ....[77]....
        /*0610*/ 	.word	0x0000e680


	//   ....[78]....
        /*0614*/ 	.word	0x0000e690


	//   ....[79]....
        /*0618*/ 	.word	0x0000e720


	//   ....[80]....
        /*061c*/ 	.word	0x0000eea0


	//   ....[81]....
        /*0620*/ 	.word	0x0000eed0


	//   ....[82]....
        /*0624*/ 	.word	0x0000ef30


	//   ....[83]....
        /*0628*/ 	.word	0x0000ef90


	//   ....[84]....
        /*062c*/ 	.word	0x0000efe0


	//   ....[85]....
        /*0630*/ 	.word	0x0000f040


	//   ....[86]....
        /*0634*/ 	.word	0x0000f080


	//   ....[87]....
        /*0638*/ 	.word	0x0000f0f0


	//   ....[88]....
        /*063c*/ 	.word	0x0000f140


	//   ....[89]....
        /*0640*/ 	.word	0x0000f1a0


	//   ....[90]....
        /*0644*/ 	.word	0x0000f1f0


	//   ....[91]....
        /*0648*/ 	.word	0x0000f250


	//   ....[92]....
        /*064c*/ 	.word	0x0000f2a0


	//   ....[93]....
        /*0650*/ 	.word	0x0000f2f0


	//   ....[94]....
        /*0654*/ 	.word	0x0000f310


	//   ....[95]....
        /*0658*/ 	.word	0x0000f350


	//   ....[96]....
        /*065c*/ 	.word	0x0000fad0


	//   ....[97]....
        /*0660*/ 	.word	0x0000fae0


	//   ....[98]....
        /*0664*/ 	.word	0x0000fb00


	//   ....[99]....
        /*0668*/ 	.word	0x0000fb80


	//   ....[100]....
        /*066c*/ 	.word	0x0000fb90


	//   ....[101]....
        /*0670*/ 	.word	0x0000fbf0


	//   ....[102]....
        /*0674*/ 	.word	0x0000fc20


	//   ....[103]....
        /*0678*/ 	.word	0x0000fc60


	//   ....[104]....
        /*067c*/ 	.word	0x0000fc90


	//   ....[105]....
        /*0680*/ 	.word	0x0000fcd0


	//   ....[106]....
        /*0684*/ 	.word	0x0000fd00


	//   ....[107]....
        /*0688*/ 	.word	0x0000fd40


	//   ....[108]....
        /*068c*/ 	.word	0x0000ffb0


	//   ....[109]....
        /*0690*/ 	.word	0x0000ffd0


	//   ....[110]....
        /*0694*/ 	.word	0x0000ffe0


	//   ....[111]....
        /*0698*/ 	.word	0x00010060


	//   ....[112]....
        /*069c*/ 	.word	0x00010070


	//   ....[113]....
        /*06a0*/ 	.word	0x000100e0


	//   ....[114]....
        /*06a4*/ 	.word	0x000100f0


	//   ....[115]....
        /*06a8*/ 	.word	0x00010160


	//   ....[116]....
        /*06ac*/ 	.word	0x00010170


	//   ....[117]....
        /*06b0*/ 	.word	0x000101e0


	//   ....[118]....
        /*06b4*/ 	.word	0x000101f0


	//   ....[119]....
        /*06b8*/ 	.word	0x00010200


	//   ....[120]....
        /*06bc*/ 	.word	0x000107b0


	//   ....[121]....
        /*06c0*/ 	.word	0x000107d0


	//   ....[122]....
        /*06c4*/ 	.word	0x000107e0


	//   ....[123]....
        /*06c8*/ 	.word	0x000107f0


	//   ....[124]....
        /*06cc*/ 	.word	0x00010860


	//   ....[125]....
        /*06d0*/ 	.word	0x00010880


	//   ....[126]....
        /*06d4*/ 	.word	0x000108f0


	//   ....[127]....
        /*06d8*/ 	.word	0x00010910


	//   ....[128]....
        /*06dc*/ 	.word	0x00010970


	//   ....[129]....
        /*06e0*/ 	.word	0x00010990


	//   ....[130]....
        /*06e4*/ 	.word	0x000109e0


	//   ....[131]....
        /*06e8*/ 	.word	0x00010a00


	//   ....[132]....
        /*06ec*/ 	.word	0x00010e50


	//   ....[133]....
        /*06f0*/ 	.word	0x00010e60


	//   ....[134]....
        /*06f4*/ 	.word	0x00010ea0


	//   ....[135]....
        /*06f8*/ 	.word	0x00010ee0


	//   ....[136]....
        /*06fc*/ 	.word	0x00010f10


	//   ....[137]....
        /*0700*/ 	.word	0x00010f40


	//   ....[138]....
        /*0704*/ 	.word	0x00010f70


	//   ....[139]....
        /*0708*/ 	.word	0x00010fa0


	//   ....[140]....
        /*070c*/ 	.word	0x00011150


	//   ....[141]....
        /*0710*/ 	.word	0x00011180


	//   ....[142]....
        /*0714*/ 	.word	0x000111b0


	//   ....[143]....
        /*0718*/ 	.word	0x000111e0


	//   ....[144]....
        /*071c*/ 	.word	0x00011210


	//   ....[145]....
        /*0720*/ 	.word	0x00011240


	//   ....[146]....
        /*0724*/ 	.word	0x00011300


	//   ....[147]....
        /*0728*/ 	.word	0x00011320


	//   ....[148]....
        /*072c*/ 	.word	0x00011340


	//   ....[149]....
        /*0730*/ 	.word	0x000113a0


	//   ....[150]....
        /*0734*/ 	.word	0x00011dc0


	//   ....[151]....
        /*0738*/ 	.word	0x00012370


	//   ....[152]....
        /*073c*/ 	.word	0x00012460


	//   ....[153]....
        /*0740*/ 	.word	0x00012500


	//   ....[154]....
        /*0744*/ 	.word	0x00012560


	//   ....[155]....
        /*0748*/ 	.word	0x00012670


	//   ....[156]....
        /*074c*/ 	.word	0x000126e0


	//   ....[157]....
        /*0750*/ 	.word	0x000127f0


	//   ....[158]....
        /*0754*/ 	.word	0x00012860


	//   ....[159]....
        /*0758*/ 	.word	0x00012970


	//   ....[160]....
        /*075c*/ 	.word	0x000129e0


	//   ....[161]....
        /*0760*/ 	.word	0x00012af0


	//   ....[162]....
        /*0764*/ 	.word	0x00012b60


	//   ....[163]....
        /*0768*/ 	.word	0x00012c00


	//   ....[164]....
        /*076c*/ 	.word	0x00012d10


	//   ....[165]....
        /*0770*/ 	.word	0x00012d80


	//   ....[166]....
        /*0774*/ 	.word	0x00012e00


	//   ....[167]....
        /*0778*/ 	.word	0x00012ed0


	//   ....[168]....
        /*077c*/ 	.word	0x00012f50


	//   ....[169]....
        /*0780*/ 	.word	0x00013030


	//   ....[170]....
        /*0784*/ 	.word	0x000130b0


	//   ....[171]....
        /*0788*/ 	.word	0x00013190


	//   ....[172]....
        /*078c*/ 	.word	0x00013210


	//   ....[173]....
        /*0790*/ 	.word	0x000132f0


	//   ....[174]....
        /*0794*/ 	.word	0x00013370


	//   ....[175]....
        /*0798*/ 	.word	0x00013450


	//   ....[176]....
        /*079c*/ 	.word	0x000134d0


	//   ....[177]....
        /*07a0*/ 	.word	0x000135a0


	//   ....[178]....
        /*07a4*/ 	.word	0x00013620


	//   ....[179]....
        /*07a8*/ 	.word	0x000136e0


	//   ....[180]....
        /*07ac*/ 	.word	0x00013810


	//   ....[181]....
        /*07b0*/ 	.word	0x000138c0


	//   ....[182]....
        /*07b4*/ 	.word	0x00013930


	//   ....[183]....
        /*07b8*/ 	.word	0x00013a20


	//   ....[184]....
        /*07bc*/ 	.word	0x00013a80


	//   ....[185]....
        /*07c0*/ 	.word	0x00013b50


	//   ....[186]....
        /*07c4*/ 	.word	0x00013bb0


	//   ....[187]....
        /*07c8*/ 	.word	0x00013c80


	//   ....[188]....
        /*07cc*/ 	.word	0x00013ce0


	//   ....[189]....
        /*07d0*/ 	.word	0x00013db0


	//   ....[190]....
        /*07d4*/ 	.word	0x00013e10


	//   ....[191]....
        /*07d8*/ 	.word	0x00013ee0


	//   ....[192]....
        /*07dc*/ 	.word	0x00013fd0


	//   ....[193]....
        /*07e0*/ 	.word	0x00014070


	//   ....[194]....
        /*07e4*/ 	.word	0x000140d0


	//   ....[195]....
        /*07e8*/ 	.word	0x000141c0


	//   ....[196]....
        /*07ec*/ 	.word	0x00014220


	//   ....[197]....
        /*07f0*/ 	.word	0x00014300


	//   ....[198]....
        /*07f4*/ 	.word	0x00014360


	//   ....[199]....
        /*07f8*/ 	.word	0x00014440


	//   ....[200]....
        /*07fc*/ 	.word	0x000144a0


	//   ....[201]....
        /*0800*/ 	.word	0x00014580


	//   ....[202]....
        /*0804*/ 	.word	0x000145e0


	//   ....[203]....
        /*0808*/ 	.word	0x000146b0


	//   ....[204]....
        /*080c*/ 	.word	0x000147d0


	//   ....[205]....
        /*0810*/ 	.word	0x000148c0


	//   ....[206]....
        /*0814*/ 	.word	0x00014960


	//   ....[207]....
        /*0818*/ 	.word	0x00014a30


	//   ....[208]....
        /*081c*/ 	.word	0x00014a90


	//   ....[209]....
        /*0820*/ 	.word	0x00014b60


	//   ....[210]....
        /*0824*/ 	.word	0x00014bc0


	//   ....[211]....
        /*0828*/ 	.word	0x00014ca0


	//   ....[212]....
        /*082c*/ 	.word	0x00014d00


	//   ....[213]....
        /*0830*/ 	.word	0x00014dd0


	//   ....[214]....
        /*0834*/ 	.word	0x00014e30


	//   ....[215]....
        /*0838*/ 	.word	0x00014ef0


	//   ....[216]....
        /*083c*/ 	.word	0x00014f80


	//   ....[217]....
        /*0840*/ 	.word	0x00015020


	//   ....[218]....
        /*0844*/ 	.word	0x00015190


	//   ....[219]....
        /*0848*/ 	.word	0x00015200


	//   ....[220]....
        /*084c*/ 	.word	0x00015280


	//   ....[221]....
        /*0850*/ 	.word	0x000152f0


	//   ....[222]....
        /*0854*/ 	.word	0x00015360


	//   ....[223]....
        /*0858*/ 	.word	0x000153e0


	//   ....[224]....
        /*085c*/ 	.word	0x00015460


	//   ....[225]....
        /*0860*/ 	.word	0x000154f0


	//   ....[226]....
        /*0864*/ 	.word	0x00015560


	//   ....[227]....
        /*0868*/ 	.word	0x000155d0


	//   ....[228]....
        /*086c*/ 	.word	0x00015640


	//   ....[229]....
        /*0870*/ 	.word	0x000156c0


	//   ....[230]....
        /*0874*/ 	.word	0x00015730


	//   ....[231]....
        /*0878*/ 	.word	0x000157c0


	//   ....[232]....
        /*087c*/ 	.word	0x00015820


	//   ....[233]....
        /*0880*/ 	.word	0x000158b0


	//   ....[234]....
        /*0884*/ 	.word	0x000159e0


	//----- nvinfo : EIATTR_REG_RECONFIG
	.align		4
.L_288:
        /*0888*/ 	.byte	0x01, 0x54
	.zero		2


	//----- nvinfo : EIATTR_SYSCALL_OFFSETS
	.align		4
        /*088c*/ 	.byte	0x04, 0x46
        /*088e*/ 	.short	(.L_290 - .L_289)


	//   ....[0]....
.L_289:
        /*0890*/ 	.word	0x00001d70


	//   ....[1]....
        /*0894*/ 	.word	0x0000d8d0


	//   ....[2]....
        /*0898*/ 	.word	0x0000da20


	//   ....[3]....
        /*089c*/ 	.word	0x0000db10


	//   ....[4]....
        /*08a0*/ 	.word	0x0000eab0


	//----- nvinfo : EIATTR_MBARRIER_INSTR_OFFSETS
	.align		4
.L_290:
        /*08a4*/ 	.byte	0x04, 0x39
        /*08a6*/ 	.short	(.L_292 - .L_291)


	//   ....[0]....
.L_291:
        /*08a8*/ 	.word	0x00000180
        /*08ac*/ 	.word	0x000000ff
        /*08b0*/ 	.word	0x0002a800
        /*08b4*/ 	.short	0x0100
        /*08b6*/ 	.byte	0x08
	.zero		1


	//   ....[1]....
        /*08b8*/ 	.word	0x00000190
        /*08bc*/ 	.word	0x000000ff
        /*08c0*/ 	.word	0x0002a820
        /*08c4*/ 	.short	0x0100
        /*08c6*/ 	.byte	0x08
	.zero		1


	//   ....[2]....
        /*08c8*/ 	.word	0x00000280
        /*08cc*/ 	.word	0x000000ff
        /*08d0*/ 	.word	0x0002a830
        /*08d4*/ 	.short	0x0100
        /*08d6*/ 	.byte	0x08
	.zero		1


	//   ....[3]....
        /*08d8*/ 	.word	0x00000290
        /*08dc*/ 	.word	0x000000ff
        /*08e0*/ 	.word	0x0002a840
        /*08e4*/ 	.short	0x0100
        /*08e6*/ 	.byte	0x08
	.zero		1


	//   ....[4]....
        /*08e8*/ 	.word	0x000002a0
        /*08ec*/ 	.word	0x000000ff
        /*08f0*/ 	.word	0x0002a838
        /*08f4*/ 	.short	0x0100
        /*08f6*/ 	.byte	0x08
	.zero		1


	//   ....[5]....
        /*08f8*/ 	.word	0x000002b0
        /*08fc*/ 	.word	0x000000ff
        /*0900*/ 	.word	0x0002a848
        /*0904*/ 	.short	0x0100
        /*0906*/ 	.byte	0x08
	.zero		1


	//   ....[6]....
        /*0908*/ 	.word	0x000003e0
        /*090c*/ 	.word	0x000000ff
        /*0910*/ 	.word	0x0002a850
        /*0914*/ 	.short	0x0100
        /*0916*/ 	.byte	0x08
	.zero		1


	//   ....[7]....
        /*0918*/ 	.word	0x000003f0
        /*091c*/ 	.word	0x000000ff
        /*0920*/ 	.word	0x0002a860
        /*0924*/ 	.short	0x0100
        /*0926*/ 	.byte	0x08
	.zero		1


	//   ....[8]....
        /*0928*/ 	.word	0x00000400
        /*092c*/ 	.word	0x000000ff
        /*0930*/ 	.word	0x0002a858
        /*0934*/ 	.short	0x0100
        /*0936*/ 	.byte	0x08
	.zero		1


	//   ....[9]....
        /*0938*/ 	.word	0x00000410
        /*093c*/ 	.word	0x000000ff
        /*0940*/ 	.word	0x0002a868
        /*0944*/ 	.short	0x0100
        /*0946*/ 	.byte	0x08
	.zero		1


	//   ....[10]....
        /*0948*/ 	.word	0x00000500
        /*094c*/ 	.word	0x000000ff
        /*0950*/ 	.word	0x0002a870
        /*0954*/ 	.short	0x0100
        /*0956*/ 	.byte	0x06
	.zero		1


	//   ....[11]....
        /*0958*/ 	.word	0x00000510
        /*095c*/ 	.word	0x000000ff
        /*0960*/ 	.word	0x0002a880
        /*0964*/ 	.short	0x0100
        /*0966*/ 	.byte	0x06
	.zero		1


	//   ....[12]....
        /*0968*/ 	.word	0x00000520
        /*096c*/ 	.word	0x000000ff
        /*0970*/ 	.word	0x0002a878
        /*0974*/ 	.short	0x0100
        /*0976*/ 	.byte	0x06
	.zero		1


	//   ....[13]....
        /*0978*/ 	.word	0x00000530
        /*097c*/ 	.word	0x000000ff
        /*0980*/ 	.word	0x0002a888
        /*0984*/ 	.short	0x0100
        /*0986*/ 	.byte	0x06
	.zero		1


	//   ....[14]....
        /*0988*/ 	.word	0x00000660
        /*098c*/ 	.word	0x000000ff
        /*0990*/ 	.word	0x0002a890
        /*0994*/ 	.short	0x0100
        /*0996*/ 	.byte	0x08
	.zero		1


	//   ....[15]....
        /*0998*/ 	.word	0x00000670
        /*099c*/ 	.word	0x000000ff
        /*09a0*/ 	.word	0x0002a8a0
        /*09a4*/ 	.short	0x0100
        /*09a6*/ 	.byte	0x08
	.zero		1


	//   ....[16]....
        /*09a8*/ 	.word	0x00000680
        /*09ac*/ 	.word	0x000000ff
        /*09b0*/ 	.word	0x0002a898
        /*09b4*/ 	.short	0x0100
        /*09b6*/ 	.byte	0x08
	.zero		1


	//   ....[17]....
        /*09b8*/ 	.word	0x00000690
        /*09bc*/ 	.word	0x000000ff
        /*09c0*/ 	.word	0x0002a8a8
        /*09c4*/ 	.short	0x0100
        /*09c6*/ 	.byte	0x08
	.zero		1


	//   ....[18]....
        /*09c8*/ 	.word	0x000007d0
        /*09cc*/ 	.word	0x000000ff
        /*09d0*/ 	.word	0x0002a8b0
        /*09d4*/ 	.short	0x0100
        /*09d6*/ 	.byte	0x08
	.zero		1


	//   ....[19]....
        /*09d8*/ 	.word	0x000007e0
        /*09dc*/ 	.word	0x000000ff
        /*09e0*/ 	.word	0x0002a8c0
        /*09e4*/ 	.short	0x0100
        /*09e6*/ 	.byte	0x08
	.zero		1


	//   ....[20]....
        /*09e8*/ 	.word	0x000007f0
        /*09ec*/ 	.word	0x000000ff
        /*09f0*/ 	.word	0x0002a8b8
        /*09f4*/ 	.short	0x0100
        /*09f6*/ 	.byte	0x08
	.zero		1


	//   ....[21]....
        /*09f8*/ 	.word	0x00000800
        /*09fc*/ 	.word	0x000000ff
        /*0a00*/ 	.word	0x0002a8c8
        /*0a04*/ 	.short	0x0100
        /*0a06*/ 	.byte	0x08
	.zero		1


	//   ....[22]....
        /*0a08*/ 	.word	0x00001e10
        /*0a0c*/ 	.word	0x000000ff
        /*0a10*/ 	.word	0x0002a800
        /*0a14*/ 	.short	0x010a
        /*0a16*/ 	.byte	0x28
	.zero		1


	//   ....[23]....
        /*0a18*/ 	.word	0x00001e90
        /*0a1c*/ 	.word	0x00000000
        /*0a20*/ 	.word	0x0002a830
        /*0a24*/ 	.short	0x010a
        /*0a26*/ 	.byte	0x3f
	.zero		1


	//   ....[24]....
        /*0a28*/ 	.word	0x00001ed0
        /*0a2c*/ 	.word	0x00000000
        /*0a30*/ 	.word	0x0002a830
        /*0a34*/ 	.short	0x010a
        /*0a36*/ 	.byte	0x3f
	.zero		1


	//   ....[25]....
        /*0a38*/ 	.word	0x00002780
        /*0a3c*/ 	.word	0x000000ff
        /*0a40*/ 	.word	0x00000000
        /*0a44*/ 	.short	0x0101
        /*0a46*/ 	.byte	0x05
	.zero		1


	//   ....[26]....
        /*0a48*/ 	.word	0x00003f30
        /*0a4c*/ 	.word	0x000000ff
        /*0a50*/ 	.word	0x0002a830
        /*0a54*/ 	.short	0x010a
        /*0a56*/ 	.byte	0x07
	.zero		1


	//   ....[27]....
        /*0a58*/ 	.word	0x00003f70
        /*0a5c*/ 	.word	0x000000ff
        /*0a60*/ 	.word	0x0002a830
        /*0a64*/ 	.short	0x010a
        /*0a66*/ 	.byte	0x07
	.zero		1


	//   ....[28]....
        /*0a68*/ 	.word	0x000048b0
        /*0a6c*/ 	.word	0x000000ff
        /*0a70*/ 	.word	0x0002a850
        /*0a74*/ 	.short	0x010a
        /*0a76*/ 	.byte	0x0a
	.zero		1


	//   ....[29]....
        /*0a78*/ 	.word	0x000048f0
        /*0a7c*/ 	.word	0x000000ff
        /*0a80*/ 	.word	0x0002a850
        /*0a84*/ 	.short	0x010a
        /*0a86*/ 	.byte	0x0a
	.zero		1


	//   ....[30]....
        /*0a88*/ 	.word	0x00004c50
        /*0a8c*/ 	.word	0x000000ff
        /*0a90*/ 	.word	0x00000000
        /*0a94*/ 	.short	0x0101
        /*0a96*/ 	.byte	0x07
	.zero		1


	//   ....[31]....
        /*0a98*/ 	.word	0x000061d0
        /*0a9c*/ 	.word	0x000000ff
        /*0aa0*/ 	.word	0x00000000
        /*0aa4*/ 	.short	0x0101
        /*0aa6*/ 	.byte	0x0a
	.zero		1


	//   ....[32]....
        /*0aa8*/ 	.word	0x000063c0
        /*0aac*/ 	.word	0x000000ff
        /*0ab0*/ 	.word	0x0002a830
        /*0ab4*/ 	.short	0x010a
        /*0ab6*/ 	.byte	0x07
	.zero		1


	//   ....[33]....
        /*0ab8*/ 	.word	0x00006400
        /*0abc*/ 	.word	0x000000ff
        /*0ac0*/ 	.word	0x0002a830
        /*0ac4*/ 	.short	0x010a
        /*0ac6*/ 	.byte	0x07
	.zero		1


	//   ....[34]....
        /*0ac8*/ 	.word	0x00006d40
        /*0acc*/ 	.word	0x000000ff
        /*0ad0*/ 	.word	0x0002a850
        /*0ad4*/ 	.short	0x010a
        /*0ad6*/ 	.byte	0x0f
	.zero		1


	//   ....[35]....
        /*0ad8*/ 	.word	0x00006d80
        /*0adc*/ 	.word	0x000000ff
        /*0ae0*/ 	.word	0x0002a850
        /*0ae4*/ 	.short	0x010a
        /*0ae6*/ 	.byte	0x0f
	.zero		1


	//   ....[36]....
        /*0ae8*/ 	.word	0x00007170
        /*0aec*/ 	.word	0x000000ff
        /*0af0*/ 	.word	0x00000000
        /*0af4*/ 	.short	0x0101
        /*0af6*/ 	.byte	0x05
	.zero		1


	//   ....[37]....
        /*0af8*/ 	.word	0x00007ef0
        /*0afc*/ 	.word	0x000000ff
        /*0b00*/ 	.word	0x00000000
        /*0b04*/ 	.short	0x0101
        /*0b06*/ 	.byte	0x0f
	.zero		1


	//   ....[38]....
        /*0b08*/ 	.word	0x00008410
        /*0b0c*/ 	.word	0x000000ff
        /*0b10*/ 	.word	0x0002a850
        /*0b14*/ 	.short	0x010a
        /*0b16*/ 	.byte	0x05
	.zero		1


	//   ....[39]....
        /*0b18*/ 	.word	0x00008450
        /*0b1c*/ 	.word	0x000000ff
        /*0b20*/ 	.word	0x0002a850
        /*0b24*/ 	.short	0x010a
        /*0b26*/ 	.byte	0x05
	.zero		1


	//   ....[40]....
        /*0b28*/ 	.word	0x00008bf0
        /*0b2c*/ 	.word	0x000000ff
        /*0b30*/ 	.word	0x00000000
        /*0b34*/ 	.short	0x0101
        /*0b36*/ 	.byte	0x04
	.zero		1


	//   ....[41]....
        /*0b38*/ 	.word	0x0000a0a0
        /*0b3c*/ 	.word	0x00000061
        /*0b40*/ 	.word	0x00000000
        /*0b44*/ 	.short	0x0101
        /*0b46*/ 	.byte	0x3f
	.zero		1


	//   ....[42]....
        /*0b48*/ 	.word	0x0000a540
        /*0b4c*/ 	.word	0x00000061
        /*0b50*/ 	.word	0x00000000
        /*0b54*/ 	.short	0x0101
        /*0b56*/ 	.byte	0x3f
	.zero		1


	//   ....[43]....
        /*0b58*/ 	.word	0x0000e130
        /*0b5c*/ 	.word	0x00000007
        /*0b60*/ 	.word	0x0002a840
        /*0b64*/ 	.short	0x010a
        /*0b66*/ 	.byte	0x3f
	.zero		1


	//   ....[44]....
        /*0b68*/ 	.word	0x0000e7e0
        /*0b6c*/ 	.word	0x00000007
        /*0b70*/ 	.word	0x0002a830
        /*0b74*/ 	.short	0x0107
        /*0b76*/ 	.byte	0x3f
	.zero		1


	//   ....[45]....
        /*0b78*/ 	.word	0x0000e8b0
        /*0b7c*/ 	.word	0x00000007
        /*0b80*/ 	.word	0x0002a830
        /*0b84*/ 	.short	0x0101
        /*0b86*/ 	.byte	0x3f
	.zero		1


	//   ....[46]....
        /*0b88*/ 	.word	0x0000f460
        /*0b8c*/ 	.word	0x00000016
        /*0b90*/ 	.word	0x0002a800
        /*0b94*/ 	.short	0x0107
        /*0b96*/ 	.byte	0x3f
	.zero		1


	//   ....[47]....
        /*0b98*/ 	.word	0x0000f580
        /*0b9c*/ 	.word	0x00000016
        /*0ba0*/ 	.word	0x0002a800
        /*0ba4*/ 	.short	0x0101
        /*0ba6*/ 	.byte	0x3f
	.zero		1


	//   ....[48]....
        /*0ba8*/ 	.word	0x0000f5a0
        /*0bac*/ 	.word	0x00000016
        /*0bb0*/ 	.word	0x0002a820
        /*0bb4*/ 	.short	0x010a
        /*0bb6*/ 	.byte	0x3f
	.zero		1


	//   ....[49]....
        /*0bb8*/ 	.word	0x0000f900
        /*0bbc*/ 	.word	0x00000006
        /*0bc0*/ 	.word	0x0002a840
        /*0bc4*/ 	.short	0x010a
        /*0bc6*/ 	.byte	0x3f
	.zero		1


	//   ....[50]....
        /*0bc8*/ 	.word	0x0000fde0
        /*0bcc*/ 	.word	0x00000006
        /*0bd0*/ 	.word	0x0002a830
        /*0bd4*/ 	.short	0x0107
        /*0bd6*/ 	.byte	0x3f
	.zero		1


	//   ....[51]....
        /*0bd8*/ 	.word	0x0000fe90
        /*0bdc*/ 	.word	0x00000006
        /*0be0*/ 	.word	0x0002a830
        /*0be4*/ 	.short	0x0101
        /*0be6*/ 	.byte	0x3f
	.zero		1


	//   ....[52]....
        /*0be8*/ 	.word	0x0000fef0
        /*0bec*/ 	.word	0x00000004
        /*0bf0*/ 	.word	0x0002a860
        /*0bf4*/ 	.short	0x010a
        /*0bf6*/ 	.byte	0x3f
	.zero		1


	//   ....[53]....
        /*0bf8*/ 	.word	0x00010340
        /*0bfc*/ 	.word	0x00000004
        /*0c00*/ 	.word	0x0002a850
        /*0c04*/ 	.short	0x0107
        /*0c06*/ 	.byte	0x3f
	.zero		1


	//   ....[54]....
        /*0c08*/ 	.word	0x00010490
        /*0c0c*/ 	.word	0x00000004
        /*0c10*/ 	.word	0x0002a850
        /*0c14*/ 	.short	0x0101
        /*0c16*/ 	.byte	0x3f
	.zero		1


	//   ....[55]....
        /*0c18*/ 	.word	0x000106e0
        /*0c1c*/ 	.word	0x00000000
        /*0c20*/ 	.word	0x0002a860
        /*0c24*/ 	.short	0x010a
        /*0c26*/ 	.byte	0x3f
	.zero		1


	//   ....[56]....
        /*0c28*/ 	.word	0x00010b40
        /*0c2c*/ 	.word	0x00000000
        /*0c30*/ 	.word	0x0002a850
        /*0c34*/ 	.short	0x0107
        /*0c36*/ 	.byte	0x3f
	.zero		1


	//   ....[57]....
        /*0c38*/ 	.word	0x00010bf0
        /*0c3c*/ 	.word	0x00000000
        /*0c40*/ 	.word	0x0002a850
        /*0c44*/ 	.short	0x0101
        /*0c46*/ 	.byte	0x3f
	.zero		1


	//   ....[58]....
        /*0c48*/ 	.word	0x00011d40
        /*0c4c*/ 	.word	0x00000004
        /*0c50*/ 	.word	0x0002a820
        /*0c54*/ 	.short	0x010a
        /*0c56*/ 	.byte	0x3f
	.zero		1


	//   ....[59]....
        /*0c58*/ 	.word	0x00011ee0
        /*0c5c*/ 	.word	0x00000005
        /*0c60*/ 	.word	0x0002a840
        /*0c64*/ 	.short	0x010a
        /*0c66*/ 	.byte	0x3f
	.zero		1


	//   ....[60]....
        /*0c68*/ 	.word	0x00011f80
        /*0c6c*/ 	.word	0x0000001b
        /*0c70*/ 	.word	0x0002a840
        /*0c74*/ 	.short	0x010a
        /*0c76*/ 	.byte	0x3f
	.zero		1


	//   ....[61]....
        /*0c78*/ 	.word	0x00011fc0
        /*0c7c*/ 	.word	0x00000005
        /*0c80*/ 	.word	0x0002a860
        /*0c84*/ 	.short	0x010a
        /*0c86*/ 	.byte	0x3f
	.zero		1


	//   ....[62]....
        /*0c88*/ 	.word	0x00012000
        /*0c8c*/ 	.word	0x0000001b
        /*0c90*/ 	.word	0x0002a860
        /*0c94*/ 	.short	0x010a
        /*0c96*/ 	.byte	0x3f
	.zero		1


	//   ....[63]....
        /*0c98*/ 	.word	0x00012070
        /*0c9c*/ 	.word	0x00000003
        /*0ca0*/ 	.word	0x0002a800
        /*0ca4*/ 	.short	0x010a
        /*0ca6*/ 	.byte	0x3f
	.zero		1


	//   ....[64]....
        /*0ca8*/ 	.word	0x000120c0
        /*0cac*/ 	.word	0x00000000
        /*0cb0*/ 	.word	0x0002a830
        /*0cb4*/ 	.short	0x010a
        /*0cb6*/ 	.byte	0x3f
	.zero		1


	//   ....[65]....
        /*0cb8*/ 	.word	0x00012120
        /*0cbc*/ 	.word	0x00000005
        /*0cc0*/ 	.word	0x0002a830
        /*0cc4*/ 	.short	0x010a
        /*0cc6*/ 	.byte	0x3f
	.zero		1


	//   ....[66]....
        /*0cc8*/ 	.word	0x00012180
        /*0ccc*/ 	.word	0x00000005
        /*0cd0*/ 	.word	0x0002a850
        /*0cd4*/ 	.short	0x010a
        /*0cd6*/ 	.byte	0x3f
	.zero		1


	//   ....[67]....
        /*0cd8*/ 	.word	0x000121e0
        /*0cdc*/ 	.word	0x00000005
        /*0ce0*/ 	.word	0x0002a830
        /*0ce4*/ 	.short	0x010a
        /*0ce6*/ 	.byte	0x3f
	.zero		1


	//   ....[68]....
        /*0ce8*/ 	.word	0x00012240
        /*0cec*/ 	.word	0x00000005
        /*0cf0*/ 	.word	0x0002a850
        /*0cf4*/ 	.short	0x010a
        /*0cf6*/ 	.byte	0x3f
	.zero		1


	//   ....[69]....
        /*0cf8*/ 	.word	0x000122a0
        /*0cfc*/ 	.word	0x00000003
        /*0d00*/ 	.word	0x0002a850
        /*0d04*/ 	.short	0x010a
        /*0d06*/ 	.byte	0x3f
	.zero		1


	//   ....[70]....
        /*0d08*/ 	.word	0x000123b0
        /*0d0c*/ 	.word	0x00000007
        /*0d10*/ 	.word	0x0002a840
        /*0d14*/ 	.short	0x010a
        /*0d16*/ 	.byte	0x3f
	.zero		1


	//   ....[71]....
        /*0d18*/ 	.word	0x00013710
        /*0d1c*/ 	.word	0x00000016
        /*0d20*/ 	.word	0x0002a820
        /*0d24*/ 	.short	0x010a
        /*0d26*/ 	.byte	0x3f
	.zero		1


	//   ....[72]....
        /*0d28*/ 	.word	0x00013760
        /*0d2c*/ 	.word	0x00000006
        /*0d30*/ 	.word	0x0002a840
        /*0d34*/ 	.short	0x010a
        /*0d36*/ 	.byte	0x3f
	.zero		1


	//   ....[73]....
        /*0d38*/ 	.word	0x00013f20
        /*0d3c*/ 	.word	0x00000004
        /*0d40*/ 	.word	0x0002a860
        /*0d44*/ 	.short	0x010a
        /*0d46*/ 	.byte	0x3f
	.zero		1


	//   ....[74]....
        /*0d48*/ 	.word	0x00014720
        /*0d4c*/ 	.word	0x00000000
        /*0d50*/ 	.word	0x0002a860
        /*0d54*/ 	.short	0x010a
        /*0d56*/ 	.byte	0x3f
	.zero		1


	//   ....[75]....
        /*0d58*/ 	.word	0x00015900
        /*0d5c*/ 	.word	0x00000004
        /*0d60*/ 	.word	0x0002a820
        /*0d64*/ 	.short	0x010a
        /*0d66*/ 	.byte	0x3f
	.zero		1


	//   ....[76]....
        /*0d68*/ 	.word	0x00015aa0
        /*0d6c*/ 	.word	0x00000005
        /*0d70*/ 	.word	0x0002a840
        /*0d74*/ 	.short	0x010a
        /*0d76*/ 	.byte	0x3f
	.zero		1


	//   ....[77]....
        /*0d78*/ 	.word	0x00015af0
        /*0d7c*/ 	.word	0x0000001b
        /*0d80*/ 	.word	0x0002a840
        /*0d84*/ 	.short	0x010a
        /*0d86*/ 	.byte	0x3f
	.zero		1


	//   ....[78]....
        /*0d88*/ 	.word	0x00015b40
        /*0d8c*/ 	.word	0x00000005
        /*0d90*/ 	.word	0x0002a860
        /*0d94*/ 	.short	0x010a
        /*0d96*/ 	.byte	0x3f
	.zero		1


	//----- nvinfo : EIATTR_NUM_MBARRIERS
	.align		4
.L_292:
        /*0d98*/ 	.byte	0x03, 0x38
        /*0d9a*/ 	.short	0x0016


	//----- nvinfo : EIATTR_EXIT_INSTR_OFFSETS
	.align		4
        /*0d9c*/ 	.byte	0x04, 0x1c
        /*0d9e*/ 	.short	(.L_294 - .L_293)


	//   ....[0]....
.L_293:
        /*0da0*/ 	.word	0x00000990


	//   ....[1]....
        /*0da4*/ 	.word	0x0000bcf0


	//   ....[2]....
        /*0da8*/ 	.word	0x00012050


	//----- nvinfo : EIATTR_MAX_THREADS
	.align		4
.L_294:
        /*0dac*/ 	.byte	0x04, 0x05
        /*0dae*/ 	.short	(.L_296 - .L_295)
.L_295:
        /*0db0*/ 	.word	0x00000180
        /*0db4*/ 	.word	0x00000001
        /*0db8*/ 	.word	0x00000001


	//----- nvinfo : EIATTR_CRS_STACK_SIZE
	.align		4
.L_296:
        /*0dbc*/ 	.byte	0x04, 0x1e
        /*0dbe*/ 	.short	(.L_298 - .L_297)
.L_297:
        /*0dc0*/ 	.word	0x00000000


	//----- nvinfo : EIATTR_CBANK_PARAM_SIZE
	.align		4
.L_298:
        /*0dc4*/ 	.byte	0x03, 0x19
        /*0dc6*/ 	.short	0x0af0


	//----- nvinfo : EIATTR_PARAM_CBANK
	.align		4
        /*0dc8*/ 	.byte	0x04, 0x0a
        /*0dca*/ 	.short	(.L_300 - .L_299)
	.align		4
.L_299:
        /*0dcc*/ 	.word	index@(.nv.constant0._ZN7cutlass13device_kernelIN5flash11enable_sm90INS1_16FlashAttnFwdSm90INS1_25CollectiveMainloopFwdSm90ILi2EN4cute5tupleIJNS5_1CILi1EEES8_S8_EEENS6_IJNS7_ILi128EEENS7_ILi96EEENS7_ILi192EEEEEELi128ENS_6half_tEfNS_4arch4Sm90ELb1ELb0ELb0ELb1ELb1ELb0ELb0ELb1ELb1ELb1ELb1ELb0EEENS1_21CollectiveEpilogueFwdINS6_IJSA_SA_SB_EEES9_SE_SG_Li256ELb1ELb1ELb1ELb0EEENS1_36VarlenDynamicPersistentTileSchedulerILi128ELi96ELi256ELi128ELb1ELb1ELb1ELb1ELb1ELb1EEEEEEEEEvNT_6ParamsE)
        /*0dd0*/ 	.short	0x0210
        /*0dd2*/ 	.short	0x0af0


	//----- nvinfo : EIATTR_SW_WAR
	.align		4
.L_300:
        /*0dd4*/ 	.byte	0x04, 0x36
        /*0dd6*/ 	.short	(.L_302 - .L_301)
.L_301:
        /*0dd8*/ 	.word	0x00000008
.L_302:


//--------------------- .nv.info._ZN7cutlass13device_kernelIN5flash11enable_sm90INS1_16FlashAttnFwdSm90INS1_25CollectiveMainloopFwdSm90ILi2EN4cute5tupleIJNS5_1CILi1EEES8_S8_EEENS6_IJNS7_ILi128EEENS7_ILi96EEENS7_ILi192EEEEEELi128ENS_6half_tEfNS_4arch4Sm90ELb1ELb0ELb0ELb1ELb1ELb1ELb0ELb1ELb1ELb1ELb1ELb0EEENS1_21CollectiveEpilogueFwdINS6_IJSA_SA_SB_EEES9_SE_SG_Li256ELb1ELb1ELb1ELb0EEENS1_36VarlenDynamicPersistentTileSchedulerILi128ELi96ELi256ELi128ELb1ELb1ELb1ELb1ELb1ELb1EEEEEEEEEvNT_6ParamsE --------------------------
	.section	.nv.info._ZN7cutlass13device_kernelIN5flash11enable_sm90INS1_16FlashAttnFwdSm90INS1_25CollectiveMainloopFwdSm90ILi2EN4cute5tupleIJNS5_1CILi1EEES8_S8_EEENS6_IJNS7_ILi128EEENS7_ILi96EEENS7_ILi192EEEEEELi128ENS_6half_tEfNS_4arch4Sm90ELb1ELb0ELb0ELb1ELb1ELb1ELb0ELb1ELb1ELb1ELb1ELb0EEENS1_21CollectiveEpilogueFwdINS6_IJSA_SA_SB_EEES9_SE_SG_Li256ELb1ELb1ELb1ELb0EEENS1_36VarlenDynamicPersistentTileSchedulerILi128ELi96ELi256ELi128ELb1ELb1ELb1ELb1ELb1ELb1EEEEEEEEEvNT_6ParamsE,"",@"SHT_CUDA_INFO"
	.sectionflags	@""
	.align	4


	//----- nvinfo : EIATTR_CUDA_API_VERSION
	.align		4
        /*0000*/ 	.byte	0x04, 0x37
        /*0002*/ 	.short	(.L_304 - .L_303)
.L_303:
        /*0004*/ 	.word	0x00000082


	//----- nvinfo : EIATTR_KPARAM_INFO
	.align		4
.L_304:
        /*0008*/ 	.byte	0x04, 0x17
        /*000a*/ 	.short	(.L_306 - .L_305)
.L_305:
        /*000c*/ 	.word	0x00000000
        /*0010*/ 	.short	0x0000
        /*0012*/ 	.short	0x0070
        /*0014*/ 	.byte	0x00, 0xf0, 0x01, 0x2a


	//----- nvinfo : EIATTR_SPARSE_MMA_MASK
	.align		4
.L_306:
        /*0018*/ 	.byte	0x03, 0x50
        /*001a*/ 	.short	0x0000


	//----- nvinfo : EIATTR_MAXREG_COUNT
	.align		4
        /*001c*/ 	.byte	0x03, 0x1b
        /*001e*/ 	.short	0x00a8


	//----- nvinfo : EIATTR_NUM_BARRIERS
	.align		4
        /*0020*/ 	.byte	0x02, 0x4c
        /*0022*/ 	.byte	0x10
	.zero		1


	//----- nvinfo : EIATTR_EXTERNS
	.align		4
        /*0024*/ 	.byte	0x04, 0x0f
        /*0026*/ 	.short	(.L_308 - .L_307)


	//   ....[0]....
	.align		4
.L_307:
        /*0028*/ 	.word	index@(__assertfail)


	//----- nvinfo : EIATTR_ANNOTATIONS
	.align		4
.L_308:
        /*002c*/ 	.byte	0x04, 0x55
        /*002e*/ 	.short	(.L_310 - .L_309)


	//   ....[0]....
.L_309:
        /* <DEDUP_REMOVED lines=46> */


	//----- nvinfo : EIATTR_MERCURY_ISA_VERSION
	.align		4
.L_310:
        /*02f8*/ 	.byte	0x03, 0x5f
        /*02fa*/ 	.short	0x0101


	//----- nvinfo : EIATTR_UNUSED_LOAD_BYTE_OFFSET
	.align		4
        /*02fc*/ 	.byte	0x04, 0x44
        /*02fe*/ 	.short	(.L_312 - .L_311)


	//   ....[0]....
.L_311:
        /*0300*/ 	.word	0x00000a20
        /*0304*/ 	.word	0x0000fff0


	//   ....[1]....
        /*0308*/ 	.word	0x00019bd0
        /*030c*/ 	.word	0x0000fff0


	//----- nvinfo : EIATTR_INT_WARP_WIDE_INSTR_OFFSETS
	.align		4
.L_312:
        /*0310*/ 	.byte	0x04, 0x31
        /*0312*/ 	.short	(.L_314 - .L_313)


	//   ....[0]....
.L_313:
        /*0314*/ 	.word	0x00000130


	//   ....[1]....
        /*0318*/ 	.word	0x00000170


	//   ....[2]....
        /*031c*/ 	.word	0x000001e0


	//   ....[3]....
        /*0320*/ 	.word	0x0001fbc0


	//   ....[4]....
        /*0324*/ 	.word	0x0001fc60


	//   ....[5]....
        /*0328*/ 	.word	0x00022b90


	//   ....[6]....
        /*032c*/ 	.word	0x00022c30


	//----- nvinfo : EIATTR_COOP_GROUP_MASK_REGIDS
	.align		4
.L_314:
        /*0330*/ 	.byte	0x04, 0x29
        /*0332*/ 	.short	(.L_316 - .L_315)


	//   ....[0]....
.L_315:
        /*0334*/ 	.word	0xffffffff


	//   ....[1]....
        /*0338*/ 	.word	0xffffffff


	//   ....[2]....
        /*033c*/ 	.word	0xffffffff


	//   ....[3]....
        /*0340*/ 	.word	0xffffffff


	//   ....[4]....
        /*0344*/ 	.word	0xffffffff


	//   ....[5]....
        /*0348*/ 	.word	0xffffffff


	//   ....[6]....
        /*034c*/ 	.word	0xffffffff


	//   ....[7]....
        /*0350*/ 	.word	0xffffffff


	//   ....[8]....
        /*0354*/ 	.word	0xffffffff


	//   ....[9]....
        /*0358*/ 	.word	0xffffffff


	//   ....[10]....
        /*035c*/ 	.word	0xffffffff


	//   ....[11]....
        /*0360*/ 	.word	0xffffffff


	//   ....[12]....
        /*0364*/ 	.word	0xffffffff


	//   ....[13]....
        /*0368*/ 	.word	0xffffffff


	//   ....[14]....
        /*036c*/ 	.word	0xffffffff


	//   ....[15]....
        /*0370*/ 	.word	0xffffffff


	//   ....[16]....
        /*0374*/ 	.word	0xffffffff


	//   ....[17]....
        /*0378*/ 	.word	0xffffffff


	//   ....[18]....
        /*037c*/ 	.word	0xffffffff


	//   ....[19]....
        /*0380*/ 	.word	0xffffffff


	//   ....[20]....
        /*0384*/ 	.word	0xffffffff


	//   ....[21]....
        /*0388*/ 	.word	0xffffffff


	//   ....[22]....
        /*038c*/ 	.word	0xffffffff


	//   ....[23]....
        /*0390*/ 	.word	0xffffffff


	//   ....[24]....
        /*0394*/ 	.word	0xffffffff


	//   ....[25]....
        /*0398*/ 	.word	0xffffffff


	//   ....[26]....
        /*039c*/ 	.word	0xffffffff


	//   ....[27]....
        /*03a0*/ 	.word	0xffffffff


	//   ....[28]....
        /*03a4*/ 	.word	0xffffffff


	//   ....[29]....
        /*03a8*/ 	.word	0xffffffff


	//   ....[30]....
        /*03ac*/ 	.word	0xffffffff


	//   ....[31]....
        /*03b0*/ 	.word	0xffffffff


	//   ....[32]....
        /*03b4*/ 	.word	0xffffffff


	//   ....[33]....
        /*03b8*/ 	.word	0xffffffff


	//   ....[34]....
        /*03bc*/ 	.word	0xffffffff


	//   ....[35]....
        /*03c0*/ 	.word	0xffffffff


	//   ....[36]....
        /*03c4*/ 	.word	0xffffffff


	//   ....[37]....
        /*03c8*/ 	.word	0xffffffff


	//   ....[38]....
        /*03cc*/ 	.word	0xffffffff


	//   ....[39]....
        /*03d0*/ 	.word	0xffffffff


	//   ....[40]....
        /*03d4*/ 	.word	0xffffffff


	//   ....[41]....
        /*03d8*/ 	.word	0xffffffff


	//   ....[42]....
        /*03dc*/ 	.word	0xffffffff


	//   ....[43]....
        /*03e0*/ 	.word	0xffffffff


	//   ....[44]....
        /*03e4*/ 	.word	0xffffffff


	//   ....[45]....
        /*03e8*/ 	.word	0xffffffff


	//   ....[46]....
        /*03ec*/ 	.word	0xffffffff


	//   ....[47]....
        /*03f0*/ 	.word	0xffffffff


	//   ....[48]....
        /*03f4*/ 	.word	0xffffffff


	//   ....[49]....
        /*03f8*/ 	.word	0xffffffff


	//   ....[50]....
        /*03fc*/ 	.word	0xffffffff


	//   ....[51]....
        /*0400*/ 	.word	0xffffffff


	//   ....[52]....
        /*0404*/ 	.word	0xffffffff


	//   ....[53]....
        /*0408*/ 	.word	0xffffffff


	//   ....[54]....
        /*040c*/ 	.word	0xffffffff


	//   ....[55]....
        /*0410*/ 	.word	0xffffffff


	//   ....[56]....
        /*0414*/ 	.word	0xffffffff


	//   ....[57]....
        /*0418*/ 	.word	0xffffffff


	//   ....[58]....
        /*041c*/ 	.word	0xffffffff


	//   ....[59]....
        /*0420*/ 	.word	0xffffffff


	//   ....[60]....
        /*0424*/ 	.word	0xffffffff


	//   ....[61]....
        /*0428*/ 	.word	0xffffffff


	//   ....[62]....
        /*042c*/ 	.word	0xffffffff


	//   ....[63]....
        /*0430*/ 	.word	0xffffffff


	//   ....[64]....
        /*0434*/ 	.word	0xffffffff


	//   ....[65]....
        /*0438*/ 	.word	0xffffffff


	//   ....[66]....
        /*043c*/ 	.word	0xffffffff


	//   ....[67]....
        /*0440*/ 	.word	0xffffffff


	//   ....[68]....
        /*0444*/ 	.word	0xffffffff


	//   ....[69]....
        /*0448*/ 	.word	0xffffffff


	//   ....[70]....
        /*044c*/ 	.word	0xffffffff


	//   ....[71]....
        /*0450*/ 	.word	0xffffffff


	//   ....[72]....
        /*0454*/ 	.word	0xffffffff


	//   ....[73]....
        /*0458*/ 	.word	0xffffffff


	//   ....[74]....
        /*045c*/ 	.word	0xffffffff


	//   ....[75]....
        /*0460*/ 	.word	0xffffffff


	//   ....[76]....
        /*0464*/ 	.word	0xffffffff


	//   ....[77]....
        /*0468*/ 	.word	0xffffffff


	//   ....[78]....
        /*046c*/ 	.word	0xffffffff


	//   ....[79]....
        /*0470*/ 	.word	0xffffffff


	//   ....[80]....
        /*0474*/ 	.word	0xffffffff


	//   ....[81]....
        /*0478*/ 	.word	0xffffffff


	//   ....[82]....
        /*047c*/ 	.word	0xffffffff


	//   ....[83]....
        /*0480*/ 	.word	0xffffffff


	//   ....[84]....
        /*0484*/ 	.word	0xffffffff


	//   ....[85]....
        /*0488*/ 	.word	0xffffffff


	//   ....[86]....
        /*048c*/ 	.word	0xffffffff


	//   ....[87]....
        /*0490*/ 	.word	0xffffffff


	//   ....[88]....
        /*0494*/ 	.word	0xffffffff


	//   ....[89]....
        /*0498*/ 	.word	0xffffffff


	//   ....[90]....
        /*049c*/ 	.word	0xffffffff


	//   ....[91]....
        /*04a0*/ 	.word	0xffffffff


	//   ....[92]....
        /*04a4*/ 	.word	0xffffffff


	//   ....[93]....
        /*04a8*/ 	.word	0xffffffff


	//   ....[94]....
        /*04ac*/ 	.word	0xffffffff


	//   ....[95]....
        /*04b0*/ 	.word	0xffffffff


	//   ....[96]....
        /*04b4*/ 	.word	0xffffffff


	//   ....[97]....
        /*04b8*/ 	.word	0xffffffff


	//   ....[98]....
        /*04bc*/ 	.word	0xffffffff


	//   ....[99]....
        /*04c0*/ 	.word	0xffffffff


	//   ....[100]....
        /*04c4*/ 	.word	0xffffffff


	//   ....[101]....
        /*04c8*/ 	.word	0xffffffff


	//   ....[102]....
        /*04cc*/ 	.word	0xffffffff


	//   ....[103]....
        /*04d0*/ 	.word	0xffffffff


	//   ....[104]....
        /*04d4*/ 	.word	0xffffffff


	//   ....[105]....
        /*04d8*/ 	.word	0xffffffff


	//   ....[106]....
        /*04dc*/ 	.word	0xffffffff


	//   ....[107]....
        /*04e0*/ 	.word	0xffffffff


	//   ....[108]....
        /*04e4*/ 	.word	0xffffffff


	//   ....[109]....
        /*04e8*/ 	.word	0xffffffff


	//   ....[110]....
        /*04ec*/ 	.word	0xffffffff


	//   ....[111]....
        /*04f0*/ 	.word	0xffffffff


	//   ....[112]....
        /*04f4*/ 	.word	0xffffffff


	//   ....[113]....
        /*04f8*/ 	.word	0xffffffff


	//   ....[114]....
        /*04fc*/ 	.word	0xffffffff


	//   ....[115]....
        /*0500*/ 	.word	0xffffffff


	//   ....[116]....
        /*0504*/ 	.word	0xffffffff


	//   ....[117]....
        /*0508*/ 	.word	0xffffffff


	//   ....[118]....
        /*050c*/ 	.word	0xffffffff


	//   ....[119]....
        /*0510*/ 	.word	0xffffffff


	//   ....[120]....
        /*0514*/ 	.word	0xffffffff


	//   ....[121]....
        /*0518*/ 	.word	0xffffffff


	//   ....[122]....
        /*051c*/ 	.word	0xffffffff


	//   ....[123]....
        /*0520*/ 	.word	0xffffffff


	//   ....[124]....
        /*0524*/ 	.word	0xffffffff


	//   ....[125]....
        /*0528*/ 	.word	0xffffffff


	//   ....[126]....
        /*052c*/ 	.word	0xffffffff


	//   ....[127]....
        /*0530*/ 	.word	0xffffffff


	//   ....[128]....
        /*0534*/ 	.word	0xffffffff


	//   ....[129]....
        /*0538*/ 	.word	0xffffffff


	//   ....[130]....
        /*053c*/ 	.word	0xffffffff


	//   ....[131]....
        /*0540*/ 	.word	0xffffffff


	//   ....[132]....
        /*0544*/ 	.word	0xffffffff


	//   ....[133]....
        /*0548*/ 	.word	0xffffffff


	//   ....[134]....
        /*054c*/ 	.word	0xffffffff


	//   ....[135]....
        /*0550*/ 	.word	0xffffffff


	//   ....[136]....
        /*0554*/ 	.word	0xffffffff


	//   ....[137]....
        /*0558*/ 	.word	0xffffffff


	//   ....[138]....
        /*055c*/ 	.word	0xffffffff


	//   ....[139]....
        /*0560*/ 	.word	0xffffffff


	//   ....[140]....
        /*0564*/ 	.word	0xffffffff


	//   ....[141]....
        /*0568*/ 	.word	0xffffffff


	//   ....[142]....
        /*056c*/ 	.word	0xffffffff


	//   ....[143]....
        /*0570*/ 	.word	0xffffffff


	//   ....[144]....
        /*0574*/ 	.word	0xffffffff


	//   ....[145]....
        /*0578*/ 	.word	0xffffffff


	//   ....[146]....
        /*057c*/ 	.word	0xffffffff


	//   ....[147]....
        /*0580*/ 	.word	0xffffffff


	//   ....[148]....
        /*0584*/ 	.word	0xffffffff


	//   ....[149]....
        /*0588*/ 	.word	0xffffffff


	//   ....[150]....
        /*058c*/ 	.word	0xffffffff


	//   ....[151]....
        /*0590*/ 	.word	0xffffffff


	//   ....[152]....
        /*0594*/ 	.word	0xffffffff


	//   ....[153]....
        /*0598*/ 	.word	0xffffffff


	//   ....[154]....
        /*059c*/ 	.word	0xffffffff


	//   ....[155]....
        /*05a0*/ 	.word	0xffffffff


	//   ....[156]....
        /*05a4*/ 	.word	0xffffffff


	//   ....[157]....
        /*05a8*/ 	.word	0xffffffff


	//   ....[158]....
        /*05ac*/ 	.word	0xffffffff


	//   ....[159]....
        /*05b0*/ 	.word	0xffffffff


	//   ....[160]....
        /*05b4*/ 	.word	0xffffffff


	//   ....[161]....
        /*05b8*/ 	.word	0xffffffff


	//   ....[162]....
        /*05bc*/ 	.word	0xffffffff


	//   ....[163]....
        /*05c0*/ 	.word	0xffffffff


	//   ....[164]....
        /*05c4*/ 	.word	0xffffffff


	//   ....[165]....
        /*05c8*/ 	.word	0xffffffff


	//   ....[166]....
        /*05cc*/ 	.word	0xffffffff


	//   ....[167]....
        /*05d0*/ 	.word	0xffffffff


	//   ....[168]....
        /*05d4*/ 	.word	0xffffffff


	//   ....[169]....
        /*05d8*/ 	.word	0xffffffff


	//   ....[170]....
        /*05dc*/ 	.word	0xffffffff


	//   ....[171]....
        /*05e0*/ 	.word	0xffffffff


	//   ....[172]....
        /*05e4*/ 	.word	0xffffffff


	//   ....[173]....
        /*05e8*/ 	.word	0xffffffff


	//   ....[174]....
        /*05ec*/ 	.word	0xffffffff


	//   ....[175]....
        /*05f0*/ 	.word	0xffffffff


	//   ....[176]....
        /*05f4*/ 	.word	0xffffffff


	//   ....[177]....
        /*05f8*/ 	.word	0xffffffff


	//   ....[178]....
        /*05fc*/ 	.word	0xffffffff


	//   ....[179]....
        /*0600*/ 	.word	0xffffffff


	//   ....[180]....
        /*0604*/ 	.word	0xffffffff


	//   ....[181]....
        /*0608*/ 	.word	0xffffffff


	//   ....[182]....
        /*060c*/ 	.word	0xffffffff


	//   ....[183]....
        /*0610*/ 	.word	0xffffffff


	//   ....[184]....
        /*0614*/ 	.word	0xffffffff


	//   ....[185]....
        /*0618*/ 	.word	0x0500000f


	//   ....[186]....
        /*061c*/ 	.word	0x0500000f


	//   ....[187]....
        /*0620*/ 	.word	0x0500000f


	//   ....[188]....
        /*0624*/ 	.word	0x0500000f


	//   ....[189]....
        /*0628*/ 	.word	0x0500000f


	//   ....[190]....
        /*062c*/ 	.word	0x0500000f


	//   ....[191]....
        /*0630*/ 	.word	0x0500000f


	//   ....[192]....
        /*0634*/ 	.word	0x0500000f


	//   ....[193]....
        /*0638*/ 	.word	0x0500000f


	//   ....[194]....
        /*063c*/ 	.word	0x0500000f


	//   ....[195]....
        /*0640*/ 	.word	0x0500000f


	//   ....[196]....
        /*0644*/ 	.word	0x0500000f


	//   ....[197]....
        /*0648*/ 	.word	0x0500000f


	//   ....[198]....
        /*064c*/ 	.word	0x0500000f


	//   ....[199]....
        /*0650*/ 	.word	0x0500000f


	//   ....[200]....
        /*0654*/ 	.word	0x0500000f


	//   ....[201]....
        /*0658*/ 	.word	0x0500000f


	//   ....[202]....
        /*065c*/ 	.word	0x0500000f


	//   ....[203]....
        /*0660*/ 	.word	0x0500000f


	//   ....[204]....
        /*0664*/ 	.word	0x0500000f


	//   ....[205]....
        /*0668*/ 	.word	0x0500000f


	//   ....[206]....
        /*066c*/ 	.word	0x0500000f


	//   ....[207]....
        /*0670*/ 	.word	0x0500000f


	//   ....[208]....
        /*0674*/ 	.word	0x0500000f


	//   ....[209]....
        /*0678*/ 	.word	0x0500000f


	//   ....[210]....
        /*067c*/ 	.word	0x0500000f


	//   ....[211]....
        /*0680*/ 	.word	0x0500000f


	//   ....[212]....
        /*0684*/ 	.word	0x0500000f


	//   ....[213]....
        /*0688*/ 	.word	0x0500000f


	//   ....[214]....
        /*068c*/ 	.word	0x0500000f


	//   ....[215]....
        /*0690*/ 	.word	0x0500000f


	//   ....[216]....
        /*0694*/ 	.word	0x0500000f


	//   ....[217]....
        /*0698*/ 	.word	0x0500000f


	//   ....[218]....
        /*069c*/ 	.word	0x0500000f


	//   ....[219]....
        /*06a0*/ 	.word	0x0500000f


	//   ....[220]....
        /*06a4*/ 	.word	0x0500000f


	//   ....[221]....
        /*06a8*/ 	.word	0x0500000f


	//   ....[222]....
        /*06ac*/ 	.word	0x0500000f


	//   ....[223]....
        /*06b0*/ 	.word	0x0500000f


	//   ....[224]....
        /*06b4*/ 	.word	0x0500000f


	//   ....[225]....
        /*06b8*/ 	.word	0x0500000f


	//   ....[226]....
        /*06bc*/ 	.word	0x0500000f


	//   ....[227]....
        /*06c0*/ 	.word	0x0500000f


	//   ....[228]....
        /*06c4*/ 	.word	0x0500000f


	//   ....[229]....
        /*06c8*/ 	.word	0x0500000f


	//   ....[230]....
        /*06cc*/ 	.word	0x0500000f


	//   ....[231]....
        /*06d0*/ 	.word	0x0500000f


	//   ....[232]....
        /*06d4*/ 	.word	0x0500000f


	//   ....[233]....
        /*06d8*/ 	.word	0x0500000f


	//   ....[234]....
        /*06dc*/ 	.word	0x0500000f


	//   ....[235]....
        /*06e0*/ 	.word	0x0500000f


	//   ....[236]....
        /*06e4*/ 	.word	0x0500000f


	//   ....[237]....
        /*06e8*/ 	.word	0x0500000f


	//   ....[238]....
        /*06ec*/ 	.word	0x0500000f


	//   ....[239]....
        /*06f0*/ 	.word	0x0500000f


	//   ....[240]....
        /*06f4*/ 	.word	0x0500000f


	//   ....[241]....
        /*06f8*/ 	.word	0x0500000f


	//   ....[242]....
        /*06fc*/ 	.word	0x0500000f


	//   ....[243]....
        /*0700*/ 	.word	0x0500000f


	//   ....[244]....
        /*0704*/ 	.word	0x0500000f


	//   ....[245]....
        /*0708*/ 	.word	0x0500000f


	//   ....[246]....
        /*070c*/ 	.word	0x0500000f


	//   ....[247]....
        /*0710*/ 	.word	0x0500000f


	//   ....[248]....
        /*0714*/ 	.word	0x0500000f


	//   ....[249]....
        /*0718*/ 	.word	0x0500000f


	//   ....[250]....
        /*071c*/ 	.word	0x0500000f


	//   ....[251]....
        /*0720*/ 	.word	0x0500000f


	//   ....[252]....
        /*0724*/ 	.word	0x0500000f


	//   ....[253]....
        /*0728*/ 	.word	0x0500000f


	//   ....[254]....
        /*072c*/ 	.word	0x0500000f


	//   ....[255]....
        /*0730*/ 	.word	0x0500000f


	//   ....[0]....
        /*0734*/ 	.word	0x0500000f


	//   ....[1]....
        /*0738*/ 	.word	0x0500000f


	//   ....[2]....
        /*073c*/ 	.word	0x0500000f


	//   ....[3]....
        /*0740*/ 	.word	0x0500000f


	//   ....[4]....
        /*0744*/ 	.word	0x0500000f


	//   ....[5]....
        /*0748*/ 	.word	0x0500000f


	//   ....[6]....
        /*074c*/ 	.word	0x0500000f


	//   ....[7]....
        /*0750*/ 	.word	0x0500000f


	//   ....[8]....
        /*0754*/ 	.word	0x0500000f


	//   ....[9]....
        /*0758*/ 	.word	0x0500000f


	//   ....[10]....
        /*075c*/ 	.word	0x0500000f


	//   ....[11]....
        /*0760*/ 	.word	0x0500000f


	//   ....[12]....
        /*0764*/ 	.word	0x0500000f


	//   ....[13]....
        /*0768*/ 	.word	0x0500000f


	//   ....[14]....
        /*076c*/ 	.word	0x0500000f


	//   ....[15]....
        /*0770*/ 	.word	0x0500000f


	//   ....[16]....
        /*0774*/ 	.word	0x0500000f


	//   ....[17]....
        /*0778*/ 	.word	0x0500000f


	//   ....[18]....
        /*077c*/ 	.word	0x0500000f


	//   ....[19]....
        /*0780*/ 	.word	0x0500000f


	//   ....[20]....
        /*0784*/ 	.word	0x0500000f


	//   ....[21]....
        /*0788*/ 	.word	0x0500000f


	//   ....[22]....
        /*078c*/ 	.word	0x0500000f


	//   ....[23]....
        /*0790*/ 	.word	0x0500000f


	//   ....[24]....
        /*0794*/ 	.word	0x0500000f


	//   ....[25]....
        /*0798*/ 	.word	0x0500000f


	//   ....[26]....
        /*079c*/ 	.word	0x0500000f


	//   ....[27]....
        /*07a0*/ 	.word	0x0500000f


	//   ....[28]....
        /*07a4*/ 	.word	0x0500000f


	//   ....[29]....
        /*07a8*/ 	.word	0x0500000f


	//   ....[30]....
        /*07ac*/ 	.word	0x0500000f


	//   ....[31]....
        /*07b0*/ 	.word	0x0500000f


	//   ....[32]....
        /*07b4*/ 	.word	0x0500000f


	//   ....[33]....
        /*07b8*/ 	.word	0x0500000f


	//   ....[34]....
        /*07bc*/ 	.word	0x0500000f


	//   ....[35]....
        /*07c0*/ 	.word	0x0500000f


	//   ....[36]....
        /*07c4*/ 	.word	0x0500000f


	//   ....[37]....
        /*07c8*/ 	.word	0x0500000f


	//   ....[38]....
        /*07cc*/ 	.word	0x0500000f


	//   ....[39]....
        /*07d0*/ 	.word	0x0500000f


	//   ....[40]....
        /*07d4*/ 	.word	0x0500000f


	//   ....[41]....
        /*07d8*/ 	.word	0x0500000f


	//----- nvinfo : EIATTR_COOP_GROUP_INSTR_OFFSETS
	.align		4
.L_316:
        /*07dc*/ 	.byte	0x04, 0x28
        /*07de*/ 	.short	(.L_318 - .L_317)


	//   ....[0]....
.L_317:
        /*07e0*/ 	.word	0x00000060


	//   ....[1]....
        /*07e4*/ 	.word	0x00000140


	//   ....[2]....
        /*07e8*/ 	.word	0x00000190


	//   ....[3]....
        /*07ec*/ 	.word	0x000003c0


	//   ....[4]....
        /*07f0*/ 	.word	0x00000520


	//   ....[5]....
        /*07f4*/ 	.word	0x00000640


	//   ....[6]....
        /*07f8*/ 	.word	0x000007a0


	//   ....[7]....
        /*07fc*/ 	.word	0x00003c10


	//   ....[8]....
        /*0800*/ 	.word	0x00003c20


	//   ....[9]....
        /*0804*/ 	.word	0x000051e0


	//   ....[10]....
        /*0808*/ 	.word	0x000051f0


	//   ....[11]....
        /*080c*/ 	.word	0x00007320


	//   ....[12]....
        /*0810*/ 	.word	0x00007330


	//   ....[13]....
        /*0814*/ 	.word	0x00008b00


	//   ....[14]....
        /*0818*/ 	.word	0x00008b10


	//   ....[15]....
        /*081c*/ 	.word	0x0000a3b0


	//   ....[16]....
        /*0820*/ 	.word	0x0000a3c0


	//   ....[17]....
        /*0824*/ 	.word	0x0000a660


	//   ....[18]....
        /*0828*/ 	.word	0x0000a670


	//   ....[19]....
        /*082c*/ 	.word	0x0000abb0


	//   ....[20]....
        /*0830*/ 	.word	0x0000abd0


	//   ....[21]....
        /*0834*/ 	.word	0x0000ad60


	//   ....[22]....
        /*0838*/ 	.word	0x0000ad80


	//   ....[23]....
        /*083c*/ 	.word	0x0000b5e0


	//   ....[24]....
        /*0840*/ 	.word	0x0000bcd0


	//   ....[25]....
        /*0844*/ 	.word	0x0000bce0


	//   ....[26]....
        /*0848*/ 	.word	0x0000bcf0


	//   ....[27]....
        /*084c*/ 	.word	0x0000bd00


	//   ....[28]....
        /*0850*/ 	.word	0x0000c4f0


	//   ....[29]....
        /*0854*/ 	.word	0x0000c500


	//   ....[30]....
        /*0858*/ 	.word	0x0000c510


	//   ....[31]....
        /*085c*/ 	.word	0x0000c520


	//   ....[32]....
        /*0860*/ 	.word	0x0000f2b0


	//   ....[33]....
        /*0864*/ 	.word	0x0000f2c0


	//   ....[34]....
        /*0868*/ 	.word	0x0000f2d0


	//   ....[35]....
        /*086c*/ 	.word	0x0000f2e0


	//   ....[36]....
        /*0870*/ 	.word	0x0000f900


	//   ....[37]....
        /*0874*/ 	.word	0x0000f910


	//   ....[38]....
        /*0878*/ 	.word	0x0000f920


	//   ....[39]....
        /*087c*/ 	.word	0x0000f930


	//   ....[40]....
        /*0880*/ 	.word	0x00013070


	//   ....[41]....
        /*0884*/ 	.word	0x00013090


	//   ....[42]....
        /*0888*/ 	.word	0x00013570


	//   ....[43]....
        /*088c*/ 	.word	0x00013680


	//   ....[44]....
        /*0890*/ 	.word	0x00013ce0


	//   ....[45]....
        /*0894*/ 	.word	0x00013d70


	//   ....[46]....
        /*0898*/ 	.word	0x00015820


	//   ....[47]....
        /*089c*/ 	.word	0x00015840


	//   ....[48]....
        /*08a0*/ 	.word	0x00016140


	//   ....[49]....
        /*08a4*/ 	.word	0x000161a0


	//   ....[50]....
        /*08a8*/ 	.word	0x000161c0


	//   ....[51]....
        /*08ac*/ 	.word	0x000161e0


	//   ....[52]....
        /*08b0*/ 	.word	0x000180e0


	//   ....[53]....
        /*08b4*/ 	.word	0x000180f0


	//   ....[54]....
        /*08b8*/ 	.word	0x00018120


	//   ....[55]....
        /*08bc*/ 	.word	0x00018130


	//   ....[56]....
        /*08c0*/ 	.word	0x000194c0


	//   ....[57]....
        /*08c4*/ 	.word	0x00019540


	//   ....[58]....
        /*08c8*/ 	.word	0x00019570


	//   ....[59]....
        /*08cc*/ 	.word	0x00019580


	//   ....[60]....
        /*08d0*/ 	.word	0x0001a6a0


	//   ....[61]....
        /*08d4*/ 	.word	0x0001a6b0


	//   ....[62]....
        /*08d8*/ 	.word	0x0001a6c0


	//   ....[63]....
        /*08dc*/ 	.word	0x0001a6d0


	//   ....[64]....
        /*08e0*/ 	.word	0x0001ada0


	//   ....[65]....
        /*08e4*/ 	.word	0x0001adf0


	//   ....[66]....
        /*08e8*/ 	.word	0x0001aec0


	//   ....[67]....
        /*08ec*/ 	.word	0x0001aee0


	//   ....[68]....
        /*08f0*/ 	.word	0x0001afb0


	//   ....[69]....
        /*08f4*/ 	.word	0x0001afd0


	//   ....[70]....
        /*08f8*/ 	.word	0x0001b0b0


	//   ....[71]....
        /*08fc*/ 	.word	0x0001b0d0


	//   ....[72]....
        /*0900*/ 	.word	0x0001b540


	//   ....[73]....
        /*0904*/ 	.word	0x0001b550


	//   ....[74]....
        /*0908*/ 	.word	0x0001b9a0


	//   ....[75]....
        /*090c*/ 	.word	0x0001b9b0


	//   ....[76]....
        /*0910*/ 	.word	0x0001c650


	//   ....[77]....
        /*0914*/ 	.word	0x0001c670


	//   ....[78]....
        /*0918*/ 	.word	0x0001c740


	//   ....[79]....
        /*091c*/ 	.word	0x0001c760


	//   ....[80]....
        /*0920*/ 	.word	0x0001c830


	//   ....[81]....
        /*0924*/ 	.word	0x0001c850


	//   ....[82]....
        /*0928*/ 	.word	0x0001c930


	//   ....[83]....
        /*092c*/ 	.word	0x0001c950


	//   ....[84]....
        /*0930*/ 	.word	0x0001cab0


	//   ....[85]....
        /*0934*/ 	.word	0x0001ccb0


	//   ....[86]....
        /*0938*/ 	.word	0x0001cce0


	//   ....[87]....
        /*093c*/ 	.word	0x0001cd10


	//   ....[88]....
        /*0940*/ 	.word	0x0001cd40


	//   ....[89]....
        /*0944*/ 	.word	0x0001cd70


	//   ....[90]....
        /*0948*/ 	.word	0x0001cda0


	//   ....[91]....
        /*094c*/ 	.word	0x0001cf40


	//   ....[92]....
        /*0950*/ 	.word	0x0001cf70


	//   ....[93]....
        /*0954*/ 	.word	0x0001cfa0


	//   ....[94]....
        /*0958*/ 	.word	0x0001cfd0


	//   ....[95]....
        /*095c*/ 	.word	0x0001d000


	//   ....[96]....
        /*0960*/ 	.word	0x0001d030


	//   ....[97]....
        /*0964*/ 	.word	0x0001d0c0


	//   ....[98]....
        /*0968*/ 	.word	0x0001d0f0


	//   ....[99]....
        /*096c*/ 	.word	0x0001d100


	//   ....[100]....
        /*0970*/ 	.word	0x0001d140


	//   ....[101]....
        /*0974*/ 	.word	0x0001e640


	//   ....[102]....
        /*0978*/ 	.word	0x00020830


	//   ....[103]....
        /*097c*/ 	.word	0x00020860


	//   ....[104]....
        /*0980*/ 	.word	0x00020910


	//   ....[105]....
        /*0984*/ 	.word	0x00020930


	//   ....[106]....
        /*0988*/ 	.word	0x000209d0


	//   ....[107]....
        /*098c*/ 	.word	0x000209f0


	//   ....[108]....
        /*0990*/ 	.word	0x00020a90


	//   ....[109]....
        /*0994*/ 	.word	0x00020ab0


	//   ....[110]....
        /*0998*/ 	.word	0x00020b50


	//   ....[111]....
        /*099c*/ 	.word	0x00020b70


	//   ....[112]....
        /*09a0*/ 	.word	0x00020b80


	//   ....[113]....
        /*09a4*/ 	.word	0x00020c10


	//   ....[114]....
        /*09a8*/ 	.word	0x000213c0


	//   ....[115]....
        /*09ac*/ 	.word	0x00021400


	//   ....[116]....
        /*09b0*/ 	.word	0x00021420


	//   ....[117]....
        /*09b4*/ 	.word	0x000214b0


	//   ....[118]....
        /*09b8*/ 	.word	0x000214c0


	//   ....[119]....
        /*09bc*/ 	.word	0x00021560


	//   ....[120]....
        /*09c0*/ 	.word	0x00021570


	//   ....[121]....
        /*09c4*/ 	.word	0x00021610


	//   ....[122]....
        /*09c8*/ 	.word	0x00021620


	//   ....[123]....
        /*09cc*/ 	.word	0x000216c0


	//   ....[124]....
        /*09d0*/ 	.word	0x000216d0


	//   ....[125]....
        /*09d4*/ 	.word	0x00021770


	//   ....[126]....
        /*09d8*/ 	.word	0x00021780


	//   ....[127]....
        /*09dc*/ 	.word	0x00021820


	//   ....[128]....
        /*09e0*/ 	.word	0x00021830


	//   ....[129]....
        /*09e4*/ 	.word	0x00021840


	//   ....[130]....
        /*09e8*/ 	.word	0x00022040


	//   ....[131]....
        /*09ec*/ 	.word	0x00022050


	//   ....[132]....
        /*09f0*/ 	.word	0x00022060


	//   ....[133]....
        /*09f4*/ 	.word	0x000220f0


	//   ....[134]....
        /*09f8*/ 	.word	0x00022100


	//   ....[135]....
        /*09fc*/ 	.word	0x00022160


	//   ....[136]....
        /*0a00*/ 	.word	0x00022190


	//   ....[137]....
        /*0a04*/ 	.word	0x000221d0


	//   ....[138]....
        /*0a08*/ 	.word	0x00022200


	//   ....[139]....
        /*0a0c*/ 	.word	0x00022240


	//   ....[140]....
        /*0a10*/ 	.word	0x00022270


	//   ....[141]....
        /*0a14*/ 	.word	0x000222b0


	//   ....[142]....
        /*0a18*/ 	.word	0x00022540


	//   ....[143]....
        /*0a1c*/ 	.word	0x00022570


	//   ....[144]....
        /*0a20*/ 	.word	0x00022600


	//   ....[145]....
        /*0a24*/ 	.word	0x00022610


	//   ....[146]....
        /*0a28*/ 	.word	0x00022680


	//   ....[147]....
        /*0a2c*/ 	.word	0x00022690


	//   ....[148]....
        /*0a30*/ 	.word	0x00022700


	//   ....[149]....
        /*0a34*/ 	.word	0x00022710


	//   ....[150]....
        /*0a38*/ 	.word	0x00022780


	//   ....[151]....
        /*0a3c*/ 	.word	0x00022790


	//   ....[152]....
        /*0a40*/ 	.word	0x000227a0


	//   ....[153]....
        /*0a44*/ 	.word	0x00022810


	//   ....[154]....
        /*0a48*/ 	.word	0x00022dc0


	//   ....[155]....
        /*0a4c*/ 	.word	0x00022df0


	//   ....[156]....
        /*0a50*/ 	.word	0x00022e20


	//   ....[157]....
        /*0a54*/ 	.word	0x00022e30


	//   ....[158]....
        /*0a58*/ 	.word	0x00022e70


	//   ....[159]....
        /*0a5c*/ 	.word	0x00022e90


	//   ....[160]....
        /*0a60*/ 	.word	0x00022f00


	//   ....[161]....
        /*0a64*/ 	.word	0x00022f20


	//   ....[162]....
        /*0a68*/ 	.word	0x00022f80


	//   ....[163]....
        /*0a6c*/ 	.word	0x00022fa0


	//   ....[164]....
        /*0a70*/ 	.word	0x00022ff0


	//   ....[165]....
        /*0a74*/ 	.word	0x00023010


	//   ....[166]....
        /*0a78*/ 	.word	0x00023460


	//   ....[167]....
        /*0a7c*/ 	.word	0x00023490


	//   ....[168]....
        /*0a80*/ 	.word	0x00023500


	//   ....[169]....
        /*0a84*/ 	.word	0x00023530


	//   ....[170]....
        /*0a88*/ 	.word	0x00023560


	//   ....[171]....
        /*0a8c*/ 	.word	0x00023590


	//   ....[172]....
        /*0a90*/ 	.word	0x000235c0


	//   ....[173]....
        /*0a94*/ 	.word	0x000235f0


	//   ....[174]....
        /*0a98*/ 	.word	0x000237a0


	//   ....[175]....
        /*0a9c*/ 	.word	0x000237d0


	//   ....[176]....
        /*0aa0*/ 	.word	0x00023800


	//   ....[177]....
        /*0aa4*/ 	.word	0x00023830


	//   ....[178]....
        /*0aa8*/ 	.word	0x00023860


	//   ....[179]....
        /*0aac*/ 	.word	0x00023890


	//   ....[180]....
        /*0ab0*/ 	.word	0x00023950


	//   ....[181]....
        /*0ab4*/ 	.word	0x00023970


	//   ....[182]....
        /*0ab8*/ 	.word	0x00023990


	//   ....[183]....
        /*0abc*/ 	.word	0x000239f0


	//   ....[184]....
        /*0ac0*/ 	.word	0x00024420


	//   ....[185]....
        /*0ac4*/ 	.word	0x00024740


	//   ....[186]....
        /*0ac8*/ 	.word	0x000247d0


	//   ....[187]....
        /*0acc*/ 	.word	0x00024870


	//   ....[188]....
        /*0ad0*/ 	.word	0x00024900


	//   ....[189]....
        /*0ad4*/ 	.word	0x000249f0


	//   ....[190]....
        /*0ad8*/ 	.word	0x00024a80


	//   ....[191]....
        /*0adc*/ 	.word	0x00024b20


	//   ....[192]....
        /*0ae0*/ 	.word	0x00024bb0


	//   ....[193]....
        /*0ae4*/ 	.word	0x00024ca0


	//   ....[194]....
        /*0ae8*/ 	.word	0x00024d30


	//   ....[195]....
        /*0aec*/ 	.word	0x00024dd0


	//   ....[196]....
        /*0af0*/ 	.word	0x00024e60


	//   ....[197]....
        /*0af4*/ 	.word	0x00024f50


	//   ....[198]....
        /*0af8*/ 	.word	0x00024fe0


	//   ....[199]....
        /*0afc*/ 	.word	0x00025030


	//   ....[200]....
        /*0b00*/ 	.word	0x00025080


	//   ....[201]....
        /*0b04*/ 	.word	0x00025120


	//   ....[202]....
        /*0b08*/ 	.word	0x000251b0


	//   ....[203]....
        /*0b0c*/ 	.word	0x00025200


	//   ....[204]....
        /*0b10*/ 	.word	0x00025250


	//   ....[205]....
        /*0b14*/ 	.word	0x00025340


	//   ....[206]....
        /*0b18*/ 	.word	0x000253d0


	//   ....[207]....
        /*0b1c*/ 	.word	0x00025420


	//   ....[208]....
        /*0b20*/ 	.word	0x00025470


	//   ....[209]....
        /*0b24*/ 	.word	0x00025500


	//   ....[210]....
        /*0b28*/ 	.word	0x00025590


	//   ....[211]....
        /*0b2c*/ 	.word	0x000255e0


	//   ....[212]....
        /*0b30*/ 	.word	0x00025630


	//   ....[213]....
        /*0b34*/ 	.word	0x00025930


	//   ....[214]....
        /*0b38*/ 	.word	0x00025c10


	//   ....[215]....
        /*0b3c*/ 	.word	0x00025d00


	//   ....[216]....
        /*0b40*/ 	.word	0x00025da0


	//   ....[217]....
        /*0b44*/ 	.word	0x00025ed0


	//   ....[218]....
        /*0b48*/ 	.word	0x00025f30


	//   ....[219]....
        /*0b4c*/ 	.word	0x00026060


	//   ....[220]....
        /*0b50*/ 	.word	0x000260c0


	//   ....[221]....
        /*0b54*/ 	.word	0x000261f0


	//   ....[222]....
        /*0b58*/ 	.word	0x00026250


	//   ....[223]....
        /*0b5c*/ 	.word	0x00026380


	//   ....[224]....
        /*0b60*/ 	.word	0x000263e0


	//   ....[225]....
        /*0b64*/ 	.word	0x00026500


	//   ....[226]....
        /*0b68*/ 	.word	0x00026550


	//   ....[227]....
        /*0b6c*/ 	.word	0x00026600


	//   ....[228]....
        /*0b70*/ 	.word	0x00026660


	//   ....[229]....
        /*0b74*/ 	.word	0x00026780


	//   ....[230]....
        /*0b78*/ 	.word	0x000267d0


	//   ....[231]....
        /*0b7c*/ 	.word	0x00026900


	//   ....[232]....
        /*0b80*/ 	.word	0x00026950


	//   ....[233]....
        /*0b84*/ 	.word	0x00026a80


	//   ....[234]....
        /*0b88*/ 	.word	0x00026ad0


	//   ....[235]....
        /*0b8c*/ 	.word	0x00026c00


	//   ....[236]....
        /*0b90*/ 	.word	0x00026c50


	//   ....[237]....
        /*0b94*/ 	.word	0x00026d80


	//   ....[238]....
        /*0b98*/ 	.word	0x00026dd0


	//   ....[239]....
        /*0b9c*/ 	.word	0x00026f00


	//   ....[240]....
        /*0ba0*/ 	.word	0x00026f50


	//   ....[241]....
        /*0ba4*/ 	.word	0x00027060


	//   ....[242]....
        /*0ba8*/ 	.word	0x000270b0


	//   ....[243]....
        /*0bac*/ 	.word	0x000271e0


	//   ....[244]....
        /*0bb0*/ 	.word	0x00027290


	//   ....[245]....
        /*0bb4*/ 	.word	0x000273b0


	//   ....[246]....
        /*0bb8*/ 	.word	0x00027400


	//   ....[247]....
        /*0bbc*/ 	.word	0x000274f0


	//   ....[248]....
        /*0bc0*/ 	.word	0x00027540


	//   ....[249]....
        /*0bc4*/ 	.word	0x00027630


	//   ....[250]....
        /*0bc8*/ 	.word	0x00027680


	//   ....[251]....
        /*0bcc*/ 	.word	0x00027770


	//   ....[252]....
        /*0bd0*/ 	.word	0x000277c0


	//   ....[253]....
        /*0bd4*/ 	.word	0x000278b0


	//   ....[254]....
        /*0bd8*/ 	.word	0x00027900


	//   ....[255]....
        /*0bdc*/ 	.word	0x000279f0


	//   ....[0]....
        /*0be0*/ 	.word	0x00027a90


	//   ....[1]....
        /*0be4*/ 	.word	0x00027ba0


	//   ....[2]....
        /*0be8*/ 	.word	0x00027bf0


	//   ....[3]....
        /*0bec*/ 	.word	0x00027cf0


	//   ....[4]....
        /*0bf0*/ 	.word	0x00027d40


	//   ....[5]....
        /*0bf4*/ 	.word	0x00027e40


	//   ....[6]....
        /*0bf8*/ 	.word	0x00027e90


	//   ....[7]....
        /*0bfc*/ 	.word	0x00027f90


	//   ....[8]....
        /*0c00*/ 	.word	0x00027fe0


	//   ....[9]....
        /*0c04*/ 	.word	0x000280e0


	//   ....[10]....
        /*0c08*/ 	.word	0x00028130


	//   ....[11]....
        /*0c0c*/ 	.word	0x00028220


	//   ....[12]....
        /*0c10*/ 	.word	0x000282f0


	//   ....[13]....
        /*0c14*/ 	.word	0x00028440


	//   ....[14]....
        /*0c18*/ 	.word	0x00028490


	//   ....[15]....
        /*0c1c*/ 	.word	0x00028580


	//   ....[16]....
        /*0c20*/ 	.word	0x000285d0


	//   ....[17]....
        /*0c24*/ 	.word	0x000286d0


	//   ....[18]....
        /*0c28*/ 	.word	0x00028720


	//   ....[19]....
        /*0c2c*/ 	.word	0x00028810


	//   ....[20]....
        /*0c30*/ 	.word	0x00028860


	//   ....[21]....
        /*0c34*/ 	.word	0x00028940


	//   ....[22]....
        /*0c38*/ 	.word	0x00028990


	//   ....[23]....
        /*0c3c*/ 	.word	0x00028a20


	//   ....[24]....
        /*0c40*/ 	.word	0x00028ac0


	//   ....[25]....
        /*0c44*/ 	.word	0x00028c50


	//   ....[26]....
        /*0c48*/ 	.word	0x00028cc0


	//   ....[27]....
        /*0c4c*/ 	.word	0x00028d30


	//   ....[28]....
        /*0c50*/ 	.word	0x00028da0


	//   ....[29]....
        /*0c54*/ 	.word	0x00028e10


	//   ....[30]....
        /*0c58*/ 	.word	0x00028e90


	//   ....[31]....
        /*0c5c*/ 	.word	0x00028f10


	//   ....[32]....
        /*0c60*/ 	.word	0x00028fa0


	//   ....[33]....
        /*0c64*/ 	.word	0x00029010


	//   ....[34]....
        /*0c68*/ 	.word	0x00029080


	//   ....[35]....
        /*0c6c*/ 	.word	0x000290f0


	//   ....[36]....
        /*0c70*/ 	.word	0x00029170


	//   ....[37]....
        /*0c74*/ 	.word	0x000291e0


	//   ....[38]....
        /*0c78*/ 	.word	0x00029270


	//   ....[39]....
        /*0c7c*/ 	.word	0x000292d0


	//   ....[40]....
        /*0c80*/ 	.word	0x00029360


	//   ....[41]....
        /*0c84*/ 	.word	0x00029490


	//----- nvinfo : EIATTR_REG_RECONFIG
	.align		4
.L_318:
        /*0c88*/ 	.byte	0x01, 0x54
	.zero		2


	//----- nvinfo : EIATTR_SYSCALL_OFFSETS
	.align		4
        /*0c8c*/ 	.byte	0x04, 0x46
        /*0c8e*/ 	.short	(.L_320 - .L_319)


	//   ....[0]....
.L_319:
        /*0c90*/ 	.word	0x00001fb0


	//   ....[1]....
        /*0c94*/ 	.word	0x00002100


	//   ....[2]....
        /*0c98*/ 	.word	0x0000b750


	//   ....[3]....
        /*0c9c*/ 	.word	0x0000ba50


	//   ....[4]....
        /*0ca0*/ 	.word	0x0001fdc0


	//   ....[5]....
        /*0ca4*/ 	.word	0x0001ff10


	//   ....[6]....
        /*0ca8*/ 	.word	0x00020000


	//   ....[7]....
        /*0cac*/ 	.word	0x00020fe0


	//----- nvinfo : EIATTR_MBARRIER_INSTR_OFFSETS
	.align		4
.L_320:
        /*0cb0*/ 	.byte	0x04, 0x39
        /*0cb2*/ 	.short	(.L_322 - .L_321)


	//   ....[0]....
.L_321:
        /*0cb4*/ 	.word	0x00000270
        /*0cb8*/ 	.word	0x000000ff
        /*0cbc*/ 	.word	0x0002a800
        /*0cc0*/ 	.short	0x0100
        /*0cc2*/ 	.byte	0x08
	.zero		1


	//   ....[1]....
        /*0cc4*/ 	.word	0x00000280
        /*0cc8*/ 	.word	0x000000ff
        /*0ccc*/ 	.word	0x0002a820
        /*0cd0*/ 	.short	0x0100
        /*0cd2*/ 	.byte	0x08
	.zero		1


	//   ....[2]....
        /*0cd4*/ 	.word	0x00000370
        /*0cd8*/ 	.word	0x000000ff
        /*0cdc*/ 	.word	0x0002a830
        /*0ce0*/ 	.short	0x0100
        /*0ce2*/ 	.byte	0x08
	.zero		1


	//   ....[3]....
        /*0ce4*/ 	.word	0x00000380
        /*0ce8*/ 	.word	0x000000ff
        /*0cec*/ 	.word	0x0002a840
        /*0cf0*/ 	.short	0x0100
        /*0cf2*/ 	.byte	0x08
	.zero		1


	//   ....[4]....
        /*0cf4*/ 	.word	0x00000390
        /*0cf8*/ 	.word	0x000000ff
        /*0cfc*/ 	.word	0x0002a838
        /*0d00*/ 	.short	0x0100
        /*0d02*/ 	.byte	0x08
	.zero		1


	//   ....[5]....
        /*0d04*/ 	.word	0x000003a0
        /*0d08*/ 	.word	0x000000ff
        /*0d0c*/ 	.word	0x0002a848
        /*0d10*/ 	.short	0x0100
        /*0d12*/ 	.byte	0x08
	.zero		1


	//   ....[6]....
        /*0d14*/ 	.word	0x000004d0
        /*0d18*/ 	.word	0x000000ff
        /*0d1c*/ 	.word	0x0002a850
        /*0d20*/ 	.short	0x0100
        /*0d22*/ 	.byte	0x08
	.zero		1


	//   ....[7]....
        /*0d24*/ 	.word	0x000004e0
        /*0d28*/ 	.word	0x000000ff
        /*0d2c*/ 	.word	0x0002a860
        /*0d30*/ 	.short	0x0100
        /*0d32*/ 	.byte	0x08
	.zero		1


	//   ....[8]....
        /*0d34*/ 	.word	0x000004f0
        /*0d38*/ 	.word	0x000000ff
        /*0d3c*/ 	.word	0x0002a858
        /*0d40*/ 	.short	0x0100
        /*0d42*/ 	.byte	0x08
	.zero		1


	//   ....[9]....
        /*0d44*/ 	.word	0x00000500
        /*0d48*/ 	.word	0x000000ff
        /*0d4c*/ 	.word	0x0002a868
        /*0d50*/ 	.short	0x0100
        /*0d52*/ 	.byte	0x08
	.zero		1


	//   ....[10]....
        /*0d54*/ 	.word	0x000005f0
        /*0d58*/ 	.word	0x000000ff
        /*0d5c*/ 	.word	0x0002a870
        /*0d60*/ 	.short	0x0100
        /*0d62*/ 	.byte	0x06
	.zero		1


	//   ....[11]....
        /*0d64*/ 	.word	0x00000600
        /*0d68*/ 	.word	0x000000ff
        /*0d6c*/ 	.word	0x0002a880
        /*0d70*/ 	.short	0x0100
        /*0d72*/ 	.byte	0x06
	.zero		1


	//   ....[12]....
        /*0d74*/ 	.word	0x00000610
        /*0d78*/ 	.word	0x000000ff
        /*0d7c*/ 	.word	0x0002a878
        /*0d80*/ 	.short	0x0100
        /*0d82*/ 	.byte	0x06
	.zero		1


	//   ....[13]....
        /*0d84*/ 	.word	0x00000620
        /*0d88*/ 	.word	0x000000ff
        /*0d8c*/ 	.word	0x0002a888
        /*0d90*/ 	.short	0x0100
        /*0d92*/ 	.byte	0x06
	.zero		1


	//   ....[14]....
        /*0d94*/ 	.word	0x00000750
        /*0d98*/ 	.word	0x000000ff
        /*0d9c*/ 	.word	0x0002a890
        /*0da0*/ 	.short	0x0100
        /*0da2*/ 	.byte	0x08
	.zero		1


	//   ....[15]....
        /*0da4*/ 	.word	0x00000760
        /*0da8*/ 	.word	0x000000ff
        /*0dac*/ 	.word	0x0002a8a0
        /*0db0*/ 	.short	0x0100
        /*0db2*/ 	.byte	0x08
	.zero		1


	//   ....[16]....
        /*0db4*/ 	.word	0x00000770
        /*0db8*/ 	.word	0x000000ff
        /*0dbc*/ 	.word	0x0002a898
        /*0dc0*/ 	.short	0x0100
        /*0dc2*/ 	.byte	0x08
	.zero		1


	//   ....[17]....
        /*0dc4*/ 	.word	0x00000780
        /*0dc8*/ 	.word	0x000000ff
        /*0dcc*/ 	.word	0x0002a8a8
        /*0dd0*/ 	.short	0x0100
        /*0dd2*/ 	.byte	0x08
	.zero		1


	//   ....[18]....
        /*0dd4*/ 	.word	0x000008b0
        /*0dd8*/ 	.word	0x000000ff
        /*0ddc*/ 	.word	0x0002a8b0
        /*0de0*/ 	.short	0x0100
        /*0de2*/ 	.byte	0x08
	.zero		1


	//   ....[19]....
        /*0de4*/ 	.word	0x000008c0
        /*0de8*/ 	.word	0x000000ff
        /*0dec*/ 	.word	0x0002a8c0
        /*0df0*/ 	.short	0x0100
        /*0df2*/ 	.byte	0x08
	.zero		1


	//   ....[20]....
        /*0df4*/ 	.word	0x000008d0
        /*0df8*/ 	.word	0x000000ff
        /*0dfc*/ 	.word	0x0002a8b8
        /*0e00*/ 	.short	0x0100
        /*0e02*/ 	.byte	0x08
	.zero		1


	//   ....[21]....
        /*0e04*/ 	.word	0x000008e0
        /*0e08*/ 	.word	0x000000ff
        /*0e0c*/ 	.word	0x0002a8c8
        /*0e10*/ 	.short	0x0100
        /*0e12*/ 	.byte	0x08
	.zero		1


	//   ....[22]....
        /*0e14*/ 	.word	0x00003bc0
        /*0e18*/ 	.word	0x00000054
        /*0e1c*/ 	.word	0x0002a890
        /*0e20*/ 	.short	0x010a
        /*0e22*/ 	.byte	0x3f
	.zero		1


	//   ....[23]....
        /*0e24*/ 	.word	0x000072b0
        /*0e28*/ 	.word	0x00000054
        /*0e2c*/ 	.word	0x0002a890
        /*0e30*/ 	.short	0x010a
        /*0e32*/ 	.byte	0x3f
	.zero		1


	//   ....[24]....
        /*0e34*/ 	.word	0x0000a210
        /*0e38*/ 	.word	0x00000054
        /*0e3c*/ 	.word	0x0002a890
        /*0e40*/ 	.short	0x010a
        /*0e42*/ 	.byte	0x3f
	.zero		1


	//   ....[25]....
        /*0e44*/ 	.word	0x0000a9d0
        /*0e48*/ 	.word	0x0000000b
        /*0e4c*/ 	.word	0x00000000
        /*0e50*/ 	.short	0x0101
        /*0e52*/ 	.byte	0x3f
	.zero		1


	//   ....[26]....
        /*0e54*/ 	.word	0x0000aa10
        /*0e58*/ 	.word	0x00000054
        /*0e5c*/ 	.word	0x0002a8b0
        /*0e60*/ 	.short	0x010a
        /*0e62*/ 	.byte	0x3f
	.zero		1


	//   ....[27]....
        /*0e64*/ 	.word	0x0000afc0
        /*0e68*/ 	.word	0x00000054
        /*0e6c*/ 	.word	0x00000000
        /*0e70*/ 	.short	0x0101
        /*0e72*/ 	.byte	0x3f
	.zero		1


	//   ....[28]....
        /*0e74*/ 	.word	0x0000b7d0
        /*0e78*/ 	.word	0x00000002
        /*0e7c*/ 	.word	0x0002a800
        /*0e80*/ 	.short	0x010a
        /*0e82*/ 	.byte	0x3f
	.zero		1


	//   ....[29]....
        /*0e84*/ 	.word	0x0000b820
        /*0e88*/ 	.word	0x00000002
        /*0e8c*/ 	.word	0x0002a800
        /*0e90*/ 	.short	0x010a
        /*0e92*/ 	.byte	0x3f
	.zero		1


	//   ....[30]....
        /*0e94*/ 	.word	0x0000cc10
        /*0e98*/ 	.word	0x00000002
        /*0e9c*/ 	.word	0x0002a800
        /*0ea0*/ 	.short	0x010a
        /*0ea2*/ 	.byte	0x3f
	.zero		1


	//   ....[31]....
        /*0ea4*/ 	.word	0x0000fe10
        /*0ea8*/ 	.word	0x00000002
        /*0eac*/ 	.word	0x0002a800
        /*0eb0*/ 	.short	0x010a
        /*0eb2*/ 	.byte	0x3f
	.zero		1


	//   ....[32]....
        /*0eb4*/ 	.word	0x00012660
        /*0eb8*/ 	.word	0x00000009
        /*0ebc*/ 	.word	0x0002a830
        /*0ec0*/ 	.short	0x010a
        /*0ec2*/ 	.byte	0x3f
	.zero		1


	//   ....[33]....
        /*0ec4*/ 	.word	0x000126a0
        /*0ec8*/ 	.word	0x00000009
        /*0ecc*/ 	.word	0x0002a830
        /*0ed0*/ 	.short	0x010a
        /*0ed2*/ 	.byte	0x3f
	.zero		1


	//   ....[34]....
        /*0ed4*/ 	.word	0x00012ff0
        /*0ed8*/ 	.word	0x00000009
        /*0edc*/ 	.word	0x00000000
        /*0ee0*/ 	.short	0x0101
        /*0ee2*/ 	.byte	0x3f
	.zero		1


	//   ....[35]....
        /*0ee4*/ 	.word	0x00014900
        /*0ee8*/ 	.word	0x00000009
        /*0eec*/ 	.word	0x0002a830
        /*0ef0*/ 	.short	0x010a
        /*0ef2*/ 	.byte	0x3f
	.zero		1


	//   ....[36]....
        /*0ef4*/ 	.word	0x00014980
        /*0ef8*/ 	.word	0x00000009
        /*0efc*/ 	.word	0x0002a830
        /*0f00*/ 	.short	0x010a
        /*0f02*/ 	.byte	0x3f
	.zero		1


	//   ....[37]....
        /*0f04*/ 	.word	0x00015400
        /*0f08*/ 	.word	0x00000015
        /*0f0c*/ 	.word	0x0002a850
        /*0f10*/ 	.short	0x010a
        /*0f12*/ 	.byte	0x3f
	.zero		1


	//   ....[38]....
        /*0f14*/ 	.word	0x00015450
        /*0f18*/ 	.word	0x00000015
        /*0f1c*/ 	.word	0x0002a850
        /*0f20*/ 	.short	0x010a
        /*0f22*/ 	.byte	0x3f
	.zero		1


	//   ....[39]....
        /*0f24*/ 	.word	0x000157e0
        /*0f28*/ 	.word	0x00000009
        /*0f2c*/ 	.word	0x00000000
        /*0f30*/ 	.short	0x0101
        /*0f32*/ 	.byte	0x3f
	.zero		1


	//   ....[40]....
        /*0f34*/ 	.word	0x00016c90
        /*0f38*/ 	.word	0x00000015
        /*0f3c*/ 	.word	0x00000000
        /*0f40*/ 	.short	0x0101
        /*0f42*/ 	.byte	0x3f
	.zero		1


	//   ....[41]....
        /*0f44*/ 	.word	0x00016f60
        /*0f48*/ 	.word	0x00000003
        /*0f4c*/ 	.word	0x0002a830
        /*0f50*/ 	.short	0x010a
        /*0f52*/ 	.byte	0x3f
	.zero		1


	//   ....[42]....
        /*0f54*/ 	.word	0x00016fe0
        /*0f58*/ 	.word	0x00000003
        /*0f5c*/ 	.word	0x0002a830
        /*0f60*/ 	.short	0x010a
        /*0f62*/ 	.byte	0x3f
	.zero		1


	//   ....[43]....
        /*0f64*/ 	.word	0x00017a40
        /*0f68*/ 	.word	0x00000014
        /*0f6c*/ 	.word	0x0002a850
        /*0f70*/ 	.short	0x010a
        /*0f72*/ 	.byte	0x3f
	.zero		1


	//   ....[44]....
        /*0f74*/ 	.word	0x00017a90
        /*0f78*/ 	.word	0x00000014
        /*0f7c*/ 	.word	0x0002a850
        /*0f80*/ 	.short	0x010a
        /*0f82*/ 	.byte	0x3f
	.zero		1


	//   ....[45]....
        /*0f84*/ 	.word	0x00018350
        /*0f88*/ 	.word	0x00000062
        /*0f8c*/ 	.word	0x00000000
        /*0f90*/ 	.short	0x0101
        /*0f92*/ 	.byte	0x3f
	.zero		1


	//   ....[46]....
        /*0f94*/ 	.word	0x00018bb0
        /*0f98*/ 	.word	0x0000006b
        /*0f9c*/ 	.word	0x00000000
        /*0fa0*/ 	.short	0x0101
        /*0fa2*/ 	.byte	0x3f
	.zero		1


	//   ....[47]....
        /*0fa4*/ 	.word	0x000191c0
        /*0fa8*/ 	.word	0x00000005
        /*0fac*/ 	.word	0x0002a850
        /*0fb0*/ 	.short	0x010a
        /*0fb2*/ 	.byte	0x3f
	.zero		1


	//   ....[48]....
        /*0fb4*/ 	.word	0x00019260
        /*0fb8*/ 	.word	0x00000005
        /*0fbc*/ 	.word	0x0002a850
        /*0fc0*/ 	.short	0x010a
        /*0fc2*/ 	.byte	0x3f
	.zero		1


	//   ....[49]....
        /*0fc4*/ 	.word	0x00019760
        /*0fc8*/ 	.word	0x00000005
        /*0fcc*/ 	.word	0x00000000
        /*0fd0*/ 	.short	0x0101
        /*0fd2*/ 	.byte	0x3f
	.zero		1


	//   ....[50]....
        /*0fd4*/ 	.word	0x0001adb0
        /*0fd8*/ 	.word	0x00000000
        /*0fdc*/ 	.word	0x00000000
        /*0fe0*/ 	.short	0x0101
        /*0fe2*/ 	.byte	0x3f
	.zero		1


	//   ....[51]....
        /*0fe4*/ 	.word	0x0001b4c0
        /*0fe8*/ 	.word	0x0000000a
        /*0fec*/ 	.word	0x00000000
        /*0ff0*/ 	.short	0x0101
        /*0ff2*/ 	.byte	0x3f
	.zero		1


	//   ....[52]....
        /*0ff4*/ 	.word	0x0001e720
        /*0ff8*/ 	.word	0x00000016
        /*0ffc*/ 	.word	0x0002a820
        /*1000*/ 	.short	0x010a
        /*1002*/ 	.byte	0x3f
	.zero		1


	//   ....[53]....
        /*1004*/ 	.word	0x0001e7b0
        /*1008*/ 	.word	0x0000000d
        /*100c*/ 	.word	0x0002a8a0
        /*1010*/ 	.short	0x010a
        /*1012*/ 	.byte	0x3f
	.zero		1


	//   ....[54]....
        /*1014*/ 	.word	0x0001ebf0
        /*1018*/ 	.word	0x0000000d
        /*101c*/ 	.word	0x0002a8c0
        /*1020*/ 	.short	0x010a
        /*1022*/ 	.byte	0x3f
	.zero		1


	//   ....[55]....
        /*1024*/ 	.word	0x0001f020
        /*1028*/ 	.word	0x0000000c
        /*102c*/ 	.word	0x0002a8a0
        /*1030*/ 	.short	0x010a
        /*1032*/ 	.byte	0x3f
	.zero		1


	//   ....[56]....
        /*1034*/ 	.word	0x0001f450
        /*1038*/ 	.word	0x0000000c
        /*103c*/ 	.word	0x0002a8c0
        /*1040*/ 	.short	0x010a
        /*1042*/ 	.byte	0x3f
	.zero		1


	//   ....[57]....
        /*1044*/ 	.word	0x00020610
        /*1048*/ 	.word	0x00000007
        /*104c*/ 	.word	0x0002a840
        /*1050*/ 	.short	0x010a
        /*1052*/ 	.byte	0x3f
	.zero		1


	//   ....[58]....
        /*1054*/ 	.word	0x00020ce0
        /*1058*/ 	.word	0x00000007
        /*105c*/ 	.word	0x0002a830
        /*1060*/ 	.short	0x0107
        /*1062*/ 	.byte	0x3f
	.zero		1


	//   ....[59]....
        /*1064*/ 	.word	0x00020db0
        /*1068*/ 	.word	0x00000007
        /*106c*/ 	.word	0x0002a830
        /*1070*/ 	.short	0x0101
        /*1072*/ 	.byte	0x3f
	.zero		1


	//   ....[60]....
        /*1074*/ 	.word	0x000219a0
        /*1078*/ 	.word	0x00000016
        /*107c*/ 	.word	0x0002a800
        /*1080*/ 	.short	0x0107
        /*1082*/ 	.byte	0x3f
	.zero		1


	//   ....[61]....
        /*1084*/ 	.word	0x00021ab0
        /*1088*/ 	.word	0x00000016
        /*108c*/ 	.word	0x0002a800
        /*1090*/ 	.short	0x0101
        /*1092*/ 	.byte	0x3f
	.zero		1


	//   ....[62]....
        /*1094*/ 	.word	0x00021ad0
        /*1098*/ 	.word	0x00000016
        /*109c*/ 	.word	0x0002a820
        /*10a0*/ 	.short	0x010a
        /*10a2*/ 	.byte	0x3f
	.zero		1


	//   ....[63]....
        /*10a4*/ 	.word	0x00021e60
        /*10a8*/ 	.word	0x00000006
        /*10ac*/ 	.word	0x0002a840
        /*10b0*/ 	.short	0x010a
        /*10b2*/ 	.byte	0x3f
	.zero		1


	//   ....[64]....
        /*10b4*/ 	.word	0x00022360
        /*10b8*/ 	.word	0x00000006
        /*10bc*/ 	.word	0x0002a830
        /*10c0*/ 	.short	0x0107
        /*10c2*/ 	.byte	0x3f
	.zero		1


	//   ....[65]....
        /*10c4*/ 	.word	0x00022420
        /*10c8*/ 	.word	0x00000006
        /*10cc*/ 	.word	0x0002a830
        /*10d0*/ 	.short	0x0101
        /*10d2*/ 	.byte	0x3f
	.zero		1


	//   ....[66]....
        /*10d4*/ 	.word	0x00022480
        /*10d8*/ 	.word	0x00000004
        /*10dc*/ 	.word	0x0002a860
        /*10e0*/ 	.short	0x010a
        /*10e2*/ 	.byte	0x3f
	.zero		1


	//   ....[67]....
        /*10e4*/ 	.word	0x000228f0
        /*10e8*/ 	.word	0x00000004
        /*10ec*/ 	.word	0x0002a850
        /*10f0*/ 	.short	0x0107
        /*10f2*/ 	.byte	0x3f
	.zero		1


	//   ....[68]....
        /*10f4*/ 	.word	0x00022a70
        /*10f8*/ 	.word	0x00000004
        /*10fc*/ 	.word	0x0002a850
        /*1100*/ 	.short	0x0101
        /*1102*/ 	.byte	0x3f
	.zero		1


	//   ....[69]....
        /*1104*/ 	.word	0x00022ce0
        /*1108*/ 	.word	0x00000000
        /*110c*/ 	.word	0x0002a860
        /*1110*/ 	.short	0x010a
        /*1112*/ 	.byte	0x3f
	.zero		1


	//   ....[70]....
        /*1114*/ 	.word	0x00023160
        /*1118*/ 	.word	0x00000000
        /*111c*/ 	.word	0x0002a850
        /*1120*/ 	.short	0x0107
        /*1122*/ 	.byte	0x3f
	.zero		1


	//   ....[71]....
        /*1124*/ 	.word	0x00023230
        /*1128*/ 	.word	0x00000000
        /*112c*/ 	.word	0x0002a850
        /*1130*/ 	.short	0x0101
        /*1132*/ 	.byte	0x3f
	.zero		1


	//   ....[72]....
        /*1134*/ 	.word	0x000243a0
        /*1138*/ 	.word	0x00000005
        /*113c*/ 	.word	0x0002a820
        /*1140*/ 	.short	0x010a
        /*1142*/ 	.byte	0x3f
	.zero		1


	//   ....[73]....
        /*1144*/ 	.word	0x00024510
        /*1148*/ 	.word	0x00000003
        /*114c*/ 	.word	0x0002a840
        /*1150*/ 	.short	0x010a
        /*1152*/ 	.byte	0x3f
	.zero		1


	//   ....[74]....
        /*1154*/ 	.word	0x000245b0
        /*1158*/ 	.word	0x00000005
        /*115c*/ 	.word	0x0002a840
        /*1160*/ 	.short	0x010a
        /*1162*/ 	.byte	0x3f
	.zero		1


	//   ....[75]....
        /*1164*/ 	.word	0x000245f0
        /*1168*/ 	.word	0x00000003
        /*116c*/ 	.word	0x0002a860
        /*1170*/ 	.short	0x010a
        /*1172*/ 	.byte	0x3f
	.zero		1


	//   ....[76]....
        /*1174*/ 	.word	0x00024630
        /*1178*/ 	.word	0x00000005
        /*117c*/ 	.word	0x0002a860
        /*1180*/ 	.short	0x010a
        /*1182*/ 	.byte	0x3f
	.zero		1


	//   ....[77]....
        /*1184*/ 	.word	0x00024690
        /*1188*/ 	.word	0x00000054
        /*118c*/ 	.word	0x0002a890
        /*1190*/ 	.short	0x010a
        /*1192*/ 	.byte	0x3f
	.zero		1


	//   ....[78]....
        /*1194*/ 	.word	0x00024940
        /*1198*/ 	.word	0x00000054
        /*119c*/ 	.word	0x0002a890
        /*11a0*/ 	.short	0x010a
        /*11a2*/ 	.byte	0x3f
	.zero		1


	//   ....[79]....
        /*11a4*/ 	.word	0x00024bf0
        /*11a8*/ 	.word	0x00000054
        /*11ac*/ 	.word	0x0002a890
        /*11b0*/ 	.short	0x010a
        /*11b2*/ 	.byte	0x3f
	.zero		1


	//   ....[80]....
        /*11b4*/ 	.word	0x00024ea0
        /*11b8*/ 	.word	0x00000054
        /*11bc*/ 	.word	0x0002a8b0
        /*11c0*/ 	.short	0x010a
        /*11c2*/ 	.byte	0x3f
	.zero		1


	//   ....[81]....
        /*11c4*/ 	.word	0x00025290
        /*11c8*/ 	.word	0x00000002
        /*11cc*/ 	.word	0x0002a800
        /*11d0*/ 	.short	0x010a
        /*11d2*/ 	.byte	0x3f
	.zero		1


	//   ....[82]....
        /*11d4*/ 	.word	0x00025670
        /*11d8*/ 	.word	0x00000002
        /*11dc*/ 	.word	0x0002a800
        /*11e0*/ 	.short	0x010a
        /*11e2*/ 	.byte	0x3f
	.zero		1


	//   ....[83]....
        /*11e4*/ 	.word	0x000256c0
        /*11e8*/ 	.word	0x00000009
        /*11ec*/ 	.word	0x0002a830
        /*11f0*/ 	.short	0x010a
        /*11f2*/ 	.byte	0x3f
	.zero		1


	//   ....[84]....
        /*11f4*/ 	.word	0x00025710
        /*11f8*/ 	.word	0x00000009
        /*11fc*/ 	.word	0x0002a830
        /*1200*/ 	.short	0x010a
        /*1202*/ 	.byte	0x3f
	.zero		1


	//   ....[85]....
        /*1204*/ 	.word	0x00025760
        /*1208*/ 	.word	0x00000015
        /*120c*/ 	.word	0x0002a850
        /*1210*/ 	.short	0x010a
        /*1212*/ 	.byte	0x3f
	.zero		1


	//   ....[86]....
        /*1214*/ 	.word	0x000257b0
        /*1218*/ 	.word	0x00000003
        /*121c*/ 	.word	0x0002a830
        /*1220*/ 	.short	0x010a
        /*1222*/ 	.byte	0x3f
	.zero		1


	//   ....[87]....
        /*1224*/ 	.word	0x00025800
        /*1228*/ 	.word	0x00000014
        /*122c*/ 	.word	0x0002a850
        /*1230*/ 	.short	0x010a
        /*1232*/ 	.byte	0x3f
	.zero		1


	//   ....[88]....
        /*1234*/ 	.word	0x00025850
        /*1238*/ 	.word	0x00000005
        /*123c*/ 	.word	0x0002a850
        /*1240*/ 	.short	0x010a
        /*1242*/ 	.byte	0x3f
	.zero		1


	//   ....[89]....
        /*1244*/ 	.word	0x000259f0
        /*1248*/ 	.word	0x00000016
        /*124c*/ 	.word	0x0002a820
        /*1250*/ 	.short	0x010a
        /*1252*/ 	.byte	0x3f
	.zero		1


	//   ....[90]....
        /*1254*/ 	.word	0x00025a40
        /*1258*/ 	.word	0x0000000d
        /*125c*/ 	.word	0x0002a8a0
        /*1260*/ 	.short	0x010a
        /*1262*/ 	.byte	0x3f
	.zero		1


	//   ....[91]....
        /*1264*/ 	.word	0x00025a90
        /*1268*/ 	.word	0x0000000d
        /*126c*/ 	.word	0x0002a8c0
        /*1270*/ 	.short	0x010a
        /*1272*/ 	.byte	0x3f
	.zero		1


	//   ....[92]....
        /*1274*/ 	.word	0x00025ae0
        /*1278*/ 	.word	0x0000000c
        /*127c*/ 	.word	0x0002a8a0
        /*1280*/ 	.short	0x010a
        /*1282*/ 	.byte	0x3f
	.zero		1


	//   ....[93]....
        /*1284*/ 	.word	0x00025b30
        /*1288*/ 	.word	0x0000000c
        /*128c*/ 	.word	0x0002a8c0
        /*1290*/ 	.short	0x010a
        /*1292*/ 	.byte	0x3f
	.zero		1


	//   ....[94]....
        /*1294*/ 	.word	0x00025c50
        /*1298*/ 	.word	0x00000007
        /*129c*/ 	.word	0x0002a840
        /*12a0*/ 	.short	0x010a
        /*12a2*/ 	.byte	0x3f
	.zero		1


	//   ....[95]....
        /*12a4*/ 	.word	0x000270e0
        /*12a8*/ 	.word	0x00000016
        /*12ac*/ 	.word	0x0002a820
        /*12b0*/ 	.short	0x010a
        /*12b2*/ 	.byte	0x3f
	.zero		1


	//   ....[96]....
        /*12b4*/ 	.word	0x00027130
        /*12b8*/ 	.word	0x00000006
        /*12bc*/ 	.word	0x0002a840
        /*12c0*/ 	.short	0x010a
        /*12c2*/ 	.byte	0x3f
	.zero		1


	//   ....[97]....
        /*12c4*/ 	.word	0x00027940
        /*12c8*/ 	.word	0x00000004
        /*12cc*/ 	.word	0x0002a860
        /*12d0*/ 	.short	0x010a
        /*12d2*/ 	.byte	0x3f
	.zero		1


	//   ....[98]....
        /*12d4*/ 	.word	0x00028170
        /*12d8*/ 	.word	0x00000000
        /*12dc*/ 	.word	0x0002a860
        /*12e0*/ 	.short	0x010a
        /*12e2*/ 	.byte	0x3f
	.zero		1


	//   ....[99]....
        /*12e4*/ 	.word	0x000293b0
        /*12e8*/ 	.word	0x00000005
        /*12ec*/ 	.word	0x0002a820
        /*12f0*/ 	.short	0x010a
        /*12f2*/ 	.byte	0x3f
	.zero		1


	//   ....[100]....
        /*12f4*/ 	.word	0x00029550
        /*12f8*/ 	.word	0x00000003
        /*12fc*/ 	.word	0x0002a840
        /*1300*/ 	.short	0x010a
        /*1302*/ 	.byte	0x3f
	.zero		1


	//   ....[101]....
        /*1304*/ 	.word	0x000295a0
        /*1308*/ 	.word	0x00000005
        /*130c*/ 	.word	0x0002a840
        /*1310*/ 	.short	0x010a
        /*1312*/ 	.byte	0x3f
	.zero		1


	//   ....[102]....
        /*1314*/ 	.word	0x000295f0
        /*1318*/ 	.word	0x00000003
        /*131c*/ 	.word	0x0002a860
        /*1320*/ 	.short	0x010a
        /*1322*/ 	.byte	0x3f
	.zero		1


	//----- nvinfo : EIATTR_NUM_MBARRIERS
	.align		4
.L_322:
        /*1324*/ 	.byte	0x03, 0x38
        /*1326*/ 	.short	0x0016


	//----- nvinfo : EIATTR_EXIT_INSTR_OFFSETS
	.align		4
        /*1328*/ 	.byte	0x04, 0x1c
        /*132a*/ 	.short	(.L_324 - .L_323)


	//   ....[0]....
.L_323:
        /*132c*/ 	.word	0x00024680


	//----- nvinfo : EIATTR_MAX_THREADS
	.align		4
.L_324:
        /*1330*/ 	.byte	0x04, 0x05
        /*1332*/ 	.short	(.L_326 - .L_325)
.L_325:
        /*1334*/ 	.word	0x00000180
        /*1338*/ 	.word	0x00000001
        /*133c*/ 	.word	0x00000001


	//----- nvinfo : EIATTR_CRS_STACK_SIZE
	.align		4
.L_326:
        /*1340*/ 	.byte	0x04, 0x1e
        /*1342*/ 	.short	(.L_328 - .L_327)
.L_327:
        /*1344*/ 	.word	0x00000000


	//----- nvinfo : EIATTR_CBANK_PARAM_SIZE
	.align		4
.L_328:
        /*1348*/ 	.byte	0x03, 0x19
        /*134a*/ 	.short	0x0af0


	//----- nvinfo : EIATTR_PARAM_CBANK
	.align		4
        /*134c*/ 	.byte	0x04, 0x0a
        /*134e*/ 	.short	(.L_330 - .L_329)
	.align		4
.L_329:
        /*1350*/ 	.word	index@(.nv.constant0._ZN7cutlass13device_kernelIN5flash11enable_sm90INS1_16FlashAttnFwdSm90INS1_25CollectiveMainloopFwdSm90ILi2EN4cute5tupleIJNS5_1CILi1EEES8_S8_EEENS6_IJNS7_ILi128EEENS7_ILi96EEENS7_ILi192EEEEEELi128ENS_6half_tEfNS_4arch4Sm90ELb1ELb0ELb0ELb1ELb1ELb1ELb0ELb1ELb1ELb1ELb1ELb0EEENS1_21CollectiveEpilogueFwdINS6_IJSA_SA_SB_EEES9_SE_SG_Li256ELb1ELb1ELb1ELb0EEENS1_36VarlenDynamicPersistentTileSchedulerILi128ELi96ELi256ELi128ELb1ELb1ELb1ELb1ELb1ELb1EEEEEEEEEvNT_6ParamsE)
        /*1354*/ 	.short	0x0210
        /*1356*/ 	.short	0x0af0


	//----- nvinfo : EIATTR_SW_WAR
	.align		4
.L_330:
        /*1358*/ 	.byte	0x04, 0x36
        /*135a*/ 	.short	(.L_332 - .L_331)
.L_331:
        /*135c*/ 	.word	0x00000008
.L_332:


//--------------------- .nv.callgraph             --------------------------
	.section	.nv.callgraph,"",@"SHT_CUDA_CALLGRAPH"
	.align	4
	.sectionentsize	8
	.align		4
        /*0000*/ 	.word	0x00000000
	.align		4
        /*0004*/ 	.word	0xffffffff
	.align		4
        /*0008*/ 	.word	index@(_ZN7cutlass13device_kernelIN5flash11enable_sm90INS1_16FlashAttnFwdSm90INS1_25CollectiveMainloopFwdSm90ILi2EN4cute5tupleIJNS5_1CILi1EEES8_S8_EEENS6_IJNS7_ILi128EEENS7_ILi96EEENS7_ILi192EEEEEELi128ENS_6half_tEfNS_4arch4Sm90ELb0ELb0ELb0ELb0ELb1ELb0ELb0ELb1ELb1ELb1ELb1ELb0EEENS1_21CollectiveEpilogueFwdINS6_IJSA_SA_SB_EEES9_SE_SG_Li256ELb0ELb1ELb1ELb0EEENS1_19SingleTileSchedulerILb0ELb1ELb1ELi128EEEEEEEEEvNT_6ParamsE)
	.align		4
        /*000c*/ 	.word	index@(__assertfail)
	.align		4
        /*0010*/ 	.word	index@(_ZN7cutlass13device_kernelIN5flash11enable_sm90INS1_16FlashAttnFwdSm90INS1_25CollectiveMainloopFwdSm90ILi2EN4cute5tupleIJNS5_1CILi1EEES8_S8_EEENS6_IJNS7_ILi128EEENS7_ILi96EEENS7_ILi192EEEEEELi128ENS_6half_tEfNS_4arch4Sm90ELb0ELb0ELb0ELb1ELb1ELb0ELb0ELb1ELb1ELb1ELb1ELb0EEENS1_21CollectiveEpilogueFwdINS6_IJSA_SA_SB_EEES9_SE_SG_Li256ELb1ELb1ELb1ELb0EEENS1_36VarlenDynamicPersistentTileSchedulerILi128ELi96ELi256ELi128ELb1ELb1ELb1ELb0ELb1ELb1EEEEEEEEEvNT_6ParamsE)
	.align		4
        /*0014*/ 	.word	index@(__assertfail)
	.align		4
        /*0018*/ 	.word	index@(_ZN7cutlass13device_kernelIN5flash11enable_sm90INS1_16FlashAttnFwdSm90INS1_25CollectiveMainloopFwdSm90ILi2EN4cute5tupleIJNS5_1CILi1EEES8_S8_EEENS6_IJNS7_ILi128EEENS7_ILi96EEENS7_ILi192EEEEEELi128ENS_6half_tEfNS_4arch4Sm90ELb0ELb0ELb0ELb1ELb1ELb1ELb0ELb1ELb1ELb1ELb1ELb0EEENS1_21CollectiveEpilogueFwdINS6_IJSA_SA_SB_EEES9_SE_SG_Li256ELb1ELb1ELb1ELb0EEENS1_36VarlenDynamicPersistentTileSchedulerILi128ELi96ELi256ELi128ELb1ELb1ELb1ELb0ELb1ELb1EEEEEEEEEvNT_6ParamsE)
	.align		4
        /*001c*/ 	.word	index@(__assertfail)
	.align		4
        /*0020*/ 	.word	index@(_ZN7cutlass13device_kernelIN5flash11enable_sm90INS1_16FlashAttnFwdSm90INS1_25CollectiveMainloopFwdSm90ILi2EN4cute5tupleIJNS5_1CILi1EEES8_S8_EEENS6_IJNS7_ILi128EEENS7_ILi96EEENS7_ILi192EEEEEELi128ENS_6half_tEfNS_4arch4Sm90ELb0ELb1ELb0ELb0ELb1ELb0ELb0ELb1ELb1ELb1ELb1ELb0EEENS1_21CollectiveEpilogueFwdINS6_IJSA_SA_SB_EEES9_SE_SG_Li256ELb0ELb1ELb1ELb0EEENS1_19SingleTileSchedulerILb0ELb1ELb1ELi128EEEEEEEEEvNT_6ParamsE)
	.align		4
        /*0024*/ 	.word	index@(__assertfail)
	.align		4
        /*0028*/ 	.word	index@(_ZN7cutlass13device_kernelIN5flash11enable_sm90INS1_16FlashAttnFwdSm90INS1_25CollectiveMainloopFwdSm90ILi2EN4cute5tupleIJNS5_1CILi1EEES8_S8_EEENS6_IJNS7_ILi128EEENS7_ILi96EEENS7_ILi192EEEEEELi128ENS_6half_tEfNS_4arch4Sm90ELb0ELb1ELb0ELb1ELb1ELb0ELb0ELb1ELb1ELb1ELb1ELb0EEENS1_21CollectiveEpilogueFwdINS6_IJSA_SA_SB_EEES9_SE_SG_Li256ELb1ELb1ELb1ELb0EEENS1_36VarlenDynamicPersistentTileSchedulerILi128ELi96ELi256ELi128ELb1ELb1ELb1ELb1ELb0ELb1EEEEEEEEEvNT_6ParamsE)
	.align		4
        /*002c*/ 	.word	index@(__assertfail)
	.align		4
        /*0030*/ 	.word	index@(_ZN7cutlass13device_kernelIN5flash11enable_sm90INS1_16FlashAttnFwdSm90INS1_25CollectiveMainloopFwdSm90ILi2EN4cute5tupleIJNS5_1CILi1EEES8_S8_EEENS6_IJNS7_ILi128EEENS7_ILi96EEENS7_ILi192EEEEEELi128ENS_6half_tEfNS_4arch4Sm90ELb0ELb1ELb0ELb1ELb1ELb1ELb0ELb1ELb1ELb1ELb1ELb0EEENS1_21CollectiveEpilogueFwdINS6_IJSA_SA_SB_EEES9_SE_SG_Li256ELb1ELb1ELb1ELb0EEENS1_36VarlenDynamicPersistentTileSchedulerILi128ELi96ELi256ELi128ELb1ELb1ELb1ELb1ELb0ELb1EEEEEEEEEvNT_6ParamsE)
	.align		4
        /*0034*/ 	.word	index@(__assertfail)
	.align		4
        /*0038*/ 	.word	index@(_ZN7cutlass13device_kernelIN5flash11enable_sm90INS1_16FlashAttnFwdSm90INS1_25CollectiveMainloopFwdSm90ILi2EN4cute5tupleIJNS5_1CILi1EEES8_S8_EEENS6_IJNS7_ILi128EEENS7_ILi96EEENS7_ILi192EEEEEELi128ENS_6half_tEfNS_4arch4Sm90ELb1ELb0ELb0ELb0ELb1ELb0ELb0ELb1ELb1ELb1ELb1ELb0EEENS1_21CollectiveEpilogueFwdINS6_IJSA_SA_SB_EEES9_SE_SG_Li256ELb0ELb1ELb1ELb0EEENS1_19SingleTileSchedulerILb0ELb1ELb1ELi128EEEEEEEEEvNT_6ParamsE)
	.align		4
        /*003c*/ 	.word	index@(__assertfail)
	.align		4
        /*0040*/ 	.word	index@(_ZN7cutlass13device_kernelIN5flash11enable_sm90INS1_16FlashAttnFwdSm90INS1_25CollectiveMainloopFwdSm90ILi2EN4cute5tupleIJNS5_1CILi1EEES8_S8_EEENS6_IJNS7_ILi128EEENS7_ILi96EEENS7_ILi192EEEEEELi128ENS_6half_tEfNS_4arch4Sm90ELb1ELb0ELb0ELb1ELb1ELb0ELb0ELb1ELb1ELb1ELb1ELb0EEENS1_21CollectiveEpilogueFwdINS6_IJSA_SA_SB_EEES9_SE_SG_Li256ELb1ELb1ELb1ELb0EEENS1_36VarlenDynamicPersistentTileSchedulerILi128ELi96ELi256ELi128ELb1ELb1ELb1ELb1ELb1ELb1EEEEEEEEEvNT_6ParamsE)
	.align		4
        /*0044*/ 	.word	index@(__assertfail)
	.align		4
        /*0048*/ 	.word	index@(_ZN7cutlass13device_kernelIN5flash11enable_sm90INS1_16FlashAttnFwdSm90INS1_25CollectiveMainloopFwdSm90ILi2EN4cute5tupleIJNS5_1CILi1EEES8_S8_EEENS6_IJNS7_ILi128EEENS7_ILi96EEENS7_ILi192EEEEEELi128ENS_6half_tEfNS_4arch4Sm90ELb1ELb0ELb0ELb1ELb1ELb1ELb0ELb1ELb1ELb1ELb1ELb0EEENS1_21CollectiveEpilogueFwdINS6_IJSA_SA_SB_EEES9_SE_SG_Li256ELb1ELb1ELb1ELb0EEENS1_36VarlenDynamicPersistentTileSchedulerILi128ELi96ELi256ELi128ELb1ELb1ELb1ELb1ELb1ELb1EEEEEEEEEvNT_6ParamsE)
	.align		4
        /*004c*/ 	.word	index@(__assertfail)
	.align		4
        /*0050*/ 	.word	0x00000000
	.align		4
        /*0054*/ 	.word	0xfffffffe
	.align		4
        /*0058*/ 	.word	0x00000000
	.align		4
        /*005c*/ 	.word	0xfffffffd
	.align		4
        /*0060*/ 	.word	0x00000000
	.align		4
        /*0064*/ 	.word	0xfffffffc


//--------------------- .nv.constant4             --------------------------
	.section	.nv.constant4,"a",@progbits
	.align	8
	.align		8
.nv.constant4:
        /*0000*/ 	.dword	__assertfail
	.align		8
        /*0008*/ 	.dword	__unnamed_1
	.align		8
        /*0010*/ 	.dword	__unnamed_2
	.align		8
        /*0018*/ 	.dword	__unnamed_3
	.align		8
        /*0020*/ 	.dword	__unnamed_4
	.align		8
        /*0028*/ 	.dword	__unnamed_5
	.align		8
        /*0030*/ 	.dword	__unnamed_6
	.align		8
        /*0038*/ 	.dword	_ZN82_INTERNAL_fce35b4c_46_flash_fwd_hdim192_128_fp16_paged_split_sm90_cu_93b96ec2_35234cuda3std3__45__cpo5beginE
	.align		8
        /*0040*/ 	.dword	_ZN82_INTERNAL_fce35b4c_46_flash_fwd_hdim192_128_fp16_paged_split_sm90_cu_93b96ec2_35234cuda3std3__45__cpo3endE
	.align		8
        /*0048*/ 	.dword	_ZN82_INTERNAL_fce35b4c_46_flash_fwd_hdim192_128_fp16_paged_split_sm90_cu_93b96ec2_35234cuda3std3__45__cpo6cbeginE
	.align		8
        /*0050*/ 	.dword	_ZN82_INTERNAL_fce35b4c_46_flash_fwd_hdim192_128_fp16_paged_split_sm90_cu_93b96ec2_35234cuda3std3__45__cpo4cendE
	.align		8
        /*0058*/ 	.dword	_ZN82_INTERNAL_fce35b4c_46_flash_fwd_hdim192_128_fp16_paged_split_sm90_cu_93b96ec2_35234cuda3std3__484_GLOBAL__N__fce35b4c_46_flash_fwd_hdim192_128_fp16_paged_split_sm90_cu_93b96ec2_35236ignoreE
	.align		8
        /*0060*/ 	.dword	_ZN82_INTERNAL_fce35b4c_46_flash_fwd_hdim192_128_fp16_paged_split_sm90_cu_93b96ec2_35234cuda3std3__419piecewise_constructE
	.align		8
        /*0068*/ 	.dword	_ZN82_INTERNAL_fce35b4c_46_flash_fwd_hdim192_128_fp16_paged_split_sm90_cu_93b96ec2_35234cuda3std3__48in_placeE
	.align		8
        /*0070*/ 	.dword	_ZN82_INTERNAL_fce35b4c_46_flash_fwd_hdim192_128_fp16_paged_split_sm90_cu_93b96ec2_35234cuda3std6ranges3__45__cpo4swapE
	.align		8
        /*0078*/ 	.dword	_ZN82_INTERNAL_fce35b4c_46_flash_fwd_hdim192_128_fp16_paged_split_sm90_cu_93b96ec2_35234cuda3std6ranges3__45__cpo9iter_moveE
	.align		8
        /*0080*/ 	.dword	_ZN82_INTERNAL_fce35b4c_46_flash_fwd_hdim192_128_fp16_paged_split_sm90_cu_93b96ec2_35234cute7productE
	.align		8
        /*0088*/ 	.dword	_ZN82_INTERNAL_fce35b4c_46_flash_fwd_hdim192_128_fp16_paged_split_sm90_cu_93b96ec2_35234cute1_E
	.align		8
        /*0090*/ 	.dword	$str$23
	.align		8
        /*0098*/ 	.dword	$str$24


//--------------------- .text._ZN7cutlass13device_kernelIN5flash11enable_sm90INS1_16FlashAttnFwdSm90INS1_25CollectiveMainloopFwdSm90ILi2EN4cute5tupleIJNS5_1CILi1EEES8_S8_EEENS6_IJNS7_ILi128EEENS7_ILi96EEENS7_ILi192EEEEEELi128ENS_6half_tEfNS_4arch4Sm90ELb0ELb0ELb0ELb0ELb1ELb0ELb0ELb1ELb1ELb1ELb1ELb0EEENS1_21CollectiveEpilogueFwdINS6_IJSA_SA_SB_EEES9_SE_SG_Li256ELb0ELb1ELb1ELb0EEENS1_19SingleTileSchedulerILb0ELb1ELb1ELi128EEEEEEEEEvNT_6ParamsE --------------------------
	.section	.text._ZN7cutlass13device_kernelIN5flash11enable_sm90INS1_16FlashAttnFwdSm90INS1_25CollectiveMainloopFwdSm90ILi2EN4cute5tupleIJNS5_1CILi1EEES8_S8_EEENS6_IJNS7_ILi128EEENS7_ILi96EEENS7_ILi192EEEEEELi128ENS_6half_tEfNS_4arch4Sm90ELb0ELb0ELb0ELb0ELb1ELb0ELb0ELb1ELb1ELb1ELb1ELb0EEENS1_21CollectiveEpilogueFwdINS6_IJSA_SA_SB_EEES9_SE_SG_Li256ELb0ELb1ELb1ELb0EEENS1_19SingleTileSchedulerILb0ELb1ELb1ELi128EEEEEEEEEvNT_6ParamsE,"ax",@progbits
	.align	128
.text._ZN7cutlass13device_kernelIN5flash11enable_sm90INS1_16FlashAttnFwdSm90INS1_25CollectiveMainloopFwdSm90ILi2EN4cute5tupleIJNS5_1CILi1EEES8_S8_EEENS6_IJNS7_ILi128EEENS7_ILi96EEENS7_ILi192EEEEEELi128ENS_6half_tEfNS_4arch4Sm90ELb0ELb0ELb0ELb0ELb1ELb0ELb0ELb1ELb1ELb1ELb1ELb0EEENS1_21CollectiveEpilogueFwdINS6_IJSA_SA_SB_EEES9_SE_SG_Li256ELb0ELb1ELb1ELb0EEENS1_19SingleTileSchedulerILb0ELb1ELb1ELi128EEEEEEEEEvNT_6ParamsE:
        .type           _ZN7cutlass13device_kernelIN5flash11enable_sm90INS1_16FlashAttnFwdSm90INS1_25CollectiveMainloopFwdSm90ILi2EN4cute5tupleIJNS5_1CILi1EEES8_S8_EEENS6_IJNS7_ILi128EEENS7_ILi96EEENS7_ILi192EEEEEELi128ENS_6half_tEfNS_4arch4Sm90ELb0ELb0ELb0ELb0ELb1ELb0ELb0ELb1ELb1ELb1ELb1ELb0EEENS1_21CollectiveEpilogueFwdINS6_IJSA_SA_SB_EEES9_SE_SG_Li256ELb0ELb1ELb1ELb0EEENS1_19SingleTileSchedulerILb0ELb1ELb1ELi128EEEEEEEEEvNT_6ParamsE,@function
        .size           _ZN7cutlass13device_kernelIN5flash11enable_sm90INS1_16FlashAttnFwdSm90INS1_25CollectiveMainloopFwdSm90ILi2EN4cute5tupleIJNS5_1CILi1EEES8_S8_EEENS6_IJNS7_ILi128EEENS7_ILi96EEENS7_ILi192EEEEEELi128ENS_6half_tEfNS_4arch4Sm90ELb0ELb0ELb0ELb0ELb1ELb0ELb0ELb1ELb1ELb1ELb1ELb0EEENS1_21CollectiveEpilogueFwdINS6_IJSA_SA_SB_EEES9_SE_SG_Li256ELb0ELb1ELb1ELb0EEENS1_19SingleTileSchedulerILb0ELb1ELb1ELi128EEEEEEEEEvNT_6ParamsE,(.L_x_3204 - _ZN7cutlass13device_kernelIN5flash11enable_sm90INS1_16FlashAttnFwdSm90INS1_25CollectiveMainloopFwdSm90ILi2EN4cute5tupleIJNS5_1CILi1EEES8_S8_EEENS6_IJNS7_ILi128EEENS7_ILi96EEENS7_ILi192EEEEEELi128ENS_6half_tEfNS_4arch4Sm90ELb0ELb0ELb0ELb0ELb1ELb0ELb0ELb1ELb1ELb1ELb1ELb0EEENS1_21CollectiveEpilogueFwdINS6_IJSA_SA_SB_EEES9_SE_SG_Li256ELb0ELb1ELb1ELb0EEENS1_19SingleTileSchedulerILb0ELb1ELb1ELi128EEEEEEEEEvNT_6ParamsE)
        .other          _ZN7cutlass13device_kernelIN5flash11enable_sm90INS1_16FlashAttnFwdSm90INS1_25CollectiveMainloopFwdSm90ILi2EN4cute5tupleIJNS5_1CILi1EEES8_S8_EEENS6_IJNS7_ILi128EEENS7_ILi96EEENS7_ILi192EEEEEELi128ENS_6half_tEfNS_4arch4Sm90ELb0ELb0ELb0ELb0ELb1ELb0ELb0ELb1ELb1ELb1ELb1ELb0EEENS1_21CollectiveEpilogueFwdINS6_IJSA_SA_SB_EEES9_SE_SG_Li256ELb0ELb1ELb1ELb0EEENS1_19SingleTileSchedulerILb0ELb1ELb1ELi128EEEEEEEEEvNT_6ParamsE,@"STO_CUDA_ENTRY STV_DEFAULT"
_ZN7cutlass13device_kernelIN5flash11enable_sm90INS1_16FlashAttnFwdSm90INS1_25CollectiveMainloopFwdSm90ILi2EN4cute5tupleIJNS5_1CILi1EEES8_S8_EEENS6_IJNS7_ILi128EEENS7_ILi96EEENS7_ILi192EEEEEELi128ENS_6half_tEfNS_4arch4Sm90ELb0ELb0ELb0ELb0ELb1ELb0ELb0ELb1ELb1ELb1ELb1ELb0EEENS1_21CollectiveEpilogueFwdINS6_IJSA_SA_SB_EEES9_SE_SG_Li256ELb0ELb1ELb1ELb0EEENS1_19SingleTileSchedulerILb0ELb1ELb1ELi128EEEEEEEEEvNT_6ParamsE:
[----:B------:R-:W0:Y:S01]  /*0000*/  LDC R1, c[0x0][0x28] ;  /* 0x00000a00ff017b82 */ /* 0x000e220000000800 */
[----:B------:R-:W1:Y:S01]  /*0010*/  S2R R25, SR_TID.X ;  /* 0x0000000000197919 */ /* 0x000e620000002100 */
[----:B------:R-:W-:Y:S01]  /*0020*/  ELECT P0, URZ, PT ;  /* 0x00000000003f782f */ /* 0x000fe20003800000 */
[----:B------:R-:W-:Y:S01]  /*0030*/  UMOV UR4, 0x80 ;  /* 0x0000008000047882 */ /* 0x000fe20000000000 */
[----:B------:R-:W-:Y:S01]  /*0040*/  UMOV UR7, 0x100 ;  /* 0x0000010000077882 */ /* 0x000fe20000000000 */
[----:B-1----:R-:W-:-:S05]  /*0050*/  SHF.R.U32.HI R0, RZ, 0x5, R25 ;  /* 0x00000005ff007819 */ /* 0x002fca0000011619 */
[----:B------:R-:W1:Y:S02]  /*0060*/  SHFL.IDX PT, R2, R0, RZ, 0x1f ;  /* 0x00001fff00027589 */ /* 0x000e6400000e0000 */
[C---:B-1----:R-:W-:Y:S02]  /*0070*/  ISETP.NE.OR P0, PT, R2.reuse, RZ, !P0 ;  /* 0x000000ff0200720c */ /* 0x042fe40004705670 */
[----:B------:R-:W-:Y:S02]  /*0080*/  ISETP.NE.AND P1, PT, R2, RZ, PT ;  /* 0x000000ff0200720c */ /* 0x000fe40003f25270 */
[----:B------:R-:W-:-:S06]  /*0090*/  SHF.R.U32.HI R2, RZ, 0x7, R25 ;  /* 0x00000007ff027819 */ /* 0x000fcc0000011619 */
[----:B------:R-:W1:Y:S03]  /*00a0*/  SHFL.IDX PT, R2, R2, RZ, 0x1f ;  /* 0x00001fff02027589 */ /* 0x000e6600000e0000 */
[----:B------:R-:W-:Y:S01]  /*00b0*/  VOTEU.ALL UP0, P0 ;  /* 0x00000000003f7886 */ /* 0x000fe20000000000 */
[----:B------:R-:W-:-:S04]  /*00c0*/  VOTEU.ALL UP1, P0 ;  /* 0x00000000003f7886 */ /* 0x000fc80000020000 */
[----:B------:R-:W2:Y:S01]  /*00d0*/  @!UP0 S2UR UR8, SR_CgaCtaId ;  /* 0x00000000000889c3 */ /* 0x000ea20000008800 */
[----:B------:R-:W-:Y:S01]  /*00e0*/  @!UP0 UMOV UR6, 0x400 ;  /* 0x0000040000068882 */ /* 0x000fe20000000000 */
[----:B------:R-:W-:-:S04]  /*00f0*/  @!UP0 UIADD3 UR4, -UR4, 0x100000, URZ ;  /* 0x0010000004048890 */ /* 0x000fc8000fffe13f */
[----:B------:R-:W-:Y:S02]  /*0100*/  @!UP0 USHF.L.U32 UR5, UR4, 0xb, URZ ;  /* 0x0000000b04058899 */ /* 0x000fe4000800063f */
[----:B------:R-:W-:Y:S02]  /*0110*/  @!UP0 USHF.L.U32 UR4, UR4, 0x1, URZ ;  /* 0x0000000104048899 */ /* 0x000fe4000800063f */
[----:B--2---:R-:W-:Y:S02]  /*0120*/  @!UP0 ULEA UR8, UR8, UR6, 0x18 ;  /* 0x0000000608088291 */ /* 0x004fe4000f8ec03f */
[----:B------:R-:W-:-:S04]  /*0130*/  @!UP0 UIADD3 UR6, -UR7, 0x100000, URZ ;  /* 0x0010000007068890 */ /* 0x000fc8000fffe13f */
[----:B------:R-:W-:Y:S02]  /*0140*/  @!UP0 USHF.L.U32 UR7, UR6, 0xb, URZ ;  /* 0x0000000b06078899 */ /* 0x000fe4000800063f */
[----:B------:R-:W-:Y:S01]  /*0150*/  @!UP0 USHF.L.U32 UR6, UR6, 0x1, URZ ;  /* 0x0000000106068899 */ /* 0x000fe2000800063f */
[----:B------:R-:W-:-:S05]  /*0160*/  VOTEU.ALL UP0, P0 ;  /* 0x00000000003f7886 */ /* 0x000fca0000000000 */
[----:B------:R2:W3:Y:S06]  /*0170*/  @!UP0 SYNCS.EXCH.64 URZ, [UR8+0x2a800], UR4 ;  /* 0x02a80004083f85b2 */ /* 0x0004ec0008000100 */
[----:B------:R2:W4:Y:S02]  /*0180*/  @!UP1 SYNCS.EXCH.64 URZ, [UR8+0x2a820], UR6 ;  /* 0x02a82006083f95b2 */ /* 0x0005240008000100 */
[----:B012---:R-:W-:Y:S05]  /*0190*/  @P1 BRA `(.L_x_0) ;  /* 0x0000000000481947 */ /* 0x007fea0003800000 */
[----:B------:R-:W0:Y:S01]  /*01a0*/  S2UR UR5, SR_CgaCtaId ;  /* 0x00000000000579c3 */ /* 0x000e220000008800 */
[----:B------:R-:W-:Y:S01]  /*01b0*/  UMOV UR4, 0x400 ;  /* 0x0000040000047882 */ /* 0x000fe20000000000 */
[----:B------:R-:W-:Y:S01]  /*01c0*/  UMOV UR6, 0x80 ;  /* 0x0000008000067882 */ /* 0x000fe20000000000 */
[----:B------:R-:W-:Y:S01]  /*01d0*/  UMOV UR7, 0x100 ;  /* 0x0000010000077882 */ /* 0x000fe20000000000 */
[----:B------:R-:W-:Y:S01]  /*01e0*/  ELECT P0, URZ, PT ;  /* 0x00000000003f782f */ /* 0x000fe20003800000 */
[----:B0-----:R-:W-:Y:S02]  /*01f0*/  ULEA UR8, UR5, UR4, 0x18 ;  /* 0x0000000405087291 */ /* 0x001fe4000f8ec03f */
[----:B------:R-:W-:-:S04]  /*0200*/  UIADD3 UR4, -UR6, 0x100000, URZ ;  /* 0x0010000006047890 */ /* 0x000fc8000fffe13f */
[----:B------:R-:W-:Y:S02]  /*0210*/  USHF.L.U32 UR5, UR4, 0xb, URZ ;  /* 0x0000000b04057899 */ /* 0x000fe4000800063f */
[----:B------:R-:W-:Y:S02]  /*0220*/  USHF.L.U32 UR4, UR4, 0x1, URZ ;  /* 0x0000000104047899 */ /* 0x000fe4000800063f */
[----:B------:R-:W-:-:S04]  /*0230*/  UIADD3 UR6, -UR7, 0x100000, URZ ;  /* 0x0010000007067890 */ /* 0x000fc8000fffe13f */
[----:B------:R-:W-:Y:S02]  /*0240*/  USHF.L.U32 UR7, UR6, 0xb, URZ ;  /* 0x0000000b06077899 */ /* 0x000fe4000800063f */
[----:B------:R-:W-:Y:S01]  /*0250*/  USHF.L.U32 UR6, UR6, 0x1, URZ ;  /* 0x0000000106067899 */ /* 0x000fe2000800063f */
[----:B------:R-:W0:Y:S03]  /*0260*/  FENCE.VIEW.ASYNC.S ;  /* 0x00000000000073c6 */ /* 0x000e260000000000 */
[----:B0-----:R0:W1:Y:S08]  /*0270*/  SYNCS.EXCH.64 URZ, [UR8+0x2a830], UR4 ;  /* 0x02a83004083f75b2 */ /* 0x0010700008000100 */
[----:B------:R0:W2:Y:S01]  /*0280*/  SYNCS.EXCH.64 URZ, [UR8+0x2a840], UR6 ;  /* 0x02a84006083f75b2 */ /* 0x0000a20008000100 */
[----:B------:R0:W0:Y:S01]  /*0290*/  SYNCS.EXCH.64 URZ, [UR8+0x2a838], UR4 ;  /* 0x02a83804083f75b2 */ /* 0x0000220008000100 */
[----:B------:R0:W0:Y:S01]  /*02a0*/  SYNCS.EXCH.64 URZ, [UR8+0x2a848], UR6 ;  /* 0x02a84806083f75b2 */ /* 0x0000220008000100 */
[----:B------:R-:W-:Y:S01]  /*02b0*/  NOP ;  /* 0x0000000000007918 */ /* 0x000fe20000000000 */
.L_x_0:
[----:B------:R-:W5:Y:S01]  /*02c0*/  SHFL.IDX PT, R3, R0, RZ, 0x1f ;  /* 0x00001fff00037589 */ /* 0x000f6200000e0000 */
[----:B------:R-:W-:Y:S01]  /*02d0*/  NOP ;  /* 0x0000000000007918 */ /* 0x000fe20000000000 */
[----:B-----5:R-:W-:-:S13]  /*02e0*/  ISETP.NE.AND P0, PT, R3, RZ, PT ;  /* 0x000000ff0300720c */ /* 0x020fda0003f05270 */
[----:B------:R-:W-:Y:S05]  /*02f0*/  @P0 BRA `(.L_x_1) ;  /* 0x0000000000480947 */ /* 0x000fea0003800000 */
[----:B0-----:R-:W0:Y:S01]  /*0300*/  S2UR UR5, SR_CgaCtaId ;  /* 0x00000000000579c3 */ /* 0x001e220000008800 */
        /* <DEDUP_REMOVED lines=12> */
[----:B0-----:R0:W0:Y:S08]  /*03d0*/  SYNCS.EXCH.64 URZ, [UR8+0x2a850], UR4 ;  /* 0x02a85004083f75b2 */ /* 0x0010300008000100 */
[----:B------:R0:W0:Y:S01]  /*03e0*/  SYNCS.EXCH.64 URZ, [UR8+0x2a860], UR6 ;  /* 0x02a86006083f75b2 */ /* 0x0000220008000100 */
[----:B------:R0:W0:Y:S01]  /*03f0*/  SYNCS.EXCH.64 URZ, [UR8+0x2a858], UR4 ;  /* 0x02a85804083f75b2 */ /* 0x0000220008000100 */
[----:B------:R0:W0:Y:S01]  /*0400*/  SYNCS.EXCH.64 URZ, [UR8+0x2a868], UR6 ;  /* 0x02a86806083f75b2 */ /* 0x0000220008000100 */
[----:B------:R-:W-:Y:S01]  /*0410*/  NOP ;  /* 0x0000000000007918 */ /* 0x000fe20000000000 */
.L_x_1:
[----:B------:R-:W5:Y:S01]  /*0420*/  SHFL.IDX PT, R3, R0, RZ, 0x1f ;  /* 0x00001fff00037589 */ /* 0x000f6200000e0000 */
[----:B------:R-:W-:Y:S01]  /*0430*/  NOP ;  /* 0x0000000000007918 */ /* 0x000fe20000000000 */
[----:B-----5:R-:W-:-:S13]  /*0440*/  ISETP.NE.AND P0, PT, R3, RZ, PT ;  /* 0x000000ff0300720c */ /* 0x020fda0003f05270 */
[----:B------:R-:W-:Y:S05]  /*0450*/  @P0 BRA `(.L_x_2) ;  /* 0x0000000000380947 */ /* 0x000fea0003800000 */
[----:B0-----:R-:W0:Y:S01]  /*0460*/  S2UR UR5, SR_CgaCtaId ;  /* 0x00000000000579c3 */ /* 0x001e220000008800 */
[----:B------:R-:W-:Y:S01]  /*0470*/  UMOV UR4, 0x400 ;  /* 0x0000040000047882 */ /* 0x000fe20000000000 */
[----:B------:R-:W-:Y:S01]  /*0480*/  UMOV UR7, 0x80 ;  /* 0x0000008000077882 */ /* 0x000fe20000000000 */
[----:B------:R-:W-:Y:S01]  /*0490*/  ELECT P0, URZ, PT ;  /* 0x00000000003f782f */ /* 0x000fe20003800000 */
[----:B0-----:R-:W-:Y:S02]  /*04a0*/  ULEA UR6, UR5, UR4, 0x18 ;  /* 0x0000000405067291 */ /* 0x001fe4000f8ec03f */
[----:B------:R-:W-:-:S04]  /*04b0*/  UIADD3 UR4, -UR7, 0x100000, URZ ;  /* 0x0010000007047890 */ /* 0x000fc8000fffe13f */
[----:B------:R-:W-:Y:S02]  /*04c0*/  USHF.L.U32 UR5, UR4, 0xb, URZ ;  /* 0x0000000b04057899 */ /* 0x000fe4000800063f */
[----:B------:R-:W-:Y:S01]  /*04d0*/  USHF.L.U32 UR4, UR4, 0x1, URZ ;  /* 0x0000000104047899 */ /* 0x000fe2000800063f */
[----:B------:R-:W0:Y:S11]  /*04e0*/  FENCE.VIEW.ASYNC.S ;  /* 0x00000000000073c6 */ /* 0x000e360000000000 */
[----:B0-----:R0:W0:Y:S01]  /*04f0*/  SYNCS.EXCH.64 URZ, [UR6+0x2a870], UR4 ;  /* 0x02a87004063f75b2 */ /* 0x0010220008000100 */
[----:B------:R0:W0:Y:S01]  /*0500*/  SYNCS.EXCH.64 URZ, [UR6+0x2a880], UR4 ;  /* 0x02a88004063f75b2 */ /* 0x0000220008000100 */
[----:B------:R0:W0:Y:S01]  /*0510*/  SYNCS.EXCH.64 URZ, [UR6+0x2a878], UR4 ;  /* 0x02a87804063f75b2 */ /* 0x0000220008000100 */
[----:B------:R0:W0:Y:S01]  /*0520*/  SYNCS.EXCH.64 URZ, [UR6+0x2a888], UR4 ;  /* 0x02a88804063f75b2 */ /* 0x0000220008000100 */
[----:B------:R-:W-:Y:S01]  /*0530*/  NOP ;  /* 0x0000000000007918 */ /* 0x000fe20000000000 */
.L_x_2:
        /* <DEDUP_REMOVED lines=22> */
.L_x_3:
[----:B------:R-:W5:Y:S01]  /*06a0*/  SHFL.IDX PT, R3, R0, RZ, 0x1f ;  /* 0x00001fff00037589 */ /* 0x000f6200000e0000 */
[----:B------:R-:W-:Y:S01]  /*06b0*/  R2UR UR9, R2 ;  /* 0x00000000020972ca */ /* 0x000fe200000e0000 */
        /* <DEDUP_REMOVED lines=21> */
.L_x_4:
[----:B------:R-:W-:Y:S01]  /*0810*/  UISETP.NE.AND UP0, UPT, UR9, URZ, UPT ;  /* 0x0000003f0900728c */ /* 0x000fe2000bf05270 */
[----:B------:R-:W-:Y:S01]  /*0820*/  NOP ;  /* 0x0000000000007918 */ /* 0x000fe20000000000 */
[----:B------:R-:W-:Y:S01]  /*0830*/  UMOV UR36, 0x1 ;  /* 0x0000000100247882 */ /* 0x000fe20000000000 */
[----:B------:R-:W-:Y:S01]  /*0840*/  ULDC.64 UR38, c[0x0][0x208] ;  /* 0x0000820000267ab9 */ /* 0x000fe20000000a00 */
[----:B------:R-:W-:Y:S01]  /*0850*/  USEL UR36, UR36, 0x2, !UP0 ;  /* 0x0000000224247887 */ /* 0x000fe2000c000000 */
[----:B------:R-:W-:Y:S01]  /*0860*/  BSSY B6, `(.L_x_5) ;  /* 0x0000a48000067945 */ /* 0x000fe20003800000 */
[----:B01234-:R-:W-:Y:S01]  /*0870*/  BAR.SYNC.DEFER_BLOCKING 0x0 ;  /* 0x0000000000007b1d */ /* 0x01ffe20000010000 */
[----:B------:R-:W-:-:S13]  /*0880*/  PLOP3.LUT P0, PT, PT, PT, UP0, 0x80, 0x0 ;  /* 0x000000000000781c */ /* 0x000fda0003f0f008 */
[----:B------:R-:W-:Y:S05]  /*0890*/  @!P0 BRA `(.L_x_6) ;  /* 0x0000006800c48947 */ /* 0x000fea0003800000 */
.L_x_7:
[----:B------:R-:W-:-:S08]  /*08a0*/  NOP ;  /* 0x0000000000007918 */ /* 0x000fd00000000000 */
[----:B------:R-:W0:Y:S02]  /*08b0*/  USETMAXREG.TRY_ALLOC.CTAPOOL UP0, 0xe8 ;  /* 0x000000e8000079c8 */ /* 0x000e240008000600 */
[----:B0-----:R-:W-:-:S13]  /*08c0*/  PLOP3.LUT P0, PT, PT, PT, UP0, 0x80, 0x0 ;  /* 0x000000000000781c */ /* 0x001fda0003f0f008 */
[----:B------:R-:W-:Y:S05]  /*08d0*/  @!P0 BRA `(.L_x_7) ;  /* 0xfffffffc00f08947 */ /* 0x000fea000383ffff */
[----:B------:R-:W0:Y:S08]  /*08e0*/  LDC R3, c[0x0][0xc50] ;  /* 0x00031400ff037b82 */ /* 0x000e300000000800 */
[----:B------:R-:W1:Y:S08]  /*08f0*/  S2UR UR4, SR_CTAID.Y ;  /* 0x00000000000479c3 */ /* 0x000e700000002600 */
[----:B------:R-:W2:Y:S08]  /*0900*/  S2UR UR5, SR_CTAID.Z ;  /* 0x00000000000579c3 */ /* 0x000eb00000002700 */
[----:B------:R-:W-:Y:S06]  /*0910*/  BAR.ARV 0x8, 0x180 ;  /* 0x0206000000007b1d */ /* 0x000fec0000002000 */
[----:B0-----:R-:W-:Y:S01]  /*0920*/  ISETP.NE.AND P0, PT, R3, 0x1, PT ;  /* 0x000000010300780c */ /* 0x001fe20003f05270 */
[----:B-1----:R-:W-:-:S12]  /*0930*/  IMAD.U32 R2, RZ, RZ, UR4 ;  /* 0x00000004ff027e24 */ /* 0x002fd8000f8e00ff */
[----:B------:R-:W0:Y:S08]  /*0940*/  @P0 LDC R0, c[0x0][0xc54] ;  /* 0x00031500ff000b82 */ /* 0x000e300000000800 */
[----:B------:R-:W1:Y:S01]  /*0950*/  @P0 LDC R5, c[0x0][0xc58] ;  /* 0x00031600ff050b82 */ /* 0x000e620000000800 */
[----:B0-----:R-:W-:-:S05]  /*0960*/  @P0 IMAD.HI.U32 R0, R0, UR4, RZ ;  /* 0x0000000400000c27 */ /* 0x001fca000f8e00ff */
[----:B-1----:R-:W-:Y:S02]  /*0970*/  @P0 SHF.R.U32.HI R2, RZ, R5, R0 ;  /* 0x00000005ff020219 */ /* 0x002fe40000011600 */
[----:B--2---:R-:W-:-:S03]  /*0980*/  ISETP.LE.AND P0, PT, RZ, UR5, PT ;  /* 0x00000005ff007c0c */ /* 0x004fc6000bf03270 */
[----:B------:R-:W-:-:S04]  /*0990*/  IMAD.MOV R0, RZ, RZ, -R2 ;  /* 0x000000ffff007224 */ /* 0x000fc800078e0a02 */
[----:B------:R-:W-:-:S06]  /*09a0*/  IMAD R4, R3, R0, UR4 ;  /* 0x0000000403047e24 */ /* 0x000fcc000f8e0200 */
[----:B------:R-:W-:Y:S05]  /*09b0*/  @!P0 BRA `(.L_x_8) ;  /* 0x000000a000c88947 */ /* 0x000fea0003800000 */
[----:B------:R-:W0:Y:S01]  /*09c0*/  LDC.64 R6, c[0x0][0x418] ;  /* 0x00010600ff067b82 */ /* 0x000e220000000a00 */
[----:B------:R-:W-:Y:S02]  /*09d0*/  LOP3.LUT R16, R4, 0xffff, RZ, 0xc0, !PT ;  /* 0x0000ffff04107812 */ /* 0x000fe400078ec0ff */
[----:B------:R-:W-:-:S05]  /*09e0*/  MOV R17, RZ ;  /* 0x000000ff00117202 */ /* 0x000fca0000000f00 */
[----:B------:R-:W1:Y:S08]  /*09f0*/  LDC R0, c[0x0][0x424] ;  /* 0x00010900ff007b82 */ /* 0x000e700000000800 */
[----:B------:R-:W2:Y:S01]  /*0a00*/  LDC R3, c[0x0][0x2f0] ;  /* 0x0000bc00ff037b82 */ /* 0x000ea20000000800 */
[----:B0-----:R-:W-:-:S04]  /*0a10*/  ISETP.NE.U32.AND P0, PT, R6, RZ, PT ;  /* 0x000000ff0600720c */ /* 0x001fc80003f05070 */
[----:B------:R-:W-:-:S04]  /*0a20*/  ISETP.NE.AND.EX P0, PT, R7, RZ, PT, P0 ;  /* 0x000000ff0700720c */ /* 0x000fc80003f05300 */
[----:B-1----:R-:W-:-:S05]  /*0a30*/  SEL R0, R0, 0x1, P0 ;  /* 0x0000000100007807 */ /* 0x002fca0000000000 */
[----:B--2---:R-:W-:-:S04]  /*0a40*/  IMAD R18, R0, R3, RZ ;  /* 0x0000000300127224 */ /* 0x004fc800078e02ff */
[C---:B------:R-:W-:Y:S01]  /*0a50*/  VIADD R0, R18.reuse, 0x5f ;  /* 0x0000005f12007836 */ /* 0x040fe20000000000 */
[----:B------:R-:W-:-:S03]  /*0a60*/  ISETP.GE.AND P0, PT, R18, 0x1, PT ;  /* 0x000000011200780c */ /* 0x000fc60003f06270 */
[----:B------:R-:W-:-:S05]  /*0a70*/  IMAD.HI R0, R0, 0x2aaaaaab, RZ ;  /* 0x2aaaaaab00007827 */ /* 0x000fca00078e02ff */
[----:B------:R-:W-:-:S04]  /*0a80*/  SHF.R.U32.HI R3, RZ, 0x1f, R0 ;  /* 0x0000001fff037819 */ /* 0x000fc80000011600 */
[----:B------:R-:W-:Y:S01]  /*0a90*/  LEA.HI.SX32 R3, R0, R3, 0x1c ;  /* 0x0000000300037211 */ /* 0x000fe200078fe2ff */
[----:B------:R-:W-:Y:S06]  /*0aa0*/  @!P0 BRA `(.L_x_9) ;  /* 0x0000000000788947 */ /* 0x000fec0003800000 */
[----:B------:R-:W-:-:S04]  /*0ab0*/  SHF.R.U32.HI R0, RZ, 0x10, R4 ;  /* 0x00000010ff007819 */ /* 0x000fc80000011604 */
[----:B------:R-:W-:-:S13]  /*0ac0*/  ISETP.NE.AND P0, PT, R0, RZ, PT ;  /* 0x000000ff0000720c */ /* 0x000fda0003f05270 */
[----:B------:R-:W0:Y:S02]  /*0ad0*/  @!P0 LDC R0, c[0x0][0x9f0] ;  /* 0x00027c00ff008b82 */ /* 0x000e240000000800 */
[-C--:B0-----:R-:W-:Y:S02]  /*0ae0*/  IABS R9, R0.reuse ;  /* 0x0000000000097213 */ /* 0x081fe40000000000 */
[----:B------:R-:W-:Y:S02]  /*0af0*/  IADD3 R7, R3, -0x1, R0 ;  /* 0xffffffff03077810 */ /* 0x000fe40007ffe000 */
[----:B------:R-:W0:Y:S01]  /*0b00*/  I2F.RP R6, R9 ;  /* 0x0000000900067306 */ /* 0x000e220000209400 */
[----:B------:R-:W-:-:S05]  /*0b10*/  IABS R10, R0 ;  /* 0x00000000000a7213 */ /* 0x000fca0000000000 */
[----:B------:R-:W-:Y:S02]  /*0b20*/  IMAD.MOV R10, RZ, RZ, -R10 ;  /* 0x000000ffff0a7224 */ /* 0x000fe400078e0a0a */
[----:B0-----:R-:W0:Y:S02]  /*0b30*/  MUFU.RCP R6, R6 ;  /* 0x0000000600067308 */ /* 0x001e240000001000 */
[----:B0-----:R-:W-:Y:S01]  /*0b40*/  VIADD R4, R6, 0xffffffe ;  /* 0x0ffffffe06047836 */ /* 0x001fe20000000000 */
[----:B------:R-:W-:Y:S02]  /*0b50*/  IABS R6, R7 ;  /* 0x0000000700067213 */ /* 0x000fe40000000000 */
[----:B------:R-:W-:-:S03]  /*0b60*/  LOP3.LUT R7, R7, R0, RZ, 0x3c, !PT ;  /* 0x0000000007077212 */ /* 0x000fc600078e3cff */
[----:B------:R0:W1:Y:S01]  /*0b70*/  F2I.FTZ.U32.TRUNC.NTZ R5, R4 ;  /* 0x0000000400057305 */ /* 0x000062000021f000 */
[----:B------:R-:W-:Y:S02]  /*0b80*/  ISETP.GE.AND P2, PT, R7, RZ, PT ;  /* 0x000000ff0700720c */ /* 0x000fe40003f46270 */
[----:B0-----:R-:W-:Y:S01]  /*0b90*/  MOV R4, RZ ;  /* 0x000000ff00047202 */ /* 0x001fe20000000f00 */
[----:B-1----:R-:W-:-:S04]  /*0ba0*/  IMAD.MOV R8, RZ, RZ, -R5 ;  /* 0x000000ffff087224 */ /* 0x002fc800078e0a05 */
[----:B------:R-:W-:-:S04]  /*0bb0*/  IMAD R11, R8, R9, RZ ;  /* 0x00000009080b7224 */ /* 0x000fc800078e02ff */
[----:B------:R-:W-:-:S04]  /*0bc0*/  IMAD.HI.U32 R5, R5, R11, R4 ;  /* 0x0000000b05057227 */ /* 0x000fc800078e0004 */
[----:B------:R-:W-:Y:S02]  /*0bd0*/  IMAD.MOV.U32 R4, RZ, RZ, R10 ;  /* 0x000000ffff047224 */ /* 0x000fe400078e000a */
[----:B------:R-:W-:-:S04]  /*0be0*/  IMAD.HI.U32 R5, R5, R6, RZ ;  /* 0x0000000605057227 */ /* 0x000fc800078e00ff */
[----:B------:R-:W-:-:S05]  /*0bf0*/  IMAD R4, R5, R4, R6 ;  /* 0x0000000405047224 */ /* 0x000fca00078e0206 */
[----:B------:R-:W-:-:S13]  /*0c00*/  ISETP.GT.U32.AND P1, PT, R9, R4, PT ;  /* 0x000000040900720c */ /* 0x000fda0003f24070 */
[----:B------:R-:W-:Y:S02]  /*0c10*/  @!P1 IMAD.IADD R4, R4, 0x1, -R9 ;  /* 0x0000000104049824 */ /* 0x000fe400078e0a09 */
[----:B------:R-:W-:Y:S01]  /*0c20*/  @!P1 VIADD R5, R5, 0x1 ;  /* 0x0000000105059836 */ /* 0x000fe20000000000 */
[----:B------:R-:W-:Y:S02]  /*0c30*/  ISETP.NE.AND P1, PT, R0, RZ, PT ;  /* 0x000000ff0000720c */ /* 0x000fe40003f25270 */
[----:B------:R-:W-:-:S13]  /*0c40*/  ISETP.GE.U32.AND P0, PT, R4, R9, PT ;  /* 0x000000090400720c */ /* 0x000fda0003f06070 */
[----:B------:R-:W-:-:S05]  /*0c50*/  @P0 IADD3 R5, R5, 0x1, RZ ;  /* 0x0000000105050810 */ /* 0x000fca0007ffe0ff */
[----:B------:R-:W-:Y:S01]  /*0c60*/  @!P2 IMAD.MOV R5, RZ, RZ, -R5 ;  /* 0x000000ffff05a224 */ /* 0x000fe200078e0a05 */
[----:B------:R-:W-:-:S05]  /*0c70*/  @!P1 LOP3.LUT R5, RZ, R0, RZ, 0x33, !PT ;  /* 0x00000000ff059212 */ /* 0x000fca00078e33ff */
[----:B------:R-:W-:-:S07]  /*0c80*/  IMAD.MOV.U32 R17, RZ, RZ, R5 ;  /* 0x000000ffff117224 */ /* 0x000fce00078e0005 */
.L_x_9:
[-C--:B------:R-:W-:Y:S01]  /*0c90*/  IMAD R16, R16, R17.reuse, RZ ;  /* 0x0000001110107224 */ /* 0x080fe200078e02ff */
[----:B------:R-:W-:Y:S01]  /*0ca0*/  PLOP3.LUT P0, PT, PT, PT, PT, 0x80, 0x0 ;  /* 0x000000000000781c */ /* 0x000fe20003f0f070 */
[----:B------:R-:W-:Y:S01]  /*0cb0*/  VIADD R19, R25, 0xffffff80 ;  /* 0xffffff8019137836 */ /* 0x000fe20000000000 */
[----:B------:R-:W-:Y:S01]  /*0cc0*/  MOV R0, RZ ;  /* 0x000000ff00007202 */ /* 0x000fe20000000f00 */
[----:B------:R-:W-:Y:S01]  /*0cd0*/  IMAD.MOV.U32 R5, RZ, RZ, RZ ;  /* 0x000000ffff057224 */ /* 0x000fe200078e00ff */
[----:B------:R-:W-:Y:S02]  /*0ce0*/  VIADDMNMX R17, R16, R17, R3, PT ;  /* 0x0000001110117246 */ /* 0x000fe40003800103 */
[----:B------:R-:W-:Y:S02]  /*0cf0*/  CS2R R86, SRZ ;  /* 0x0000000000567805 */ /* 0x000fe4000001ff00 */
[----:B------:R-:W-:Y:S02]  /*0d00*/  CS2R R84, SRZ ;  /* 0x0000000000547805 */ /* 0x000fe4000001ff00 */
[----:B------:R-:W-:-:S02]  /*0d10*/  CS2R R82, SRZ ;  /* 0x0000000000527805 */ /* 0x000fc4000001ff00 */
[----:B------:R-:W-:Y:S02]  /*0d20*/  ISETP.GT.AND P1, PT, R17, R16, PT ;  /* 0x000000101100720c */ /* 0x000fe40003f24270 */
[----:B------:R-:W-:Y:S02]  /*0d30*/  CS2R R80, SRZ ;  /* 0x0000000000507805 */ /* 0x000fe4000001ff00 */
[----:B------:R-:W-:Y:S02]  /*0d40*/  CS2R R78, SRZ ;  /* 0x00000000004e7805 */ /* 0x000fe4000001ff00 */
[----:B------:R-:W-:Y:S02]  /*0d50*/  CS2R R76, SRZ ;  /* 0x00000000004c7805 */ /* 0x000fe4000001ff00 */
[----:B------:R-:W-:Y:S02]  /*0d60*/  CS2R R74, SRZ ;  /* 0x00000000004a7805 */ /* 0x000fe4000001ff00 */
[----:B------:R-:W-:-:S02]  /*0d70*/  CS2R R72, SRZ ;  /* 0x0000000000487805 */ /* 0x000fc4000001ff00 */
[----:B------:R-:W-:Y:S02]  /*0d80*/  CS2R R70, SRZ ;  /* 0x0000000000467805 */ /* 0x000fe4000001ff00 */
        /* <DEDUP_REMOVED lines=22> */
[----:B------:R-:W-:Y:S01]  /*0ef0*/  CS2R R24, SRZ ;  /* 0x0000000000187805 */ /* 0x000fe2000001ff00 */
[----:B------:R-:W-:Y:S06]  /*0f00*/  @!P1 BRA `(.L_x_10) ;  /* 0x0000004c00049947 */ /* 0x000fec0003800000 */
[----:B------:R-:W-:Y:S01]  /*0f10*/  SHF.R.S32.HI R0, RZ, 0x1f, R19 ;  /* 0x0000001fff007819 */ /* 0x000fe20000011413 */
[----:B------:R-:W0:Y:S01]  /*0f20*/  S2UR UR6, SR_CgaCtaId ;  /* 0x00000000000679c3 */ /* 0x000e220000008800 */
[----:B------:R-:W-:Y:S02]  /*0f30*/  UMOV UR37, 0x400 ;  /* 0x0000040000257882 */ /* 0x000fe40000000000 */
[----:B------:R-:W-:-:S04]  /*0f40*/  LEA.HI R22, R0, R19, RZ, 0x7 ;  /* 0x0000001300167211 */ /* 0x000fc800078f38ff */
[----:B------:R-:W-:-:S06]  /*0f50*/  SHF.R.S32.HI R0, RZ, 0x7, R22 ;  /* 0x00000007ff007819 */ /* 0x000fcc0000011416 */
[----:B------:R-:W1:Y:S01]  /*0f60*/  SHFL.IDX PT, R0, R0, RZ, 0x1f ;  /* 0x00001fff00007589 */ /* 0x000e6200000e0000 */
[----:B0-----:R-:W-:-:S04]  /*0f70*/  ULEA UR37, UR6, UR37, 0x18 ;  /* 0x0000002506257291 */ /* 0x001fc8000f8ec03f */
[----:B------:R-:W-:-:S04]  /*0f80*/  UIADD3 UR6, UR37, 0xc400, URZ ;  /* 0x0000c40025067890 */ /* 0x000fc8000fffe03f */
[----:B------:R-:W-:Y:S01]  /*0f90*/  ULOP3.LUT UP0, URZ, UR6, 0x1bf, URZ, 0xc0, !UPT ;  /* 0x000001bf063f7892 */ /* 0x000fe2000f80c03f */
[----:B-1----:R-:W-:-:S05]  /*0fa0*/  R2UR UR4, R0 ;  /* 0x00000000000472ca */ /* 0x002fca00000e0000 */
[----:B------:R-:W-:-:S08]  /*0fb0*/  PLOP3.LUT P0, PT, PT, PT, UP0, 0x80, 0x0 ;  /* 0x000000000000781c */ /* 0x000fd00003f0f008 */
[----:B------:R-:W-:-:S04]  /*0fc0*/  ULEA.HI UR5, UR4, UR4, URZ, 0x1 ;  /* 0x0000000404057291 */ /* 0x000fc8000f8f083f */
[----:B------:R-:W-:-:S04]  /*0fd0*/  ULOP3.LUT UR5, UR5, 0x1e, URZ, 0xc0, !UPT ;  /* 0x0000001e05057892 */ /* 0x000fc8000f8ec03f */
[----:B------:R-:W-:-:S04]  /*0fe0*/  UIADD3 UR5, UR4, -UR5, URZ ;  /* 0x8000000504057290 */ /* 0x000fc8000fffe03f */
[----:B------:R-:W-:-:S04]  /*0ff0*/  ULEA UR5, UR5, UR6, 0xd ;  /* 0x0000000605057291 */ /* 0x000fc8000f8e683f */
[----:B------:R-:W-:-:S04]  /*1000*/  USHF.R.U32.HI UR5, URZ, 0x4, UR5 ;  /* 0x000000043f057899 */ /* 0x000fc80008011605 */
[----:B------:R-:W-:Y:S01]  /*1010*/  ULOP3.LUT UR40, UR5, 0x3fff, URZ, 0xc0, !UPT ;  /* 0x00003fff05287892 */ /* 0x000fe2000f8ec03f */
[----:B------:R-:W-:Y:S11]  /*1020*/  @!P0 BRA `(.L_x_11) ;  /* 0x0000000000408947 */ /* 0x000ff60003800000 */
[----:B------:R-:W-:Y:S01]  /*1030*/  MOV R0, 0x0 ;  /* 0x0000000000007802 */ /* 0x000fe20000000f00 */
[----:B------:R-:W-:Y:S01]  /*1040*/  ULDC.64 UR4, c[0x4][0x90] ;  /* 0x0100240000047ab9 */ /* 0x000fe20000000a00 */
[----:B------:R-:W-:Y:S01]  /*1050*/  ULDC.64 UR6, c[0x4][0x30] ;  /* 0x01000c0000067ab9 */ /* 0x000fe20000000a00 */
[----:B------:R-:W-:Y:S01]  /*1060*/  IMAD.U32 R4, RZ, RZ, UR4 ;  /* 0x00000004ff047e24 */ /* 0x000fe2000f8e00ff */
[----:B------:R0:W1:Y:S01]  /*1070*/  LDC.64 R14, c[0x4][R0] ;  /* 0x01000000000e7b82 */ /* 0x0000620000000a00 */
[----:B------:R-:W-:Y:S01]  /*1080*/  IMAD.U32 R5, RZ, RZ, UR5 ;  /* 0x00000005ff057e24 */ /* 0x000fe2000f8e00ff */
[----:B------:R-:W-:Y:S01]  /*1090*/  ULDC.64 UR4, c[0x4][0x98] ;  /* 0x0100260000047ab9 */ /* 0x000fe20000000a00 */
[----:B------:R-:W-:Y:S01]  /*10a0*/  IMAD.U32 R10, RZ, RZ, UR6 ;  /* 0x00000006ff0a7e24 */ /* 0x000fe2000f8e00ff */
[----:B------:R-:W-:Y:S01]  /*10b0*/  MOV R6, UR4 ;  /* 0x0000000400067c02 */ /* 0x000fe20008000f00 */
[----:B------:R-:W-:Y:S01]  /*10c0*/  IMAD.U32 R7, RZ, RZ, UR5 ;  /* 0x00000005ff077e24 */ /* 0x000fe2000f8e00ff */
[----:B------:R-:W-:Y:S01]  /*10d0*/  MOV R8, 0x70 ;  /* 0x0000007000087802 */ /* 0x000fe20000000f00 */
[----:B------:R-:W-:-:S02]  /*10e0*/  IMAD.U32 R11, RZ, RZ, UR7 ;  /* 0x00000007ff0b7e24 */ /* 0x000fc4000f8e00ff */
[----:B------:R-:W-:Y:S02]  /*10f0*/  IMAD.MOV.U32 R12, RZ, RZ, 0x1 ;  /* 0x00000001ff0c7424 */ /* 0x000fe400078e00ff */
[----:B0-----:R-:W-:-:S07]  /*1100*/  IMAD.MOV.U32 R13, RZ, RZ, RZ ;  /* 0x000000ffff0d7224 */ /* 0x001fce00078e00ff */
[----:B------:R-:W-:-:S07]  /*1110*/  LEPC R20, `(.L_x_11) ;  /* 0x000000001014794e */ /* 0x000fce0000000000 */
[----:B-1----:R-:W-:Y:S05]  /*1120*/  CALL.ABS.NOINC R14 ;  /* 0x000000000e007343 */ /* 0x002fea0003c00000 */
.L_x_11:
[----:B------:R-:W-:-:S04]  /*1130*/  SHF.L.U32 R3, RZ, 0x1f, RZ ;  /* 0x0000001fff037819 */ /* 0x000fc800000006ff */
[----:B------:R-:W0:Y:S02]  /*1140*/  SYNCS.PHASECHK.TRANS64.TRYWAIT P0, [UR37+0x2a800], R3 ;  /* 0x02a80003ff0075a7 */ /* 0x000e240008000165 */
[----:B0-----:R-:W-:Y:S05]  /*1150*/  @!P0 BRA `(.L_x_12) ;  /* 0x0000009800e88947 */ /* 0x001fea0003800000 */
.L_x_85:
[----:B------:R-:W-:-:S06]  /*1160*/  ULOP3.LUT UR4, UR36, 0x1, URZ, 0xfc, !UPT ;  /* 0x0000000124047892 */ /* 0x000fcc000f8efc3f */
[----:B0-----:R-:W-:-:S05]  /*1170*/  IMAD.U32 R0, RZ, RZ, UR4 ;  /* 0x00000004ff007e24 */ /* 0x001fca000f8e00ff */
[----:B------:R-:W-:-:S13]  /*1180*/  ISETP.NE.AND P0, PT, R0, 0x3, PT ;  /* 0x000000030000780c */ /* 0x000fda0003f05270 */
[----:B------:R-:W-:Y:S05]  /*1190*/  @!P0 BRA `(.L_x_13) ;  /* 0x0000000000048947 */ /* 0x000fea0003800000 */
[----:B------:R-:W-:Y:S01]  /*11a0*/  BPT.TRAP 0x1 ;  /* 0x000000040000795c */ /* 0x000fe20000300000 */
.L_x_13:
[----:B------:R0:W1:Y:S01]  /*11b0*/  SYNCS.PHASECHK.TRANS64.TRYWAIT P1, [UR37+0x2a830], R3 ;  /* 0x02a83003ff0075a7 */ /* 0x0000620008020165 */
[----:B------:R-:W-:Y:S05]  /*11c0*/  @!P0 BRA `(.L_x_14) ;  /* 0x0000000000048947 */ /* 0x000fea0003800000 */
[----:B------:R-:W-:Y:S01]  /*11d0*/  BPT.TRAP 0x1 ;  /* 0x000000040000795c */ /* 0x000fe20000300000 */
.L_x_14:
[----:B------:R-:W-:Y:S01]  /*11e0*/  MOV R6, UR40 ;  /* 0x0000002800067c02 */ /* 0x000fe20008000f00 */
[----:B------:R-:W-:Y:S01]  /*11f0*/  IMAD.MOV.U32 R0, RZ, RZ, RZ ;  /* 0x000000ffff007224 */ /* 0x000fe200078e00ff */
[----:B-1----:R-:W-:Y:S06]  /*1200*/  @P1 BRA `(.L_x_15) ;  /* 0x0000000000081947 */ /* 0x002fec0003800000 */
[----:B------:R-:W1:Y:S02]  /*1210*/  SYNCS.PHASECHK.TRANS64.TRYWAIT P1, [UR37+0x2a830], R3 ;  /* 0x02a83003ff0075a7 */ /* 0x000e640008020165 */
[----:B-1----:R-:W-:Y:S05]  /*1220*/  @!P1 BRA `(.L_x_16) ;  /* 0x0000009800cc9947 */ /* 0x002fea0003800000 */
.L_x_15:
[----:B------:R-:W-:Y:S05]  /*1230*/  WARPSYNC.ALL ;  /* 0x0000000000007948 */ /* 0x000fea0003800000 */
[----:B------:R-:W-:Y:S01]  /*1240*/  IMAD.MOV.U32 R87, RZ, RZ, RZ ;  /* 0x000000ffff577224 */ /* 0x000fe200078e00ff */
[----:B------:R-:W-:Y:S01]  /*1250*/  LOP3.LUT R6, R6, 0x10000, RZ, 0xfc, !PT ;  /* 0x0001000006067812 */ /* 0x000fe200078efcff */
[----:B------:R-:W-:Y:S01]  /*1260*/  IMAD.MOV.U32 R7, RZ, RZ, 0x40000040 ;  /* 0x40000040ff077424 */ /* 0x000fe200078e00ff */
[----:B------:R-:W-:Y:S02]  /*1270*/  UIADD3 UR4, UR37, 0x18400, URZ ;  /* 0x0001840025047890 */ /* 0x000fe4000fffe03f */
[----:B------:R-:W-:Y:S01]  /*1280*/  R2UR UR56, R6 ;  /* 0x00000000063872ca */ /* 0x000fe200000e0000 */
[----:B------:R-:W-:Y:S01]  /*1290*/  WARPGROUP.ARRIVE ;  /* 0x00000000000079c5 */ /* 0x000fe20000000000 */
[----:B------:R-:W-:Y:S01]  /*12a0*/  R2UR UR57, R7 ;  /* 0x00000000073972ca */ /* 0x000fe200000e0000 */
[----:B------:R-:W-:Y:S01]  /*12b0*/  USHF.R.U32.HI UR4, URZ, 0x4, UR4 ;  /* 0x000000043f047899 */ /* 0x000fe20008011604 */
[----:B------:R-:W-:Y:S01]  /*12c0*/  UMOV UR59, 0x40000040 ;  /* 0x40000040003b7882 */ /* 0x000fe20000000000 */
[----:B------:R-:W-:-:S02]  /*12d0*/  UMOV UR9, 0x40000040 ;  /* 0x4000004000097882 */ /* 0x000fc40000000000 */
[----:B------:R-:W-:Y:S01]  /*12e0*/  ULOP3.LUT UR4, UR4, 0x3fff, URZ, 0xc0, !UPT ;  /* 0x00003fff04047892 */ /* 0x000fe2000f8ec03f */
[----:B------:R-:W-:Y:S01]  /*12f0*/  UMOV UR11, 0x40000040 ;  /* 0x40000040000b7882 */ /* 0x000fe20000000000 */
[----:B------:R-:W-:Y:S02]  /*1300*/  UMOV UR13, 0x40000040 ;  /* 0x40000040000d7882 */ /* 0x000fe40000000000 */
[----:B------:R-:W-:Y:S01]  /*1310*/  ULOP3.LUT UR58, UR4, 0x10000, URZ, 0xfc, !UPT ;  /* 0x00010000043a7892 */ /* 0x000fe2000f8efc3f */
[----:B------:R-:W-:Y:S02]  /*1320*/  UMOV UR15, 0x40000040 ;  /* 0x40000040000f7882 */ /* 0x000fe40000000000 */
[----:B------:R-:W-:Y:S01]  /*1330*/  R2UR UR4, R6 ;  /* 0x00000000060472ca */ /* 0x000fe200000e0000 */
[----:B------:R-:W-:Y:S02]  /*1340*/  UIADD3 UR10, UR58, 0x2, URZ ;  /* 0x000000023a0a7890 */ /* 0x000fe4000fffe03f */
[----:B------:R-:W-:-:S02]  /*1350*/  UIADD3 UR14, UR58, 0x4, URZ ;  /* 0x000000043a0e7890 */ /* 0x000fc4000fffe03f */
[----:B------:R-:W-:Y:S02]  /*1360*/  UIADD3 UR18, UR58, 0x6, URZ ;  /* 0x000000063a127890 */ /* 0x000fe4000fffe03f */
[----:B------:R-:W-:Y:S01]  /*1370*/  HGMMA.64x96x16.F32 R24, gdesc[UR56], RZ, !UPT, gsb0 ;  /* 0x01600000381879f0 */ /* 0x000fe2000c0008ff */
[----:B------:R-:W-:Y:S01]  /*1380*/  UMOV UR17, 0x40000040 ;  /* 0x4000004000117882 */ /* 0x000fe20000000000 */
[----:B------:R-:W-:Y:S01]  /*1390*/  UMOV UR19, 0x40000040 ;  /* 0x4000004000137882 */ /* 0x000fe20000000000 */
[----:B------:R-:W-:Y:S01]  /*13a0*/  UIADD3 UR22, UR58, 0x300, URZ ;  /* 0x000003003a167890 */ /* 0x000fe2000fffe03f */
[----:B------:R-:W2:Y:S01]  /*13b0*/  S2UR UR57, SR_CgaCtaId ;  /* 0x00000000003979c3 */ /* 0x000ea20000008800 */
[----:B------:R-:W-:Y:S01]  /*13c0*/  UMOV UR21, 0x40000040 ;  /* 0x4000004000157882 */ /* 0x000fe20000000000 */
[----:B------:R-:W-:Y:S01]  /*13d0*/  UMOV UR23, 0x40000040 ;  /* 0x4000004000177882 */ /* 0x000fe20000000000 */
[----:B------:R-:W-:Y:S02]  /*13e0*/  UIADD3 UR8, UR4, 0x2, URZ ;  /* 0x0000000204087890 */ /* 0x000fe4000fffe03f */
[----:B------:R-:W-:-:S02]  /*13f0*/  UIADD3 UR12, UR4, 0x4, URZ ;  /* 0x00000004040c7890 */ /* 0x000fc4000fffe03f */
[----:B------:R-:W-:Y:S02]  /*1400*/  UIADD3 UR16, UR4, 0x6, URZ ;  /* 0x0000000604107890 */ /* 0x000fe4000fffe03f */
[----:B------:R-:W-:Y:S02]  /*1410*/  UIADD3 UR20, UR4, 0x400, URZ ;  /* 0x0000040004147890 */ /* 0x000fe4000fffe03f */
[----:B------:R-:W-:Y:S02]  /*1420*/  UIADD3 UR24, UR4, 0x402, URZ ;  /* 0x0000040204187890 */ /* 0x000fe4000fffe03f */
[----:B------:R-:W-:Y:S01]  /*1430*/  UIADD3 UR26, UR58, 0x302, URZ ;  /* 0x000003023a1a7890 */ /* 0x000fe2000fffe03f */
[----:B------:R-:W-:Y:S01]  /*1440*/  UMOV UR25, 0x40000040 ;  /* 0x4000004000197882 */ /* 0x000fe20000000000 */
[----:B------:R-:W-:Y:S01]  /*1450*/  UMOV UR27, 0x40000040 ;  /* 0x40000040001b7882 */ /* 0x000fe20000000000 */
[----:B------:R-:W-:Y:S02]  /*1460*/  UIADD3 UR28, UR4, 0x404, URZ ;  /* 0x00000404041c7890 */ /* 0x000fe4000fffe03f */
[----:B------:R-:W-:Y:S01]  /*1470*/  UIADD3 UR30, UR58, 0x304, URZ ;  /* 0x000003043a1e7890 */ /* 0x000fe2000fffe03f */
[----:B------:R-:W-:Y:S01]  /*1480*/  UMOV UR29, 0x40000040 ;  /* 0x40000040001d7882 */ /* 0x000fe20000000000 */
[----:B------:R-:W-:Y:S01]  /*1490*/  UMOV UR31, 0x40000040 ;  /* 0x40000040001f7882 */ /* 0x000fe20000000000 */
[----:B------:R-:W-:-:S02]  /*14a0*/  UIADD3 UR32, UR4, 0x406, URZ ;  /* 0x0000040604207890 */ /* 0x000fc4000fffe03f */
[----:B------:R-:W-:Y:S01]  /*14b0*/  UIADD3 UR34, UR58, 0x306, URZ ;  /* 0x000003063a227890 */ /* 0x000fe2000fffe03f */
[----:B------:R-:W-:Y:S01]  /*14c0*/  UMOV UR33, 0x40000040 ;  /* 0x4000004000217882 */ /* 0x000fe20000000000 */
[----:B------:R-:W-:Y:S01]  /*14d0*/  UMOV UR35, 0x40000040 ;  /* 0x4000004000237882 */ /* 0x000fe20000000000 */
        /* <DEDUP_REMOVED lines=16> */
[----:B------:R-:W-:Y:S02]  /*15e0*/  WARPGROUP.DEPBAR.LE gsb0, 0x0 ;  /* 0x00008000000079c5 */ /* 0x000fe40000010000 */
[----:B------:R-:W-:-:S06]  /*15f0*/  WARPGROUP.ARRIVE ;  /* 0x00000000000079c5 */ /* 0x000fcc0000000000 */
[----:B------:R-:W-:Y:S03]  /*1600*/  HGMMA.64x96x16.F32 R24, gdesc[UR8], R24, gsb0 ;  /* 0x01600000081879f0 */ /* 0x000fe60008000818 */
        /* <DEDUP_REMOVED lines=31> */
[----:B--2---:R-:W-:Y:S05]  /*1800*/  @!P0 BRA `(.L_x_17) ;  /* 0x0000000000048947 */ /* 0x004fea0003800000 */
[----:B------:R-:W-:Y:S01]  /*1810*/  BPT.TRAP 0x1 ;  /* 0x000000040000795c */ /* 0x000fe20000300000 */
.L_x_17:
[----:B------:R-:W-:Y:S01]  /*1820*/  LOP3.LUT R22, R22, 0xffffff80, RZ, 0xc0, !PT ;  /* 0xffffff8016167812 */ /* 0x000fe200078ec0ff */
[----:B-1----:R-:W-:Y:S01]  /*1830*/  IMAD.MOV.U32 R4, RZ, RZ, -0x2 ;  /* 0xfffffffeff047424 */ /* 0x002fe200078e00ff */
[----:B------:R-:W-:Y:S01]  /*1840*/  ULDC UR4, c[0x0][0x988] ;  /* 0x0002620000047ab9 */ /* 0x000fe20000000800 */
[----:B------:R-:W-:Y:S01]  /*1850*/  P2R R15, PR, RZ, 0x1 ;  /* 0x00000001ff0f7803 */ /* 0x000fe20000000000 */
[--C-:B------:R-:W-:Y:S01]  /*1860*/  IMAD.MOV.U32 R85, RZ, RZ, R87.reuse ;  /* 0x000000ffff557224 */ /* 0x100fe200078e0057 */
[----:B------:R-:W-:Y:S01]  /*1870*/  IADD3 R22, R19, -R22, RZ ;  /* 0x8000001613167210 */ /* 0x000fe20007ffe0ff */
[--C-:B------:R-:W-:Y:S01]  /*1880*/  IMAD.MOV.U32 R81, RZ, RZ, R87.reuse ;  /* 0x000000ffff517224 */ /* 0x100fe200078e0057 */
[-C--:B------:R-:W-:Y:S01]  /*1890*/  MOV R83, R87.reuse ;  /* 0x0000005700537202 */ /* 0x080fe20000000f00 */
[--C-:B------:R-:W-:Y:S01]  /*18a0*/  IMAD.MOV.U32 R77, RZ, RZ, R87.reuse ;  /* 0x000000ffff4d7224 */ /* 0x100fe200078e0057 */
[----:B0-----:R-:W-:Y:S01]  /*18b0*/  SHF.R.S32.HI R3, RZ, 0x1f, R22 ;  /* 0x0000001fff037819 */ /* 0x001fe20000011416 */
[----:B------:R-:W-:Y:S01]  /*18c0*/  IMAD.MOV.U32 R73, RZ, RZ, R87 ;  /* 0x000000ffff497224 */ /* 0x000fe200078e0057 */
[----:B------:R-:W-:-:S02]  /*18d0*/  MOV R79, R87 ;  /* 0x00000057004f7202 */ /* 0x000fc40000000f00 */
[----:B------:R-:W-:Y:S02]  /*18e0*/  LEA.HI R3, R3, R22, RZ, 0x2 ;  /* 0x0000001603037211 */ /* 0x000fe400078f10ff */
[----:B------:R-:W-:Y:S02]  /*18f0*/  MOV R75, R87 ;  /* 0x00000057004b7202 */ /* 0x000fe40000000f00 */
[----:B------:R-:W-:-:S05]  /*1900*/  LOP3.LUT R3, R3, 0x7ffffffc, RZ, 0xc0, !PT ;  /* 0x7ffffffc03037812 */ /* 0x000fca00078ec0ff */
[----:B------:R-:W-:-:S04]  /*1910*/  IMAD.IADD R3, R22, 0x1, -R3 ;  /* 0x0000000116037824 */ /* 0x000fc800078e0a03 */
[----:B------:R-:W-:-:S04]  /*1920*/  IMAD R3, R3, R4, 0x60 ;  /* 0x0000006003037424 */ /* 0x000fc800078e0204 */
[----:B------:R-:W-:-:S04]  /*1930*/  IMAD.IADD R18, R18, 0x1, R3 ;  /* 0x0000000112127824 */ /* 0x000fc800078e0203 */
[----:B------:R-:W-:-:S05]  /*1940*/  IMAD R18, R17, -0x60, R18 ;  /* 0xffffffa011127824 */ /* 0x000fca00078e0212 */
[C---:B------:R-:W-:Y:S02]  /*1950*/  ISETP.GT.AND P6, PT, R18.reuse, RZ, PT ;  /* 0x000000ff1200720c */ /* 0x040fe40003fc4270 */
[C---:B------:R-:W-:Y:S02]  /*1960*/  ISETP.GT.AND P5, PT, R18.reuse, 0x1, PT ;  /* 0x000000011200780c */ /* 0x040fe40003fa4270 */
[----:B------:R-:W-:Y:S02]  /*1970*/  ISETP.GT.AND P4, PT, R18, 0x8, PT ;  /* 0x000000081200780c */ /* 0x000fe40003f84270 */
[----:B------:R-:W-:Y:S02]  /*1980*/  FSEL R26, R26, -INF , P6 ;  /* 0xff8000001a1a7808 */ /* 0x000fe40003000000 */
[----:B------:R-:W-:Y:S02]  /*1990*/  FSEL R27, R27, -INF , P5 ;  /* 0xff8000001b1b7808 */ /* 0x000fe40002800000 */
[----:B------:R-:W-:-:S02]  /*19a0*/  ISETP.GT.AND P3, PT, R18, 0x9, PT ;  /* 0x000000091200780c */ /* 0x000fc40003f64270 */
[----:B------:R-:W-:Y:S02]  /*19b0*/  FSEL R30, R30, -INF , P4 ;  /* 0xff8000001e1e7808 */ /* 0x000fe40002000000 */
[----:B------:R-:W-:Y:S02]  /*19c0*/  FMNMX.FTZ R3, R26, R27, !PT ;  /* 0x0000001b1a037209 */ /* 0x000fe40007810000 */
[----:B------:R-:W-:Y:S02]  /*19d0*/  ISETP.GT.AND P2, PT, R18, 0x10, PT ;  /* 0x000000101200780c */ /* 0x000fe40003f44270 */
[----:B------:R-:W-:Y:S02]  /*19e0*/  FSEL R10, R31, -INF , P3 ;  /* 0xff8000001f0a7808 */ /* 0x000fe40001800000 */
[----:B------:R-:W-:Y:S02]  /*19f0*/  FMNMX.FTZ R3, R30, R3, !PT ;  /* 0x000000031e037209 */ /* 0x000fe40007810000 */
[----:B------:R-:W-:-:S02]  /*1a00*/  ISETP.GT.AND P1, PT, R18, 0x11, PT ;  /* 0x000000111200780c */ /* 0x000fc40003f24270 */
[----:B------:R-:W-:Y:S02]  /*1a10*/  FSEL R34, R34, -INF , P2 ;  /* 0xff80000022227808 */ /* 0x000fe40001000000 */
[----:B------:R-:W-:Y:S02]  /*1a20*/  FMNMX.FTZ R3, R10, R3, !PT ;  /* 0x000000030a037209 */ /* 0x000fe40007810000 */
[----:B------:R-:W-:Y:S02]  /*1a30*/  FSEL R24, R24, -INF , P6 ;  /* 0xff80000018187808 */ /* 0x000fe40003000000 */
[----:B------:R-:W-:Y:S02]  /*1a40*/  ISETP.GT.AND P6, PT, R18, 0x18, PT ;  /* 0x000000181200780c */ /* 0x000fe40003fc4270 */
[----:B------:R-:W-:Y:S02]  /*1a50*/  FSEL R14, R35, -INF , P1 ;  /* 0xff800000230e7808 */ /* 0x000fe40000800000 */
[----:B------:R-:W-:-:S02]  /*1a60*/  FMNMX.FTZ R3, R34, R3, !PT ;  /* 0x0000000322037209 */ /* 0x000fc40007810000 */
[----:B------:R-:W-:Y:S02]  /*1a70*/  FSEL R25, R25, -INF , P5 ;  /* 0xff80000019197808 */ /* 0x000fe40002800000 */
[----:B------:R-:W-:Y:S02]  /*1a80*/  ISETP.GT.AND P5, PT, R18, 0x19, PT ;  /* 0x000000191200780c */ /* 0x000fe40003fa4270 */
[----:B------:R-:W-:Y:S02]  /*1a90*/  FSEL R38, R38, -INF , P6 ;  /* 0xff80000026267808 */ /* 0x000fe40003000000 */
[----:B------:R-:W-:Y:S02]  /*1aa0*/  FMNMX.FTZ R3, R14, R3, !PT ;  /* 0x000000030e037209 */ /* 0x000fe40007810000 */
[----:B------:R-:W-:Y:S02]  /*1ab0*/  FSEL R28, R28, -INF , P4 ;  /* 0xff8000001c1c7808 */ /* 0x000fe40002000000 */
        /* <DEDUP_REMOVED lines=19> */
[----:B------:R-:W-:Y:S01]  /*1bf0*/  FSEL R20, R37, -INF , P5 ;  /* 0xff80000025147808 */ /* 0x000fe20002800000 */
[----:B------:R-:W-:Y:S01]  /*1c00*/  IMAD.MOV.U32 R37, RZ, RZ, R87 ;  /* 0x000000ffff257224 */ /* 0x000fe200078e0057 */
[----:B------:R-:W-:Y:S02]  /*1c10*/  ISETP.GT.AND P5, PT, R18, 0x31, PT ;  /* 0x000000311200780c */ /* 0x000fe40003fa4270 */
[----:B------:R-:W-:Y:S02]  /*1c20*/  FSEL R78, R50, -INF , P6 ;  /* 0xff800000324e7808 */ /* 0x000fe40003000000 */
[----:B------:R-:W-:Y:S02]  /*1c30*/  FMNMX.FTZ R3, R76, R3, !PT ;  /* 0x000000034c037209 */ /* 0x000fe40007810000 */
[----:B------:R-:W-:Y:S02]  /*1c40*/  FSEL R40, R40, -INF , P4 ;  /* 0xff80000028287808 */ /* 0x000fe40002000000 */
[----:B------:R-:W-:-:S02]  /*1c50*/  ISETP.GT.AND P4, PT, R18, 0x38, PT ;  /* 0x000000381200780c */ /* 0x000fc40003f84270 */
[----:B------:R-:W-:Y:S02]  /*1c60*/  FSEL R80, R51, -INF , P5 ;  /* 0xff80000033507808 */ /* 0x000fe40002800000 */
[----:B------:R-:W-:Y:S02]  /*1c70*/  FMNMX.FTZ R3, R78, R3, !PT ;  /* 0x000000034e037209 */ /* 0x000fe40007810000 */
[----:B------:R-:W-:Y:S01]  /*1c80*/  FSEL R46, R41, -INF , P3 ;  /* 0xff800000292e7808 */ /* 0x000fe20001800000 */
[----:B------:R-:W-:Y:S01]  /*1c90*/  IMAD.MOV.U32 R41, RZ, RZ, R87 ;  /* 0x000000ffff297224 */ /* 0x000fe200078e0057 */
[----:B------:R-:W-:Y:S02]  /*1ca0*/  ISETP.GT.AND P3, PT, R18, 0x39, PT ;  /* 0x000000391200780c */ /* 0x000fe40003f64270 */
[----:B------:R-:W-:Y:S02]  /*1cb0*/  FSEL R82, R54, -INF , P4 ;  /* 0xff80000036527808 */ /* 0x000fe40002000000 */
[----:B------:R-:W-:-:S02]  /*1cc0*/  FMNMX.FTZ R3, R80, R3, !PT ;  /* 0x0000000350037209 */ /* 0x000fc40007810000 */
[----:B------:R-:W-:Y:S02]  /*1cd0*/  FSEL R44, R44, -INF , P2 ;  /* 0xff8000002c2c7808 */ /* 0x000fe40001000000 */
[----:B------:R-:W-:Y:S02]  /*1ce0*/  ISETP.GT.AND P2, PT, R18, 0x40, PT ;  /* 0x000000401200780c */ /* 0x000fe40003f44270 */
[----:B------:R-:W-:Y:S02]  /*1cf0*/  FSEL R84, R55, -INF , P3 ;  /* 0xff80000037547808 */ /* 0x000fe40001800000 */
[----:B------:R-:W-:Y:S02]  /*1d00*/  FMNMX.FTZ R3, R82, R3, !PT ;  /* 0x0000000352037209 */ /* 0x000fe40007810000 */
[----:B------:R-:W-:Y:S01]  /*1d10*/  FSEL R50, R45, -INF , P1 ;  /* 0xff8000002d327808 */ /* 0x000fe20000800000 */
[----:B------:R-:W-:Y:S01]  /*1d20*/  IMAD.MOV.U32 R45, RZ, RZ, R87 ;  /* 0x000000ffff2d7224 */ /* 0x000fe200078e0057 */
        /* <DEDUP_REMOVED lines=31> */
[----:B------:R-:W-:Y:S02]  /*1f20*/  FMNMX.FTZ R3, R70, R3, !PT ;  /* 0x0000000346037209 */ /* 0x000fe40007810000 */
[----:B------:R-:W-:Y:S02]  /*1f30*/  FSEL R60, R60, -INF , P6 ;  /* 0xff8000003c3c7808 */ /* 0x000fe40003000000 */
[----:B------:R-:W-:-:S02]  /*1f40*/  FMNMX.FTZ R9, R96, R3, !PT ;  /* 0x0000000360097209 */ /* 0x000fc40007810000 */
[----:B------:R-:W-:Y:S01]  /*1f50*/  MOV R3, UR4 ;  /* 0x0000000400037c02 */ /* 0x000fe20008000f00 */
[----:B------:R-:W-:Y:S01]  /*1f60*/  UIADD3 UR4, UR37, 0x2a840, URZ ;  /* 0x0002a84025047890 */ /* 0x000fe2000fffe03f */
[----:B------:R-:W-:Y:S01]  /*1f70*/  FSEL R64, R64, -INF , P4 ;  /* 0xff80000040407808 */ /* 0x000fe20002000000 */
[----:B------:R-:W0:Y:S01]  /*1f80*/  SHFL.BFLY PT, R4, R9, 0x2, 0x1f ;  /* 0x0c401f0009047f89 */ /* 0x000e2200000e0000 */
[----:B------:R-:W-:Y:S01]  /*1f90*/  FSEL R18, R65, -INF , P3 ;  /* 0xff80000041127808 */ /* 0x000fe20001800000 */
[----:B------:R-:W-:Y:S01]  /*1fa0*/  UPRMT UR4, UR57, 0x654, UR4 ;  /* 0x0000065439047896 */ /* 0x000fe20008000004 */
[----:B------:R-:W-:Y:S01]  /*1fb0*/  FSEL R68, R68, -INF , P2 ;  /* 0xff80000044447808 */ /* 0x000fe20001000000 */
[----:B------:R-:W-:Y:S01]  /*1fc0*/  IMAD.MOV.U32 R65, RZ, RZ, R87 ;  /* 0x000000ffff417224 */ /* 0x000fe200078e0057 */
[-C--:B------:R-:W-:Y:S02]  /*1fd0*/  MOV R71, R87.reuse ;  /* 0x0000005700477202 */ /* 0x080fe40000000f00 */
[----:B------:R-:W-:-:S02]  /*1fe0*/  MOV R67, R87 ;  /* 0x0000005700437202 */ /* 0x000fc40000000f00 */
[-C--:B------:R-:W-:Y:S02]  /*1ff0*/  MOV R63, R87.reuse ;  /* 0x00000057003f7202 */ /* 0x080fe40000000f00 */
[----:B------:R-:W-:Y:S01]  /*2000*/  SYNCS.ARRIVE.TRANS64.RED.A1T0 RZ, [UR4], RZ ;  /* 0x000000ffffff79a7 */ /* 0x000fe20008100404 */
[-C--:B------:R-:W-:Y:S02]  /*2010*/  MOV R59, R87.reuse ;  /* 0x00000057003b7202 */ /* 0x080fe40000000f00 */
[-C--:B------:R-:W-:Y:S02]  /*2020*/  MOV R55, R87.reuse ;  /* 0x0000005700377202 */ /* 0x080fe40000000f00 */
[-C--:B------:R-:W-:Y:S02]  /*2030*/  MOV R51, R87.reuse ;  /* 0x0000005700337202 */ /* 0x080fe40000000f00 */
[-C--:B------:R-:W-:Y:S02]  /*2040*/  MOV R47, R87.reuse ;  /* 0x00000057002f7202 */ /* 0x080fe40000000f00 */
[----:B------:R-:W-:-:S02]  /*2050*/  MOV R43, R87 ;  /* 0x00000057002b7202 */ /* 0x000fc40000000f00 */
[-C--:B------:R-:W-:Y:S02]  /*2060*/  MOV R39, R87.reuse ;  /* 0x0000005700277202 */ /* 0x080fe40000000f00 */
[----:B0-----:R-:W-:Y:S02]  /*2070*/  FMNMX.FTZ R11, R9, R4, !PT ;  /* 0x00000004090b7209 */ /* 0x001fe40007810000 */
[----:B------:R-:W-:-:S03]  /*2080*/  MOV R35, R87 ;  /* 0x0000005700237202 */ /* 0x000fc60000000f00 */
[----:B------:R-:W0:Y:S02]  /*2090*/  SHFL.BFLY PT, R4, R11, 0x1, 0x1f ;  /* 0x0c201f000b047f89 */ /* 0x000e2400000e0000 */
[----:B0-----:R-:W-:-:S04]  /*20a0*/  FMNMX.FTZ R4, R11, R4, !PT ;  /* 0x000000040b047209 */ /* 0x001fc80007810000 */
[C---:B------:R-:W-:Y:S01]  /*20b0*/  FSETP.NEU.FTZ.AND P0, PT, R4.reuse, -INF , PT ;  /* 0xff8000000400780b */ /* 0x040fe20003f1d000 */
[----:B------:R-:W-:-:S05]  /*20c0*/  FMUL.FTZ R5, R4, R3 ;  /* 0x0000000304057220 */ /* 0x000fca0000410000 */
[----:B------:R-:W-:Y:S02]  /*20d0*/  FSEL R13, R5, RZ, P0 ;  /* 0x000000ff050d7208 */ /* 0x000fe40000000000 */
[----:B------:R-:W-:Y:S02]  /*20e0*/  FMNMX.FTZ R5, R24, R25, !PT ;  /* 0x0000001918057209 */ /* 0x000fe40007810000 */
[----:B------:R-:W-:Y:S01]  /*20f0*/  ISETP.NE.AND P0, PT, R15, RZ, PT ;  /* 0x000000ff0f00720c */ /* 0x000fe20003f05270 */
[--C-:B------:R-:W-:Y:S01]  /*2100*/  FFMA.FTZ R9, R14, R3, -R13.reuse ;  /* 0x000000030e097223 */ /* 0x100fe2000001080d */
[----:B------:R-:W-:Y:S01]  /*2110*/  FMNMX.FTZ R5, R28, R5, !PT ;  /* 0x000000051c057209 */ /* 0x000fe20007810000 */
[-CC-:B------:R-:W-:Y:S01]  /*2120*/  FFMA.FTZ R22, R22, R3.reuse, -R13.reuse ;  /* 0x0000000316167223 */ /* 0x180fe2000001080d */
[----:B------:R-:W-:Y:S01]  /*2130*/  FSEL R14, R61, -INF , P5 ;  /* 0xff8000003d0e7808 */ /* 0x000fe20002800000 */
[--C-:B------:R-:W-:Y:S01]  /*2140*/  FFMA.FTZ R10, R10, R3, -R13.reuse ;  /* 0x000000030a0a7223 */ /* 0x100fe2000001080d */
[----:B------:R-:W-:Y:S01]  /*2150*/  FMNMX.FTZ R5, R8, R5, !PT ;  /* 0x0000000508057209 */ /* 0x000fe20007810000 */
[----:B------:R0:W-:Y:S01]  /*2160*/  MUFU.EX2 R143, R22 ;  /* 0x00000016008f7308 */ /* 0x0001e20000000800 */
[-CC-:B------:R-:W-:Y:S01]  /*2170*/  FFMA.FTZ R26, R26, R3.reuse, -R13.reuse ;  /* 0x000000031a1a7223 */ /* 0x180fe2000001080d */
[--C-:B------:R-:W-:Y:S01]  /*2180*/  FFMA.FTZ R27, R27, R3, -R13.reuse ;  /* 0x000000031b1b7223 */ /* 0x100fe2000001080d */
[----:B------:R-:W-:Y:S01]  /*2190*/  FMNMX.FTZ R5, R32, R5, !PT ;  /* 0x0000000520057209 */ /* 0x000fe20007810000 */
[-CC-:B------:R-:W-:Y:S01]  /*21a0*/  FFMA.FTZ R30, R30, R3.reuse, -R13.reuse ;  /* 0x000000031e1e7223 */ /* 0x180fe2000001080d */
[-CC-:B------:R-:W-:Y:S01]  /*21b0*/  FFMA.FTZ R34, R34, R3.reuse, -R13.reuse ;  /* 0x0000000322227223 */ /* 0x180fe2000001080d */
[--C-:B------:R-:W-:Y:S01]  /*21c0*/  FFMA.FTZ R38, R38, R3, -R13.reuse ;  /* 0x0000000326267223 */ /* 0x100fe2000001080d */
[----:B------:R-:W-:Y:S01]  /*21d0*/  FMNMX.FTZ R5, R12, R5, !PT ;  /* 0x000000050c057209 */ /* 0x000fe20007810000 */
[----:B------:R-:W-:Y:S01]  /*21e0*/  MUFU.EX2 R139, R10 ;  /* 0x0000000a008b7308 */ /* 0x000fe20000000800 */
[----:B0-----:R-:W-:Y:S01]  /*21f0*/  FSEL R22, R69, -INF , P1 ;  /* 0xff80000045167808 */ /* 0x001fe20000800000 */
[--C-:B------:R-:W-:Y:S01]  /*2200*/  FFMA.FTZ R42, R42, R3, -R13.reuse ;  /* 0x000000032a2a7223 */ /* 0x100fe2000001080d */
[----:B------:R-:W-:Y:S01]  /*2210*/  FMNMX.FTZ R5, R36, R5, !PT ;  /* 0x0000000524057209 */ /* 0x000fe20007810000 */
[-CC-:B------:R-:W-:Y:S01]  /*2220*/  FFMA.FTZ R72, R72, R3.reuse, -R13.reuse ;  /* 0x0000000348487223 */ /* 0x180fe2000001080d */
[-CC-:B------:R-:W-:Y:S01]  /*2230*/  FFMA.FTZ R74, R74, R3.reuse, -R13.reuse ;  /* 0x000000034a4a7223 */ /* 0x180fe2000001080d */
[--C-:B------:R-:W-:Y:S01]  /*2240*/  FFMA.FTZ R76, R76, R3, -R13.reuse ;  /* 0x000000034c4c7223 */ /* 0x100fe2000001080d */
[----:B------:R-:W-:Y:S01]  /*2250*/  FMNMX.FTZ R5, R20, R5, !PT ;  /* 0x0000000514057209 */ /* 0x000fe20007810000 */
[----:B------:R-:W-:Y:S01]  /*2260*/  MUFU.EX2 R141, R9 ;  /* 0x00000009008d7308 */ /* 0x000fe20000000800 */
        /* <DEDUP_REMOVED lines=15> */
[----:B------:R-:W0:Y:S01]  /*2360*/  MUFU.EX2 R137, R27 ;  /* 0x0000001b00897308 */ /* 0x000e220000000800 */
[-CC-:B------:R-:W-:Y:S01]  /*2370*/  FFMA.FTZ R70, R70, R3.reuse, -R13.reuse ;  /* 0x0000000346467223 */ /* 0x180fe2000001080d */
[----:B------:R-:W-:Y:S01]  /*2380*/  FFMA.FTZ R13, R96, R3, -R13 ;  /* 0x00000003600d7223 */ /* 0x000fe2000001080d */
[----:B------:R-:W-:Y:S01]  /*2390*/  FMNMX.FTZ R5, R48, R5, !PT ;  /* 0x0000000530057209 */ /* 0x000fe20007810000 */
[----:B------:R-:W-:-:S02]  /*23a0*/  IMAD.MOV.U32 R69, RZ, RZ, R87 ;  /* 0x000000ffff457224 */ /* 0x000fc400078e0057 */
[----:B------:R-:W-:Y:S01]  /*23b0*/  IMAD.MOV.U32 R61, RZ, RZ, R87 ;  /* 0x000000ffff3d7224 */ /* 0x000fe200078e0057 */
[----:B------:R-:W-:Y:S01]  /*23c0*/  FMNMX.FTZ R5, R54, R5, !PT ;  /* 0x0000000536057209 */ /* 0x000fe20007810000 */
[----:B------:R-:W-:Y:S03]  /*23d0*/  MUFU.EX2 R30, R30 ;  /* 0x0000001e001e7308 */ /* 0x000fe60000000800 */
[----:B------:R-:W-:-:S04]  /*23e0*/  FMNMX.FTZ R5, R52, R5, !PT ;  /* 0x0000000534057209 */ /* 0x000fc80007810000 */
[----:B------:R-:W-:Y:S01]  /*23f0*/  FMNMX.FTZ R5, R58, R5, !PT ;  /* 0x000000053a057209 */ /* 0x000fe20007810000 */
[----:B------:R-:W-:Y:S01]  /*2400*/  MUFU.EX2 R34, R34 ;  /* 0x0000002200227308 */ /* 0x000fe20000000800 */
[----:B0-----:R-:W-:Y:S01]  /*2410*/  FADD.FTZ R21, R26, R137 ;  /* 0x000000891a157221 */ /* 0x001fe20000010000 */
[----:B------:R-:W-:Y:S01]  /*2420*/  F2FP.F16.F32.PACK_AB R137, R137, R26 ;  /* 0x0000001a8989723e */ /* 0x000fe200000000ff */
[----:B------:R-:W-:Y:S01]  /*2430*/  IMAD.MOV.U32 R26, RZ, RZ, R87 ;  /* 0x000000ffff1a7224 */ /* 0x000fe200078e0057 */
[----:B------:R-:W-:-:S04]  /*2440*/  FMNMX.FTZ R5, R56, R5, !PT ;  /* 0x0000000538057209 */ /* 0x000fc80007810000 */
[----:B------:R-:W-:Y:S01]  /*2450*/  FMNMX.FTZ R5, R62, R5, !PT ;  /* 0x000000053e057209 */ /* 0x000fe20007810000 */
[----:B------:R-:W-:Y:S03]  /*2460*/  MUFU.EX2 R38, R38 ;  /* 0x0000002600267308 */ /* 0x000fe60000000800 */
[----:B------:R-:W-:-:S04]  /*2470*/  FMNMX.FTZ R5, R60, R5, !PT ;  /* 0x000000053c057209 */ /* 0x000fc80007810000 */
[----:B------:R-:W-:Y:S01]  /*2480*/  FMNMX.FTZ R5, R14, R5, !PT ;  /* 0x000000050e057209 */ /* 0x000fe20007810000 */
[----:B------:R-:W-:Y:S03]  /*2490*/  MUFU.EX2 R42, R42 ;  /* 0x0000002a002a7308 */ /* 0x000fe60000000800 */
[----:B------:R-:W-:-:S04]  /*24a0*/  FMNMX.FTZ R5, R64, R5, !PT ;  /* 0x0000000540057209 */ /* 0x000fc80007810000 */
[----:B------:R-:W-:Y:S01]  /*24b0*/  FMNMX.FTZ R5, R18, R5, !PT ;  /* 0x0000000512057209 */ /* 0x000fe20007810000 */
[----:B------:R0:W-:Y:S03]  /*24c0*/  MUFU.EX2 R145, R72 ;  /* 0x0000004800917308 */ /* 0x0001e60000000800 */
[----:B------:R-:W-:-:S04]  /*24d0*/  FMNMX.FTZ R5, R68, R5, !PT ;  /* 0x0000000544057209 */ /* 0x000fc80007810000 */
[----:B------:R-:W-:Y:S01]  /*24e0*/  FMNMX.FTZ R5, R22, R5, !PT ;  /* 0x0000000516057209 */ /* 0x000fe20007810000 */
[----:B------:R-:W-:Y:S01]  /*24f0*/  MUFU.EX2 R74, R74 ;  /* 0x0000004a004a7308 */ /* 0x000fe20000000800 */
[----:B0-----:R-:W-:-:S03]  /*2500*/  IMAD.MOV.U32 R72, RZ, RZ, R87 ;  /* 0x000000ffff487224 */ /* 0x001fc600078e0057 */
[----:B------:R-:W0:Y:S04]  /*2510*/  SHFL.BFLY PT, R10, R5, 0x2, 0x1f ;  /* 0x0c401f00050a7f89 */ /* 0x000e2800000e0000 */
[----:B------:R-:W-:Y:S08]  /*2520*/  MUFU.EX2 R159, R13 ;  /* 0x0000000d009f7308 */ /* 0x000ff00000000800 */
[----:B------:R1:W-:Y:S08]  /*2530*/  MUFU.EX2 R147, R76 ;  /* 0x0000004c00937308 */ /* 0x0003f00000000800 */
[----:B------:R-:W-:Y:S01]  /*2540*/  MUFU.EX2 R78, R78 ;  /* 0x0000004e004e7308 */ /* 0x000fe20000000800 */
[----:B-1----:R-:W-:Y:S01]  /*2550*/  IMAD.MOV.U32 R76, RZ, RZ, R87 ;  /* 0x000000ffff4c7224 */ /* 0x002fe200078e0057 */
[----:B0-----:R-:W-:-:S06]  /*2560*/  FMNMX.FTZ R9, R5, R10, !PT ;  /* 0x0000000a05097209 */ /* 0x001fcc0007810000 */
[----:B------:R0:W-:Y:S01]  /*2570*/  MUFU.EX2 R149, R80 ;  /* 0x0000005000957308 */ /* 0x0001e20000000800 */
[----:B------:R-:W1:Y:S07]  /*2580*/  SHFL.BFLY PT, R10, R9, 0x1, 0x1f ;  /* 0x0c201f00090a7f89 */ /* 0x000e6e00000e0000 */
[----:B------:R-:W-:Y:S01]  /*2590*/  MUFU.EX2 R82, R82 ;  /* 0x0000005200527308 */ /* 0x000fe20000000800 */
[----:B0-----:R-:W-:-:S07]  /*25a0*/  IMAD.MOV.U32 R80, RZ, RZ, R87 ;  /* 0x000000ffff507224 */ /* 0x001fce00078e0057 */
[----:B------:R0:W-:Y:S08]  /*25b0*/  MUFU.EX2 R151, R84 ;  /* 0x0000005400977308 */ /* 0x0001f00000000800 */
[----:B------:R-:W-:Y:S01]  /*25c0*/  MUFU.EX2 R86, R86 ;  /* 0x0000005600567308 */ /* 0x000fe20000000800 */
[----:B-1----:R-:W-:Y:S01]  /*25d0*/  FMNMX.FTZ R10, R9, R10, !PT ;  /* 0x0000000a090a7209 */ /* 0x002fe20007810000 */
[----:B0-----:R-:W-:-:S03]  /*25e0*/  IMAD.MOV.U32 R84, RZ, RZ, R87 ;  /* 0x000000ffff547224 */ /* 0x001fc600078e0057 */
[C---:B------:R-:W-:Y:S01]  /*25f0*/  FSETP.NEU.FTZ.AND P1, PT, R10.reuse, -INF , PT ;  /* 0xff8000000a00780b */ /* 0x040fe20003f3d000 */
[----:B------:R-:W-:Y:S02]  /*2600*/  FMUL.FTZ R5, R10, R3 ;  /* 0x000000030a057220 */ /* 0x000fe40000410000 */
[----:B------:R-:W-:Y:S03]  /*2610*/  MUFU.EX2 R153, R88 ;  /* 0x0000005800997308 */ /* 0x000fe60000000800 */
[----:B------:R-:W-:-:S05]  /*2620*/  FSEL R5, R5, RZ, P1 ;  /* 0x000000ff05057208 */ /* 0x000fca0000800000 */
[-CC-:B------:R-:W-:Y:S01]  /*2630*/  FFMA.FTZ R24, R24, R3.reuse, -R5.reuse ;  /* 0x0000000318187223 */ /* 0x180fe20000010805 */
[-CC-:B------:R-:W-:Y:S01]  /*2640*/  FFMA.FTZ R25, R25, R3.reuse, -R5.reuse ;  /* 0x0000000319197223 */ /* 0x180fe20000010805 */
[-CC-:B------:R-:W-:Y:S01]  /*2650*/  FFMA.FTZ R28, R28, R3.reuse, -R5.reuse ;  /* 0x000000031c1c7223 */ /* 0x180fe20000010805 */
[-CC-:B------:R-:W-:Y:S01]  /*2660*/  FFMA.FTZ R8, R8, R3.reuse, -R5.reuse ;  /* 0x0000000308087223 */ /* 0x180fe20000010805 */
[-CC-:B------:R-:W-:Y:S01]  /*2670*/  FFMA.FTZ R32, R32, R3.reuse, -R5.reuse ;  /* 0x0000000320207223 */ /* 0x180fe20000010805 */
[-CC-:B------:R-:W-:Y:S01]  /*2680*/  FFMA.FTZ R12, R12, R3.reuse, -R5.reuse ;  /* 0x000000030c0c7223 */ /* 0x180fe20000010805 */
[----:B------:R-:W-:Y:S01]  /*2690*/  MUFU.EX2 R24, R24 ;  /* 0x0000001800187308 */ /* 0x000fe20000000800 */
[-CC-:B------:R-:W-:Y:S01]  /*26a0*/  FFMA.FTZ R36, R36, R3.reuse, -R5.reuse ;  /* 0x0000000324247223 */ /* 0x180fe20000010805 */
[-CC-:B------:R-:W-:Y:S01]  /*26b0*/  FFMA.FTZ R20, R20, R3.reuse, -R5.reuse ;  /* 0x0000000314147223 */ /* 0x180fe20000010805 */
[-CC-:B------:R-:W-:Y:S01]  /*26c0*/  FFMA.FTZ R40, R40, R3.reuse, -R5.reuse ;  /* 0x0000000328287223 */ /* 0x180fe20000010805 */
[-CC-:B------:R-:W-:Y:S01]  /*26d0*/  FFMA.FTZ R46, R46, R3.reuse, -R5.reuse ;  /* 0x000000032e2e7223 */ /* 0x180fe20000010805 */
[-CC-:B------:R-:W-:Y:S01]  /*26e0*/  FFMA.FTZ R44, R44, R3.reuse, -R5.reuse ;  /* 0x000000032c2c7223 */ /* 0x180fe20000010805 */
[-CC-:B------:R-:W-:Y:S01]  /*26f0*/  FFMA.FTZ R50, R50, R3.reuse, -R5.reuse ;  /* 0x0000000332327223 */ /* 0x180fe20000010805 */
[-CC-:B------:R-:W-:Y:S01]  /*2700*/  FFMA.FTZ R48, R48, R3.reuse, -R5.reuse ;  /* 0x0000000330307223 */ /* 0x180fe20000010805 */
[----:B------:R-:W0:Y:S01]  /*2710*/  MUFU.EX2 R25, R25 ;  /* 0x0000001900197308 */ /* 0x000e220000000800 */
[-CC-:B------:R-:W-:Y:S01]  /*2720*/  FFMA.FTZ R54, R54, R3.reuse, -R5.reuse ;  /* 0x0000000336367223 */ /* 0x180fe20000010805 */
        /* <DEDUP_REMOVED lines=10> */
[----:B------:R-:W-:-:S04]  /*27d0*/  FFMA.FTZ R22, R22, R3, -R5 ;  /* 0x0000000316167223 */ /* 0x000fc80000010805 */
[----:B------:R1:W2:Y:S01]  /*27e0*/  MUFU.EX2 R9, R8 ;  /* 0x0000000800097308 */ /* 0x0002a20000000800 */
[----:B0-----:R-:W-:-:S07]  /*27f0*/  F2FP.F16.F32.PACK_AB R136, R25, R24 ;  /* 0x000000181988723e */ /* 0x001fce00000000ff */
[----:B------:R-:W0:Y:S01]  /*2800*/  MUFU.EX2 R32, R32 ;  /* 0x0000002000207308 */ /* 0x000e220000000800 */
[----:B-1----:R-:W-:-:S04]  /*2810*/  FADD.FTZ R8, R30, R21 ;  /* 0x000000151e087221 */ /* 0x002fc80000010000 */
[C---:B------:R-:W-:Y:S01]  /*2820*/  FADD.FTZ R23, R139.reuse, R8 ;  /* 0x000000088b177221 */ /* 0x040fe20000010000 */
[----:B------:R-:W-:Y:S01]  /*2830*/  F2FP.F16.F32.PACK_AB R139, R139, R30 ;  /* 0x0000001e8b8b723e */ /* 0x000fe200000000ff */
[----:B------:R-:W-:Y:S01]  /*2840*/  IMAD.MOV.U32 R30, RZ, RZ, R87 ;  /* 0x000000ffff1e7224 */ /* 0x000fe200078e0057 */
[----:B------:R1:W3:Y:S01]  /*2850*/  MUFU.EX2 R11, R12 ;  /* 0x0000000c000b7308 */ /* 0x0002e20000000800 */
[----:B------:R-:W-:Y:S01]  /*2860*/  FADD.FTZ R8, R34, R23 ;  /* 0x0000001722087221 */ /* 0x000fe20000010000 */
[----:B------:R-:W-:Y:S01]  /*2870*/  FADD.FTZ R23, R24, R25 ;  /* 0x0000001918177221 */ /* 0x000fe20000010000 */
[----:B--2---:R-:W-:Y:S01]  /*2880*/  F2FP.F16.F32.PACK_AB R138, R9, R28 ;  /* 0x0000001c098a723e */ /* 0x004fe200000000ff */
[----:B------:R-:W-:Y:S02]  /*2890*/  IMAD.MOV.U32 R25, RZ, RZ, R87 ;  /* 0x000000ffff197224 */ /* 0x000fe400078e0057 */
[C---:B------:R-:W-:Y:S01]  /*28a0*/  FADD.FTZ R27, R141.reuse, R8 ;  /* 0x000000088d1b7221 */ /* 0x040fe20000010000 */
[----:B------:R-:W-:Y:S01]  /*28b0*/  FADD.FTZ R8, R28, R23 ;  /* 0x000000171c087221 */ /* 0x000fe20000010000 */
[----:B------:R-:W-:Y:S01]  /*28c0*/  F2FP.F16.F32.PACK_AB R141, R141, R34 ;  /* 0x000000228d8d723e */ /* 0x000fe200000000ff */
[----:B------:R-:W2:Y:S01]  /*28d0*/  MUFU.EX2 R36, R36 ;  /* 0x0000002400247308 */ /* 0x000ea20000000800 */
[----:B-1----:R-:W-:Y:S01]  /*28e0*/  FADD.FTZ R12, R38, R27 ;  /* 0x0000001b260c7221 */ /* 0x002fe20000010000 */
[----:B------:R-:W-:Y:S01]  /*28f0*/  FADD.FTZ R27, R9, R8 ;  /* 0x00000008091b7221 */ /* 0x000fe20000010000 */
[----:B------:R-:W-:-:S02]  /*2900*/  IMAD.MOV.U32 R34, RZ, RZ, R87 ;  /* 0x000000ffff227224 */ /* 0x000fc400078e0057 */
[C---:B------:R-:W-:Y:S01]  /*2910*/  FADD.FTZ R29, R143.reuse, R12 ;  /* 0x0000000c8f1d7221 */ /* 0x040fe20000010000 */
[----:B0-----:R-:W-:Y:S01]  /*2920*/  FADD.FTZ R8, R32, R27 ;  /* 0x0000001b20087221 */ /* 0x001fe20000010000 */
[----:B------:R-:W-:Y:S01]  /*2930*/  F2FP.F16.F32.PACK_AB R143, R143, R38 ;  /* 0x000000268f8f723e */ /* 0x000fe200000000ff */
[----:B------:R-:W0:Y:S01]  /*2940*/  MUFU.EX2 R13, R20 ;  /* 0x00000014000d7308 */ /* 0x000e220000000800 */
[----:B------:R-:W-:Y:S01]  /*2950*/  FADD.FTZ R12, R42, R29 ;  /* 0x0000001d2a0c7221 */ /* 0x000fe20000010000 */
[C---:B---3--:R-:W-:Y:S01]  /*2960*/  FADD.FTZ R27, R11.reuse, R8 ;  /* 0x000000080b1b7221 */ /* 0x048fe20000010000 */
[----:B------:R-:W-:Y:S01]  /*2970*/  F2FP.F16.F32.PACK_AB R140, R11, R32 ;  /* 0x000000200b8c723e */ /* 0x000fe200000000ff */
[----:B------:R-:W-:Y:S02]  /*2980*/  IMAD.MOV.U32 R11, RZ, RZ, 0x3f800000 ;  /* 0x3f800000ff0b7424 */ /* 0x000fe400078e00ff */
[C---:B------:R-:W-:Y:S01]  /*2990*/  FADD.FTZ R29, R145.reuse, R12 ;  /* 0x0000000c911d7221 */ /* 0x040fe20000010000 */
[----:B------:R-:W-:Y:S01]  /*29a0*/  F2FP.F16.F32.PACK_AB R145, R145, R42 ;  /* 0x0000002a9191723e */ /* 0x000fe200000000ff */
[----:B------:R-:W-:Y:S01]  /*29b0*/  IMAD.MOV.U32 R42, RZ, RZ, R87 ;  /* 0x000000ffff2a7224 */ /* 0x000fe200078e0057 */
[----:B------:R-:W1:Y:S01]  /*29c0*/  MUFU.EX2 R40, R40 ;  /* 0x0000002800287308 */ /* 0x000e620000000800 */
[----:B--2---:R-:W-:Y:S01]  /*29d0*/  FADD.FTZ R8, R36, R27 ;  /* 0x0000001b24087221 */ /* 0x004fe20000010000 */
[----:B------:R-:W-:Y:S01]  /*29e0*/  FADD.FTZ R12, R74, R29 ;  /* 0x0000001d4a0c7221 */ /* 0x000fe20000010000 */
[----:B------:R-:W-:-:S02]  /*29f0*/  IMAD.MOV.U32 R38, RZ, RZ, R87 ;  /* 0x000000ffff267224 */ /* 0x000fc400078e0057 */
[----:B------:R-:W-:Y:S02]  /*2a00*/  IMAD.MOV.U32 R32, RZ, RZ, R87 ;  /* 0x000000ffff207224 */ /* 0x000fe400078e0057 */
[C---:B------:R-:W-:Y:S01]  /*2a10*/  FADD.FTZ R31, R147.reuse, R12 ;  /* 0x0000000c931f7221 */ /* 0x040fe20000010000 */
[----:B------:R-:W-:Y:S01]  /*2a20*/  F2FP.F16.F32.PACK_AB R147, R147, R74 ;  /* 0x0000004a9393723e */ /* 0x000fe200000000ff */
[----:B------:R-:W2:Y:S01]  /*2a30*/  MUFU.EX2 R15, R46 ;  /* 0x0000002e000f7308 */ /* 0x000ea20000000800 */
[C---:B0-----:R-:W-:Y:S01]  /*2a40*/  FADD.FTZ R29, R13.reuse, R8 ;  /* 0x000000080d1d7221 */ /* 0x041fe20000010000 */
[----:B------:R-:W-:Y:S01]  /*2a50*/  FADD.FTZ R12, R78, R31 ;  /* 0x0000001f4e0c7221 */ /* 0x000fe20000010000 */
[----:B------:R-:W-:Y:S01]  /*2a60*/  F2FP.F16.F32.PACK_AB R142, R13, R36 ;  /* 0x000000240d8e723e */ /* 0x000fe200000000ff */
[----:B------:R-:W-:Y:S02]  /*2a70*/  VIADD R13, R17, 0xfffffffe ;  /* 0xfffffffe110d7836 */ /* 0x000fe40000000000 */
[C---:B------:R-:W-:Y:S01]  /*2a80*/  FADD.FTZ R31, R149.reuse, R12 ;  /* 0x0000000c951f7221 */ /* 0x040fe20000010000 */
[----:B------:R-:W-:Y:S01]  /*2a90*/  F2FP.F16.F32.PACK_AB R149, R149, R78 ;  /* 0x0000004e9595723e */ /* 0x000fe200000000ff */
[----:B------:R-:W0:Y:S01]  /*2aa0*/  MUFU.EX2 R44, R44 ;  /* 0x0000002c002c7308 */ /* 0x000e220000000800 */
[----:B-1----:R-:W-:Y:S01]  /*2ab0*/  FADD.FTZ R8, R40, R29 ;  /* 0x0000001d28087221 */ /* 0x002fe20000010000 */
[----:B------:R-:W-:Y:S01]  /*2ac0*/  FADD.FTZ R12, R82, R31 ;  /* 0x0000001f520c7221 */ /* 0x000fe20000010000 */
[----:B------:R-:W-:Y:S01]  /*2ad0*/  ISETP.GE.AND P1, PT, R13, R16, PT ;  /* 0x000000100d00720c */ /* 0x000fe20003f26270 */
[----:B------:R-:W-:-:S02]  /*2ae0*/  IMAD.MOV.U32 R78, RZ, RZ, R87 ;  /* 0x000000ffff4e7224 */ /* 0x000fc400078e0057 */
[C---:B------:R-:W-:Y:S01]  /*2af0*/  FADD.FTZ R33, R151.reuse, R12 ;  /* 0x0000000c97217221 */ /* 0x040fe20000010000 */
[----:B------:R-:W-:Y:S01]  /*2b00*/  F2FP.F16.F32.PACK_AB R151, R151, R82 ;  /* 0x000000529797723e */ /* 0x000fe200000000ff */
[----:B------:R1:W3:Y:S01]  /*2b10*/  MUFU.EX2 R19, R50 ;  /* 0x0000003200137308 */ /* 0x0002e20000000800 */
[C---:B--2---:R-:W-:Y:S01]  /*2b20*/  FADD.FTZ R29, R15.reuse, R8 ;  /* 0x000000080f1d7221 */ /* 0x044fe20000010000 */
[----:B------:R-:W-:Y:S01]  /*2b30*/  FADD.FTZ R12, R86, R33 ;  /* 0x00000021560c7221 */ /* 0x000fe20000010000 */
[----:B------:R-:W-:Y:S01]  /*2b40*/  F2FP.F16.F32.PACK_AB R144, R15, R40 ;  /* 0x000000280f90723e */ /* 0x000fe200000000ff */
[--C-:B------:R-:W-:Y:S02]  /*2b50*/  IMAD.MOV.U32 R82, RZ, RZ, R87.reuse ;  /* 0x000000ffff527224 */ /* 0x100fe400078e0057 */
[----:B------:R-:W-:Y:S02]  /*2b60*/  IMAD.MOV.U32 R74, RZ, RZ, R87 ;  /* 0x000000ffff4a7224 */ /* 0x000fe400078e0057 */
[----:B------:R-:W2:Y:S01]  /*2b70*/  MUFU.EX2 R48, R48 ;  /* 0x0000003000307308 */ /* 0x000ea20000000800 */
[----:B0-----:R-:W-:Y:S01]  /*2b80*/  FADD.FTZ R8, R44, R29 ;  /* 0x0000001d2c087221 */ /* 0x001fe20000010000 */
[----:B-1----:R-:W-:-:S02]  /*2b90*/  IMAD.MOV.U32 R50, RZ, RZ, R87 ;  /* 0x000000ffff327224 */ /* 0x002fc400078e0057 */
[--C-:B------:R-:W-:Y:S02]  /*2ba0*/  IMAD.MOV.U32 R46, RZ, RZ, R87.reuse ;  /* 0x000000ffff2e7224 */ /* 0x100fe400078e0057 */
[--C-:B------:R-:W-:Y:S02]  /*2bb0*/  IMAD.MOV.U32 R40, RZ, RZ, R87.reuse ;  /* 0x000000ffff287224 */ /* 0x100fe400078e0057 */
[----:B------:R0:W1:Y:S01]  /*2bc0*/  MUFU.EX2 R21, R54 ;  /* 0x0000003600157308 */ /* 0x0000620000000800 */
[C---:B---3--:R-:W-:Y:S01]  /*2bd0*/  FADD.FTZ R31, R19.reuse, R8 ;  /* 0x00000008131f7221 */ /* 0x048fe20000010000 */
[----:B------:R-:W-:Y:S01]  /*2be0*/  F2FP.F16.F32.PACK_AB R146, R19, R44 ;  /* 0x0000002c1392723e */ /* 0x000fe200000000ff */
[--C-:B------:R-:W-:Y:S02]  /*2bf0*/  IMAD.MOV.U32 R44, RZ, RZ, R87.reuse ;  /* 0x000000ffff2c7224 */ /* 0x100fe400078e0057 */
[--C-:B------:R-:W-:Y:S02]  /*2c00*/  IMAD.MOV.U32 R36, RZ, RZ, R87.reuse ;  /* 0x000000ffff247224 */ /* 0x100fe400078e0057 */
[----:B------:R-:W-:Y:S01]  /*2c10*/  IMAD.MOV.U32 R28, RZ, RZ, R87 ;  /* 0x000000ffff1c7224 */ /* 0x000fe200078e0057 */
[----:B------:R-:W3:Y:S01]  /*2c20*/  MUFU.EX2 R52, R52 ;  /* 0x0000003400347308 */ /* 0x000ee20000000800 */
[----:B--2---:R-:W-:Y:S01]  /*2c30*/  FADD.FTZ R8, R48, R31 ;  /* 0x0000001f30087221 */ /* 0x004fe20000010000 */
[C---:B------:R-:W-:Y:S01]  /*2c40*/  FADD.FTZ R31, R153.reuse, R12 ;  /* 0x0000000c991f7221 */ /* 0x040fe20000010000 */
[----:B------:R-:W-:Y:S01]  /*2c50*/  F2FP.F16.F32.PACK_AB R153, R153, R86 ;  /* 0x000000569999723e */ /* 0x000fe200000000ff */
[----:B------:R-:W-:-:S02]  /*2c60*/  IMAD.MOV.U32 R86, RZ, RZ, R87 ;  /* 0x000000ffff567224 */ /* 0x000fc400078e0057 */
[--C-:B0-----:R-:W-:Y:S02]  /*2c70*/  IMAD.MOV.U32 R54, RZ, RZ, R87.reuse ;  /* 0x000000ffff367224 */ /* 0x101fe400078e0057 */
[----:B------:R-:W0:Y:S01]  /*2c80*/  MUFU.EX2 R90, R90 ;  /* 0x0000005a005a7308 */ /* 0x000e220000000800 */
[C---:B-1----:R-:W-:Y:S01]  /*2c90*/  FADD.FTZ R5, R21.reuse, R8 ;  /* 0x0000000815057221 */ /* 0x042fe20000010000 */
[----:B------:R-:W-:Y:S01]  /*2ca0*/  F2FP.F16.F32.PACK_AB R148, R21, R48 ;  /* 0x000000301594723e */ /* 0x000fe200000000ff */
[--C-:B------:R-:W-:Y:S02]  /*2cb0*/  IMAD.MOV.U32 R48, RZ, RZ, R87.reuse ;  /* 0x000000ffff307224 */ /* 0x100fe400078e0057 */
[----:B------:R-:W-:-:S03]  /*2cc0*/  IMAD.MOV.U32 R24, RZ, RZ, R87 ;  /* 0x000000ffff187224 */ /* 0x000fc600078e0057 */
[----:B------:R1:W2:Y:S01]  /*2cd0*/  MUFU.EX2 R23, R58 ;  /* 0x0000003a00177308 */ /* 0x0002a20000000800 */
[----:B---3--:R-:W-:-:S07]  /*2ce0*/  FADD.FTZ R8, R52, R5 ;  /* 0x0000000534087221 */ /* 0x008fce0000010000 */
[----:B------:R-:W3:Y:S01]  /*2cf0*/  MUFU.EX2 R155, R92 ;  /* 0x0000005c009b7308 */ /* 0x000ee20000000800 */
[----:B0-----:R-:W-:Y:S01]  /*2d00*/  FADD.FTZ R12, R90, R31 ;  /* 0x0000001f5a0c7221 */ /* 0x001fe20000010000 */
[----:B-1----:R-:W-:-:S06]  /*2d10*/  IMAD.MOV.U32 R58, RZ, RZ, R87 ;  /* 0x000000ffff3a7224 */ /* 0x002fcc00078e0057 */
[----:B------:R-:W0:Y:S01]  /*2d20*/  MUFU.EX2 R56, R56 ;  /* 0x0000003800387308 */ /* 0x000e220000000800 */
[C---:B--2---:R-:W-:Y:S01]  /*2d30*/  FADD.FTZ R31, R23.reuse, R8 ;  /* 0x00000008171f7221 */ /* 0x044fe20000010000 */
[----:B------:R-:W-:Y:S01]  /*2d40*/  F2FP.F16.F32.PACK_AB R150, R23, R52 ;  /* 0x000000341796723e */ /* 0x000fe200000000ff */
[----:B------:R-:W-:-:S05]  /*2d50*/  IMAD.MOV.U32 R52, RZ, RZ, R87 ;  /* 0x000000ffff347224 */ /* 0x000fca00078e0057 */
[----:B------:R-:W1:Y:S01]  /*2d60*/  MUFU.EX2 R66, R66 ;  /* 0x0000004200427308 */ /* 0x000e620000000800 */
[C---:B---3--:R-:W-:Y:S01]  /*2d70*/  FADD.FTZ R33, R155.reuse, R12 ;  /* 0x0000000c9b217221 */ /* 0x048fe20000010000 */
[----:B------:R-:W-:-:S06]  /*2d80*/  F2FP.F16.F32.PACK_AB R155, R155, R90 ;  /* 0x0000005a9b9b723e */ /* 0x000fcc00000000ff */
[----:B------:R2:W3:Y:S01]  /*2d90*/  MUFU.EX2 R27, R62 ;  /* 0x0000003e001b7308 */ /* 0x0004e20000000800 */
[----:B0-----:R-:W-:-:S07]  /*2da0*/  FADD.FTZ R8, R56, R31 ;  /* 0x0000001f38087221 */ /* 0x001fce0000010000 */
[----:B------:R-:W0:Y:S01]  /*2db0*/  MUFU.EX2 R157, R94 ;  /* 0x0000005e009d7308 */ /* 0x000e220000000800 */
[----:B-1----:R-:W-:Y:S01]  /*2dc0*/  FADD.FTZ R12, R66, R33 ;  /* 0x00000021420c7221 */ /* 0x002fe20000010000 */
[----:B--2---:R-:W-:-:S06]  /*2dd0*/  IMAD.MOV.U32 R62, RZ, RZ, R87 ;  /* 0x000000ffff3e7224 */ /* 0x004fcc00078e0057 */
[----:B------:R-:W1:Y:S01]  /*2de0*/  MUFU.EX2 R60, R60 ;  /* 0x0000003c003c7308 */ /* 0x000e620000000800 */
[C---:B---3--:R-:W-:Y:S01]  /*2df0*/  FADD.FTZ R31, R27.reuse, R8 ;  /* 0x000000081b1f7221 */ /* 0x048fe20000010000 */
[----:B------:R-:W-:Y:S01]  /*2e00*/  F2FP.F16.F32.PACK_AB R152, R27, R56 ;  /* 0x000000381b98723e */ /* 0x000fe200000000ff */
[----:B------:R-:W-:Y:S01]  /*2e10*/  IMAD.MOV.U32 R56, RZ, RZ, R87 ;  /* 0x000000ffff387224 */ /* 0x000fe200078e0057 */
[----:B------:R-:W-:-:S04]  /*2e20*/  MOV R27, R87 ;  /* 0x00000057001b7202 */ /* 0x000fc80000000f00 */
[----:B------:R-:W2:Y:S01]  /*2e30*/  MUFU.EX2 R70, R70 ;  /* 0x0000004600467308 */ /* 0x000ea20000000800 */
[C---:B0-----:R-:W-:Y:S01]  /*2e40*/  FADD.FTZ R33, R157.reuse, R12 ;  /* 0x0000000c9d217221 */ /* 0x041fe20000010000 */
[----:B------:R-:W-:Y:S01]  /*2e50*/  F2FP.F16.F32.PACK_AB R157, R157, R66 ;  /* 0x000000429d9d723e */ /* 0x000fe200000000ff */
[----:B------:R-:W-:-:S05]  /*2e60*/  IMAD.MOV.U32 R66, RZ, RZ, R87 ;  /* 0x000000ffff427224 */ /* 0x000fca00078e0057 */
[----:B------:R-:W0:Y:S01]  /*2e70*/  MUFU.EX2 R29, R14 ;  /* 0x0000000e001d7308 */ /* 0x000e220000000800 */
[----:B-1----:R-:W-:-:S07]  /*2e80*/  FADD.FTZ R8, R60, R31 ;  /* 0x0000001f3c087221 */ /* 0x002fce0000010000 */
[----:B------:R-:W1:Y:S01]  /*2e90*/  MUFU.EX2 R64, R64 ;  /* 0x0000004000407308 */ /* 0x000e620000000800 */
[----:B--2---:R-:W-:-:S07]  /*2ea0*/  FADD.FTZ R12, R70, R33 ;  /* 0x00000021460c7221 */ /* 0x004fce0000010000 */
[----:B------:R-:W2:Y:S01]  /*2eb0*/  MUFU.EX2 R5, R18 ;  /* 0x0000001200057308 */ /* 0x000ea20000000800 */
[----:B0-----:R-:W-:Y:S01]  /*2ec0*/  FADD.FTZ R33, R29, R8 ;  /* 0x000000081d217221 */ /* 0x001fe20000010000 */
[C---:B------:R-:W-:Y:S01]  /*2ed0*/  FADD.FTZ R8, R159.reuse, R12 ;  /* 0x0000000c9f087221 */ /* 0x040fe20000010000 */
[----:B------:R-:W-:Y:S01]  /*2ee0*/  F2FP.F16.F32.PACK_AB R159, R159, R70 ;  /* 0x000000469f9f723e */ /* 0x000fe200000000ff */
[--C-:B------:R-:W-:Y:S01]  /*2ef0*/  IMAD.MOV.U32 R70, RZ, RZ, R87.reuse ;  /* 0x000000ffff467224 */ /* 0x100fe200078e0057 */
[----:B------:R-:W-:Y:S01]  /*2f00*/  F2FP.F16.F32.PACK_AB R154, R29, R60 ;  /* 0x0000003c1d9a723e */ /* 0x000fe200000000ff */
[----:B------:R-:W-:Y:S02]  /*2f10*/  IMAD.MOV.U32 R60, RZ, RZ, R87 ;  /* 0x000000ffff3c7224 */ /* 0x000fe400078e0057 */
[----:B------:R-:W0:Y:S01]  /*2f20*/  MUFU.EX2 R68, R68 ;  /* 0x0000004400447308 */ /* 0x000e220000000800 */
[----:B-1----:R-:W-:Y:S01]  /*2f30*/  FADD.FTZ R12, R64, R33 ;  /* 0x00000021400c7221 */ /* 0x002fe20000010000 */
[----:B------:R-:W-:-:S02]  /*2f40*/  IMAD.MOV.U32 R33, RZ, RZ, R87 ;  /* 0x000000ffff217224 */ /* 0x000fc400078e0057 */
[----:B------:R-:W-:-:S04]  /*2f50*/  IMAD.MOV.U32 R29, RZ, RZ, R87 ;  /* 0x000000ffff1d7224 */ /* 0x000fc800078e0057 */
[----:B------:R-:W1:Y:S01]  /*2f60*/  MUFU.EX2 R31, R22 ;  /* 0x00000016001f7308 */ /* 0x000e620000000800 */
[C---:B--2---:R-:W-:Y:S01]  /*2f70*/  FADD.FTZ R9, R5.reuse, R12 ;  /* 0x0000000c05097221 */ /* 0x044fe20000010000 */
[----:B------:R-:W-:Y:S01]  /*2f80*/  F2FP.F16.F32.PACK_AB R156, R5, R64 ;  /* 0x00000040059c723e */ /* 0x000fe200000000ff */
[----:B------:R-:W-:Y:S02]  /*2f90*/  IMAD.MOV.U32 R64, RZ, RZ, R87 ;  /* 0x000000ffff407224 */ /* 0x000fe400078e0057 */
[----:B0-----:R-:W-:Y:S01]  /*2fa0*/  FADD.FTZ R12, R68, R9 ;  /* 0x00000009440c7221 */ /* 0x001fe20000010000 */
[----:B------:R-:W-:-:S03]  /*2fb0*/  MOV R9, RZ ;  /* 0x000000ff00097202 */ /* 0x000fc60000000f00 */
[C---:B-1----:R-:W-:Y:S01]  /*2fc0*/  FADD.FTZ R5, R31.reuse, R12 ;  /* 0x0000000c1f057221 */ /* 0x042fe20000010000 */
[----:B------:R-:W-:Y:S01]  /*2fd0*/  F2FP.F16.F32.PACK_AB R158, R31, R68 ;  /* 0x000000441f9e723e */ /* 0x000fe200000000ff */
[----:B------:R-:W-:Y:S01]  /*2fe0*/  IMAD.MOV.U32 R12, RZ, RZ, 0x3f800000 ;  /* 0x3f800000ff0c7424 */ /* 0x000fe200078e00ff */
[----:B------:R-:W-:Y:S01]  /*2ff0*/  MOV R31, R87 ;  /* 0x00000057001f7202 */ /* 0x000fe20000000f00 */
[----:B------:R-:W-:Y:S01]  /*3000*/  IMAD.MOV.U32 R68, RZ, RZ, R87 ;  /* 0x000000ffff447224 */ /* 0x000fe200078e0057 */
[----:B------:R-:W-:Y:S06]  /*3010*/  @!P1 BRA `(.L_x_18) ;  /* 0x0000001c00849947 */ /* 0x000fec0003800000 */
[----:B------:R-:W-:Y:S01]  /*3020*/  MOV R15, R4 ;  /* 0x00000004000f7202 */ /* 0x000fe20000000f00 */
[----:B------:R-:W-:Y:S01]  /*3030*/  IMAD.MOV.U32 R17, RZ, RZ, R10 ;  /* 0x000000ffff117224 */ /* 0x000fe200078e000a */
[----:B------:R-:W-:Y:S01]  /*3040*/  CS2R R86, SRZ ;  /* 0x0000000000567805 */ /* 0x000fe2000001ff00 */
[----:B------:R-:W-:Y:S01]  /*3050*/  IMAD.MOV.U32 R14, RZ, RZ, RZ ;  /* 0x000000ffff0e7224 */ /* 0x000fe200078e00ff */
[----:B------:R-:W-:Y:S01]  /*3060*/  CS2R R82, SRZ ;  /* 0x0000000000527805 */ /* 0x000fe2000001ff00 */
[----:B------:R-:W-:Y:S01]  /*3070*/  IMAD.MOV.U32 R11, RZ, RZ, 0x3f800000 ;  /* 0x3f800000ff0b7424 */ /* 0x000fe200078e00ff */
        /* <DEDUP_REMOVED lines=29> */
[----:B------:R-:W-:Y:S01]  /*3250*/  CS2R R24, SRZ ;  /* 0x0000000000187805 */ /* 0x000fe2000001ff00 */
[----:B------:R-:W-:-:S06]  /*3260*/  UMOV UR56, URZ ;  /* 0x0000003f00387c82 */ /* 0x000fcc0008000000 */
.L_x_29:
[----:B------:R-:W-:-:S04]  /*3270*/  UISETP.NE.AND UP0, UPT, UR56, 0x1, UPT ;  /* 0x000000013800788c */ /* 0x000fc8000bf05270 */
[----:B------:R-:W-:-:S06]  /*3280*/  USEL UR4, URZ, 0x1, UP0 ;  /* 0x000000013f047887 */ /* 0x000fcc0008000000 */
[----:B------:R-:W-:Y:S01]  /*3290*/  LOP3.LUT R9, R14, UR4, RZ, 0x3c, !PT ;  /* 0x000000040e097c12 */ /* 0x000fe2000f8e3cff */
[----:B------:R-:W-:Y:S06]  /*32a0*/  @!P0 BRA `(.L_x_19) ;  /* 0x0000000000048947 */ /* 0x000fec0003800000 */
[----:B------:R-:W-:Y:S01]  /*32b0*/  BPT.TRAP 0x1 ;  /* 0x000000040000795c */ /* 0x000fe20000300000 */
.L_x_19:
[----:B------:R-:W-:Y:S01]  /*32c0*/  UIADD3 UR4, UR56, 0x1, URZ ;  /* 0x0000000138047890 */ /* 0x000fe2000fffe03f */
[----:B------:R-:W-:-:S03]  /*32d0*/  SHF.L.U32 R3, R9, 0x1f, RZ ;  /* 0x0000001f09037819 */ /* 0x000fc600000006ff */
[----:B------:R-:W-:-:S04]  /*32e0*/  UISETP.NE.AND UP0, UPT, UR4, 0x2, UPT ;  /* 0x000000020400788c */ /* 0x000fc8000bf05270 */
[----:B------:R-:W-:-:S04]  /*32f0*/  USEL UR4, UR4, URZ, UP0 ;  /* 0x0000003f04047287 */ /* 0x000fc80008000000 */
[----:B------:R-:W-:Y:S02]  /*3300*/  ULEA UR59, UR4, UR37, 0x3 ;  /* 0x00000025043b7291 */ /* 0x000fe4000f8e183f */
[----:B------:R-:W-:-:S07]  /*3310*/  MOV R0, UR4 ;  /* 0x0000000400007c02 */ /* 0x000fce0008000f00 */
[----:B------:R0:W1:Y:S01]  /*3320*/  SYNCS.PHASECHK.TRANS64.TRYWAIT P1, [UR59+0x2a830], R3 ;  /* 0x02a83003ff0075a7 */ /* 0x000062000802017b */
[----:B------:R-:W-:Y:S05]  /*3330*/  @!P0 BRA `(.L_x_20) ;  /* 0x0000000000048947 */ /* 0x000fea0003800000 */
[----:B------:R-:W-:Y:S01]  /*3340*/  BPT.TRAP 0x1 ;  /* 0x000000040000795c */ /* 0x000fe20000300000 */
.L_x_20:
[----:B-1----:R-:W-:Y:S05]  /*3350*/  @P1 BRA `(.L_x_21) ;  /* 0x0000000000081947 */ /* 0x002fea0003800000 */
[----:B------:R-:W1:Y:S02]  /*3360*/  SYNCS.PHASECHK.TRANS64.TRYWAIT P1, [UR59+0x2a830], R3 ;  /* 0x02a83003ff0075a7 */ /* 0x000e64000802017b */
[----:B-1----:R-:W-:Y:S05]  /*3370*/  @!P1 BRA `(.L_x_22) ;  /* 0x0000007800909947 */ /* 0x002fea0003800000 */
.L_x_21:
[----:B------:R-:W-:Y:S01]  /*3380*/  R2UR UR6, R0 ;  /* 0x00000000000672ca */ /* 0x000fe200000e0000 */
[----:B------:R-:W-:Y:S01]  /*3390*/  WARPGROUP.ARRIVE ;  /* 0x00000000000079c5 */ /* 0x000fe20000000000 */
[----:B------:R-:W-:Y:S01]  /*33a0*/  R2UR UR4, R6 ;  /* 0x00000000060472ca */ /* 0x000fe200000e0000 */
[----:B------:R-:W-:Y:S01]  /*33b0*/  UMOV UR7, 0x40000040 ;  /* 0x4000004000077882 */ /* 0x000fe20000000000 */
[----:B------:R-:W-:Y:S01]  /*33c0*/  R2UR UR5, R7 ;  /* 0x00000000070572ca */ /* 0x000fe200000e0000 */
[----:B------:R-:W-:Y:S01]  /*33d0*/  UMOV UR11, 0x40000040 ;  /* 0x40000040000b7882 */ /* 0x000fe20000000000 */
[----:B------:R-:W-:Y:S01]  /*33e0*/  UMOV UR15, 0x40000040 ;  /* 0x40000040000f7882 */ /* 0x000fe20000000000 */
[----:B------:R-:W-:Y:S01]  /*33f0*/  UMOV UR19, 0x40000040 ;  /* 0x4000004000137882 */ /* 0x000fe20000000000 */
[----:B------:R-:W-:Y:S01]  /*3400*/  UMOV UR23, 0x40000040 ;  /* 0x4000004000177882 */ /* 0x000fe20000000000 */
[----:B------:R-:W-:Y:S01]  /*3410*/  UMOV UR27, 0x40000040 ;  /* 0x40000040001b7882 */ /* 0x000fe20000000000 */
[----:B------:R-:W-:Y:S01]  /*3420*/  UMOV UR31, 0x40000040 ;  /* 0x40000040001f7882 */ /* 0x000fe20000000000 */
[----:B------:R-:W-:Y:S01]  /*3430*/  UMOV UR35, 0x40000040 ;  /* 0x4000004000237882 */ /* 0x000fe20000000000 */
[----:B------:R-:W-:Y:S01]  /*3440*/  UMOV UR43, 0x40000040 ;  /* 0x40000040002b7882 */ /* 0x000fe20000000000 */
[----:B------:R-:W-:Y:S01]  /*3450*/  UIMAD UR6, UR6, 0x900, UR58 ;  /* 0x00000900060678a4 */ /* 0x000fe2000f8e023a */
[-C--:B------:R-:W-:Y:S01]  /*3460*/  FMUL.FTZ R24, R24, R12.reuse ;  /* 0x0000000c18187220 */ /* 0x080fe20000410000 */
[----:B------:R-:W-:Y:S01]  /*3470*/  UMOV UR47, 0x40000040 ;  /* 0x40000040002f7882 */ /* 0x000fe20000000000 */
[----:B------:R-:W-:Y:S01]  /*3480*/  UMOV UR51, 0x40000040 ;  /* 0x4000004000337882 */ /* 0x000fe20000000000 */
[----:B------:R-:W-:Y:S01]  /*3490*/  UIADD3 UR10, UR6, 0x2, URZ ;  /* 0x00000002060a7890 */ /* 0x000fe2000fffe03f */
[-C--:B------:R-:W-:Y:S01]  /*34a0*/  FMUL.FTZ R25, R25, R12.reuse ;  /* 0x0000000c19197220 */ /* 0x080fe20000410000 */
[----:B------:R-:W-:Y:S01]  /*34b0*/  UIADD3 UR14, UR6, 0x4, URZ ;  /* 0x00000004060e7890 */ /* 0x000fe2000fffe03f */
[----:B------:R-:W-:Y:S01]  /*34c0*/  FMUL.FTZ R28, R28, R12 ;  /* 0x0000000c1c1c7220 */ /* 0x000fe20000410000 */
[----:B------:R-:W-:-:S02]  /*34d0*/  UIADD3 UR18, UR6, 0x6, URZ ;  /* 0x0000000606127890 */ /* 0x000fc4000fffe03f */
[----:B------:R-:W-:Y:S01]  /*34e0*/  HGMMA.64x96x16.F32 R88, gdesc[UR4], RZ, !UPT, gsb0 ;  /* 0x01600000045879f0 */ /* 0x000fe2000c0008ff */
[----:B------:R-:W-:Y:S01]  /*34f0*/  UIADD3 UR22, UR6, 0x300, URZ ;  /* 0x0000030006167890 */ /* 0x000fe2000fffe03f */
[-C--:B------:R-:W-:Y:S01]  /*3500*/  FMUL.FTZ R29, R29, R12.reuse ;  /* 0x0000000c1d1d7220 */ /* 0x080fe20000410000 */
        /* <DEDUP_REMOVED lines=14> */
[----:B------:R-:W-:Y:S01]  /*35f0*/  UMOV UR55, 0x40000040 ;  /* 0x4000004000377882 */ /* 0x000fe20000000000 */
[-C--:B------:R-:W-:Y:S01]  /*3600*/  FMUL.FTZ R45, R45, R12.reuse ;  /* 0x0000000c2d2d7220 */ /* 0x080fe20000410000 */
        /* <DEDUP_REMOVED lines=19> */
[----:B------:R-:W-:Y:S01]  /*3740*/  FMUL.FTZ R85, R85, R12 ;  /* 0x0000000c55557220 */ /* 0x000fe20000410000 */
        /* <DEDUP_REMOVED lines=32> */
[----:B------:R-:W-:-:S02]  /*3950*/  WARPGROUP.DEPBAR.LE gsb0, 0x0 ;  /* 0x00008000000079c5 */ /* 0x000fc40000010000 */
        /* <DEDUP_REMOVED lines=33> */
[----:B------:R-:W-:Y:S05]  /*3b70*/  @!P0 BRA `(.L_x_23) ;  /* 0x0000000000048947 */ /* 0x000fea0003800000 */
[----:B------:R-:W-:Y:S01]  /*3b80*/  BPT.TRAP 0x1 ;  /* 0x000000040000795c */ /* 0x000fe20000300000 */
.L_x_23:
[----:B------:R-:W-:Y:S01]  /*3b90*/  ULEA UR5, UR56, UR37, 0x3 ;  /* 0x0000002538057291 */ /* 0x000fe2000f8e183f */
[----:B01----:R-:W-:-:S08]  /*3ba0*/  SHF.L.U32 R3, R14, 0x1f, RZ ;  /* 0x0000001f0e037819 */ /* 0x003fd000000006ff */
[----:B------:R0:W1:Y:S01]  /*3bb0*/  SYNCS.PHASECHK.TRANS64.TRYWAIT P1, [UR5+0x2a850], R3 ;  /* 0x02a85003ff0075a7 */ /* 0x0000620008020145 */
[----:B------:R-:W-:Y:S05]  /*3bc0*/  @!P0 BRA `(.L_x_24) ;  /* 0x0000000000048947 */ /* 0x000fea0003800000 */
[----:B------:R-:W-:Y:S01]  /*3bd0*/  BPT.TRAP 0x1 ;  /* 0x000000040000795c */ /* 0x000fe20000300000 */
.L_x_24:
[----:B-1----:R-:W-:Y:S05]  /*3be0*/  @P1 BRA `(.L_x_25) ;  /* 0x0000000000081947 */ /* 0x002fea0003800000 */
[----:B------:R-:W1:Y:S02]  /*3bf0*/  SYNCS.PHASECHK.TRANS64.TRYWAIT P1, [UR5+0x2a850], R3 ;  /* 0x02a85003ff0075a7 */ /* 0x000e640008020145 */
[----:B-1----:R-:W-:Y:S05]  /*3c00*/  @!P1 BRA `(.L_x_26) ;  /* 0x0000007000849947 */ /* 0x002fea0003800000 */
.L_x_25:
[----:B------:R-:W-:Y:S01]  /*3c10*/  UIADD3 UR4, UR37, 0x400, URZ ;  /* 0x0000040025047890 */ /* 0x000fe2000fffe03f */
[----:B------:R-:W-:Y:S01]  /*3c20*/  WARPGROUP.ARRIVE ;  /* 0x00000000000079c5 */ /* 0x000fe20000000000 */
[----:B------:R-:W-:Y:S02]  /*3c30*/  UMOV UR7, 0x40000040 ;  /* 0x4000004000077882 */ /* 0x000fe40000000000 */
[----:B------:R-:W-:-:S04]  /*3c40*/  USHF.R.U32.HI UR4, URZ, 0x4, UR4 ;  /* 0x000000043f047899 */ /* 0x000fc80008011604 */
[----:B------:R-:W-:-:S04]  /*3c50*/  ULOP3.LUT UR4, UR4, 0x3fff, URZ, 0xc0, !UPT ;  /* 0x00003fff04047892 */ /* 0x000fc8000f8ec03f */
[----:B------:R-:W-:-:S04]  /*3c60*/  ULOP3.LUT UR4, UR4, 0x3000000, URZ, 0xfc, !UPT ;  /* 0x0300000004047892 */ /* 0x000fc8000f8efc3f */
[----:B------:R-:W-:-:S04]  /*3c70*/  UIMAD UR56, UR56, 0x600, UR4 ;  /* 0x00000600383878a4 */ /* 0x000fc8000f8e0204 */
[----:B------:R-:W-:-:S03]  /*3c80*/  UIADD3 UR4, UR56, 0x80, URZ ;  /* 0x0000008038047890 */ /* 0x000fc6000fffe03f */
[----:B------:R-:W-:-:S06]  /*3c90*/  UMOV UR6, UR56 ;  /* 0x0000003800067c82 */ /* 0x000fcc0008000000 */
[----:B------:R-:W-:Y:S01]  /*3ca0*/  HGMMA.64x128x16.F32 R24, R136, gdesc[UR4].tnspB, R24, gsb0 ;  /* 0x41e0000488187df0 */ /* 0x000fe20008000818 */
[----:B------:R-:W-:Y:S01]  /*3cb0*/  UMOV UR7, 0x40000040 ;  /* 0x4000004000077882 */ /* 0x000fe20000000000 */
[----:B------:R-:W-:Y:S01]  /*3cc0*/  UMOV UR6, UR4 ;  /* 0x0000000400067c82 */ /* 0x000fe20008000000 */
[----:B------:R-:W-:Y:S01]  /*3cd0*/  UIADD3 UR4, UR56, 0x100, URZ ;  /* 0x0000010038047890 */ /* 0x000fe2000fffe03f */
[----:B------:R-:W-:Y:S02]  /*3ce0*/  WARPGROUP.DEPBAR.LE gsb0, 0x0 ;  /* 0x00008000000079c5 */ /* 0x000fe40000010000 */
[----:B------:R-:W-:-:S06]  /*3cf0*/  WARPGROUP.ARRIVE ;  /* 0x00000000000079c5 */ /* 0x000fcc0000000000 */
[----:B------:R-:W-:Y:S01]  /*3d00*/  HGMMA.64x128x16.F32 R24, R140, gdesc[UR4].tnspB, R24, gsb0 ;  /* 0x41e000048c187df0 */ /* 0x000fe20008000818 */
[----:B------:R-:W-:Y:S01]  /*3d10*/  UMOV UR6, UR4 ;  /* 0x0000000400067c82 */ /* 0x000fe20008000000 */
[----:B------:R-:W-:Y:S01]  /*3d20*/  UMOV UR7, 0x40000040 ;  /* 0x4000004000077882 */ /* 0x000fe20000000000 */
[----:B------:R-:W-:Y:S01]  /*3d30*/  UIADD3 UR4, UR56, 0x180, URZ ;  /* 0x0000018038047890 */ /* 0x000fe2000fffe03f */
[----:B------:R-:W-:Y:S02]  /*3d40*/  WARPGROUP.DEPBAR.LE gsb0, 0x0 ;  /* 0x00008000000079c5 */ /* 0x000fe40000010000 */
[----:B------:R-:W-:-:S06]  /*3d50*/  WARPGROUP.ARRIVE ;  /* 0x00000000000079c5 */ /* 0x000fcc0000000000 */
[----:B------:R-:W-:Y:S01]  /*3d60*/  HGMMA.64x128x16.F32 R24, R144, gdesc[UR4].tnspB, R24, gsb0 ;  /* 0x41e0000490187df0 */ /* 0x000fe20008000818 */
[----:B------:R-:W-:Y:S01]  /*3d70*/  UMOV UR6, UR4 ;  /* 0x0000000400067c82 */ /* 0x000fe20008000000 */
[----:B------:R-:W-:Y:S01]  /*3d80*/  UMOV UR7, 0x40000040 ;  /* 0x4000004000077882 */ /* 0x000fe20000000000 */
[----:B------:R-:W-:Y:S02]  /*3d90*/  UIADD3 UR4, UR56, 0x200, URZ ;  /* 0x0000020038047890 */ /* 0x000fe4000fffe03f */
[----:B------:R-:W-:Y:S01]  /*3da0*/  UIADD3 UR56, UR56, 0x280, URZ ;  /* 0x0000028038387890 */ /* 0x000fe2000fffe03f */
[----:B------:R-:W-:Y:S02]  /*3db0*/  WARPGROUP.DEPBAR.LE gsb0, 0x0 ;  /* 0x00008000000079c5 */ /* 0x000fe40000010000 */
[----:B------:R-:W-:-:S06]  /*3dc0*/  WARPGROUP.ARRIVE ;  /* 0x00000000000079c5 */ /* 0x000fcc0000000000 */
[----:B------:R-:W-:Y:S01]  /*3dd0*/  HGMMA.64x128x16.F32 R24, R148, gdesc[UR4].tnspB, R24, gsb0 ;  /* 0x41e0000494187df0 */ /* 0x000fe20008000818 */
[----:B------:R-:W-:Y:S01]  /*3de0*/  UMOV UR6, UR4 ;  /* 0x0000000400067c82 */ /* 0x000fe20008000000 */
[----:B------:R-:W-:Y:S01]  /*3df0*/  UMOV UR7, 0x40000040 ;  /* 0x4000004000077882 */ /* 0x000fe20000000000 */
[----:B------:R-:W-:Y:S02]  /*3e00*/  WARPGROUP.DEPBAR.LE gsb0, 0x0 ;  /* 0x00008000000079c5 */ /* 0x000fe40000010000 */
[----:B------:R-:W-:-:S07]  /*3e10*/  WARPGROUP.ARRIVE ;  /* 0x00000000000079c5 */ /* 0x000fce0000000000 */
[----:B------:R-:W-:Y:S01]  /*3e20*/  HGMMA.64x128x16.F32 R24, R152, gdesc[UR4].tnspB, R24, gsb0 ;  /* 0x41e0000498187df0 */ /* 0x000fe20008000818 */
[----:B------:R-:W-:Y:S01]  /*3e30*/  UMOV UR6, UR56 ;  /* 0x0000003800067c82 */ /* 0x000fe20008000000 */
[----:B------:R-:W-:Y:S01]  /*3e40*/  UMOV UR7, 0x40000040 ;  /* 0x4000004000077882 */ /* 0x000fe20000000000 */
[----:B------:R-:W-:Y:S02]  /*3e50*/  WARPGROUP.DEPBAR.LE gsb0, 0x0 ;  /* 0x00008000000079c5 */ /* 0x000fe40000010000 */
[----:B------:R-:W-:-:S07]  /*3e60*/  WARPGROUP.ARRIVE ;  /* 0x00000000000079c5 */ /* 0x000fce0000000000 */
[----:B------:R-:W-:Y:S03]  /*3e70*/  HGMMA.64x128x16.F32 R24, R156, gdesc[UR4].tnspB, R24, gsb0 ;  /* 0x41e000049c187df0 */ /* 0x000fe60008000818 */
[----:B------:R-:W-:Y:S02]  /*3e80*/  WARPGROUP.DEPBAR.LE gsb0, 0x0 ;  /* 0x00008000000079c5 */ /* 0x000fe40000010000 */
[----:B------:R-:W-:Y:S05]  /*3e90*/  @!P0 BRA `(.L_x_27) ;  /* 0x0000000000048947 */ /* 0x000fea0003800000 */
[----:B------:R-:W-:Y:S01]  /*3ea0*/  BPT.TRAP 0x1 ;  /* 0x000000040000795c */ /* 0x000fe20000300000 */
.L_x_27:
[----:B-1----:R-:W-:Y:S01]  /*3eb0*/  FMNMX.FTZ R4, R88, R17, !PT ;  /* 0x0000001158047209 */ /* 0x002fe20007810000 */
[----:B------:R-:W-:Y:S01]  /*3ec0*/  UIADD3 UR59, UR59, 0x2a840, URZ ;  /* 0x0002a8403b3b7890 */ /* 0x000fe2000fffe03f */
[----:B------:R-:W-:Y:S02]  /*3ed0*/  FMNMX.FTZ R10, R90, R15, !PT ;  /* 0x0000000f5a0a7209 */ /* 0x000fe40007810000 */
[----:B0-----:R-:W-:Y:S01]  /*3ee0*/  FMNMX.FTZ R3, R89, R4, !PT ;  /* 0x0000000459037209 */ /* 0x001fe20007810000 */
[----:B------:R-:W-:Y:S01]  /*3ef0*/  UPRMT UR59, UR57, 0x654, UR59 ;  /* 0x00000654393b7896 */ /* 0x000fe2000800003b */
[----:B------:R-:W-:Y:S02]  /*3f00*/  FMNMX.FTZ R11, R91, R10, !PT ;  /* 0x0000000a5b0b7209 */ /* 0x000fe40007810000 */
[----:B------:R-:W-:Y:S02]  /*3f10*/  FMNMX.FTZ R4, R92, R3, !PT ;  /* 0x000000035c047209 */ /* 0x000fe40007810000 */
[----:B------:R-:W-:-:S02]  /*3f20*/  FMNMX.FTZ R10, R94, R11, !PT ;  /* 0x0000000b5e0a7209 */ /* 0x000fc40007810000 */
[----:B------:R-:W-:Y:S02]  /*3f30*/  FMNMX.FTZ R3, R93, R4, !PT ;  /* 0x000000045d037209 */ /* 0x000fe40007810000 */
[----:B------:R-:W-:Y:S01]  /*3f40*/  FMNMX.FTZ R11, R95, R10, !PT ;  /* 0x0000000a5f0b7209 */ /* 0x000fe20007810000 */
[----:B------:R-:W-:Y:S01]  /*3f50*/  SYNCS.ARRIVE.TRANS64.RED.A1T0 RZ, [UR59], RZ ;  /* 0x000000ffffff79a7 */ /* 0x000fe2000810043b */
[----:B------:R-:W-:Y:S02]  /*3f60*/  FMNMX.FTZ R4, R96, R3, !PT ;  /* 0x0000000360047209 */ /* 0x000fe40007810000 */
[----:B------:R-:W-:Y:S02]  /*3f70*/  FMNMX.FTZ R10, R98, R11, !PT ;  /* 0x0000000b620a7209 */ /* 0x000fe40007810000 */
[----:B------:R-:W-:Y:S02]  /*3f80*/  FMNMX.FTZ R3, R97, R4, !PT ;  /* 0x0000000461037209 */ /* 0x000fe40007810000 */
[----:B------:R-:W-:-:S02]  /*3f90*/  FMNMX.FTZ R11, R99, R10, !PT ;  /* 0x0000000a630b7209 */ /* 0x000fc40007810000 */
[----:B------:R-:W-:Y:S02]  /*3fa0*/  FMNMX.FTZ R4, R100, R3, !PT ;  /* 0x0000000364047209 */ /* 0x000fe40007810000 */
[----:B------:R-:W-:Y:S02]  /*3fb0*/  FMNMX.FTZ R10, R102, R11, !PT ;  /* 0x0000000b660a7209 */ /* 0x000fe40007810000 */
        /* <DEDUP_REMOVED lines=33> */
[----:B------:R-:W-:-:S03]  /*41d0*/  FMNMX.FTZ R12, R135, R10, !PT ;  /* 0x0000000a870c7209 */ /* 0x000fc60007810000 */
[----:B------:R-:W0:Y:S04]  /*41e0*/  SHFL.BFLY PT, R4, R11, 0x2, 0x1f ;  /* 0x0c401f000b047f89 */ /* 0x000e2800000e0000 */
[----:B------:R-:W1:Y:S01]  /*41f0*/  SHFL.BFLY PT, R3, R12, 0x2, 0x1f ;  /* 0x0c401f000c037f89 */ /* 0x000e6200000e0000 */
[----:B0-----:R-:W-:Y:S02]  /*4200*/  FMNMX.FTZ R14, R11, R4, !PT ;  /* 0x000000040b0e7209 */ /* 0x001fe40007810000 */
[----:B-1----:R-:W-:-:S03]  /*4210*/  FMNMX.FTZ R18, R12, R3, !PT ;  /* 0x000000030c127209 */ /* 0x002fc60007810000 */
[----:B------:R-:W0:Y:S01]  /*4220*/  SHFL.BFLY PT, R19, R14, 0x1, 0x1f ;  /* 0x0c201f000e137f89 */ /* 0x000e2200000e0000 */
[----:B------:R-:W1:Y:S03]  /*4230*/  LDC R3, c[0x0][0x988] ;  /* 0x00026200ff037b82 */ /* 0x000e660000000800 */
[----:B------:R-:W2:Y:S01]  /*4240*/  SHFL.BFLY PT, R21, R18, 0x1, 0x1f ;  /* 0x0c201f0012157f89 */ /* 0x000ea200000e0000 */
[----:B0-----:R-:W-:Y:S02]  /*4250*/  FMNMX.FTZ R10, R14, R19, !PT ;  /* 0x000000130e0a7209 */ /* 0x001fe40007810000 */
[----:B--2---:R-:W-:-:S03]  /*4260*/  FMNMX.FTZ R4, R18, R21, !PT ;  /* 0x0000001512047209 */ /* 0x004fc60007810000 */
[CC--:B-1----:R-:W-:Y:S01]  /*4270*/  FMUL.FTZ R160, R10.reuse, R3.reuse ;  /* 0x000000030aa07220 */ /* 0x0c2fe20000410000 */
[----:B------:R-:W-:Y:S01]  /*4280*/  FADD.FTZ R20, -R10, R17 ;  /* 0x000000110a147221 */ /* 0x000fe20000010100 */
[CC--:B------:R-:W-:Y:S01]  /*4290*/  FMUL.FTZ R14, R4.reuse, R3.reuse ;  /* 0x00000003040e7220 */ /* 0x0c0fe20000410000 */
[----:B------:R-:W-:Y:S01]  /*42a0*/  FADD.FTZ R22, -R4, R15 ;  /* 0x0000000f04167221 */ /* 0x000fe20000010100 */
[-C--:B------:R-:W-:Y:S01]  /*42b0*/  FFMA.FTZ R15, R88, R3.reuse, -R160 ;  /* 0x00000003580f7223 */ /* 0x080fe200000108a0 */
[-C--:B------:R-:W-:Y:S01]  /*42c0*/  FMUL.FTZ R20, R20, R3.reuse ;  /* 0x0000000314147220 */ /* 0x080fe20000410000 */
[-C--:B------:R-:W-:Y:S01]  /*42d0*/  FFMA.FTZ R90, R90, R3.reuse, -R14 ;  /* 0x000000035a5a7223 */ /* 0x080fe2000001080e */
[-C--:B------:R-:W-:Y:S01]  /*42e0*/  FMUL.FTZ R22, R22, R3.reuse ;  /* 0x0000000316167220 */ /* 0x080fe20000410000 */
[-C--:B------:R-:W-:Y:S01]  /*42f0*/  FFMA.FTZ R136, R89, R3.reuse, -R160 ;  /* 0x0000000359887223 */ /* 0x080fe200000108a0 */
[-C--:B------:R-:W-:Y:S01]  /*4300*/  FFMA.FTZ R91, R91, R3.reuse, -R14 ;  /* 0x000000035b5b7223 */ /* 0x080fe2000001080e */
[----:B------:R-:W-:Y:S01]  /*4310*/  MUFU.EX2 R12, R20 ;  /* 0x00000014000c7308 */ /* 0x000fe20000000800 */
[-C--:B------:R-:W-:Y:S01]  /*4320*/  FFMA.FTZ R138, R92, R3.reuse, -R160 ;  /* 0x000000035c8a7223 */ /* 0x080fe200000108a0 */
[-C--:B------:R-:W-:Y:S01]  /*4330*/  FFMA.FTZ R94, R94, R3.reuse, -R14 ;  /* 0x000000035e5e7223 */ /* 0x080fe2000001080e */
[-C--:B------:R-:W-:Y:S01]  /*4340*/  FFMA.FTZ R17, R93, R3.reuse, -R160 ;  /* 0x000000035d117223 */ /* 0x080fe200000108a0 */
[-C--:B------:R-:W-:Y:S01]  /*4350*/  FFMA.FTZ R95, R95, R3.reuse, -R14 ;  /* 0x000000035f5f7223 */ /* 0x080fe2000001080e */
[-C--:B------:R-:W-:Y:S01]  /*4360*/  FFMA.FTZ R140, R96, R3.reuse, -R160 ;  /* 0x00000003608c7223 */ /* 0x080fe200000108a0 */
        /* <DEDUP_REMOVED lines=10> */
[----:B------:R-:W0:Y:S01]  /*4410*/  MUFU.EX2 R15, R15 ;  /* 0x0000000f000f7308 */ /* 0x000e220000000800 */
[-C--:B------:R-:W-:Y:S01]  /*4420*/  FFMA.FTZ R23, R105, R3.reuse, -R160 ;  /* 0x0000000369177223 */ /* 0x080fe200000108a0 */
[-C--:B------:R-:W-:Y:S01]  /*4430*/  FFMA.FTZ R107, R107, R3.reuse, -R14 ;  /* 0x000000036b6b7223 */ /* 0x080fe2000001080e */
[-C--:B------:R-:W-:Y:S01]  /*4440*/  FFMA.FTZ R146, R108, R3.reuse, -R160 ;  /* 0x000000036c927223 */ /* 0x080fe200000108a0 */
[-C--:B------:R-:W-:Y:S01]  /*4450*/  FFMA.FTZ R110, R110, R3.reuse, -R14 ;  /* 0x000000036e6e7223 */ /* 0x080fe2000001080e */
[-C--:B------:R-:W-:Y:S01]  /*4460*/  FFMA.FTZ R89, R109, R3.reuse, -R160 ;  /* 0x000000036d597223 */ /* 0x080fe200000108a0 */
[-C--:B------:R-:W-:Y:S01]  /*4470*/  FFMA.FTZ R111, R111, R3.reuse, -R14 ;  /* 0x000000036f6f7223 */ /* 0x080fe2000001080e */
[-C--:B------:R-:W-:Y:S01]  /*4480*/  FFMA.FTZ R148, R112, R3.reuse, -R160 ;  /* 0x0000000370947223 */ /* 0x080fe200000108a0 */
[----:B------:R-:W1:Y:S01]  /*4490*/  MUFU.EX2 R90, R90 ;  /* 0x0000005a005a7308 */ /* 0x000e620000000800 */
[-C--:B------:R-:W-:Y:S01]  /*44a0*/  FFMA.FTZ R114, R114, R3.reuse, -R14 ;  /* 0x0000000372727223 */ /* 0x080fe2000001080e */
[-C--:B------:R-:W-:Y:S01]  /*44b0*/  FFMA.FTZ R93, R113, R3.reuse, -R160 ;  /* 0x00000003715d7223 */ /* 0x080fe200000108a0 */
[-C--:B------:R-:W-:Y:S01]  /*44c0*/  FFMA.FTZ R115, R115, R3.reuse, -R14 ;  /* 0x0000000373737223 */ /* 0x080fe2000001080e */
[-C--:B------:R-:W-:Y:S01]  /*44d0*/  FFMA.FTZ R150, R116, R3.reuse, -R160 ;  /* 0x0000000374967223 */ /* 0x080fe200000108a0 */
[-C--:B------:R-:W-:Y:S01]  /*44e0*/  FFMA.FTZ R118, R118, R3.reuse, -R14 ;  /* 0x0000000376767223 */ /* 0x080fe2000001080e */
[-C--:B------:R-:W-:Y:S01]  /*44f0*/  FFMA.FTZ R97, R117, R3.reuse, -R160 ;  /* 0x0000000375617223 */ /* 0x080fe200000108a0 */
[----:B------:R-:W-:Y:S01]  /*4500*/  FFMA.FTZ R119, R119, R3, -R14 ;  /* 0x0000000377777223 */ /* 0x000fe2000001080e */
[----:B------:R-:W2:Y:S01]  /*4510*/  MUFU.EX2 R136, R136 ;  /* 0x0000008800887308 */ /* 0x000ea20000000800 */
[----:B0-----:R-:W-:Y:S01]  /*4520*/  FFMA.FTZ R5, R12, R5, R15 ;  /* 0x000000050c057223 */ /* 0x001fe2000001000f */
[-C--:B------:R-:W-:Y:S01]  /*4530*/  FFMA.FTZ R152, R120, R3.reuse, -R160 ;  /* 0x0000000378987223 */ /* 0x080fe200000108a0 */
[-C--:B------:R-:W-:Y:S01]  /*4540*/  FFMA.FTZ R122, R122, R3.reuse, -R14 ;  /* 0x000000037a7a7223 */ /* 0x080fe2000001080e */
[-C--:B------:R-:W-:Y:S01]  /*4550*/  FFMA.FTZ R101, R121, R3.reuse, -R160 ;  /* 0x0000000379657223 */ /* 0x080fe200000108a0 */
[-C--:B------:R-:W-:Y:S01]  /*4560*/  FFMA.FTZ R123, R123, R3.reuse, -R14 ;  /* 0x000000037b7b7223 */ /* 0x080fe2000001080e */
[-C--:B------:R-:W-:Y:S01]  /*4570*/  FFMA.FTZ R154, R124, R3.reuse, -R160 ;  /* 0x000000037c9a7223 */ /* 0x080fe200000108a0 */
[-C--:B------:R-:W-:Y:S01]  /*4580*/  FFMA.FTZ R126, R126, R3.reuse, -R14 ;  /* 0x000000037e7e7223 */ /* 0x080fe2000001080e */
[----:B------:R-:W0:Y:S01]  /*4590*/  MUFU.EX2 R91, R91 ;  /* 0x0000005b005b7308 */ /* 0x000e220000000800 */
[----:B-1----:R-:W-:Y:S01]  /*45a0*/  FFMA.FTZ R8, R11, R8, R90 ;  /* 0x000000080b087223 */ /* 0x002fe2000001005a */
[-C--:B------:R-:W-:Y:S01]  /*45b0*/  FFMA.FTZ R105, R125, R3.reuse, -R160 ;  /* 0x000000037d697223 */ /* 0x080fe200000108a0 */
[-C--:B------:R-:W-:Y:S01]  /*45c0*/  FFMA.FTZ R127, R127, R3.reuse, -R14 ;  /* 0x000000037f7f7223 */ /* 0x080fe2000001080e */
[-C--:B------:R-:W-:Y:S01]  /*45d0*/  FFMA.FTZ R156, R128, R3.reuse, -R160 ;  /* 0x00000003809c7223 */ /* 0x080fe200000108a0 */
[-C--:B------:R-:W-:Y:S01]  /*45e0*/  FFMA.FTZ R130, R130, R3.reuse, -R14 ;  /* 0x0000000382827223 */ /* 0x080fe2000001080e */
[-C--:B------:R-:W-:Y:S01]  /*45f0*/  FFMA.FTZ R109, R129, R3.reuse, -R160 ;  /* 0x00000003816d7223 */ /* 0x080fe200000108a0 */
[-C--:B------:R-:W-:Y:S01]  /*4600*/  FFMA.FTZ R131, R131, R3.reuse, -R14 ;  /* 0x0000000383837223 */ /* 0x080fe2000001080e */
[----:B------:R-:W1:Y:S01]  /*4610*/  MUFU.EX2 R138, R138 ;  /* 0x0000008a008a7308 */ /* 0x000e620000000800 */
[----:B--2---:R-:W-:Y:S01]  /*4620*/  FADD.FTZ R5, R136, R5 ;  /* 0x0000000588057221 */ /* 0x004fe20000010000 */
[-C--:B------:R-:W-:Y:S01]  /*4630*/  FFMA.FTZ R158, R132, R3.reuse, -R160 ;  /* 0x00000003849e7223 */ /* 0x080fe200000108a0 */
[-C--:B------:R-:W-:Y:S01]  /*4640*/  FFMA.FTZ R134, R134, R3.reuse, -R14 ;  /* 0x0000000386867223 */ /* 0x080fe2000001080e */
[-C--:B------:R-:W-:Y:S01]  /*4650*/  FFMA.FTZ R113, R133, R3.reuse, -R160 ;  /* 0x0000000385717223 */ /* 0x080fe200000108a0 */
[----:B------:R-:W-:-:S03]  /*4660*/  FFMA.FTZ R14, R135, R3, -R14 ;  /* 0x00000003870e7223 */ /* 0x000fc6000001080e */
[----:B------:R-:W2:Y:S01]  /*4670*/  MUFU.EX2 R139, R94 ;  /* 0x0000005e008b7308 */ /* 0x000ea20000000800 */
[----:B0-----:R-:W-:-:S07]  /*4680*/  FADD.FTZ R8, R91, R8 ;  /* 0x000000085b087221 */ /* 0x001fce0000010000 */
[----:B------:R-:W0:Y:S01]  /*4690*/  MUFU.EX2 R17, R17 ;  /* 0x0000001100117308 */ /* 0x000e220000000800 */
[----:B-1----:R-:W-:-:S07]  /*46a0*/  FADD.FTZ R18, R138, R5 ;  /* 0x000000058a127221 */ /* 0x002fce0000010000 */
[----:B------:R-:W1:Y:S01]  /*46b0*/  MUFU.EX2 R95, R95 ;  /* 0x0000005f005f7308 */ /* 0x000e620000000800 */
[----:B--2---:R-:W-:-:S07]  /*46c0*/  FADD.FTZ R8, R139, R8 ;  /* 0x000000088b087221 */ /* 0x004fce0000010000 */
        /* <DEDUP_REMOVED lines=79> */
[----:B0-----:R-:W-:Y:S01]  /*4bc0*/  FADD.FTZ R8, R159, R8 ;  /* 0x000000089f087221 */ /* 0x001fe20000010000 */
[----:B-1----:R-:W-:-:S03]  /*4bd0*/  FADD.FTZ R5, R113, R18 ;  /* 0x0000001271057221 */ /* 0x002fc60000010000 */
[----:B--2---:R-:W-:Y:S01]  /*4be0*/  FADD.FTZ R8, R14, R8 ;  /* 0x000000080e087221 */ /* 0x004fe20000010000 */
[----:B------:R-:W-:Y:S06]  /*4bf0*/  @!P0 BRA `(.L_x_28) ;  /* 0x0000000000048947 */ /* 0x000fec0003800000 */
[----:B------:R-:W-:Y:S01]  /*4c00*/  BPT.TRAP 0x1 ;  /* 0x000000040000795c */ /* 0x000fe20000300000 */
.L_x_28:
[----:B------:R-:W-:Y:S01]  /*4c10*/  UIADD3 UR4, UR5, 0x2a860, URZ ;  /* 0x0002a86005047890 */ /* 0x000fe2000fffe03f */
[C---:B------:R-:W-:Y:S01]  /*4c20*/  ISETP.GT.AND P1, PT, R13.reuse, R16, PT ;  /* 0x000000100d00720c */ /* 0x040fe20003f24270 */
[----:B------:R-:W-:Y:S01]  /*4c30*/  VIADD R13, R13, 0xffffffff ;  /* 0xffffffff0d0d7836 */ /* 0x000fe20000000000 */
[----:B------:R-:W-:Y:S01]  /*4c40*/  R2UR UR56, R0 ;  /* 0x00000000003872ca */ /* 0x000fe200000e0000 */
[----:B------:R-:W-:Y:S01]  /*4c50*/  UPRMT UR4, UR57, 0x654, UR4 ;  /* 0x0000065439047896 */ /* 0x000fe20008000004 */
[----:B------:R-:W-:Y:S01]  /*4c60*/  F2FP.F16.F32.PACK_AB R136, R136, R15 ;  /* 0x0000000f8888723e */ /* 0x000fe200000000ff */
[----:B------:R-:W-:Y:S01]  /*4c70*/  IMAD.MOV.U32 R15, RZ, RZ, R4 ;  /* 0x000000ffff0f7224 */ /* 0x000fe200078e0004 */
[----:B------:R-:W-:Y:S01]  /*4c80*/  F2FP.F16.F32.PACK_AB R138, R17, R138 ;  /* 0x0000008a118a723e */ /* 0x000fe200000000ff */
[----:B------:R-:W-:Y:S01]  /*4c90*/  IMAD.MOV.U32 R17, RZ, RZ, R10 ;  /* 0x000000ffff117224 */ /* 0x000fe200078e000a */
[----:B------:R-:W-:Y:S02]  /*4ca0*/  F2FP.F16.F32.PACK_AB R159, R14, R159 ;  /* 0x0000009f0e9f723e */ /* 0x000fe400000000ff */
[----:B------:R-:W-:-:S02]  /*4cb0*/  F2FP.F16.F32.PACK_AB R137, R91, R90 ;  /* 0x0000005a5b89723e */ /* 0x000fc400000000ff */
[----:B------:R-:W-:Y:S01]  /*4cc0*/  SYNCS.ARRIVE.TRANS64.RED.A1T0 RZ, [UR4], RZ ;  /* 0x000000ffffff79a7 */ /* 0x000fe20008100404 */
[----:B------:R-:W-:Y:S02]  /*4cd0*/  F2FP.F16.F32.PACK_AB R139, R95, R139 ;  /* 0x0000008b5f8b723e */ /* 0x000fe400000000ff */
[----:B------:R-:W-:Y:S02]  /*4ce0*/  F2FP.F16.F32.PACK_AB R140, R19, R140 ;  /* 0x0000008c138c723e */ /* 0x000fe400000000ff */
[----:B------:R-:W-:Y:S02]  /*4cf0*/  F2FP.F16.F32.PACK_AB R141, R99, R141 ;  /* 0x0000008d638d723e */ /* 0x000fe400000000ff */
[----:B------:R-:W-:Y:S02]  /*4d00*/  F2FP.F16.F32.PACK_AB R142, R21, R142 ;  /* 0x0000008e158e723e */ /* 0x000fe400000000ff */
[----:B------:R-:W-:Y:S02]  /*4d10*/  F2FP.F16.F32.PACK_AB R143, R103, R143 ;  /* 0x0000008f678f723e */ /* 0x000fe400000000ff */
[----:B------:R-:W-:-:S02]  /*4d20*/  F2FP.F16.F32.PACK_AB R144, R23, R144 ;  /* 0x000000901790723e */ /* 0x000fc400000000ff */
        /* <DEDUP_REMOVED lines=14> */
[----:B------:R-:W-:Y:S01]  /*4e10*/  MOV R14, R9 ;  /* 0x00000009000e7202 */ /* 0x000fe20000000f00 */
[----:B------:R-:W-:Y:S06]  /*4e20*/  @P1 BRA `(.L_x_29) ;  /* 0xffffffe400101947 */ /* 0x000fec000383ffff */
.L_x_18:
[----:B------:R-:W-:Y:S06]  /*4e30*/  BAR.ARV 0x8, 0x180 ;  /* 0x0206000000007b1d */ /* 0x000fec0000002000 */
        /* <DEDUP_REMOVED lines=64> */
[----:B------:R-:W-:Y:S06]  /*5240*/  @!P0 BRA `(.L_x_30) ;  /* 0x0000000000048947 */ /* 0x000fec0003800000 */
[----:B------:R-:W-:Y:S01]  /*5250*/  BPT.TRAP 0x1 ;  /* 0x000000040000795c */ /* 0x000fe20000300000 */
.L_x_30:
[----:B------:R-:W-:Y:S02]  /*5260*/  R2UR UR5, R0 ;  /* 0x00000000000572ca */ /* 0x000fe400000e0000 */
[----:B------:R-:W-:-:S11]  /*5270*/  SHF.L.U32 R9, R9, 0x1f, RZ ;  /* 0x0000001f09097819 */ /* 0x000fd600000006ff */
[----:B------:R-:W-:-:S09]  /*5280*/  ULEA UR5, UR5, UR37, 0x3 ;  /* 0x0000002505057291 */ /* 0x000fd2000f8e183f */
[----:B------:R0:W1:Y:S01]  /*5290*/  SYNCS.PHASECHK.TRANS64.TRYWAIT P1, [UR5+0x2a850], R9 ;  /* 0x02a85009ff0075a7 */ /* 0x0000620008020145 */
[----:B------:R-:W-:Y:S05]  /*52a0*/  @!P0 BRA `(.L_x_31) ;  /* 0x0000000000048947 */ /* 0x000fea0003800000 */
[----:B------:R-:W-:Y:S01]  /*52b0*/  BPT.TRAP 0x1 ;  /* 0x000000040000795c */ /* 0x000fe20000300000 */
.L_x_31:
[----:B-1----:R-:W-:Y:S05]  /*52c0*/  @P1 BRA `(.L_x_32) ;  /* 0x0000000000081947 */ /* 0x002fea0003800000 */
[----:B------:R-:W1:Y:S02]  /*52d0*/  SYNCS.PHASECHK.TRANS64.TRYWAIT P1, [UR5+0x2a850], R9 ;  /* 0x02a85009ff0075a7 */ /* 0x000e640008020145 */
[----:B-1----:R-:W-:Y:S05]  /*52e0*/  @!P1 BRA `(.L_x_33) ;  /* 0x0000005800e49947 */ /* 0x002fea0003800000 */
.L_x_32:
[----:B------:R-:W-:Y:S01]  /*52f0*/  UIADD3 UR37, UR37, 0x400, URZ ;  /* 0x0000040025257890 */ /* 0x000fe2000fffe03f */
[----:B------:R-:W-:Y:S01]  /*5300*/  R2UR UR6, R0 ;  /* 0x00000000000672ca */ /* 0x000fe200000e0000 */
[----:B------:R-:W-:Y:S01]  /*5310*/  WARPGROUP.ARRIVE ;  /* 0x00000000000079c5 */ /* 0x000fe20000000000 */
[----:B------:R-:W-:Y:S01]  /*5320*/  UMOV UR7, 0x40000040 ;  /* 0x4000004000077882 */ /* 0x000fe20000000000 */
[----:B------:R-:W-:Y:S01]  /*5330*/  USHF.R.U32.HI UR37, URZ, 0x4, UR37 ;  /* 0x000000043f257899 */ /* 0x000fe20008011625 */
[----:B------:R-:W2:Y:S01]  /*5340*/  SHFL.BFLY PT, R0, R5, 0x2, 0x1f ;  /* 0x0c401f0005007f89 */ /* 0x000ea200000e0000 */
[----:B------:R-:W-:Y:S02]  /*5350*/  IMAD.MOV.U32 R11, RZ, RZ, RZ ;  /* 0x000000ffff0b7224 */ /* 0x000fe400078e00ff */
[----:B------:R-:W-:Y:S01]  /*5360*/  ULOP3.LUT UR37, UR37, 0x3fff, URZ, 0xc0, !UPT ;  /* 0x00003fff25257892 */ /* 0x000fe2000f8ec03f */
[----:B------:R-:W1:Y:S03]  /*5370*/  SHFL.BFLY PT, R7, R8, 0x2, 0x1f ;  /* 0x0c401f0008077f89 */ /* 0x000e6600000e0000 */
[----:B------:R-:W-:-:S04]  /*5380*/  ULOP3.LUT UR4, UR37, 0x3000000, URZ, 0xfc, !UPT ;  /* 0x0300000025047892 */ /* 0x000fc8000f8efc3f */
[----:B------:R-:W-:-:S07]  /*5390*/  UIMAD UR4, UR6, 0x600, UR4 ;  /* 0x00000600060478a4 */ /* 0x000fce000f8e0204 */
[----:B------:R-:W-:Y:S02]  /*53a0*/  UMOV UR6, UR4 ;  /* 0x0000000400067c82 */ /* 0x000fe40008000000 */
[----:B------:R-:W-:Y:S01]  /*53b0*/  HGMMA.64x128x16.F32 R24, R136, gdesc[UR4].tnspB, R24, gsb0 ;  /* 0x41e0000488187df0 */ /* 0x000fe20008000818 */
[----:B------:R-:W-:Y:S01]  /*53c0*/  UIADD3 UR6, UR4, 0x80, URZ ;  /* 0x0000008004067890 */ /* 0x000fe2000fffe03f */
[----:B------:R-:W-:Y:S01]  /*53d0*/  UMOV UR7, 0x40000040 ;  /* 0x4000004000077882 */ /* 0x000fe20000000000 */
[----:B--2---:R-:W-:Y:S01]  /*53e0*/  FADD.FTZ R0, R0, R5 ;  /* 0x0000000500007221 */ /* 0x004fe20000010000 */
[----:B------:R-:W-:Y:S02]  /*53f0*/  IMAD.MOV.U32 R5, RZ, RZ, -0x800000 ;  /* 0xff800000ff057424 */ /* 0x000fe400078e00ff */
[----:B-1----:R-:W-:Y:S02]  /*5400*/  FADD.FTZ R6, R7, R8 ;  /* 0x0000000807067221 */ /* 0x002fe40000010000 */
[----:B------:R-:W1:Y:S04]  /*5410*/  SHFL.BFLY PT, R7, R0, 0x1, 0x1f ;  /* 0x0c201f0000077f89 */ /* 0x000e6800000e0000 */
[----:B0-----:R-:W0:Y:S01]  /*5420*/  SHFL.BFLY PT, R9, R6, 0x1, 0x1f ;  /* 0x0c201f0006097f89 */ /* 0x001e2200000e0000 */
[----:B-1----:R-:W-:Y:S01]  /*5430*/  FADD.FTZ R13, R0, R7 ;  /* 0x00000007000d7221 */ /* 0x002fe20000010000 */
[----:B------:R-:W-:Y:S01]  /*5440*/  IMAD.MOV.U32 R7, RZ, RZ, RZ ;  /* 0x000000ffff077224 */ /* 0x000fe200078e00ff */
[----:B------:R-:W-:Y:S01]  /*5450*/  MOV R0, 0xff800000 ;  /* 0xff80000000007802 */ /* 0x000fe20000000f00 */
[----:B0-----:R-:W-:-:S02]  /*5460*/  FADD.FTZ R14, R6, R9 ;  /* 0x00000009060e7221 */ /* 0x001fc40000010000 */
[----:B------:R-:W-:-:S03]  /*5470*/  FSETP.NE.FTZ.AND P1, PT, R13, RZ, PT ;  /* 0x000000ff0d00720b */ /* 0x000fc60003f35000 */
[----:B------:R-:W-:-:S10]  /*5480*/  FSETP.NE.FTZ.AND P2, PT, R14, RZ, PT ;  /* 0x000000ff0e00720b */ /* 0x000fd40003f55000 */
[----:B------:R-:W0:Y:S01]  /*5490*/  @P1 MUFU.LG2 R8, R13 ;  /* 0x0000000d00081308 */ /* 0x000e220000000c00 */
[C---:B------:R-:W-:Y:S02]  /*54a0*/  @P1 FMUL.FTZ R9, R3.reuse, 0.69314718246459960938 ;  /* 0x3f31721803091820 */ /* 0x040fe40000410000 */
[----:B------:R-:W-:-:S05]  /*54b0*/  @P2 FMUL.FTZ R6, R3, 0.69314718246459960938 ;  /* 0x3f31721803062820 */ /* 0x000fca0000410000 */
[----:B------:R-:W1:Y:S08]  /*54c0*/  @P2 MUFU.LG2 R12, R14 ;  /* 0x0000000e000c2308 */ /* 0x000e700000000c00 */
[----:B------:R2:W3:Y:S01]  /*54d0*/  @P1 MUFU.RCP R7, R13 ;  /* 0x0000000d00071308 */ /* 0x0004e20000001000 */
[----:B0-----:R-:W-:-:S04]  /*54e0*/  @P1 FMUL.FTZ R8, R8, 0.69314718246459960938 ;  /* 0x3f31721808081820 */ /* 0x001fc80000410000 */
[----:B------:R-:W-:-:S03]  /*54f0*/  @P1 FFMA.FTZ R5, R9, R10, R8 ;  /* 0x0000000a09051223 */ /* 0x000fc60000010008 */
[----:B------:R2:W0:Y:S01]  /*5500*/  @P2 MUFU.RCP R11, R14 ;  /* 0x0000000e000b2308 */ /* 0x0004220000001000 */
[----:B-1----:R-:W-:-:S04]  /*5510*/  @P2 FMUL.FTZ R3, R12, 0.69314718246459960938 ;  /* 0x3f3172180c032820 */ /* 0x002fc80000410000 */
[----:B------:R-:W-:Y:S01]  /*5520*/  @P2 FFMA.FTZ R0, R6, R4, R3 ;  /* 0x0000000406002223 */ /* 0x000fe20000010003 */
[----:B------:R-:W-:Y:S02]  /*5530*/  WARPGROUP.DEPBAR.LE gsb0, 0x0 ;  /* 0x00008000000079c5 */ /* 0x000fe40000010000 */
[----:B------:R-:W-:-:S06]  /*5540*/  WARPGROUP.ARRIVE ;  /* 0x00000000000079c5 */ /* 0x000fcc0000000000 */
[----:B------:R-:W-:Y:S01]  /*5550*/  HGMMA.64x128x16.F32 R24, R140, gdesc[UR4].tnspB, R24, gsb0 ;  /* 0x41e000048c187df0 */ /* 0x000fe20008000818 */
[----:B------:R-:W-:Y:S01]  /*5560*/  UIADD3 UR6, UR4, 0x100, URZ ;  /* 0x0000010004067890 */ /* 0x000fe2000fffe03f */
[----:B------:R-:W-:Y:S01]  /*5570*/  UMOV UR7, 0x40000040 ;  /* 0x4000004000077882 */ /* 0x000fe20000000000 */
[----:B------:R-:W-:Y:S02]  /*5580*/  WARPGROUP.DEPBAR.LE gsb0, 0x0 ;  /* 0x00008000000079c5 */ /* 0x000fe40000010000 */
[----:B------:R-:W-:-:S07]  /*5590*/  WARPGROUP.ARRIVE ;  /* 0x00000000000079c5 */ /* 0x000fce0000000000 */
        /* <DEDUP_REMOVED lines=16> */
[----:B------:R-:W-:Y:S03]  /*56a0*/  HGMMA.64x128x16.F32 R24, R156, gdesc[UR4].tnspB, R24, gsb0 ;  /* 0x41e000049c187df0 */ /* 0x000fe60008000818 */
[----:B------:R-:W-:Y:S02]  /*56b0*/  WARPGROUP.DEPBAR.LE gsb0, 0x0 ;  /* 0x00008000000079c5 */ /* 0x000fe40000010000 */
[----:B0-23--:R-:W-:Y:S05]  /*56c0*/  @!P0 BRA `(.L_x_34) ;  /* 0x0000000000048947 */ /* 0x00dfea0003800000 */
[----:B------:R-:W-:Y:S01]  /*56d0*/  BPT.TRAP 0x1 ;  /* 0x000000040000795c */ /* 0x000fe20000300000 */
.L_x_34:
[----:B------:R-:W-:Y:S01]  /*56e0*/  UIADD3 UR4, UR5, 0x2a860, URZ ;  /* 0x0002a86005047890 */ /* 0x000fe2000fffe03f */
[-C--:B------:R-:W-:Y:S01]  /*56f0*/  FMUL.FTZ R24, R24, R7.reuse ;  /* 0x0000000718187220 */ /* 0x080fe20000410000 */
[-C--:B------:R-:W-:Y:S01]  /*5700*/  FMUL.FTZ R25, R25, R7.reuse ;  /* 0x0000000719197220 */ /* 0x080fe20000410000 */
[-C--:B------:R-:W-:Y:S01]  /*5710*/  FMUL.FTZ R28, R28, R7.reuse ;  /* 0x000000071c1c7220 */ /* 0x080fe20000410000 */
[----:B------:R-:W-:Y:S01]  /*5720*/  UPRMT UR4, UR57, 0x654, UR4 ;  /* 0x0000065439047896 */ /* 0x000fe20008000004 */
        /* <DEDUP_REMOVED lines=8> */
[----:B------:R-:W-:Y:S01]  /*57b0*/  SYNCS.ARRIVE.TRANS64.RED.A1T0 RZ, [UR4], RZ ;  /* 0x000000ffffff79a7 */ /* 0x000fe20008100404 */
        /* <DEDUP_REMOVED lines=21> */
[----:B------:R-:W-:Y:S01]  /*5910*/  PLOP3.LUT P0, PT, PT, PT, PT, 0x8, 0x0 ;  /* 0x000000000000781c */ /* 0x000fe20003f0e170 */
        /* <DEDUP_REMOVED lines=31> */
[----:B------:R-:W-:-:S07]  /*5b10*/  FMUL.FTZ R87, R87, R11 ;  /* 0x0000000b57577220 */ /* 0x000fce0000410000 */
.L_x_10:
[----:B------:R-:W-:Y:S05]  /*5b20*/  @P0 BRA `(.L_x_35) ;  /* 0x0000001400380947 */ /* 0x000fea0003800000 */
[----:B------:R-:W0:Y:S01]  /*5b30*/  S2R R3, SR_TID.X ;  /* 0x0000000000037919 */ /* 0x000e220000002100 */
[----:B------:R-:W1:Y:S01]  /*5b40*/  LDC R16, c[0x0][0xbe8] ;  /* 0x0002fa00ff107b82 */ /* 0x000e620000000800 */
[--C-:B------:R-:W-:Y:S01]  /*5b50*/  SHF.R.S32.HI R13, RZ, 0x1f, R2.reuse ;  /* 0x0000001fff0d7819 */ /* 0x100fe20000011402 */
[----:B------:R-:W-:Y:S01]  /*5b60*/  ULDC.64 UR4, c[0x0][0xbd0] ;  /* 0x0002f40000047ab9 */ /* 0x000fe20000000a00 */
[----:B------:R-:W2:Y:S01]  /*5b70*/  S2R R10, SR_CTAID.X ;  /* 0x00000000000a7919 */ /* 0x000ea20000002500 */
[----:B------:R-:W-:Y:S01]  /*5b80*/  ULDC.64 UR6, c[0x0][0xb38] ;  /* 0x0002ce0000067ab9 */ /* 0x000fe20000000a00 */
[----:B------:R-:W-:Y:S01]  /*5b90*/  IMAD.MOV R17, RZ, RZ, -R2 ;  /* 0x000000ffff117224 */ /* 0x000fe200078e0a02 */
[----:B------:R-:W-:Y:S02]  /*5ba0*/  BSSY B0, `(.L_x_36) ;  /* 0x00000e2000007945 */ /* 0x000fe40003800000 */
[----:B------:R-:W3:Y:S08]  /*5bb0*/  S2UR UR9, SR_CTAID.Z ;  /* 0x00000000000979c3 */ /* 0x000ef00000002700 */
[----:B------:R-:W4:Y:S08]  /*5bc0*/  LDC.64 R18, c[0x0][0xbd8] ;  /* 0x0002f600ff127b82 */ /* 0x000f300000000a00 */
[----:B------:R-:W-:Y:S01]  /*5bd0*/  BAR.SYNC.DEFER_BLOCKING 0x1, 0x100 ;  /* 0x0044000000007b1d */ /* 0x000fe20000010000 */
[----:B-1----:R-:W-:-:S07]  /*5be0*/  ISETP.NE.AND P0, PT, R16, 0x1, PT ;  /* 0x000000011000780c */ /* 0x002fce0003f05270 */
[----:B------:R-:W1:Y:S01]  /*5bf0*/  S2UR UR8, SR_CTAID.Y ;  /* 0x00000000000879c3 */ /* 0x000e620000002600 */
[----:B0-----:R-:W-:-:S07]  /*5c00*/  VIADD R7, R3, 0xffffff80 ;  /* 0xffffff8003077836 */ /* 0x001fce0000000000 */
[----:B------:R-:W1:Y:S01]  /*5c10*/  LDC R22, c[0x0][0xc50] ;  /* 0x00031400ff167b82 */ /* 0x000e620000000800 */
[----:B------:R-:W-:-:S04]  /*5c20*/  SHF.R.S32.HI R6, RZ, 0x1f, R7 ;  /* 0x0000001fff067819 */ /* 0x000fc80000011407 */
[----:B------:R-:W-:-:S03]  /*5c30*/  LEA.HI R8, R6, R7, RZ, 0x7 ;  /* 0x0000000706087211 */ /* 0x000fc600078f38ff */
[----:B------:R-:W0:Y:S01]  /*5c40*/  @P0 LDC R14, c[0x0][0xbec] ;  /* 0x0002fb00ff0e0b82 */ /* 0x000e220000000800 */
[----:B------:R-:W-:Y:S02]  /*5c50*/  LEA.HI R6, R6, R7, RZ, 0x2 ;  /* 0x0000000706067211 */ /* 0x000fe400078f10ff */
[----:B------:R-:W-:Y:S02]  /*5c60*/  LOP3.LUT R4, R8, 0xffffff80, RZ, 0xc0, !PT ;  /* 0xffffff8008047812 */ /* 0x000fe400078ec0ff */
[----:B------:R-:W-:Y:S02]  /*5c70*/  LOP3.LUT R6, R6, 0xfffffffc, RZ, 0xc0, !PT ;  /* 0xfffffffc06067812 */ /* 0x000fe400078ec0ff */
[----:B------:R-:W-:Y:S01]  /*5c80*/  SHF.R.S32.HI R9, RZ, 0x7, R8 ;  /* 0x00000007ff097819 */ /* 0x000fe20000011408 */
[C---:B------:R-:W-:Y:S01]  /*5c90*/  IMAD.IADD R23, R7.reuse, 0x1, -R4 ;  /* 0x0000000107177824 */ /* 0x040fe200078e0a04 */
[----:B------:R-:W5:Y:S01]  /*5ca0*/  LDC.64 R20, c[0x0][0xb40] ;  /* 0x0002d000ff147b82 */ /* 0x000f620000000a00 */
[----:B------:R-:W-:-:S03]  /*5cb0*/  IMAD.IADD R6, R7, 0x1, -R6 ;  /* 0x0000000107067824 */ /* 0x000fc600078e0a06 */
[----:B------:R-:W-:-:S04]  /*5cc0*/  SHF.R.S32.HI R12, RZ, 0x1f, R23 ;  /* 0x0000001fff0c7819 */ /* 0x000fc80000011417 */
[----:B------:R-:W-:Y:S01]  /*5cd0*/  LEA.HI R88, R12, R23, RZ, 0x2 ;  /* 0x000000170c587211 */ /* 0x000fe200078f10ff */
[----:B------:R-:W5:Y:S03]  /*5ce0*/  @P0 LDC R15, c[0x0][0xbf0] ;  /* 0x0002fc00ff0f0b82 */ /* 0x000f660000000800 */
[--C-:B------:R-:W-:Y:S02]  /*5cf0*/  SHF.R.S32.HI R3, RZ, 0x2, R88.reuse ;  /* 0x00000002ff037819 */ /* 0x100fe40000011458 */
[----:B------:R-:W-:Y:S02]  /*5d00*/  SHF.R.S32.HI R4, RZ, 0x1f, R88 ;  /* 0x0000001fff047819 */ /* 0x000fe40000011458 */
[----:B------:R-:W-:Y:S01]  /*5d10*/  LOP3.LUT R88, R88, 0x7ffffffc, RZ, 0xc0, !PT ;  /* 0x7ffffffc58587812 */ /* 0x000fe200078ec0ff */
[----:B------:R-:W5:Y:S01]  /*5d20*/  @P0 LDC R90, c[0x0][0xbec] ;  /* 0x0002fb00ff5a0b82 */ /* 0x000f620000000800 */
[----:B------:R-:W-:-:S04]  /*5d30*/  LEA.HI R4, R4, R3, RZ, 0x3 ;  /* 0x0000000304047211 */ /* 0x000fc800078f18ff */
[----:B------:R-:W-:-:S03]  /*5d40*/  LOP3.LUT R4, R4, 0xfffffff8, RZ, 0xc0, !PT ;  /* 0xfffffff804047812 */ /* 0x000fc600078ec0ff */
[----:B------:R-:W5:Y:S01]  /*5d50*/  @P0 LDC R89, c[0x0][0xbf0] ;  /* 0x0002fc00ff590b82 */ /* 0x000f620000000800 */
[----:B------:R-:W-:Y:S02]  /*5d60*/  IADD3 R7, R3, -R4, RZ ;  /* 0x8000000403077210 */ /* 0x000fe40007ffe0ff */
[----:B------:R-:W-:Y:S02]  /*5d70*/  LEA.HI R3, R8, R9, RZ, 0x1 ;  /* 0x0000000908037211 */ /* 0x000fe400078f08ff */
[----:B------:R-:W-:Y:S02]  /*5d80*/  LEA.HI R4, R12, R23, RZ, 0x5 ;  /* 0x000000170c047211 */ /* 0x000fe400078f28ff */
[----:B------:R-:W-:Y:S02]  /*5d90*/  LOP3.LUT R3, R3, 0x3fffffe, RZ, 0xc0, !PT ;  /* 0x03fffffe03037812 */ /* 0x000fe400078ec0ff */
[----:B------:R-:W-:Y:S02]  /*5da0*/  SHF.R.S32.HI R4, RZ, 0x5, R4 ;  /* 0x00000005ff047819 */ /* 0x000fe40000011404 */
[----:B------:R-:W-:Y:S01]  /*5db0*/  LEA.HI R8, R6, R6, RZ, 0x1 ;  /* 0x0000000606087211 */ /* 0x000fe200078f08ff */
[----:B------:R-:W-:-:S02]  /*5dc0*/  IMAD.IADD R3, R9, 0x1, -R3 ;  /* 0x0000000109037824 */ /* 0x000fc400078e0a03 */
[----:B------:R-:W-:Y:S01]  /*5dd0*/  IMAD R4, R4, 0x10, R7 ;  /* 0x0000001004047824 */ /* 0x000fe200078e0207 */
[----:B------:R-:W-:-:S04]  /*5de0*/  LOP3.LUT R9, R8, 0x1ffffffe, RZ, 0xc0, !PT ;  /* 0x1ffffffe08097812 */ /* 0x000fc800078ec0ff */
[----:B------:R-:W-:Y:S01]  /*5df0*/  LEA R4, R3, R4, 0x6 ;  /* 0x0000000403047211 */ /* 0x000fe200078e30ff */
[----:B------:R-:W-:Y:S02]  /*5e00*/  IMAD.IADD R11, R6, 0x1, -R9 ;  /* 0x00000001060b7824 */ /* 0x000fe400078e0a09 */
[----:B------:R-:W-:Y:S02]  /*5e10*/  IMAD R3, R13, UR4, RZ ;  /* 0x000000040d037c24 */ /* 0x000fe4000f8e02ff */
[----:B------:R-:W-:Y:S01]  /*5e20*/  IMAD.WIDE.U32 R6, R2, UR4, RZ ;  /* 0x0000000402067c25 */ /* 0x000fe2000f8e00ff */
[----:B---3--:R-:W-:-:S03]  /*5e30*/  USHF.R.S32.HI UR4, URZ, 0x1f, UR9 ;  /* 0x0000001f3f047899 */ /* 0x008fc60008011409 */
[----:B------:R-:W-:Y:S02]  /*5e40*/  IMAD R13, R13, UR6, RZ ;  /* 0x000000060d0d7c24 */ /* 0x000fe4000f8e02ff */
[----:B------:R-:W-:Y:S02]  /*5e50*/  IMAD R11, R11, 0x8, R4 ;  /* 0x000000080b0b7824 */ /* 0x000fe400078e0204 */
[C---:B------:R-:W-:Y:S02]  /*5e60*/  IMAD R3, R2.reuse, UR5, R3 ;  /* 0x0000000502037c24 */ /* 0x040fe4000f8e0203 */
[----:B------:R-:W-:-:S04]  /*5e70*/  IMAD.WIDE.U32 R8, R2, UR6, RZ ;  /* 0x0000000602087c25 */ /* 0x000fc8000f8e00ff */
[----:B------:R-:W-:Y:S01]  /*5e80*/  IMAD R13, R2, UR7, R13 ;  /* 0x00000007020d7c24 */ /* 0x000fe2000f8e020d */
[----:B------:R-:W-:Y:S01]  /*5e90*/  ULDC.64 UR6, c[0x0][0xb48] ;  /* 0x0002d20000067ab9 */ /* 0x000fe20000000a00 */
[----:B----4-:R-:W-:Y:S02]  /*5ea0*/  IMAD R12, R18, UR4, RZ ;  /* 0x00000004120c7c24 */ /* 0x010fe4000f8e02ff */
[----:B--2---:R-:W-:Y:S01]  /*5eb0*/  IMAD R11, R10, 0x80, R11 ;  /* 0x000000800a0b7824 */ /* 0x004fe200078e020b */
[----:B------:R-:W-:Y:S01]  /*5ec0*/  IADD3 R9, R9, R13, RZ ;  /* 0x0000000d09097210 */ /* 0x000fe20007ffe0ff */
[----:B------:R-:W-:Y:S02]  /*5ed0*/  IMAD.IADD R7, R7, 0x1, R3 ;  /* 0x0000000107077824 */ /* 0x000fe400078e0203 */
[----:B------:R-:W-:Y:S02]  /*5ee0*/  IMAD R3, R19, UR9, R12 ;  /* 0x0000000913037c24 */ /* 0x000fe4000f8e020c */
[----:B0-----:R-:W-:-:S04]  /*5ef0*/  @P0 IMAD.HI.U32 R2, R11, R14, RZ ;  /* 0x0000000e0b020227 */ /* 0x001fc800078e00ff */
[----:B------:R-:W-:-:S04]  /*5f00*/  IMAD.WIDE.U32 R6, R18, UR9, R6 ;  /* 0x0000000912067c25 */ /* 0x000fc8000f8e0006 */
[----:B-1----:R-:W-:Y:S02]  /*5f10*/  IMAD R19, R22, R17, UR8 ;  /* 0x0000000816137e24 */ /* 0x002fe4000f8e0211 */
[C---:B-----5:R-:W-:Y:S01]  /*5f20*/  IMAD R12, R20.reuse, UR4, RZ ;  /* 0x00000004140c7c24 */ /* 0x060fe2000f8e02ff */
[----:B------:R-:W-:Y:S01]  /*5f30*/  ULDC.64 UR4, c[0x0][0xbe0] ;  /* 0x0002f80000047ab9 */ /* 0x000fe20000000a00 */
[----:B------:R-:W-:Y:S01]  /*5f40*/  IMAD.MOV.U32 R13, RZ, RZ, R11 ;  /* 0x000000ffff0d7224 */ /* 0x000fe200078e000b */
[----:B------:R-:W-:Y:S01]  /*5f50*/  @P0 SHF.R.U32.HI R13, RZ, R15, R2 ;  /* 0x0000000fff0d0219 */ /* 0x000fe20000011602 */
[----:B------:R-:W-:Y:S01]  /*5f60*/  IMAD.IADD R7, R7, 0x1, R3 ;  /* 0x0000000107077824 */ /* 0x000fe200078e0203 */
[----:B------:R-:W-:Y:S01]  /*5f70*/  SHF.R.S32.HI R14, RZ, 0x1f, R19 ;  /* 0x0000001fff0e7819 */ /* 0x000fe20000011413 */
[----:B------:R-:W-:Y:S01]  /*5f80*/  IMAD R17, R21, UR9, R12 ;  /* 0x0000000915117c24 */ /* 0x000fe2000f8e020c */
[----:B------:R-:W-:Y:S01]  /*5f90*/  MOV R15, R11 ;  /* 0x0000000b000f7202 */ /* 0x000fe20000000f00 */
[----:B------:R-:W-:Y:S01]  /*5fa0*/  IMAD.WIDE.U32 R2, R20, UR9, R8 ;  /* 0x0000000914027c25 */ /* 0x000fe2000f8e0008 */
[----:B------:R-:W-:-:S03]  /*5fb0*/  ULDC.64 UR8, c[0x0][0xb28] ;  /* 0x0002ca0000087ab9 */ /* 0x000fc60000000a00 */
[----:B------:R-:W-:Y:S02]  /*5fc0*/  IMAD.IADD R9, R3, 0x1, R17 ;  /* 0x0000000103097824 */ /* 0x000fe400078e0211 */
[----:B------:R-:W-:Y:S02]  /*5fd0*/  IMAD R3, R14, UR4, RZ ;  /* 0x000000040e037c24 */ /* 0x000fe4000f8e02ff */
[----:B------:R-:W-:-:S04]  /*5fe0*/  @P0 IMAD.HI.U32 R90, R11, R90, RZ ;  /* 0x0000005a0b5a0227 */ /* 0x000fc800078e00ff */
[----:B------:R-:W-:Y:S01]  /*5ff0*/  IMAD.MOV.U32 R8, RZ, RZ, R2 ;  /* 0x000000ffff087224 */ /* 0x000fe200078e0002 */
[----:B------:R-:W-:Y:S01]  /*6000*/  @P0 SHF.R.U32.HI R15, RZ, R89, R90 ;  /* 0x00000059ff0f0219 */ /* 0x000fe2000001165a */
[C---:B------:R-:W-:Y:S02]  /*6010*/  IMAD R12, R19.reuse, UR5, R3 ;  /* 0x00000005130c7c24 */ /* 0x040fe4000f8e0203 */
[----:B------:R-:W-:Y:S01]  /*6020*/  IMAD.WIDE.U32 R2, R19, UR4, R6 ;  /* 0x0000000413027c25 */ /* 0x000fe2000f8e0006 */
[----:B------:R-:W-:-:S03]  /*6030*/  ULDC.64 UR4, c[0x0][0xb30] ;  /* 0x0002cc0000047ab9 */ /* 0x000fc60000000a00 */
[----:B------:R-:W-:Y:S01]  /*6040*/  IMAD R14, R14, UR6, RZ ;  /* 0x000000060e0e7c24 */ /* 0x000fe2000f8e02ff */
[----:B------:R-:W-:Y:S01]  /*6050*/  IADD3 R2, P0, R13, R2, RZ ;  /* 0x000000020d027210 */ /* 0x000fe20007f1e0ff */
[----:B------:R-:W-:Y:S01]  /*6060*/  IMAD.WIDE.U32 R6, R19, UR6, R8 ;  /* 0x0000000613067c25 */ /* 0x000fe2000f8e0008 */
[----:B------:R-:W-:Y:S02]  /*6070*/  SHF.R.S32.HI R9, RZ, 0x1f, R13 ;  /* 0x0000001fff097819 */ /* 0x000fe4000001140d */
[----:B------:R-:W-:Y:S01]  /*6080*/  SHF.R.S32.HI R8, RZ, 0x1f, R15 ;  /* 0x0000001fff087819 */ /* 0x000fe2000001140f */
[----:B------:R-:W-:Y:S01]  /*6090*/  IMAD.MOV R13, RZ, RZ, -R13 ;  /* 0x000000ffff0d7224 */ /* 0x000fe200078e0a0d */
[----:B------:R-:W-:Y:S01]  /*60a0*/  IADD3.X R3, R9, R3, R12, P0, !PT ;  /* 0x0000000309037210 */ /* 0x000fe200007fe40c */
[----:B------:R-:W-:Y:S01]  /*60b0*/  IMAD R17, R19, UR7, R14 ;  /* 0x0000000713117c24 */ /* 0x000fe2000f8e020e */
[----:B------:R-:W-:Y:S01]  /*60c0*/  IADD3 R14, -R15, RZ, RZ ;  /* 0x000000ff0f0e7210 */ /* 0x000fe20007ffe1ff */
[----:B------:R-:W-:Y:S01]  /*60d0*/  IMAD R8, R8, UR4, RZ ;  /* 0x0000000408087c24 */ /* 0x000fe2000f8e02ff */
[----:B------:R-:W-:Y:S01]  /*60e0*/  ULDC.64 UR6, c[0x0][0xbc8] ;  /* 0x0002f20000067ab9 */ /* 0x000fe20000000a00 */
[----:B------:R-:W-:-:S02]  /*60f0*/  IMAD R9, R16, R13, R11 ;  /* 0x0000000d10097224 */ /* 0x000fc400078e020b */
[----:B------:R-:W-:Y:S02]  /*6100*/  IMAD R11, R16, R14, R11 ;  /* 0x0000000e100b7224 */ /* 0x000fe400078e020b */
[----:B------:R-:W-:Y:S01]  /*6110*/  IMAD R13, R15, UR5, R8 ;  /* 0x000000050f0d7c24 */ /* 0x000fe2000f8e0208 */
[----:B------:R-:W-:Y:S01]  /*6120*/  SHF.R.S32.HI R8, RZ, 0x1f, R9 ;  /* 0x0000001fff087819 */ /* 0x000fe20000011409 */
[----:B------:R-:W-:Y:S01]  /*6130*/  IMAD.IADD R7, R7, 0x1, R17 ;  /* 0x0000000107077824 */ /* 0x000fe200078e0211 */
[----:B------:R-:W-:Y:S01]  /*6140*/  SHF.R.S32.HI R12, RZ, 0x1f, R11 ;  /* 0x0000001fff0c7819 */ /* 0x000fe2000001140b */
[----:B------:R-:W0:Y:S01]  /*6150*/  S2UR UR5, SR_CgaCtaId ;  /* 0x00000000000579c3 */ /* 0x000e220000008800 */
[----:B------:R-:W-:-:S04]  /*6160*/  IMAD.WIDE.U32 R2, R9, UR6, R2 ;  /* 0x0000000609027c25 */ /* 0x000fc8000f8e0002 */
[----:B------:R-:W-:Y:S01]  /*6170*/  IMAD.WIDE.U32 R6, R15, UR4, R6 ;  /* 0x000000040f067c25 */ /* 0x000fe2000f8e0006 */
[----:B------:R-:W-:-:S03]  /*6180*/  UMOV UR4, 0x400 ;  /* 0x0000040000047882 */ /* 0x000fc60000000000 */
[----:B------:R-:W-:Y:S02]  /*6190*/  IMAD R8, R8, UR6, RZ ;  /* 0x0000000608087c24 */ /* 0x000fe4000f8e02ff */
[----:B------:R-:W-:Y:S02]  /*61a0*/  IMAD.IADD R7, R7, 0x1, R13 ;  /* 0x0000000107077824 */ /* 0x000fe400078e020d */
[----:B------:R-:W-:Y:S02]  /*61b0*/  IMAD R12, R12, UR8, RZ ;  /* 0x000000080c0c7c24 */ /* 0x000fe4000f8e02ff */
[----:B------:R-:W-:Y:S01]  /*61c0*/  IMAD R13, R9, UR7, R8 ;  /* 0x00000007090d7c24 */ /* 0x000fe2000f8e0208 */
[----:B------:R-:W-:Y:S01]  /*61d0*/  ULDC.64 UR6, c[0x0][0xba8] ;  /* 0x0002ea0000067ab9 */ /* 0x000fe20000000a00 */
[C---:B------:R-:W-:Y:S01]  /*61e0*/  IMAD R15, R11.reuse, UR9, R12 ;  /* 0x000000090b0f7c24 */ /* 0x040fe2000f8e020c */
[----:B------:R-:W-:Y:S01]  /*61f0*/  LEA R8, P0, R2, UR6, 0x2 ;  /* 0x0000000602087c11 */ /* 0x000fe2000f8010ff */
[----:B------:R-:W-:Y:S01]  /*6200*/  IMAD.WIDE.U32 R6, R11, UR8, R6 ;  /* 0x000000080b067c25 */ /* 0x000fe2000f8e0006 */
[----:B------:R-:W-:Y:S01]  /*6210*/  ULDC.64 UR8, c[0x0][0xb00] ;  /* 0x0002c00000087ab9 */ /* 0x000fe20000000a00 */
[----:B------:R-:W-:-:S02]  /*6220*/  ULDC UR6, c[0x0][0xa88] ;  /* 0x0002a20000067ab9 */ /* 0x000fc40000000800 */
[----:B------:R-:W-:Y:S01]  /*6230*/  IMAD.IADD R9, R3, 0x1, R13 ;  /* 0x0000000103097824 */ /* 0x000fe200078e020d */
[----:B------:R-:W-:Y:S01]  /*6240*/  IADD3 R3, R7, R15, RZ ;  /* 0x0000000f07037210 */ /* 0x000fe20007ffe0ff */
[----:B------:R-:W-:Y:S01]  /*6250*/  IMAD R4, R10, 0x80, R4 ;  /* 0x000000800a047824 */ /* 0x000fe200078e0204 */
[----:B------:R-:W-:Y:S01]  /*6260*/  LEA R20, P1, R6, UR8, 0x2 ;  /* 0x0000000806147c11 */ /* 0x000fe2000f8210ff */
[----:B0-----:R-:W-:Y:S01]  /*6270*/  ULEA UR4, UR5, UR4, 0x18 ;  /* 0x0000000405047291 */ /* 0x001fe2000f8ec03f */
[----:B------:R-:W-:Y:S01]  /*6280*/  LEA.HI.X R9, R2, UR7, R9, 0x2, P0 ;  /* 0x0000000702097c11 */ /* 0x000fe200080f1409 */
[----:B------:R-:W-:Y:S01]  /*6290*/  IMAD R17, R16, UR6, RZ ;  /* 0x0000000610117c24 */ /* 0x000fe2000f8e02ff */
[----:B------:R-:W-:Y:S01]  /*62a0*/  LEA.HI.X R22, R6, UR9, R3, 0x2, P1 ;  /* 0x0000000906167c11 */ /* 0x000fe200088f1403 */
[----:B------:R-:W-:Y:S01]  /*62b0*/  SHFL.IDX PT, R2, R8, RZ, 0x1c1f ;  /* 0x001c1fff08027589 */ /* 0x000fe200000e0000 */
[C---:B------:R-:W-:Y:S01]  /*62c0*/  LOP3.LUT P0, RZ, R23.reuse, 0x3, RZ, 0xc0, !PT ;  /* 0x0000000317ff7812 */ /* 0x040fe2000780c0ff */
[C---:B------:R-:W-:Y:S01]  /*62d0*/  VIADD R16, R4.reuse, 0x8 ;  /* 0x0000000804107836 */ /* 0x040fe20000000000 */
[----:B------:R-:W-:Y:S01]  /*62e0*/  UIADD3 UR4, UR4, 0x2a820, URZ ;  /* 0x0002a82004047890 */ /* 0x000fe2000fffe03f */
[----:B------:R-:W0:Y:S01]  /*62f0*/  SHFL.IDX PT, R3, R9, RZ, 0x1c1f ;  /* 0x001c1fff09037589 */ /* 0x000e2200000e0000 */
[-C--:B------:R-:W-:Y:S01]  /*6300*/  ISETP.GE.OR P1, PT, R4, R17.reuse, P0 ;  /* 0x000000110400720c */ /* 0x080fe20000726670 */
[----:B------:R-:W-:Y:S01]  /*6310*/  IMAD.IADD R19, R23, 0x1, -R88 ;  /* 0x0000000117137824 */ /* 0x000fe200078e0a58 */
[-C--:B------:R-:W-:Y:S01]  /*6320*/  ISETP.GE.OR P0, PT, R16, R17.reuse, P0 ;  /* 0x000000111000720c */ /* 0x080fe20000706670 */
[----:B------:R-:W-:Y:S01]  /*6330*/  SHFL.IDX PT, R6, R8, 0x1, 0x1c1f ;  /* 0x003c1f0008067f89 */ /* 0x000fe200000e0000 */
[----:B------:R-:W-:Y:S01]  /*6340*/  UPRMT UR4, URZ, 0x654, UR4 ;  /* 0x000006543f047896 */ /* 0x000fe20008000004 */
[----:B------:R-:W-:-:S02]  /*6350*/  ISETP.GE.AND P2, PT, R4, R17, PT ;  /* 0x000000110400720c */ /* 0x000fc40003f46270 */
[----:B------:R-:W1:Y:S01]  /*6360*/  SHFL.IDX PT, R7, R9, 0x1, 0x1c1f ;  /* 0x003c1f0009077f89 */ /* 0x000e6200000e0000 */
[----:B------:R-:W-:-:S03]  /*6370*/  SHF.L.U32 R19, R19, 0x1, RZ ;  /* 0x0000000113137819 */ /* 0x000fc600000006ff */
[----:B------:R2:W3:Y:S02]  /*6380*/  SHFL.IDX PT, R14, R20, RZ, 0x1c1f ;  /* 0x001c1fff140e7589 */ /* 0x0004e400000e0000 */
[----:B------:R-:W-:Y:S02]  /*6390*/  SYNCS.ARRIVE.TRANS64.RED.A1T0 RZ, [UR4], RZ ;  /* 0x000000ffffff79a7 */ /* 0x000fe40008100404 */
[----:B------:R2:W4:Y:S04]  /*63a0*/  SHFL.IDX PT, R15, R22, RZ, 0x1c1f ;  /* 0x001c1fff160f7589 */ /* 0x00052800000e0000 */
[----:B0-----:R2:W-:Y:S04]  /*63b0*/  @!P1 ST.E desc[UR38][R2.64], R5 ;  /* 0x0000000502009985 */ /* 0x0015e8000c101926 */
[----:B-1----:R2:W-:Y:S01]  /*63c0*/  @!P0 ST.E desc[UR38][R6.64], R0 ;  /* 0x0000000006008985 */ /* 0x0025e2000c101926 */
[----:B------:R-:W-:Y:S05]  /*63d0*/  @P2 BRA `(.L_x_37) ;  /* 0x0000000400782947 */ /* 0x000fea0003800000 */
[C---:B--2---:R-:W-:Y:S01]  /*63e0*/  VIADD R0, R19.reuse, 0x8 ;  /* 0x0000000813007836 */ /* 0x044fe20000000000 */
[----:B------:R-:W-:Y:S01]  /*63f0*/  ULDC UR4, c[0x0][0xac8] ;  /* 0x0002b20000047ab9 */ /* 0x000fe20000000800 */
[C---:B------:R-:W-:Y:S01]  /*6400*/  VIADD R6, R19.reuse, 0x10 ;  /* 0x0000001013067836 */ /* 0x040fe20000000000 */
[C---:B------:R-:W-:Y:S01]  /*6410*/  ISETP.GE.AND P2, PT, R19.reuse, UR4, PT ;  /* 0x0000000413007c0c */ /* 0x040fe2000bf46270 */
[C---:B------:R-:W-:Y:S01]  /*6420*/  VIADD R7, R19.reuse, 0x18 ;  /* 0x0000001813077836 */ /* 0x040fe20000000000 */
[----:B------:R-:W-:Y:S01]  /*6430*/  ISETP.GE.AND P3, PT, R0, UR4, PT ;  /* 0x0000000400007c0c */ /* 0x000fe2000bf66270 */
[C---:B------:R-:W-:Y:S01]  /*6440*/  VIADD R8, R19.reuse, 0x28 ;  /* 0x0000002813087836 */ /* 0x040fe20000000000 */
[----:B------:R-:W-:Y:S01]  /*6450*/  ISETP.GE.AND P0, PT, R6, UR4, PT ;  /* 0x0000000406007c0c */ /* 0x000fe2000bf06270 */
[----:B------:R-:W-:Y:S01]  /*6460*/  VIADD R9, R19, 0x30 ;  /* 0x0000003013097836 */ /* 0x000fe20000000000 */
[----:B------:R-:W-:Y:S01]  /*6470*/  ISETP.GE.AND P1, PT, R7, UR4, PT ;  /* 0x0000000407007c0c */ /* 0x000fe2000bf26270 */
[C---:B------:R-:W-:Y:S01]  /*6480*/  VIADD R10, R19.reuse, 0x38 ;  /* 0x00000038130a7836 */ /* 0x040fe20000000000 */
[C---:B------:R-:W-:Y:S01]  /*6490*/  IADD3 R11, R19.reuse, 0x40, RZ ;  /* 0x00000040130b7810 */ /* 0x040fe20007ffe0ff */
[----:B------:R-:W-:Y:S01]  /*64a0*/  VIADD R12, R19, 0x50 ;  /* 0x00000050130c7836 */ /* 0x000fe20000000000 */
[----:B------:R-:W-:-:S02]  /*64b0*/  ISETP.GE.AND P4, PT, R9, UR4, PT ;  /* 0x0000000409007c0c */ /* 0x000fc4000bf86270 */
[----:B------:R-:W-:Y:S01]  /*64c0*/  ISETP.GE.AND P5, PT, R10, UR4, PT ;  /* 0x000000040a007c0c */ /* 0x000fe2000bfa6270 */
[----:B---34-:R-:W-:Y:S01]  /*64d0*/  @!P2 IMAD.WIDE R2, R19, 0x4, R14 ;  /* 0x000000041302a825 */ /* 0x018fe200078e020e */
[----:B------:R-:W-:Y:S02]  /*64e0*/  ISETP.GE.AND P6, PT, R11, UR4, PT ;  /* 0x000000040b007c0c */ /* 0x000fe4000bfc6270 */
[----:B------:R-:W-:Y:S02]  /*64f0*/  @!P3 LEA.HI R0, R0, R0, RZ, 0x1 ;  /* 0x000000000000b211 */ /* 0x000fe400078f08ff */
[----:B------:R0:W-:Y:S01]  /*6500*/  @!P2 ST.E.64 desc[UR38][R2.64], R24 ;  /* 0x000000180200a985 */ /* 0x0001e2000c101b26 */
[----:B------:R-:W-:Y:S02]  /*6510*/  @!P0 LEA.HI R6, R6, R6, RZ, 0x1 ;  /* 0x0000000606068211 */ /* 0x000fe400078f08ff */
[----:B------:R-:W-:Y:S02]  /*6520*/  @!P3 LOP3.LUT R5, R0, 0xfffffffe, RZ, 0xc0, !PT ;  /* 0xfffffffe0005b812 */ /* 0x000fe400078ec0ff */
[----:B------:R-:W-:-:S02]  /*6530*/  IADD3 R0, R19, 0x20, RZ ;  /* 0x0000002013007810 */ /* 0x000fc40007ffe0ff */
[----:B------:R-:W-:Y:S01]  /*6540*/  @!P1 LEA.HI R7, R7, R7, RZ, 0x1 ;  /* 0x0000000707079211 */ /* 0x000fe200078f08ff */
[----:B------:R-:W-:Y:S01]  /*6550*/  @!P3 IMAD.WIDE R4, R5, 0x4, R14 ;  /* 0x000000040504b825 */ /* 0x000fe200078e020e */
[----:B------:R-:W-:Y:S02]  /*6560*/  ISETP.GE.AND P2, PT, R0, UR4, PT ;  /* 0x0000000400007c0c */ /* 0x000fe4000bf46270 */
[----:B------:R-:W-:Y:S02]  /*6570*/  @!P5 LEA.HI R10, R10, R10, RZ, 0x1 ;  /* 0x0000000a0a0ad211 */ /* 0x000fe400078f08ff */
[----:B------:R1:W-:Y:S01]  /*6580*/  @!P3 ST.E.64 desc[UR38][R4.64], R28 ;  /* 0x0000001c0400b985 */ /* 0x0003e2000c101b26 */
[----:B------:R-:W-:Y:S02]  /*6590*/  ISETP.GE.AND P3, PT, R8, UR4, PT ;  /* 0x0000000408007c0c */ /* 0x000fe4000bf66270 */
[----:B0-----:R-:W-:Y:S02]  /*65a0*/  @!P0 LOP3.LUT R3, R6, 0xfffffffe, RZ, 0xc0, !PT ;  /* 0xfffffffe06038812 */ /* 0x001fe400078ec0ff */
[----:B------:R-:W-:-:S02]  /*65b0*/  @!P4 LEA.HI R6, R9, R9, RZ, 0x1 ;  /* 0x000000090906c211 */ /* 0x000fc400078f08ff */
[----:B------:R-:W-:Y:S01]  /*65c0*/  @!P5 LOP3.LUT R13, R10, 0xfffffffe, RZ, 0xc0, !PT ;  /* 0xfffffffe0a0dd812 */ /* 0x000fe200078ec0ff */
[----:B------:R-:W-:Y:S01]  /*65d0*/  @!P0 IMAD.WIDE R2, R3, 0x4, R14 ;  /* 0x0000000403028825 */ /* 0x000fe200078e020e */
[----:B------:R-:W-:Y:S02]  /*65e0*/  @!P2 LEA.HI R0, R0, R0, RZ, 0x1 ;  /* 0x000000000000a211 */ /* 0x000fe400078f08ff */
[----:B------:R-:W-:Y:S02]  /*65f0*/  IADD3 R18, R19, 0x60, RZ ;  /* 0x0000006013127810 */ /* 0x000fe40007ffe0ff */
[----:B------:R0:W-:Y:S01]  /*6600*/  @!P0 ST.E.64 desc[UR38][R2.64], R32 ;  /* 0x0000002002008985 */ /* 0x0001e2000c101b26 */
[----:B------:R-:W-:Y:S02]  /*6610*/  @!P3 LEA.HI R8, R8, R8, RZ, 0x1 ;  /* 0x000000080808b211 */ /* 0x000fe400078f08ff */
[----:B-1----:R-:W-:Y:S02]  /*6620*/  @!P1 LOP3.LUT R5, R7, 0xfffffffe, RZ, 0xc0, !PT ;  /* 0xfffffffe07059812 */ /* 0x002fe400078ec0ff */
[----:B------:R-:W-:-:S02]  /*6630*/  @!P2 LOP3.LUT R7, R0, 0xfffffffe, RZ, 0xc0, !PT ;  /* 0xfffffffe0007a812 */ /* 0x000fc400078ec0ff */
[----:B------:R-:W-:Y:S01]  /*6640*/  @!P3 LOP3.LUT R9, R8, 0xfffffffe, RZ, 0xc0, !PT ;  /* 0xfffffffe0809b812 */ /* 0x000fe200078ec0ff */
[--C-:B------:R-:W-:Y:S01]  /*6650*/  @!P1 IMAD.WIDE R4, R5, 0x4, R14.reuse ;  /* 0x0000000405049825 */ /* 0x100fe200078e020e */
[----:B------:R-:W-:Y:S02]  /*6660*/  @!P6 LEA.HI R0, R11, R11, RZ, 0x1 ;  /* 0x0000000b0b00e211 */ /* 0x000fe400078f08ff */
[----:B------:R-:W-:Y:S01]  /*6670*/  @!P4 LOP3.LUT R11, R6, 0xfffffffe, RZ, 0xc0, !PT ;  /* 0xfffffffe060bc812 */ /* 0x000fe200078ec0ff */
[--C-:B------:R-:W-:Y:S01]  /*6680*/  @!P2 IMAD.WIDE R6, R7, 0x4, R14.reuse ;  /* 0x000000040706a825 */ /* 0x100fe200078e020e */
[----:B------:R-:W-:Y:S01]  /*6690*/  @!P6 LOP3.LUT R21, R0, 0xfffffffe, RZ, 0xc0, !PT ;  /* 0xfffffffe0015e812 */ /* 0x000fe200078ec0ff */
[----:B------:R1:W-:Y:S01]  /*66a0*/  @!P1 ST.E.64 desc[UR38][R4.64], R36 ;  /* 0x0000002404009985 */ /* 0x0003e2000c101b26 */
[----:B------:R-:W-:Y:S01]  /*66b0*/  ISETP.GE.AND P1, PT, R12, UR4, PT ;  /* 0x000000040c007c0c */ /* 0x000fe2000bf26270 */
[----:B0-----:R-:W-:Y:S02]  /*66c0*/  @!P3 IMAD.WIDE R2, R9, 0x4, R14 ;  /* 0x000000040902b825 */ /* 0x001fe400078e020e */
[----:B------:R0:W-:Y:S02]  /*66d0*/  @!P2 ST.E.64 desc[UR38][R6.64], R40 ;  /* 0x000000280600a985 */ /* 0x0001e4000c101b26 */
[----:B------:R-:W-:-:S02]  /*66e0*/  VIADD R0, R19, 0x48 ;  /* 0x0000004813007836 */ /* 0x000fc40000000000 */
[--C-:B------:R-:W-:Y:S01]  /*66f0*/  @!P5 IMAD.WIDE R8, R13, 0x4, R14.reuse ;  /* 0x000000040d08d825 */ /* 0x100fe200078e020e */
[----:B------:R2:W-:Y:S01]  /*6700*/  @!P3 ST.E.64 desc[UR38][R2.64], R44 ;  /* 0x0000002c0200b985 */ /* 0x0005e2000c101b26 */
[----:B------:R-:W-:Y:S02]  /*6710*/  ISETP.GE.AND P3, PT, R18, UR4, PT ;  /* 0x0000000412007c0c */ /* 0x000fe4000bf66270 */
[----:B------:R-:W-:Y:S01]  /*6720*/  VIADD R13, R19, 0x58 ;  /* 0x00000058130d7836 */ /* 0x000fe20000000000 */
[----:B------:R-:W-:Y:S01]  /*6730*/  ISETP.GE.AND P0, PT, R0, UR4, PT ;  /* 0x0000000400007c0c */ /* 0x000fe2000bf06270 */
[--C-:B-1----:R-:W-:Y:S01]  /*6740*/  @!P4 IMAD.WIDE R4, R11, 0x4, R14.reuse ;  /* 0x000000040b04c825 */ /* 0x102fe200078e020e */
[----:B------:R-:W-:Y:S02]  /*6750*/  @!P1 LEA.HI R12, R12, R12, RZ, 0x1 ;  /* 0x0000000c0c0c9211 */ /* 0x000fe400078f08ff */
[----:B------:R-:W-:Y:S01]  /*6760*/  ISETP.GE.AND P2, PT, R13, UR4, PT ;  /* 0x000000040d007c0c */ /* 0x000fe2000bf46270 */
[----:B------:R-:W-:Y:S01]  /*6770*/  @!P6 IMAD.WIDE R10, R21, 0x4, R14 ;  /* 0x00000004150ae825 */ /* 0x000fe200078e020e */
[----:B------:R1:W-:Y:S03]  /*6780*/  @!P4 ST.E.64 desc[UR38][R4.64], R48 ;  /* 0x000000300400c985 */ /* 0x0003e6000c101b26 */
[C---:B0-----:R-:W-:Y:S01]  /*6790*/  VIADD R6, R19.reuse, 0x68 ;  /* 0x0000006813067836 */ /* 0x041fe20000000000 */
[----:B------:R0:W-:Y:S01]  /*67a0*/  @!P5 ST.E.64 desc[UR38][R8.64], R52 ;  /* 0x000000340800d985 */ /* 0x0001e2000c101b26 */
[C---:B--2---:R-:W-:Y:S01]  /*67b0*/  VIADD R3, R19.reuse, 0x78 ;  /* 0x0000007813037836 */ /* 0x044fe20000000000 */
[----:B------:R-:W-:Y:S01]  /*67c0*/  @!P3 LEA.HI R18, R18, R18, RZ, 0x1 ;  /* 0x000000121212b211 */ /* 0x000fe200078f08ff */
[----:B------:R-:W-:Y:S01]  /*67d0*/  VIADD R7, R19, 0x70 ;  /* 0x0000007013077836 */ /* 0x000fe20000000000 */
[----:B------:R2:W-:Y:S01]  /*67e0*/  @!P6 ST.E.64 desc[UR38][R10.64], R56 ;  /* 0x000000380a00e985 */ /* 0x0005e2000c101b26 */
[----:B------:R-:W-:-:S02]  /*67f0*/  ISETP.GE.AND P4, PT, R6, UR4, PT ;  /* 0x0000000406007c0c */ /* 0x000fc4000bf86270 */
[----:B------:R-:W-:Y:S02]  /*6800*/  ISETP.GE.AND P6, PT, R3, UR4, PT ;  /* 0x0000000403007c0c */ /* 0x000fe4000bfc6270 */
[----:B------:R-:W-:Y:S02]  /*6810*/  ISETP.GE.AND P5, PT, R7, UR4, PT ;  /* 0x0000000407007c0c */ /* 0x000fe4000bfa6270 */
[----:B------:R-:W-:Y:S02]  /*6820*/  @!P0 LEA.HI R0, R0, R0, RZ, 0x1 ;  /* 0x0000000000008211 */ /* 0x000fe400078f08ff */
[----:B------:R-:W-:Y:S02]  /*6830*/  @!P2 LEA.HI R13, R13, R13, RZ, 0x1 ;  /* 0x0000000d0d0da211 */ /* 0x000fe400078f08ff */
[----:B-1----:R-:W-:Y:S02]  /*6840*/  @!P1 LOP3.LUT R5, R12, 0xfffffffe, RZ, 0xc0, !PT ;  /* 0xfffffffe0c059812 */ /* 0x002fe400078ec0ff */
[----:B0-----:R-:W-:-:S02]  /*6850*/  @!P3 LOP3.LUT R9, R18, 0xfffffffe, RZ, 0xc0, !PT ;  /* 0xfffffffe1209b812 */ /* 0x001fc400078ec0ff */
[----:B------:R-:W-:Y:S02]  /*6860*/  @!P4 LEA.HI R6, R6, R6, RZ, 0x1 ;  /* 0x000000060606c211 */ /* 0x000fe400078f08ff */
[----:B------:R-:W-:Y:S01]  /*6870*/  @!P6 LEA.HI R4, R3, R3, RZ, 0x1 ;  /* 0x000000030304e211 */ /* 0x000fe200078f08ff */
[----:B------:R-:W-:Y:S01]  /*6880*/  @!P3 IMAD.WIDE R8, R9, 0x4, R14 ;  /* 0x000000040908b825 */ /* 0x000fe200078e020e */
[----:B------:R-:W-:Y:S02]  /*6890*/  @!P5 LEA.HI R2, R7, R7, RZ, 0x1 ;  /* 0x000000070702d211 */ /* 0x000fe400078f08ff */
[----:B------:R-:W-:Y:S02]  /*68a0*/  @!P0 LOP3.LUT R3, R0, 0xfffffffe, RZ, 0xc0, !PT ;  /* 0xfffffffe00038812 */ /* 0x000fe400078ec0ff */
[----:B------:R-:W-:Y:S02]  /*68b0*/  @!P2 LOP3.LUT R7, R13, 0xfffffffe, RZ, 0xc0, !PT ;  /* 0xfffffffe0d07a812 */ /* 0x000fe400078ec0ff */
[----:B--2---:R-:W-:-:S02]  /*68c0*/  @!P4 LOP3.LUT R11, R6, 0xfffffffe, RZ, 0xc0, !PT ;  /* 0xfffffffe060bc812 */ /* 0x004fc400078ec0ff */
[----:B------:R-:W-:Y:S01]  /*68d0*/  @!P5 LOP3.LUT R13, R2, 0xfffffffe, RZ, 0xc0, !PT ;  /* 0xfffffffe020dd812 */ /* 0x000fe200078ec0ff */
[----:B------:R-:W-:Y:S01]  /*68e0*/  @!P0 IMAD.WIDE R2, R3, 0x4, R14 ;  /* 0x0000000403028825 */ /* 0x000fe200078e020e */
[----:B------:R-:W-:-:S03]  /*68f0*/  @!P6 LOP3.LUT R21, R4, 0xfffffffe, RZ, 0xc0, !PT ;  /* 0xfffffffe0415e812 */ /* 0x000fc600078ec0ff */
[--C-:B------:R-:W-:Y:S01]  /*6900*/  @!P1 IMAD.WIDE R4, R5, 0x4, R14.reuse ;  /* 0x0000000405049825 */ /* 0x100fe200078e020e */
[----:B------:R0:W-:Y:S03]  /*6910*/  @!P0 ST.E.64 desc[UR38][R2.64], R60 ;  /* 0x0000003c02008985 */ /* 0x0001e6000c101b26 */
[--C-:B------:R-:W-:Y:S01]  /*6920*/  @!P2 IMAD.WIDE R6, R7, 0x4, R14.reuse ;  /* 0x000000040706a825 */ /* 0x100fe200078e020e */
[----:B------:R0:W-:Y:S03]  /*6930*/  @!P1 ST.E.64 desc[UR38][R4.64], R64 ;  /* 0x0000004004009985 */ /* 0x0001e6000c101b26 */
[--C-:B------:R-:W-:Y:S01]  /*6940*/  @!P4 IMAD.WIDE R10, R11, 0x4, R14.reuse ;  /* 0x000000040b0ac825 */ /* 0x100fe200078e020e */
[----:B------:R0:W-:Y:S03]  /*6950*/  @!P2 ST.E.64 desc[UR38][R6.64], R68 ;  /* 0x000000440600a985 */ /* 0x0001e6000c101b26 */
[--C-:B------:R-:W-:Y:S01]  /*6960*/  @!P5 IMAD.WIDE R12, R13, 0x4, R14.reuse ;  /* 0x000000040d0cd825 */ /* 0x100fe200078e020e */
[----:B------:R0:W-:Y:S03]  /*6970*/  @!P3 ST.E.64 desc[UR38][R8.64], R72 ;  /* 0x000000480800b985 */ /* 0x0001e6000c101b26 */
[----:B------:R-:W-:Y:S01]  /*6980*/  @!P6 IMAD.WIDE R14, R21, 0x4, R14 ;  /* 0x00000004150ee825 */ /* 0x000fe200078e020e */
[----:B------:R0:W-:Y:S04]  /*6990*/  @!P4 ST.E.64 desc[UR38][R10.64], R76 ;  /* 0x0000004c0a00c985 */ /* 0x0001e8000c101b26 */
[----:B------:R0:W-:Y:S04]  /*69a0*/  @!P5 ST.E.64 desc[UR38][R12.64], R80 ;  /* 0x000000500c00d985 */ /* 0x0001e8000c101b26 */
[----:B------:R0:W-:Y:S02]  /*69b0*/  @!P6 ST.E.64 desc[UR38][R14.64], R84 ;  /* 0x000000540e00e985 */ /* 0x0001e4000c101b26 */
.L_x_37:
[----:B------:R-:W-:Y:S05]  /*69c0*/  BSYNC B0 ;  /* 0x0000000000007941 */ /* 0x000fea0003800000 */
.L_x_36:
[----:B------:R-:W-:Y:S01]  /*69d0*/  ISETP.GE.AND P0, PT, R16, R17, PT ;  /* 0x000000111000720c */ /* 0x000fe20003f06270 */
[----:B0-----:R0:W1:Y:S04]  /*69e0*/  SHFL.IDX PT, R13, R22, 0x1, 0x1c1f ;  /* 0x003c1f00160d7f89 */ /* 0x00106800000e0000 */
[----:B------:R0:W0:Y:S08]  /*69f0*/  SHFL.IDX PT, R12, R20, 0x1, 0x1c1f ;  /* 0x003c1f00140c7f89 */ /* 0x00003000000e0000 */
[----:B------:R-:W-:Y:S05]  /*6a00*/  @P0 BRA `(.L_x_8) ;  /* 0x0000004000b40947 */ /* 0x000fea0003800000 */
[----:B------:R-:W-:Y:S01]  /*6a10*/  ULDC UR4, c[0x0][0xac8] ;  /* 0x0002b20000047ab9 */ /* 0x000fe20000000800 */
[C---:B--2---:R-:W-:Y:S01]  /*6a20*/  IADD3 R0, R19.reuse, 0x8, RZ ;  /* 0x0000000813007810 */ /* 0x044fe20007ffe0ff */
[C---:B------:R-:W-:Y:S01]  /*6a30*/  VIADD R4, R19.reuse, 0x10 ;  /* 0x0000001013047836 */ /* 0x040fe20000000000 */
[C---:B------:R-:W-:Y:S01]  /*6a40*/  ISETP.GE.AND P0, PT, R19.reuse, UR4, PT ;  /* 0x0000000413007c0c */ /* 0x040fe2000bf06270 */
[C---:B------:R-:W-:Y:S01]  /*6a50*/  VIADD R6, R19.reuse, 0x18 ;  /* 0x0000001813067836 */ /* 0x040fe20000000000 */
[----:B------:R-:W-:Y:S01]  /*6a60*/  ISETP.GE.AND P5, PT, R0, UR4, PT ;  /* 0x0000000400007c0c */ /* 0x000fe2000bfa6270 */
[C---:B------:R-:W-:Y:S01]  /*6a70*/  VIADD R8, R19.reuse, 0x20 ;  /* 0x0000002013087836 */ /* 0x040fe20000000000 */
[----:B------:R-:W-:Y:S01]  /*6a80*/  ISETP.GE.AND P6, PT, R4, UR4, PT ;  /* 0x0000000404007c0c */ /* 0x000fe2000bfc6270 */
[C---:B------:R-:W-:Y:S01]  /*6a90*/  VIADD R10, R19.reuse, 0x30 ;  /* 0x00000030130a7836 */ /* 0x040fe20000000000 */
[C---:B------:R-:W-:Y:S01]  /*6aa0*/  IADD3 R9, R19.reuse, 0x28, RZ ;  /* 0x0000002813097810 */ /* 0x040fe20007ffe0ff */
[C---:B------:R-:W-:Y:S01]  /*6ab0*/  VIADD R11, R19.reuse, 0x38 ;  /* 0x00000038130b7836 */ /* 0x040fe20000000000 */
[----:B------:R-:W-:Y:S01]  /*6ac0*/  ISETP.GE.AND P4, PT, R8, UR4, PT ;  /* 0x0000000408007c0c */ /* 0x000fe2000bf86270 */
[----:B------:R-:W-:Y:S01]  /*6ad0*/  VIADD R16, R19, 0x40 ;  /* 0x0000004013107836 */ /* 0x000fe20000000000 */
[----:B------:R-:W-:Y:S01]  /*6ae0*/  ISETP.GE.AND P3, PT, R9, UR4, PT ;  /* 0x0000000409007c0c */ /* 0x000fe2000bf66270 */
[C---:B0-----:R-:W-:Y:S01]  /*6af0*/  VIADD R20, R19.reuse, 0x70 ;  /* 0x0000007013147836 */ /* 0x041fe20000000000 */
[----:B------:R-:W-:Y:S01]  /*6b00*/  ISETP.GE.AND P2, PT, R10, UR4, PT ;  /* 0x000000040a007c0c */ /* 0x000fe2000bf46270 */
[----:B-1----:R-:W-:Y:S01]  /*6b10*/  @!P0 IMAD.WIDE R2, R19, 0x4, R12 ;  /* 0x0000000413028825 */ /* 0x002fe200078e020c */
[----:B------:R-:W-:-:S02]  /*6b20*/  ISETP.GE.AND P1, PT, R11, UR4, PT ;  /* 0x000000040b007c0c */ /* 0x000fc4000bf26270 */
[----:B------:R-:W-:Y:S02]  /*6b30*/  @!P5 LEA.HI R0, R0, R0, RZ, 0x1 ;  /* 0x000000000000d211 */ /* 0x000fe400078f08ff */
[----:B------:R0:W-:Y:S01]  /*6b40*/  @!P0 ST.E.64 desc[UR38][R2.64], R26 ;  /* 0x0000001a02008985 */ /* 0x0001e2000c101b26 */
[----:B------:R-:W-:Y:S02]  /*6b50*/  ISETP.GE.AND P0, PT, R6, UR4, PT ;  /* 0x0000000406007c0c */ /* 0x000fe4000bf06270 */
[----:B------:R-:W-:Y:S02]  /*6b60*/  @!P6 LEA.HI R4, R4, R4, RZ, 0x1 ;  /* 0x000000040404e211 */ /* 0x000fe400078f08ff */
[----:B------:R-:W-:Y:S02]  /*6b70*/  @!P5 LOP3.LUT R5, R0, 0xfffffffe, RZ, 0xc0, !PT ;  /* 0xfffffffe0005d812 */ /* 0x000fe400078ec0ff */
[----:B------:R-:W-:Y:S02]  /*6b80*/  @!P6 LOP3.LUT R7, R4, 0xfffffffe, RZ, 0xc0, !PT ;  /* 0xfffffffe0407e812 */ /* 0x000fe400078ec0ff */
[----:B------:R-:W-:-:S02]  /*6b90*/  @!P4 LEA.HI R8, R8, R8, RZ, 0x1 ;  /* 0x000000080808c211 */ /* 0x000fc400078f08ff */
[----:B------:R-:W-:Y:S02]  /*6ba0*/  @!P3 LEA.HI R0, R9, R9, RZ, 0x1 ;  /* 0x000000090900b211 */ /* 0x000fe400078f08ff */
[----:B------:R-:W-:Y:S01]  /*6bb0*/  @!P2 LEA.HI R10, R10, R10, RZ, 0x1 ;  /* 0x0000000a0a0aa211 */ /* 0x000fe200078f08ff */
[--C-:B0-----:R-:W-:Y:S01]  /*6bc0*/  @!P5 IMAD.WIDE R2, R5, 0x4, R12.reuse ;  /* 0x000000040502d825 */ /* 0x101fe200078e020c */
[----:B------:R-:W-:Y:S02]  /*6bd0*/  @!P0 LEA.HI R6, R6, R6, RZ, 0x1 ;  /* 0x0000000606068211 */ /* 0x000fe400078f08ff */
[----:B---3--:R-:W-:Y:S01]  /*6be0*/  @!P1 LEA.HI R14, R11, R11, RZ, 0x1 ;  /* 0x0000000b0b0e9211 */ /* 0x008fe200078f08ff */
[----:B------:R-:W-:Y:S01]  /*6bf0*/  @!P6 IMAD.WIDE R4, R7, 0x4, R12 ;  /* 0x000000040704e825 */ /* 0x000fe200078e020c */
[----:B------:R-:W-:Y:S01]  /*6c00*/  @!P0 LOP3.LUT R7, R6, 0xfffffffe, RZ, 0xc0, !PT ;  /* 0xfffffffe06078812 */ /* 0x000fe200078ec0ff */
[----:B------:R0:W-:Y:S01]  /*6c10*/  @!P5 ST.E.64 desc[UR38][R2.64], R30 ;  /* 0x0000001e0200d985 */ /* 0x0001e2000c101b26 */
[----:B------:R-:W-:-:S02]  /*6c20*/  @!P4 LOP3.LUT R9, R8, 0xfffffffe, RZ, 0xc0, !PT ;  /* 0xfffffffe0809c812 */ /* 0x000fc400078ec0ff */
[----:B------:R-:W-:Y:S01]  /*6c30*/  @!P3 LOP3.LUT R11, R0, 0xfffffffe, RZ, 0xc0, !PT ;  /* 0xfffffffe000bb812 */ /* 0x000fe200078ec0ff */
[----:B------:R1:W-:Y:S01]  /*6c40*/  @!P6 ST.E.64 desc[UR38][R4.64], R34 ;  /* 0x000000220400e985 */ /* 0x0003e2000c101b26 */
[----:B----4-:R-:W-:Y:S01]  /*6c50*/  @!P2 LOP3.LUT R15, R10, 0xfffffffe, RZ, 0xc0, !PT ;  /* 0xfffffffe0a0fa812 */ /* 0x010fe200078ec0ff */
[C---:B------:R-:W-:Y:S01]  /*6c60*/  VIADD R0, R19.reuse, 0x50 ;  /* 0x0000005013007836 */ /* 0x040fe20000000000 */
[----:B------:R-:W-:Y:S01]  /*6c70*/  @!P1 LOP3.LUT R17, R14, 0xfffffffe, RZ, 0xc0, !PT ;  /* 0xfffffffe0e119812 */ /* 0x000fe200078ec0ff */
[C---:B------:R-:W-:Y:S01]  /*6c80*/  VIADD R14, R19.reuse, 0x58 ;  /* 0x00000058130e7836 */ /* 0x040fe20000000000 */
[----:B------:R-:W-:Y:S02]  /*6c90*/  IADD3 R18, R19, 0x48, RZ ;  /* 0x0000004813127810 */ /* 0x000fe40007ffe0ff */
[----:B------:R-:W-:Y:S02]  /*6ca0*/  ISETP.GE.AND P5, PT, R16, UR4, PT ;  /* 0x0000000410007c0c */ /* 0x000fe4000bfa6270 */
[----:B------:R-:W-:Y:S01]  /*6cb0*/  ISETP.GE.AND P6, PT, R18, UR4, PT ;  /* 0x0000000412007c0c */ /* 0x000fe2000bfc6270 */
[----:B0-----:R-:W-:-:S04]  /*6cc0*/  @!P0 IMAD.WIDE R2, R7, 0x4, R12 ;  /* 0x0000000407028825 */ /* 0x001fc800078e020c */
[--C-:B-1----:R-:W-:Y:S01]  /*6cd0*/  @!P4 IMAD.WIDE R4, R9, 0x4, R12.reuse ;  /* 0x000000040904c825 */ /* 0x102fe200078e020c */
[----:B------:R0:W-:Y:S01]  /*6ce0*/  @!P0 ST.E.64 desc[UR38][R2.64], R38 ;  /* 0x0000002602008985 */ /* 0x0001e2000c101b26 */
[----:B------:R-:W-:Y:S02]  /*6cf0*/  ISETP.GE.AND P0, PT, R0, UR4, PT ;  /* 0x0000000400007c0c */ /* 0x000fe4000bf06270 */
[--C-:B------:R-:W-:Y:S01]  /*6d00*/  @!P3 IMAD.WIDE R6, R11, 0x4, R12.reuse ;  /* 0x000000040b06b825 */ /* 0x100fe200078e020c */
[----:B------:R1:W-:Y:S01]  /*6d10*/  @!P4 ST.E.64 desc[UR38][R4.64], R42 ;  /* 0x0000002a0400c985 */ /* 0x0003e2000c101b26 */
[----:B------:R-:W-:Y:S02]  /*6d20*/  ISETP.GE.AND P4, PT, R20, UR4, PT ;  /* 0x0000000414007c0c */ /* 0x000fe4000bf86270 */
[----:B------:R-:W-:Y:S01]  /*6d30*/  @!P2 IMAD.WIDE R8, R15, 0x4, R12 ;  /* 0x000000040f08a825 */ /* 0x000fe200078e020c */
[----:B------:R2:W-:Y:S01]  /*6d40*/  @!P3 ST.E.64 desc[UR38][R6.64], R46 ;  /* 0x0000002e0600b985 */ /* 0x0005e2000c101b26 */
[----:B------:R-:W-:-:S02]  /*6d50*/  IADD3 R15, R19, 0x60, RZ ;  /* 0x00000060130f7810 */ /* 0x000fc40007ffe0ff */
[----:B------:R-:W-:Y:S01]  /*6d60*/  @!P1 IMAD.WIDE R10, R17, 0x4, R12 ;  /* 0x00000004110a9825 */ /* 0x000fe200078e020c */
[----:B------:R3:W-:Y:S01]  /*6d70*/  @!P2 ST.E.64 desc[UR38][R8.64], R50 ;  /* 0x000000320800a985 */ /* 0x0007e2000c101b26 */
[----:B------:R-:W-:Y:S02]  /*6d80*/  ISETP.GE.AND P2, PT, R15, UR4, PT ;  /* 0x000000040f007c0c */ /* 0x000fe4000bf46270 */
[----:B------:R-:W-:Y:S01]  /*6d90*/  VIADD R17, R19, 0x68 ;  /* 0x0000006813117836 */ /* 0x000fe20000000000 */
[----:B------:R4:W-:Y:S01]  /*6da0*/  @!P1 ST.E.64 desc[UR38][R10.64], R54 ;  /* 0x000000360a009985 */ /* 0x0009e2000c101b26 */
[----:B------:R-:W-:Y:S02]  /*6db0*/  ISETP.GE.AND P1, PT, R14, UR4, PT ;  /* 0x000000040e007c0c */ /* 0x000fe4000bf26270 */
[----:B------:R-:W-:Y:S02]  /*6dc0*/  @!P5 LEA.HI R16, R16, R16, RZ, 0x1 ;  /* 0x000000101010d211 */ /* 0x000fe400078f08ff */
[----:B------:R-:W-:-:S02]  /*6dd0*/  ISETP.GE.AND P3, PT, R17, UR4, PT ;  /* 0x0000000411007c0c */ /* 0x000fc4000bf66270 */
[----:B------:R-:W-:Y:S02]  /*6de0*/  @!P6 LEA.HI R18, R18, R18, RZ, 0x1 ;  /* 0x000000121212e211 */ /* 0x000fe400078f08ff */
[----:B0-----:R-:W-:Y:S02]  /*6df0*/  @!P5 LOP3.LUT R3, R16, 0xfffffffe, RZ, 0xc0, !PT ;  /* 0xfffffffe1003d812 */ /* 0x001fe400078ec0ff */
[----:B-1----:R-:W-:Y:S02]  /*6e00*/  @!P6 LOP3.LUT R5, R18, 0xfffffffe, RZ, 0xc0, !PT ;  /* 0xfffffffe1205e812 */ /* 0x002fe400078ec0ff */
[----:B------:R-:W-:Y:S01]  /*6e10*/  @!P0 LEA.HI R0, R0, R0, RZ, 0x1 ;  /* 0x0000000000008211 */ /* 0x000fe200078f08ff */
[--C-:B------:R-:W-:Y:S01]  /*6e20*/  @!P5 IMAD.WIDE R2, R3, 0x4, R12.reuse ;  /* 0x000000040302d825 */ /* 0x100fe200078e020c */
[----:B------:R-:W-:Y:S02]  /*6e30*/  @!P1 LEA.HI R14, R14, R14, RZ, 0x1 ;  /* 0x0000000e0e0e9211 */ /* 0x000fe400078f08ff */
[----:B------:R-:W-:Y:S01]  /*6e40*/  @!P2 LEA.HI R15, R15, R15, RZ, 0x1 ;  /* 0x0000000f0f0fa211 */ /* 0x000fe200078f08ff */
[----:B------:R-:W-:Y:S01]  /*6e50*/  @!P6 IMAD.WIDE R4, R5, 0x4, R12 ;  /* 0x000000040504e825 */ /* 0x000fe200078e020c */
[----:B------:R-:W-:Y:S01]  /*6e60*/  @!P3 LEA.HI R17, R17, R17, RZ, 0x1 ;  /* 0x000000111111b211 */ /* 0x000fe200078f08ff */
[----:B------:R0:W-:Y:S01]  /*6e70*/  @!P5 ST.E.64 desc[UR38][R2.64], R58 ;  /* 0x0000003a0200d985 */ /* 0x0001e2000c101b26 */
[----:B------:R-:W-:-:S02]  /*6e80*/  @!P4 LEA.HI R20, R20, R20, RZ, 0x1 ;  /* 0x000000141414c211 */ /* 0x000fc400078f08ff */
[----:B--2---:R-:W-:Y:S01]  /*6e90*/  @!P0 LOP3.LUT R7, R0, 0xfffffffe, RZ, 0xc0, !PT ;  /* 0xfffffffe00078812 */ /* 0x004fe200078ec0ff */
[----:B------:R1:W-:Y:S01]  /*6ea0*/  @!P6 ST.E.64 desc[UR38][R4.64], R62 ;  /* 0x0000003e0400e985 */ /* 0x0003e2000c101b26 */
[----:B---3--:R-:W-:Y:S02]  /*6eb0*/  @!P1 LOP3.LUT R9, R14, 0xfffffffe, RZ, 0xc0, !PT ;  /* 0xfffffffe0e099812 */ /* 0x008fe400078ec0ff */
[----:B------:R-:W-:Y:S02]  /*6ec0*/  @!P2 LOP3.LUT R15, R15, 0xfffffffe, RZ, 0xc0, !PT ;  /* 0xfffffffe0f0fa812 */ /* 0x000fe400078ec0ff */
[----:B------:R-:W-:Y:S02]  /*6ed0*/  @!P3 LOP3.LUT R17, R17, 0xfffffffe, RZ, 0xc0, !PT ;  /* 0xfffffffe1111b812 */ /* 0x000fe400078ec0ff */
[----:B----4-:R-:W-:Y:S02]  /*6ee0*/  @!P4 LOP3.LUT R11, R20, 0xfffffffe, RZ, 0xc0, !PT ;  /* 0xfffffffe140bc812 */ /* 0x010fe400078ec0ff */
[----:B------:R-:W-:Y:S01]  /*6ef0*/  IADD3 R19, R19, 0x78, RZ ;  /* 0x0000007813137810 */ /* 0x000fe20007ffe0ff */
[----:B0-----:R-:W-:-:S04]  /*6f00*/  @!P0 IMAD.WIDE R2, R7, 0x4, R12 ;  /* 0x0000000407028825 */ /* 0x001fc800078e020c */
[--C-:B-1----:R-:W-:Y:S01]  /*6f10*/  @!P1 IMAD.WIDE R4, R9, 0x4, R12.reuse ;  /* 0x0000000409049825 */ /* 0x102fe200078e020c */
[----:B------:R0:W-:Y:S01]  /*6f20*/  @!P0 ST.E.64 desc[UR38][R2.64], R66 ;  /* 0x0000004202008985 */ /* 0x0001e2000c101b26 */
[----:B------:R-:W-:Y:S02]  /*6f30*/  ISETP.GE.AND P0, PT, R19, UR4, PT ;  /* 0x0000000413007c0c */ /* 0x000fe4000bf06270 */
[--C-:B------:R-:W-:Y:S01]  /*6f40*/  @!P2 IMAD.WIDE R6, R15, 0x4, R12.reuse ;  /* 0x000000040f06a825 */ /* 0x100fe200078e020c */
[----:B------:R0:W-:Y:S03]  /*6f50*/  @!P1 ST.E.64 desc[UR38][R4.64], R70 ;  /* 0x0000004604009985 */ /* 0x0001e6000c101b26 */
[--C-:B------:R-:W-:Y:S01]  /*6f60*/  @!P3 IMAD.WIDE R8, R17, 0x4, R12.reuse ;  /* 0x000000041108b825 */ /* 0x100fe200078e020c */
[----:B------:R0:W-:Y:S03]  /*6f70*/  @!P2 ST.E.64 desc[UR38][R6.64], R74 ;  /* 0x0000004a0600a985 */ /* 0x0001e6000c101b26 */
[----:B------:R-:W-:Y:S01]  /*6f80*/  @!P4 IMAD.WIDE R10, R11, 0x4, R12 ;  /* 0x000000040b0ac825 */ /* 0x000fe200078e020c */
[----:B------:R0:W-:Y:S04]  /*6f90*/  @!P3 ST.E.64 desc[UR38][R8.64], R78 ;  /* 0x0000004e0800b985 */ /* 0x0001e8000c101b26 */
[----:B------:R0:W-:Y:S01]  /*6fa0*/  @!P4 ST.E.64 desc[UR38][R10.64], R82 ;  /* 0x000000520a00c985 */ /* 0x0001e2000c101b26 */
[----:B------:R-:W-:Y:S05]  /*6fb0*/  @P0 BRA `(.L_x_8) ;  /* 0x0000003c00480947 */ /* 0x000fea0003800000 */
[----:B------:R-:W-:-:S04]  /*6fc0*/  LEA.HI R19, R19, R19, RZ, 0x1 ;  /* 0x0000001313137211 */ /* 0x000fc800078f08ff */
[----:B0-----:R-:W-:-:S05]  /*6fd0*/  LOP3.LUT R3, R19, 0xfffffffe, RZ, 0xc0, !PT ;  /* 0xfffffffe13037812 */ /* 0x001fca00078ec0ff */
[----:B------:R-:W-:-:S05]  /*6fe0*/  IMAD.WIDE R2, R3, 0x4, R12 ;  /* 0x0000000403027825 */ /* 0x000fca00078e020c */
[----:B------:R0:W-:Y:S01]  /*6ff0*/  ST.E.64 desc[UR38][R2.64], R86 ;  /* 0x0000005602007985 */ /* 0x0001e2000c101b26 */
[----:B------:R-:W-:Y:S05]  /*7000*/  BRA `(.L_x_8) ;  /* 0x0000003c00347947 */ /* 0x000fea0003800000 */
.L_x_35:
[----:B------:R-:W0:Y:S02]  /*7010*/  S2R R0, SR_TID.X ;  /* 0x0000000000007919 */ /* 0x000e240000002100 */
[----:B0-----:R-:W-:-:S05]  /*7020*/  VIADD R3, R0, 0xffffff80 ;  /* 0xffffff8000037836 */ /* 0x001fca0000000000 */
[----:B------:R-:W-:-:S13]  /*7030*/  ISETP.GT.AND P0, PT, R3, 0x7f, PT ;  /* 0x0000007f0300780c */ /* 0x000fda0003f04270 */
[----:B------:R-:W-:Y:S05]  /*7040*/  @P0 BRA `(.L_x_8) ;  /* 0x0000003c00240947 */ /* 0x000fea0003800000 */
[----:B------:R-:W0:Y:S01]  /*7050*/  S2R R3, SR_CTAID.X ;  /* 0x0000000000037919 */ /* 0x000e220000002500 */
[----:B------:R-:W1:Y:S01]  /*7060*/  LDC R8, c[0x0][0xbe8] ;  /* 0x0002fa00ff087b82 */ /* 0x000e620000000800 */
[----:B------:R-:W-:Y:S01]  /*7070*/  ULDC UR4, c[0x0][0xa88] ;  /* 0x0002a20000047ab9 */ /* 0x000fe20000000800 */
[----:B0-----:R-:W-:Y:S02]  /*7080*/  IMAD R0, R3, 0x80, R0 ;  /* 0x0000008003007824 */ /* 0x001fe400078e0200 */
[----:B-1----:R-:W-:-:S03]  /*7090*/  IMAD R3, R8, UR4, RZ ;  /* 0x0000000408037c24 */ /* 0x002fc6000f8e02ff */
[----:B------:R-:W-:-:S04]  /*70a0*/  IADD3 R0, R0, -0x80, RZ ;  /* 0xffffff8000007810 */ /* 0x000fc80007ffe0ff */
[----:B------:R-:W-:-:S13]  /*70b0*/  ISETP.GE.AND P0, PT, R0, R3, PT ;  /* 0x000000030000720c */ /* 0x000fda0003f06270 */
[----:B------:R-:W-:Y:S05]  /*70c0*/  @P0 BRA `(.L_x_8) ;  /* 0x0000003c00040947 */ /* 0x000fea0003800000 */
[----:B------:R-:W-:Y:S01]  /*70d0*/  ISETP.NE.AND P0, PT, R8, 0x1, PT ;  /* 0x000000010800780c */ /* 0x000fe20003f05270 */
[----:B------:R-:W0:Y:S01]  /*70e0*/  S2UR UR4, SR_CTAID.Z ;  /* 0x00000000000479c3 */ /* 0x000e220000002700 */
[--C-:B------:R-:W-:Y:S01]  /*70f0*/  SHF.R.S32.HI R3, RZ, 0x1f, R2.reuse ;  /* 0x0000001fff037819 */ /* 0x100fe20000011402 */
[----:B------:R-:W-:Y:S01]  /*7100*/  ULDC.64 UR6, c[0x0][0xbd0] ;  /* 0x0002f40000067ab9 */ /* 0x000fe20000000a00 */
[----:B------:R-:W-:Y:S02]  /*7110*/  IMAD.MOV R7, RZ, RZ, -R2 ;  /* 0x000000ffff077224 */ /* 0x000fe400078e0a02 */
[----:B------:R-:W-:-:S03]  /*7120*/  IMAD.WIDE.U32 R4, R2, UR6, RZ ;  /* 0x0000000602047c25 */ /* 0x000fc6000f8e00ff */
[----:B------:R-:W1:Y:S01]  /*7130*/  LDC.64 R12, c[0x0][0xbd8] ;  /* 0x0002f600ff0c7b82 */ /* 0x000e620000000a00 */
[----:B------:R-:W-:-:S04]  /*7140*/  IMAD R3, R3, UR6, RZ ;  /* 0x0000000603037c24 */ /* 0x000fc8000f8e02ff */
[----:B------:R-:W-:Y:S02]  /*7150*/  IMAD R3, R2, UR7, R3 ;  /* 0x0000000702037c24 */ /* 0x000fe4000f8e0203 */
[----:B------:R-:W-:Y:S01]  /*7160*/  IMAD.MOV.U32 R2, RZ, RZ, R4 ;  /* 0x000000ffff027224 */ /* 0x000fe200078e0004 */
[----:B------:R-:W2:Y:S01]  /*7170*/  @P0 LDC R9, c[0x0][0xbec] ;  /* 0x0002fb00ff090b82 */ /* 0x000ea20000000800 */
[----:B------:R-:W-:Y:S01]  /*7180*/  IMAD.IADD R3, R5, 0x1, R3 ;  /* 0x0000000105037824 */ /* 0x000fe200078e0203 */
[----:B------:R-:W-:-:S06]  /*7190*/  MOV R5, R0 ;  /* 0x0000000000057202 */ /* 0x000fcc0000000f00 */
[----:B------:R-:W3:Y:S01]  /*71a0*/  S2UR UR8, SR_CTAID.Y ;  /* 0x00000000000879c3 */ /* 0x000ee20000002600 */
[----:B0-----:R-:W-:-:S07]  /*71b0*/  USHF.R.S32.HI UR5, URZ, 0x1f, UR4 ;  /* 0x0000001f3f057899 */ /* 0x001fce0008011404 */
[----:B------:R-:W3:Y:S01]  /*71c0*/  LDC R10, c[0x0][0xc50] ;  /* 0x00031400ff0a7b82 */ /* 0x000ee20000000800 */
[C---:B-1----:R-:W-:Y:S02]  /*71d0*/  IMAD R14, R12.reuse, UR5, RZ ;  /* 0x000000050c0e7c24 */ /* 0x042fe4000f8e02ff */
[----:B------:R-:W-:-:S04]  /*71e0*/  IMAD.WIDE.U32 R2, R12, UR4, R2 ;  /* 0x000000040c027c25 */ /* 0x000fc8000f8e0002 */
[----:B------:R-:W-:Y:S01]  /*71f0*/  IMAD R13, R13, UR4, R14 ;  /* 0x000000040d0d7c24 */ /* 0x000fe2000f8e020e */
[----:B------:R-:W0:Y:S01]  /*7200*/  @P0 LDC R11, c[0x0][0xbf0] ;  /* 0x0002fc00ff0b0b82 */ /* 0x000e220000000800 */
[----:B--2---:R-:W-:Y:S01]  /*7210*/  @P0 IMAD.HI.U32 R6, R0, R9, RZ ;  /* 0x0000000900060227 */ /* 0x004fe200078e00ff */
[----:B------:R-:W-:Y:S02]  /*7220*/  ULDC.64 UR4, c[0x0][0xbe0] ;  /* 0x0002f80000047ab9 */ /* 0x000fe40000000a00 */
[----:B------:R-:W-:Y:S01]  /*7230*/  IADD3 R3, R13, R3, RZ ;  /* 0x000000030d037210 */ /* 0x000fe20007ffe0ff */
[----:B---3--:R-:W-:-:S04]  /*7240*/  IMAD R9, R10, R7, UR8 ;  /* 0x000000080a097e24 */ /* 0x008fc8000f8e0207 */
[----:B------:R-:W-:Y:S01]  /*7250*/  IMAD.WIDE.U32 R2, R9, UR4, R2 ;  /* 0x0000000409027c25 */ /* 0x000fe2000f8e0002 */
[----:B------:R-:W-:Y:S02]  /*7260*/  SHF.R.S32.HI R4, RZ, 0x1f, R9 ;  /* 0x0000001fff047819 */ /* 0x000fe40000011409 */
[----:B0-----:R-:W-:-:S03]  /*7270*/  @P0 SHF.R.U32.HI R5, RZ, R11, R6 ;  /* 0x0000000bff050219 */ /* 0x001fc60000011606 */
[----:B------:R-:W-:Y:S01]  /*7280*/  IMAD R4, R4, UR4, RZ ;  /* 0x0000000404047c24 */ /* 0x000fe2000f8e02ff */
[----:B------:R-:W-:Y:S01]  /*7290*/  IADD3 R2, P0, R5, R2, RZ ;  /* 0x0000000205027210 */ /* 0x000fe20007f1e0ff */
[--C-:B------:R-:W-:Y:S02]  /*72a0*/  IMAD.MOV R7, RZ, RZ, -R5.reuse ;  /* 0x000000ffff077224 */ /* 0x100fe400078e0a05 */
[----:B------:R-:W-:Y:S01]  /*72b0*/  IMAD R4, R9, UR5, R4 ;  /* 0x0000000509047c24 */ /* 0x000fe2000f8e0204 */
[----:B------:R-:W-:Y:S01]  /*72c0*/  SHF.R.S32.HI R9, RZ, 0x1f, R5 ;  /* 0x0000001fff097819 */ /* 0x000fe20000011405 */
[----:B------:R-:W-:Y:S01]  /*72d0*/  IMAD R7, R8, R7, R0 ;  /* 0x0000000708077224 */ /* 0x000fe200078e0200 */
[----:B------:R-:W-:Y:S02]  /*72e0*/  ULDC.64 UR4, c[0x0][0xbc8] ;  /* 0x0002f20000047ab9 */ /* 0x000fe40000000a00 */
[----:B------:R-:W-:Y:S02]  /*72f0*/  IADD3.X R3, R9, R3, R4, P0, !PT ;  /* 0x0000000309037210 */ /* 0x000fe400007fe404 */
[----:B------:R-:W-:Y:S01]  /*7300*/  SHF.R.S32.HI R0, RZ, 0x1f, R7 ;  /* 0x0000001fff007819 */ /* 0x000fe20000011407 */
[----:B------:R-:W-:-:S04]  /*7310*/  IMAD.WIDE.U32 R2, R7, UR4, R2 ;  /* 0x0000000407027c25 */ /* 0x000fc8000f8e0002 */
[----:B------:R-:W-:-:S04]  /*7320*/  IMAD R0, R0, UR4, RZ ;  /* 0x0000000400007c24 */ /* 0x000fc8000f8e02ff */
[----:B------:R-:W-:Y:S01]  /*7330*/  IMAD R5, R7, UR5, R0 ;  /* 0x0000000507057c24 */ /* 0x000fe2000f8e0200 */
[----:B------:R-:W-:Y:S02]  /*7340*/  ULDC.64 UR4, c[0x0][0xba8] ;  /* 0x0002ea0000047ab9 */ /* 0x000fe40000000a00 */
[----:B------:R-:W-:Y:S01]  /*7350*/  LEA R4, P0, R2, UR4, 0x2 ;  /* 0x0000000402047c11 */ /* 0x000fe2000f8010ff */
[----:B------:R-:W-:-:S05]  /*7360*/  IMAD.IADD R3, R3, 0x1, R5 ;  /* 0x0000000103037824 */ /* 0x000fca00078e0205 */
[----:B------:R-:W-:Y:S01]  /*7370*/  LEA.HI.X R5, R2, UR5, R3, 0x2, P0 ;  /* 0x0000000502057c11 */ /* 0x000fe200080f1403 */
[----:B------:R-:W-:-:S05]  /*7380*/  IMAD.MOV.U32 R3, RZ, RZ, -0x800000 ;  /* 0xff800000ff037424 */ /* 0x000fca00078e00ff */
[----:B------:R0:W-:Y:S01]  /*7390*/  STG.E desc[UR38][R4.64], R3 ;  /* 0x0000000304007986 */ /* 0x0001e2000c101926 */
[----:B------:R-:W-:Y:S05]  /*73a0*/  BRA `(.L_x_8) ;  /* 0x00000038004c7947 */ /* 0x000fea0003800000 */
.L_x_6:
[----:B------:R-:W-:-:S08]  /*73b0*/  NOP ;  /* 0x0000000000007918 */ /* 0x000fd00000000000 */
[----:B------:R-:W0:-:S00]  /*73c0*/  USETMAXREG.DEALLOC.CTAPOOL 0x28 ;  /* 0x00000028000079c8 */ /* 0x000e0000080e0500 */
[----:B0-----:R-:W-:Y:S01]  /*73d0*/  LOP3.LUT R17, R0, 0x3, RZ, 0xc0, !PT ;  /* 0x0000000300117812 */ /* 0x001fe200078ec0ff */
[----:B------:R-:W0:Y:S05]  /*73e0*/  S2R R27, SR_CTAID.Z ;  /* 0x00000000001b7919 */ /* 0x000e2a0000002700 */
[----:B------:R-:W1:Y:S01]  /*73f0*/  S2UR UR6, SR_CTAID.Y ;  /* 0x00000000000679c3 */ /* 0x000e620000002600 */
[----:B------:R-:W2:Y:S02]  /*7400*/  SHFL.IDX PT, R0, R17, RZ, 0x1f ;  /* 0x00001fff11007589 */ /* 0x000ea400000e0000 */
[----:B--2---:R-:W-:-:S13]  /*7410*/  ISETP.NE.AND P0, PT, R0, RZ, PT ;  /* 0x000000ff0000720c */ /* 0x004fda0003f05270 */
[----:B01----:R-:W-:Y:S05]  /*7420*/  @!P0 BRA `(.L_x_38) ;  /* 0x0000000000288947 */ /* 0x003fea0003800000 */
[----:B------:R-:W-:Y:S01]  /*7430*/  ULDC UR7, c[0x0][0xc50] ;  /* 0x0003140000077ab9 */ /* 0x000fe20000000800 */
[----:B------:R-:W-:Y:S01]  /*7440*/  UMOV UR42, UR6 ;  /* 0x00000006002a7c82 */ /* 0x000fe20008000000 */
[----:B------:R-:W-:-:S06]  /*7450*/  UISETP.NE.AND UP0, UPT, UR7, 0x1, UPT ;  /* 0x000000010700788c */ /* 0x000fcc000bf05270 */
[----:B------:R-:W-:-:S13]  /*7460*/  PLOP3.LUT P0, PT, PT, PT, UP0, 0x80, 0x0 ;  /* 0x000000000000781c */ /* 0x000fda0003f0f008 */
[----:B------:R-:W-:Y:S05]  /*7470*/  @!P0 BRA `(.L_x_39) ;  /* 0x0000000000308947 */ /* 0x000fea0003800000 */
[----:B------:R-:W-:Y:S01]  /*7480*/  ULDC UR4, c[0x0][0xc54] ;  /* 0x0003150000047ab9 */ /* 0x000fe20000000800 */
[----:B------:R-:W-:Y:S01]  /*7490*/  ULDC UR42, c[0x0][0xc58] ;  /* 0x00031600002a7ab9 */ /* 0x000fe20000000800 */
[----:B------:R-:W-:-:S04]  /*74a0*/  UIMAD.WIDE.U32 UR4, UR6, UR4, URZ ;  /* 0x00000004060472a5 */ /* 0x000fc8000f8e003f */
[----:B------:R-:W-:Y:S01]  /*74b0*/  USHF.R.U32.HI UR42, URZ, UR42, UR5 ;  /* 0x0000002a3f2a7299 */ /* 0x000fe20008011605 */
[----:B------:R-:W-:Y:S11]  /*74c0*/  BRA `(.L_x_39) ;  /* 0x00000000001c7947 */ /* 0x000ff60003800000 */
.L_x_38:
[----:B------:R-:W-:Y:S01]  /*74d0*/  ULDC UR7, c[0x0][0xc50] ;  /* 0x0003140000077ab9 */ /* 0x000fe20000000800 */
[----:B------:R-:W-:Y:S01]  /*74e0*/  UMOV UR42, UR6 ;  /* 0x00000006002a7c82 */ /* 0x000fe20008000000 */
[----:B------:R-:W-:-:S11]  /*74f0*/  UISETP.NE.AND UP0, UPT, UR7, 0x1, UPT ;  /* 0x000000010700788c */ /* 0x000fd6000bf05270 */
[----:B------:R-:W-:Y:S01]  /*7500*/  @UP0 ULDC UR4, c[0x0][0xc54] ;  /* 0x0003150000040ab9 */ /* 0x000fe20000000800 */
[----:B------:R-:W-:Y:S01]  /*7510*/  @UP0 ULDC UR8, c[0x0][0xc58] ;  /* 0x0003160000080ab9 */ /* 0x000fe20000000800 */
[----:B------:R-:W-:-:S04]  /*7520*/  UIMAD.WIDE.U32 UR4, UR6, UR4, URZ ;  /* 0x00000004060472a5 */ /* 0x000fc8000f8e003f */
[----:B------:R-:W-:-:S12]  /*7530*/  @UP0 USHF.R.U32.HI UR42, URZ, UR8, UR5 ;  /* 0x000000083f2a0299 */ /* 0x000fd80008011605 */
.L_x_39:
[----:B------:R-:W-:Y:S01]  /*7540*/  ISETP.GE.AND P0, PT, R27, RZ, PT ;  /* 0x000000ff1b00720c */ /* 0x000fe20003f06270 */
[----:B------:R-:W-:Y:S01]  /*7550*/  UIADD3 UR4, -UR42, URZ, URZ ;  /* 0x0000003f2a047290 */ /* 0x000fe2000fffe13f */
[----:B------:R-:W-:Y:S01]  /*7560*/  MOV R0, 0x1 ;  /* 0x0000000100007802 */ /* 0x000fe20000000f00 */
[----:B------:R-:W-:Y:S02]  /*7570*/  IMAD.MOV.U32 R2, RZ, RZ, RZ ;  /* 0x000000ffff027224 */ /* 0x000fe400078e00ff */
[----:B------:R-:W-:Y:S01]  /*7580*/  UIMAD UR6, UR7, UR4, UR6 ;  /* 0x00000004070672a4 */ /* 0x000fe2000f8e0206 */
[----:B------:R-:W-:-:S07]  /*7590*/  IMAD.MOV.U32 R8, RZ, RZ, 0x1 ;  /* 0x00000001ff087424 */ /* 0x000fce00078e00ff */
[----:B------:R-:W-:Y:S05]  /*75a0*/  @!P0 BRA `(.L_x_40) ;  /* 0x00000034000c8947 */ /* 0x000fea0003800000 */
[----:B------:R-:W0:Y:S01]  /*75b0*/  LDC.64 R2, c[0x0][0xa28] ;  /* 0x00028a00ff027b82 */ /* 0x000e220000000a00 */
[----:B------:R-:W-:Y:S01]  /*75c0*/  ULDC.64 UR4, c[0x0][0x418] ;  /* 0x0001060000047ab9 */ /* 0x000fe20000000a00 */
[----:B------:R-:W-:Y:S01]  /*75d0*/  ULDC UR43, c[0x0][0x2f0] ;  /* 0x0000bc00002b7ab9 */ /* 0x000fe20000000800 */
[----:B------:R-:W-:Y:S02]  /*75e0*/  MOV R18, RZ ;  /* 0x000000ff00127202 */ /* 0x000fe40000000f00 */
[----:B0-----:R-:W-:-:S04]  /*75f0*/  ISETP.NE.U32.AND P0, PT, R2, RZ, PT ;  /* 0x000000ff0200720c */ /* 0x001fc80003f05070 */
[----:B------:R-:W-:Y:S01]  /*7600*/  ISETP.NE.AND.EX P0, PT, R3, RZ, PT, P0 ;  /* 0x000000ff0300720c */ /* 0x000fe20003f05300 */
[----:B------:R-:W-:-:S03]  /*7610*/  UISETP.NE.U32.AND UP0, UPT, UR4, URZ, UPT ;  /* 0x0000003f0400728c */ /* 0x000fc6000bf05070 */
[----:B------:R-:W-:-:S09]  /*7620*/  ULDC UR4, c[0x0][0x424] ;  /* 0x0001090000047ab9 */ /* 0x000fd20000000800 */
[----:B------:R-:W0:Y:S01]  /*7630*/  @P0 LDC.64 R2, c[0x0][0xa28] ;  /* 0x00028a00ff020b82 */ /* 0x000e220000000a00 */
[----:B------:R-:W-:-:S04]  /*7640*/  UISETP.NE.AND.EX UP0, UPT, UR5, URZ, UPT, UP0 ;  /* 0x0000003f0500728c */ /* 0x000fc8000bf05300 */
[----:B------:R-:W-:-:S04]  /*7650*/  USEL UR4, UR4, 0x1, UP0 ;  /* 0x0000000104047887 */ /* 0x000fc80008000000 */
[----:B------:R-:W-:Y:S01]  /*7660*/  UIMAD UR43, UR4, UR43, URZ ;  /* 0x0000002b042b72a4 */ /* 0x000fe2000f8e023f */
[----:B------:R-:W1:Y:S03]  /*7670*/  S2R R24, SR_CTAID.X ;  /* 0x0000000000187919 */ /* 0x000e660000002500 */
[----:B------:R-:W-:Y:S02]  /*7680*/  UISETP.GE.AND UP0, UPT, UR43, 0x1, UPT ;  /* 0x000000012b00788c */ /* 0x000fe4000bf06270 */
[----:B------:R-:W-:Y:S01]  /*7690*/  UIADD3 UR4, UR43, 0x5f, URZ ;  /* 0x0000005f2b047890 */ /* 0x000fe2000fffe03f */
[----:B0-----:R-:W-:-:S05]  /*76a0*/  @P0 IMAD.WIDE R2, R27, 0x4, R2 ;  /* 0x000000041b020825 */ /* 0x001fca00078e0202 */
[----:B------:R0:W5:Y:S01]  /*76b0*/  @P0 LDG.E R18, desc[UR38][R2.64] ;  /* 0x0000002602120981 */ /* 0x000162000c1e1900 */
[----:B------:R-:W-:Y:S01]  /*76c0*/  PLOP3.LUT P0, PT, PT, PT, UP0, 0x80, 0x0 ;  /* 0x000000000000781c */ /* 0x000fe20003f0f008 */
[----:B------:R-:W-:Y:S02]  /*76d0*/  UIMAD.WIDE UR4, UR4, 0x2aaaaaab, URZ ;  /* 0x2aaaaaab040478a5 */ /* 0x000fe4000f8e023f */
[----:B------:R-:W-:Y:S02]  /*76e0*/  ULOP3.LUT UR47, UR6, 0xffff, URZ, 0xc0, !UPT ;  /* 0x0000ffff062f7892 */ /* 0x000fe4000f8ec03f */
[----:B------:R-:W-:Y:S01]  /*76f0*/  USHF.R.U32.HI UR44, URZ, 0x1f, UR5 ;  /* 0x0000001f3f2c7899 */ /* 0x000fe20008011605 */
[----:B------:R-:W-:-:S03]  /*7700*/  UMOV UR37, URZ ;  /* 0x0000003f00257c82 */ /* 0x000fc60008000000 */
[----:B------:R-:W-:-:S04]  /*7710*/  ULEA.HI.SX32 UR44, UR5, UR44, 0x1c ;  /* 0x0000002c052c7291 */ /* 0x000fc8000f8fe23f */
[----:B01----:R-:W-:Y:S08]  /*7720*/  @!P0 BRA `(.L_x_41) ;  /* 0x0000000000848947 */ /* 0x003ff00003800000 */
[----:B------:R-:W-:Y:S01]  /*7730*/  USHF.R.U32.HI UR6, URZ, 0x10, UR6 ;  /* 0x000000103f067899 */ /* 0x000fe20008011606 */
[----:B------:R-:W-:-:S03]  /*7740*/  UMOV UR4, URZ ;  /* 0x0000003f00047c82 */ /* 0x000fc60008000000 */
[----:B------:R-:W-:-:S11]  /*7750*/  UISETP.NE.AND UP0, UPT, UR6, URZ, UPT ;  /* 0x0000003f0600728c */ /* 0x000fd6000bf05270 */
[----:B------:R-:W-:Y:S02]  /*7760*/  @!UP0 ULDC UR6, c[0x0][0x9f0] ;  /* 0x00027c0000068ab9 */ /* 0x000fe40000000800 */
[----:B------:R-:W-:Y:S01]  /*7770*/  IABS R2, UR6 ;  /* 0x0000000600027c13 */ /* 0x000fe20008000000 */
[----:B------:R-:W-:Y:S02]  /*7780*/  UIADD3 UR7, UR44, -0x1, UR6 ;  /* 0xffffffff2c077890 */ /* 0x000fe4000fffe006 */
[----:B------:R-:W-:Y:S02]  /*7790*/  IABS R5, UR6 ;  /* 0x0000000600057c13 */ /* 0x000fe40008000000 */
[----:B------:R-:W-:Y:S02]  /*77a0*/  R2UR UR10, R2 ;  /* 0x00000000020a72ca */ /* 0x000fe400000e0000 */
[----:B------:R-:W-:Y:S01]  /*77b0*/  IABS R4, UR7 ;  /* 0x0000000700047c13 */ /* 0x000fe20008000000 */
[----:B------:R-:W-:-:S03]  /*77c0*/  ULOP3.LUT UR7, UR7, UR6, URZ, 0x3c, !UPT ;  /* 0x0000000607077292 */ /* 0x000fc6000f8e3c3f */
[----:B------:R-:W-:-:S07]  /*77d0*/  R2UR UR9, R4 ;  /* 0x00000000040972ca */ /* 0x000fce00000e0000 */
[----:B------:R-:W0:Y:S08]  /*77e0*/  I2F.RP R2, UR10 ;  /* 0x0000000a00027d06 */ /* 0x000e300008209400 */
[----:B0-----:R-:W0:Y:S02]  /*77f0*/  MUFU.RCP R2, R2 ;  /* 0x0000000200027308 */ /* 0x001e240000001000 */
[----:B0-----:R-:W-:-:S02]  /*7800*/  VIADD R3, R2, 0xffffffe ;  /* 0x0ffffffe02037836 */ /* 0x001fc40000000000 */
[----:B------:R-:W-:-:S04]  /*7810*/  IMAD.MOV R2, RZ, RZ, -R5 ;  /* 0x000000ffff027224 */ /* 0x000fc800078e0a05 */
[----:B------:R-:W0:Y:S02]  /*7820*/  F2I.FTZ.U32.TRUNC.NTZ R3, R3 ;  /* 0x0000000300037305 */ /* 0x000e24000021f000 */
[----:B0-----:R-:W-:-:S13]  /*7830*/  R2UR UR5, R3 ;  /* 0x00000000030572ca */ /* 0x001fda00000e0000 */
[----:B------:R-:W-:-:S04]  /*7840*/  UIADD3 UR8, URZ, -UR5, URZ ;  /* 0x800000053f087290 */ /* 0x000fc8000fffe03f */
[----:B------:R-:W-:-:S04]  /*7850*/  UIMAD UR8, UR8, UR10, URZ ;  /* 0x0000000a080872a4 */ /* 0x000fc8000f8e023f */
[----:B------:R-:W-:-:S03]  /*7860*/  UIMAD.WIDE.U32 UR4, UR5, UR8, UR4 ;  /* 0x00000008050472a5 */ /* 0x000fc6000f8e0004 */
[----:B------:R-:W-:Y:S01]  /*7870*/  R2UR UR8, R2 ;  /* 0x00000000020872ca */ /* 0x000fe200000e0000 */
[----:B------:R-:W-:-:S12]  /*7880*/  UIMAD.WIDE.U32 UR4, UR5, UR9, URZ ;  /* 0x00000009050472a5 */ /* 0x000fd8000f8e003f */
[----:B------:R-:W-:-:S04]  /*7890*/  UIMAD UR4, UR5, UR8, UR9 ;  /* 0x00000008050472a4 */ /* 0x000fc8000f8e0209 */
[----:B------:R-:W-:-:S11]  /*78a0*/  UISETP.GT.U32.AND UP0, UPT, UR10, UR4, UPT ;  /* 0x000000040a00728c */ /* 0x000fd6000bf04070 */
[----:B------:R-:W-:Y:S02]  /*78b0*/  @!UP0 UIADD3 UR4, UR4, -UR10, URZ ;  /* 0x8000000a04048290 */ /* 0x000fe4000fffe03f */
[----:B------:R-:W-:Y:S02]  /*78c0*/  @!UP0 UIADD3 UR5, UR5, 0x1, URZ ;  /* 0x0000000105058890 */ /* 0x000fe4000fffe03f */
[----:B------:R-:W-:Y:S02]  /*78d0*/  UISETP.GE.U32.AND UP1, UPT, UR4, UR10, UPT ;  /* 0x0000000a0400728c */ /* 0x000fe4000bf26070 */
[----:B------:R-:W-:-:S09]  /*78e0*/  UISETP.GE.AND UP0, UPT, UR7, URZ, UPT ;  /* 0x0000003f0700728c */ /* 0x000fd2000bf06270 */
[----:B------:R-:W-:Y:S02]  /*78f0*/  @UP1 UIADD3 UR5, UR5, 0x1, URZ ;  /* 0x0000000105051890 */ /* 0x000fe4000fffe03f */
[----:B------:R-:W-:Y:S02]  /*7900*/  UISETP.NE.AND UP1, UPT, UR6, URZ, UPT ;  /* 0x0000003f0600728c */ /* 0x000fe4000bf25270 */
[----:B------:R-:W-:-:S09]  /*7910*/  @!UP0 UIADD3 UR5, -UR5, URZ, URZ ;  /* 0x0000003f05058290 */ /* 0x000fd2000fffe13f */
[----:B------:R-:W-:-:S07]  /*7920*/  @!UP1 ULOP3.LUT UR5, URZ, UR6, URZ, 0x33, !UPT ;  /* 0x000000063f059292 */ /* 0x000fce000f8e333f */
[----:B------:R-:W-:-:S05]  /*7930*/  UMOV UR37, UR5 ;  /* 0x0000000500257c82 */ /* 0x000fca0008000000 */
.L_x_41:
[----:B------:R-:W-:Y:S02]  /*7940*/  UIMAD UR48, UR47, UR37, URZ ;  /* 0x000000252f3072a4 */ /* 0x000fe4000f8e023f */
[----:B------:R-:W-:Y:S02]  /*7950*/  MOV R3, UR37 ;  /* 0x0000002500037c02 */ /* 0x000fe40008000f00 */
[----:B------:R-:W-:Y:S02]  /*7960*/  MOV R8, 0x1 ;  /* 0x0000000100087802 */ /* 0x000fe40000000f00 */
[----:B------:R-:W-:-:S05]  /*7970*/  IMAD.U32 R2, RZ, RZ, UR48 ;  /* 0x00000030ff027e24 */ /* 0x000fca000f8e00ff */
[----:B------:R-:W-:-:S04]  /*7980*/  VIADDMNMX R2, R2, R3, UR44, PT ;  /* 0x0000002c02027e46 */ /* 0x000fc8000b800103 */
[----:B------:R-:W-:Y:S01]  /*7990*/  R2UR UR49, R2 ;  /* 0x00000000023172ca */ /* 0x000fe200000e0000 */
[----:B------:R-:W-:-:S12]  /*79a0*/  IMAD.MOV.U32 R2, RZ, RZ, RZ ;  /* 0x000000ffff027224 */ /* 0x000fd800078e00ff */
[----:B------:R-:W-:-:S06]  /*79b0*/  UISETP.GT.AND UP0, UPT, UR49, UR48, UPT ;  /* 0x000000303100728c */ /* 0x000fcc000bf04270 */
[----:B------:R-:W-:-:S13]  /*79c0*/  PLOP3.LUT P0, PT, PT, PT, UP0, 0x80, 0x0 ;  /* 0x000000000000781c */ /* 0x000fda0003f0f008 */
[----:B------:R-:W-:Y:S05]  /*79d0*/  @!P0 BRA `(.L_x_40) ;  /* 0x0000003000008947 */ /* 0x000fea0003800000 */
[----:B------:R-:W0:Y:S01]  /*79e0*/  S2UR UR4, SR_CgaCtaId ;  /* 0x00000000000479c3 */ /* 0x000e220000008800 */
[----:B------:R-:W-:Y:S02]  /*79f0*/  UMOV UR45, 0x400 ;  /* 0x00000400002d7882 */ /* 0x000fe40000000000 */
[----:B0-----:R-:W-:-:S04]  /*7a00*/  ULEA UR45, UR4, UR45, 0x18 ;  /* 0x0000002d042d7291 */ /* 0x001fc8000f8ec03f */
[----:B------:R-:W-:-:S04]  /*7a10*/  UIADD3 UR4, UR45, 0x18400, URZ ;  /* 0x000184002d047890 */ /* 0x000fc8000fffe03f */
[----:B------:R-:W-:-:S06]  /*7a20*/  ULOP3.LUT UP0, URZ, UR4, 0x3ff, URZ, 0xc0, !UPT ;  /* 0x000003ff043f7892 */ /* 0x000fcc000f80c03f */
[----:B------:R-:W-:-:S13]  /*7a30*/  PLOP3.LUT P0, PT, PT, PT, UP0, 0x80, 0x0 ;  /* 0x000000000000781c */ /* 0x000fda0003f0f008 */
[----:B------:R-:W-:Y:S05]  /*7a40*/  @!P0 BRA `(.L_x_42) ;  /* 0x0000000000408947 */ /* 0x000fea0003800000 */
[----:B------:R-:W-:Y:S01]  /*7a50*/  MOV R2, 0x0 ;  /* 0x0000000000027802 */ /* 0x000fe20000000f00 */
[----:B------:R-:W-:Y:S01]  /*7a60*/  ULDC.64 UR4, c[0x4][0x90] ;  /* 0x0100240000047ab9 */ /* 0x000fe20000000a00 */
[----:B------:R-:W-:Y:S01]  /*7a70*/  ULDC.64 UR6, c[0x4][0x98] ;  /* 0x0100260000067ab9 */ /* 0x000fe20000000a00 */
[----:B------:R-:W-:Y:S01]  /*7a80*/  IMAD.U32 R4, RZ, RZ, UR4 ;  /* 0x00000004ff047e24 */ /* 0x000fe2000f8e00ff */
[----:B------:R-:W-:Y:S01]  /*7a90*/  MOV R6, UR6 ;  /* 0x0000000600067c02 */ /* 0x000fe20008000f00 */
[----:B------:R-:W-:Y:S01]  /*7aa0*/  IMAD.U32 R5, RZ, RZ, UR5 ;  /* 0x00000005ff057e24 */ /* 0x000fe2000f8e00ff */
[----:B------:R-:W0:Y:S01]  /*7ab0*/  LDC.64 R2, c[0x4][R2] ;  /* 0x0100000002027b82 */ /* 0x000e220000000a00 */
[----:B------:R-:W-:Y:S01]  /*7ac0*/  ULDC.64 UR4, c[0x4][0x8] ;  /* 0x0100020000047ab9 */ /* 0x000fe20000000a00 */
[----:B------:R-:W-:Y:S01]  /*7ad0*/  IMAD.U32 R7, RZ, RZ, UR7 ;  /* 0x00000007ff077e24 */ /* 0x000fe2000f8e00ff */
[----:B------:R-:W-:Y:S01]  /*7ae0*/  MOV R11, UR5 ;  /* 0x00000005000b7c02 */ /* 0x000fe20008000f00 */
[----:B------:R-:W-:Y:S01]  /*7af0*/  IMAD.U32 R10, RZ, RZ, UR4 ;  /* 0x00000004ff0a7e24 */ /* 0x000fe2000f8e00ff */
[----:B------:R-:W-:Y:S01]  /*7b00*/  MOV R13, RZ ;  /* 0x000000ff000d7202 */ /* 0x000fe20000000f00 */
[----:B------:R-:W-:-:S02]  /*7b10*/  IMAD.MOV.U32 R8, RZ, RZ, 0x70 ;  /* 0x00000070ff087424 */ /* 0x000fc400078e00ff */
[----:B------:R-:W-:-:S07]  /*7b20*/  IMAD.MOV.U32 R12, RZ, RZ, 0x1 ;  /* 0x00000001ff0c7424 */ /* 0x000fce00078e00ff */
[----:B------:R-:W-:-:S07]  /*7b30*/  LEPC R20, `(.L_x_42) ;  /* 0x000000001014794e */ /* 0x000fce0000000000 */
[----:B0----5:R-:W-:Y:S05]  /*7b40*/  CALL.ABS.NOINC R2 ;  /* 0x0000000002007343 */ /* 0x021fea0003c00000 */
.L_x_42:
        /* <DEDUP_REMOVED lines=8> */
[----:B------:R0:W1:Y:S01]  /*7bd0*/  LDC.64 R2, c[0x4][R16] ;  /* 0x0100000010027b82 */ /* 0x0000620000000a00 */
[----:B------:R-:W-:Y:S01]  /*7be0*/  IMAD.U32 R5, RZ, RZ, UR5 ;  /* 0x00000005ff057e24 */ /* 0x000fe2000f8e00ff */
[----:B------:R-:W-:Y:S01]  /*7bf0*/  ULDC.64 UR4, c[0x4][0x10] ;  /* 0x0100040000047ab9 */ /* 0x000fe20000000a00 */
[----:B------:R-:W-:Y:S01]  /*7c00*/  MOV R6, UR6 ;  /* 0x0000000600067c02 */ /* 0x000fe20008000f00 */
[----:B------:R-:W-:Y:S01]  /*7c10*/  IMAD.U32 R7, RZ, RZ, UR7 ;  /* 0x00000007ff077e24 */ /* 0x000fe2000f8e00ff */
[----:B------:R-:W-:Y:S01]  /*7c20*/  MOV R11, UR5 ;  /* 0x00000005000b7c02 */ /* 0x000fe20008000f00 */
[----:B------:R-:W-:Y:S01]  /*7c30*/  IMAD.U32 R10, RZ, RZ, UR4 ;  /* 0x00000004ff0a7e24 */ /* 0x000fe2000f8e00ff */
[----:B------:R-:W-:Y:S01]  /*7c40*/  MOV R13, RZ ;  /* 0x000000ff000d7202 */ /* 0x000fe20000000f00 */
[----:B------:R-:W-:-:S02]  /*7c50*/  IMAD.MOV.U32 R8, RZ, RZ, 0x70 ;  /* 0x00000070ff087424 */ /* 0x000fc400078e00ff */
[----:B0-----:R-:W-:-:S07]  /*7c60*/  IMAD.MOV.U32 R12, RZ, RZ, 0x1 ;  /* 0x00000001ff0c7424 */ /* 0x001fce00078e00ff */
[----:B------:R-:W-:-:S07]  /*7c70*/  LEPC R20, `(.L_x_44) ;  /* 0x000000001014794e */ /* 0x000fce0000000000 */
[----:B-1---5:R-:W-:Y:S05]  /*7c80*/  CALL.ABS.NOINC R2 ;  /* 0x0000000002007343 */ /* 0x022fea0003c00000 */
.L_x_44:
[----:B------:R0:W1:Y:S01]  /*7c90*/  LDC.64 R2, c[0x4][R16] ;  /* 0x0100000010027b82 */ /* 0x0000620000000a00 */
[----:B------:R-:W-:Y:S01]  /*7ca0*/  ULDC.64 UR4, c[0x4][0x90] ;  /* 0x0100240000047ab9 */ /* 0x000fe20000000a00 */
[----:B------:R-:W-:Y:S01]  /*7cb0*/  ULDC.64 UR6, c[0x4][0x98] ;  /* 0x0100260000067ab9 */ /* 0x000fe20000000a00 */
[----:B------:R-:W-:Y:S01]  /*7cc0*/  IMAD.U32 R4, RZ, RZ, UR4 ;  /* 0x00000004ff047e24 */ /* 0x000fe2000f8e00ff */
[----:B------:R-:W-:Y:S01]  /*7cd0*/  MOV R6, UR6 ;  /* 0x0000000600067c02 */ /* 0x000fe20008000f00 */
[----:B------:R-:W-:Y:S01]  /*7ce0*/  IMAD.U32 R5, RZ, RZ, UR5 ;  /* 0x00000005ff057e24 */ /* 0x000fe2000f8e00ff */
[----:B------:R-:W-:Y:S01]  /*7cf0*/  ULDC.64 UR4, c[0x4][0x18] ;  /* 0x0100060000047ab9 */ /* 0x000fe20000000a00 */
[----:B------:R-:W-:Y:S01]  /*7d00*/  IMAD.U32 R7, RZ, RZ, UR7 ;  /* 0x00000007ff077e24 */ /* 0x000fe2000f8e00ff */
[----:B------:R-:W-:Y:S01]  /*7d10*/  MOV R11, UR5 ;  /* 0x00000005000b7c02 */ /* 0x000fe20008000f00 */
[----:B------:R-:W-:Y:S01]  /*7d20*/  IMAD.U32 R10, RZ, RZ, UR4 ;  /* 0x00000004ff0a7e24 */ /* 0x000fe2000f8e00ff */
[----:B------:R-:W-:Y:S01]  /*7d30*/  MOV R13, RZ ;  /* 0x000000ff000d7202 */ /* 0x000fe20000000f00 */
[----:B------:R-:W-:-:S02]  /*7d40*/  IMAD.MOV.U32 R8, RZ, RZ, 0x70 ;  /* 0x00000070ff087424 */ /* 0x000fc400078e00ff */
[----:B0-----:R-:W-:-:S07]  /*7d50*/  IMAD.MOV.U32 R12, RZ, RZ, 0x1 ;  /* 0x00000001ff0c7424 */ /* 0x001fce00078e00ff */
[----:B------:R-:W-:-:S07]  /*7d60*/  LEPC R20, `(.L_x_43) ;  /* 0x000000001014794e */ /* 0x000fce0000000000 */
[----:B-1----:R-:W-:Y:S05]  /*7d70*/  CALL.ABS.NOINC R2 ;  /* 0x0000000002007343 */ /* 0x002fea0003c00000 */
.L_x_43:
[----:B------:R-:W0:Y:S01]  /*7d80*/  LDC.64 R2, c[0x0][0x9f8] ;  /* 0x00027e00ff027b82 */ /* 0x000e220000000a00 */
[----:B------:R-:W-:Y:S01]  /*7d90*/  IMAD.SHL.U32 R6, R25, 0x8, RZ ;  /* 0x0000000819067824 */ /* 0x000fe200078e00ff */
[----:B------:R-:W-:Y:S01]  /*7da0*/  ULDC UR4, c[0x0][0x2f4] ;  /* 0x0000bd0000047ab9 */ /* 0x000fe20000000800 */
[----:B------:R-:W-:Y:S01]  /*7db0*/  IMAD.MOV.U32 R32, RZ, RZ, R27 ;  /* 0x000000ffff207224 */ /* 0x000fe200078e001b */
[----:B------:R-:W-:-:S04]  /*7dc0*/  ULDC UR5, c[0x0][0x320] ;  /* 0x0000c80000057ab9 */ /* 0x000fc80000000800 */
[----:B------:R-:W1:Y:S01]  /*7dd0*/  LDC R16, c[0x0][0x430] ;  /* 0x00010c00ff107b82 */ /* 0x000e620000000800 */
[----:B0-----:R-:W-:-:S04]  /*7de0*/  ISETP.NE.U32.AND P0, PT, R2, RZ, PT ;  /* 0x000000ff0200720c */ /* 0x001fc80003f05070 */
[----:B------:R-:W-:-:S13]  /*7df0*/  ISETP.NE.AND.EX P0, PT, R3, RZ, PT, P0 ;  /* 0x000000ff0300720c */ /* 0x000fda0003f05300 */
[----:B------:R-:W0:Y:S01]  /*7e00*/  @P0 LDC.64 R2, c[0x0][0x9f8] ;  /* 0x00027e00ff020b82 */ /* 0x000e220000000a00 */
[----:B------:R-:W-:-:S04]  /*7e10*/  LOP3.LUT R30, R6, 0x38, RZ, 0xc0, !PT ;  /* 0x00000038061e7812 */ /* 0x000fc800078ec0ff */
[----:B------:R-:W-:Y:S02]  /*7e20*/  LOP3.LUT R19, R30, 0x40, RZ, 0xfc, !PT ;  /* 0x000000401e137812 */ /* 0x000fe400078efcff */
[----:B------:R-:W-:Y:S02]  /*7e30*/  LOP3.LUT R22, R22, 0xfffffffb, RZ, 0xc0, !PT ;  /* 0xfffffffb16167812 */ /* 0x000fe400078ec0ff */
[----:B------:R-:W-:Y:S01]  /*7e40*/  ISETP.GE.AND P2, PT, R19, UR4, PT ;  /* 0x0000000413007c0c */ /* 0x000fe2000bf46270 */
[----:B0-----:R-:W-:-:S05]  /*7e50*/  @P0 IMAD.WIDE R2, R27, 0x4, R2 ;  /* 0x000000041b020825 */ /* 0x001fca00078e0202 */
[----:B------:R0:W5:Y:S01]  /*7e60*/  @P0 LDG.E R32, desc[UR38][R2.64] ;  /* 0x0000002602200981 */ /* 0x000162000c1e1900 */
[C---:B------:R-:W-:Y:S01]  /*7e70*/  ISETP.GE.AND P0, PT, R30.reuse, UR4, PT ;  /* 0x000000041e007c0c */ /* 0x040fe2000bf06270 */
[----:B------:R-:W-:Y:S01]  /*7e80*/  UMOV UR6, 0xffffffff ;  /* 0xffffffff00067882 */ /* 0x000fe20000000000 */
[C---:B------:R-:W-:Y:S02]  /*7e90*/  LOP3.LUT R23, R30.reuse, 0x80, RZ, 0xfc, !PT ;  /* 0x000000801e177812 */ /* 0x040fe400078efcff */
[----:B------:R-:W-:Y:S02]  /*7ea0*/  SHF.L.U32 R26, R25, 0x4, RZ ;  /* 0x00000004191a7819 */ /* 0x000fe400000006ff */
[----:B------:R-:W-:Y:S02]  /*7eb0*/  ISETP.GE.AND P1, PT, R23, UR4, PT ;  /* 0x0000000417007c0c */ /* 0x000fe4000bf26270 */
[----:B------:R-:W-:Y:S02]  /*7ec0*/  ISETP.GE.AND P3, PT, R30, UR5, PT ;  /* 0x000000051e007c0c */ /* 0x000fe4000bf66270 */
[----:B------:R-:W-:-:S02]  /*7ed0*/  LOP3.LUT R10, R25, 0x7f, RZ, 0xc0, !PT ;  /* 0x0000007f190a7812 */ /* 0x000fc400078ec0ff */
[----:B------:R-:W-:Y:S02]  /*7ee0*/  LOP3.LUT R26, R26, 0x70, RZ, 0xc0, !PT ;  /* 0x000000701a1a7812 */ /* 0x000fe400078ec0ff */
[----:B------:R-:W-:Y:S02]  /*7ef0*/  @P0 LOP3.LUT R22, R22, 0x4, RZ, 0xfc, !PT ;  /* 0x0000000416160812 */ /* 0x000fe400078efcff */
[----:B------:R-:W-:Y:S02]  /*7f00*/  ISETP.GE.AND P0, PT, R19, UR5, PT ;  /* 0x0000000513007c0c */ /* 0x000fe4000bf06270 */
[----:B------:R-:W-:-:S04]  /*7f10*/  LOP3.LUT R22, R22, 0xfffffffd, RZ, 0xc0, !PT ;  /* 0xfffffffd16167812 */ /* 0x000fc800078ec0ff */
[----:B------:R-:W-:-:S04]  /*7f20*/  @P2 LOP3.LUT R22, R22, 0x2, RZ, 0xfc, !PT ;  /* 0x0000000216162812 */ /* 0x000fc800078efcff */
[----:B------:R-:W-:-:S04]  /*7f30*/  LOP3.LUT R22, R22, 0xfffffffe, RZ, 0xc0, !PT ;  /* 0xfffffffe16167812 */ /* 0x000fc800078ec0ff */
[----:B------:R-:W-:Y:S01]  /*7f40*/  @P1 LOP3.LUT R22, R22, 0x1, RZ, 0xfc, !PT ;  /* 0x0000000116161812 */ /* 0x000fe200078efcff */
[----:B01----:R-:W-:Y:S06]  /*7f50*/  BRA.DIV UR6, `(.L_x_45) ;  /* 0x0000002e06e07947 */ /* 0x003fec000b800000 */
.L_x_87:
[----:B------:R-:W-:Y:S01]  /*7f60*/  UIADD3 UR4, UR49, -0x1, URZ ;  /* 0xffffffff31047890 */ /* 0x000fe2000fffe03f */
[----:B------:R-:W-:Y:S02]  /*7f70*/  SHF.R.U32.HI R37, RZ, 0x3, R10 ;  /* 0x00000003ff257819 */ /* 0x000fe4000001160a */
[----:B------:R-:W-:Y:S02]  /*7f80*/  ISETP.NE.AND P2, PT, R16, 0x1, PT ;  /* 0x000000011000780c */ /* 0x000fe40003f45270 */
[----:B------:R-:W-:Y:S01]  /*7f90*/  LOP3.LUT R33, R26, R37, RZ, 0xfc, !PT ;  /* 0x000000251a217212 */ /* 0x000fe200078efcff */
[----:B------:R-:W-:Y:S01]  /*7fa0*/  IMAD.U32 R0, RZ, RZ, UR4 ;  /* 0x00000004ff007e24 */ /* 0x000fe2000f8e00ff */
[----:B-----5:R-:W-:Y:S02]  /*7fb0*/  SHF.R.S32.HI R34, RZ, 0x1f, R32 ;  /* 0x0000001fff227819 */ /* 0x020fe40000011420 */
[----:B------:R-:W-:Y:S01]  /*7fc0*/  LOP3.LUT R22, R22, 0xffffffdf, RZ, 0xc0, !PT ;  /* 0xffffffdf16167812 */ /* 0x000fe200078ec0ff */
[----:B------:R-:W-:-:S05]  /*7fd0*/  IMAD R7, R0, 0x60, R33 ;  /* 0x0000006000077824 */ /* 0x000fca00078e0221 */
[C---:B------:R-:W-:Y:S01]  /*7fe0*/  ISETP.GE.AND P1, PT, R7.reuse, UR43, PT ;  /* 0x0000002b07007c0c */ /* 0x040fe2000bf26270 */
[----:B------:R-:W0:Y:S01]  /*7ff0*/  @P2 LDC R0, c[0x0][0x434] ;  /* 0x00010d00ff002b82 */ /* 0x000e220000000800 */
[----:B------:R-:W-:Y:S01]  /*8000*/  IMAD.IADD R7, R7, 0x1, R18 ;  /* 0x0000000107077824 */ /* 0x000fe200078e0212 */
[----:B------:R-:W-:Y:S02]  /*8010*/  @P2 LOP3.LUT R22, R22, 0x20, RZ, 0xfc, !PT ;  /* 0x0000002016162812 */ /* 0x000fe400078efcff */
[----:B------:R-:W-:Y:S02]  /*8020*/  ISETP.GT.U32.OR P1, PT, R33, 0x5f, P1 ;  /* 0x0000005f2100780c */ /* 0x000fe40000f24470 */
[----:B------:R-:W-:Y:S02]  /*8030*/  MOV R11, R7 ;  /* 0x00000007000b7202 */ /* 0x000fe40000000f00 */
[----:B------:R-:W1:Y:S09]  /*8040*/  @P2 LDC R3, c[0x0][0x438] ;  /* 0x00010e00ff032b82 */ /* 0x000e720000000800 */
[----:B------:R-:W2:Y:S01]  /*8050*/  @!P1 LDC.64 R8, c[0x0][0x428] ;  /* 0x00010a00ff089b82 */ /* 0x000ea20000000a00 */
[----:B0-----:R-:W-:-:S07]  /*8060*/  @P2 IMAD.HI.U32 R0, R7, R0, RZ ;  /* 0x0000000007002227 */ /* 0x001fce00078e00ff */
[----:B------:R-:W0:Y:S01]  /*8070*/  @!P1 LDC.64 R4, c[0x0][0x418] ;  /* 0x00010600ff049b82 */ /* 0x000e220000000a00 */
[----:B-1----:R-:W-:-:S04]  /*8080*/  @P2 SHF.R.U32.HI R11, RZ, R3, R0 ;  /* 0x00000003ff0b2219 */ /* 0x002fc80000011600 */
[--C-:B------:R-:W-:Y:S01]  /*8090*/  @!P1 SHF.R.S32.HI R3, RZ, 0x1f, R11.reuse ;  /* 0x0000001fff039819 */ /* 0x100fe2000001140b */
[----:B------:R-:W-:Y:S02]  /*80a0*/  @!P1 IMAD.MOV.U32 R2, RZ, RZ, R11 ;  /* 0x000000ffff029224 */ /* 0x000fe400078e000b */
[-C--:B--2---:R-:W-:Y:S02]  /*80b0*/  @!P1 IMAD R0, R34, R8.reuse, RZ ;  /* 0x0000000822009224 */ /* 0x084fe400078e02ff */
[----:B------:R-:W-:-:S04]  /*80c0*/  @!P1 IMAD.WIDE.U32 R2, R32, R8, R2 ;  /* 0x0000000820029225 */ /* 0x000fc800078e0002 */
[----:B------:R-:W-:Y:S01]  /*80d0*/  @!P1 IMAD R9, R32, R9, R0 ;  /* 0x0000000920099224 */ /* 0x000fe200078e0200 */
[----:B0-----:R-:W-:-:S03]  /*80e0*/  @!P1 LEA R4, P2, R2, R4, 0x2 ;  /* 0x0000000402049211 */ /* 0x001fc600078410ff */
[----:B------:R-:W-:-:S05]  /*80f0*/  @!P1 IMAD.IADD R0, R3, 0x1, R9 ;  /* 0x0000000103009824 */ /* 0x000fca00078e0209 */
[----:B------:R-:W-:Y:S02]  /*8100*/  @!P1 LEA.HI.X R5, R2, R5, R0, 0x2, P2 ;  /* 0x0000000502059211 */ /* 0x000fe400010f1400 */
[----:B------:R-:W-:-:S06]  /*8110*/  MOV R0, RZ ;  /* 0x000000ff00007202 */ /* 0x000fcc0000000f00 */
[----:B------:R0:W5:Y:S01]  /*8120*/  @!P1 LDG.E R0, desc[UR38][R4.64] ;  /* 0x0000002604009981 */ /* 0x000162000c1e1900 */
[----:B------:R-:W-:Y:S01]  /*8130*/  ULOP3.LUT UR5, UR36, 0x2, URZ, 0xfc, !UPT ;  /* 0x0000000224057892 */ /* 0x000fe2000f8efc3f */
[----:B------:R-:W-:Y:S01]  /*8140*/  IMAD.MOV R2, RZ, RZ, -R11 ;  /* 0x000000ffff027224 */ /* 0x000fe200078e0a0b */
[----:B------:R-:W-:Y:S01]  /*8150*/  LOP3.LUT R22, R22, 0xffffffef, RZ, 0xc0, !PT ;  /* 0xffffffef16167812 */ /* 0x000fe200078ec0ff */
[----:B------:R-:W-:Y:S01]  /*8160*/  IMAD.U32 R31, RZ, RZ, UR42 ;  /* 0x0000002aff1f7e24 */ /* 0x000fe2000f8e00ff */
[----:B------:R-:W-:Y:S01]  /*8170*/  SEL R29, RZ, 0x1, P3 ;  /* 0x00000001ff1d7807 */ /* 0x000fe20001800000 */
[----:B------:R-:W-:Y:S01]  /*8180*/  IMAD R7, R16, R2, R7 ;  /* 0x0000000210077224 */ /* 0x000fe200078e0207 */
[----:B------:R-:W-:Y:S01]  /*8190*/  SEL R2, RZ, 0xffffffff, P0 ;  /* 0xffffffffff027807 */ /* 0x000fe20000000000 */
[----:B------:R-:W-:Y:S01]  /*81a0*/  IMAD.U32 R36, RZ, RZ, UR5 ;  /* 0x00000005ff247e24 */ /* 0x000fe2000f8e00ff */
[----:B------:R-:W-:Y:S01]  /*81b0*/  ISETP.GT.U32.AND P0, PT, R33, 0x5f, PT ;  /* 0x0000005f2100780c */ /* 0x000fe20003f04070 */
[----:B------:R-:W-:Y:S01]  /*81c0*/  IMAD.U32 R28, RZ, RZ, UR4 ;  /* 0x00000004ff1c7e24 */ /* 0x000fe2000f8e00ff */
[----:B------:R-:W-:-:S02]  /*81d0*/  LOP3.LUT R22, R22, 0xfffffff7, RZ, 0xc0, !PT ;  /* 0xfffffff716167812 */ /* 0x000fc400078ec0ff */
[----:B------:R-:W-:Y:S02]  /*81e0*/  ISETP.NE.AND P4, PT, R36, 0x3, PT ;  /* 0x000000032400780c */ /* 0x000fe40003f85270 */
[----:B------:R-:W-:Y:S02]  /*81f0*/  SHF.L.U32 R2, R2, 0x1, RZ ;  /* 0x0000000102027819 */ /* 0x000fe400000006ff */
[----:B------:R-:W-:Y:S02]  /*8200*/  SHF.R.S32.HI R31, RZ, 0x1f, R31 ;  /* 0x0000001fff1f7819 */ /* 0x000fe4000001141f */
[----:B------:R-:W-:-:S03]  /*8210*/  LOP3.LUT R29, R2, 0x2, R29, 0xe2, !PT ;  /* 0x00000002021d7812 */ /* 0x000fc600078ee21d */
[----:B------:R-:W-:-:S04]  /*8220*/  @P0 LOP3.LUT R22, R22, 0x8, RZ, 0xfc, !PT ;  /* 0x0000000816160812 */ /* 0x000fc800078efcff */
[----:B------:R-:W-:Y:S01]  /*8230*/  @P4 LOP3.LUT R22, R22, 0x10, RZ, 0xfc, !PT ;  /* 0x0000001016164812 */ /* 0x000fe200078efcff */
[----:B0-----:R-:W-:Y:S06]  /*8240*/  @!P4 BRA `(.L_x_46) ;  /* 0x000000000004c947 */ /* 0x001fec0003800000 */
[----:B------:R-:W-:Y:S01]  /*8250*/  BPT.TRAP 0x1 ;  /* 0x000000040000795c */ /* 0x000fe20000300000 */
.L_x_46:
[----:B------:R-:W-:Y:S01]  /*8260*/  SHF.R.S32.HI R5, RZ, 0x1f, R7 ;  /* 0x0000001fff057819 */ /* 0x000fe20000011407 */
[----:B------:R-:W-:Y:S01]  /*8270*/  ULDC.64 UR4, c[0x0][0x328] ;  /* 0x0000ca0000047ab9 */ /* 0x000fe20000000a00 */
[----:B-----5:R-:W-:Y:S02]  /*8280*/  SHF.R.S32.HI R4, RZ, 0x1f, R0 ;  /* 0x0000001fff047819 */ /* 0x020fe40000011400 */
[----:B------:R-:W-:Y:S01]  /*8290*/  R2UR UR6, R31 ;  /* 0x000000001f0672ca */ /* 0x000fe200000e0000 */
[----:B------:R-:W-:-:S04]  /*82a0*/  IMAD R2, R5, UR4, RZ ;  /* 0x0000000405027c24 */ /* 0x000fc8000f8e02ff */
[C---:B------:R-:W-:Y:S02]  /*82b0*/  IMAD R9, R7.reuse, UR5, R2 ;  /* 0x0000000507097c24 */ /* 0x040fe4000f8e0202 */
[----:B------:R-:W-:Y:S01]  /*82c0*/  IMAD.WIDE.U32 R2, R7, UR4, RZ ;  /* 0x0000000407027c25 */ /* 0x000fe2000f8e00ff */
[----:B------:R-:W-:-:S04]  /*82d0*/  ULDC.64 UR4, c[0x0][0x338] ;  /* 0x0000ce0000047ab9 */ /* 0x000fc80000000a00 */
[----:B------:R-:W-:Y:S01]  /*82e0*/  IADD3 R3, R3, R9, RZ ;  /* 0x0000000903037210 */ /* 0x000fe20007ffe0ff */
[----:B------:R-:W-:-:S04]  /*82f0*/  IMAD R9, R4, UR4, RZ ;  /* 0x0000000404097c24 */ /* 0x000fc8000f8e02ff */
[C---:B------:R-:W-:Y:S02]  /*8300*/  IMAD R9, R0.reuse, UR5, R9 ;  /* 0x0000000500097c24 */ /* 0x040fe4000f8e0209 */
[----:B------:R-:W-:Y:S01]  /*8310*/  IMAD.WIDE.U32 R2, R0, UR4, R2 ;  /* 0x0000000400027c25 */ /* 0x000fe2000f8e0002 */
[----:B------:R-:W-:-:S03]  /*8320*/  ULDC.64 UR4, c[0x0][0x330] ;  /* 0x0000cc0000047ab9 */ /* 0x000fc60000000a00 */
[----:B------:R-:W-:Y:S02]  /*8330*/  IMAD.IADD R3, R3, 0x1, R9 ;  /* 0x0000000103037824 */ /* 0x000fe400078e0209 */
[----:B------:R-:W-:Y:S01]  /*8340*/  IMAD.U32 R9, RZ, RZ, UR4 ;  /* 0x00000004ff097e24 */ /* 0x000fe2000f8e00ff */
[----:B------:R-:W-:-:S03]  /*8350*/  UIMAD UR4, UR6, UR4, URZ ;  /* 0x00000004060472a4 */ /* 0x000fc6000f8e023f */
[----:B------:R-:W-:Y:S01]  /*8360*/  IMAD.WIDE.U32 R2, R9, UR42, R2 ;  /* 0x0000002a09027c25 */ /* 0x000fe2000f8e0002 */
[----:B------:R-:W-:Y:S01]  /*8370*/  UIMAD UR4, UR42, UR5, UR4 ;  /* 0x000000052a0472a4 */ /* 0x000fe2000f8e0204 */
[----:B------:R-:W-:Y:S02]  /*8380*/  ULDC.64 UR6, c[0x0][0x318] ;  /* 0x0000c60000067ab9 */ /* 0x000fe40000000a00 */
[----:B------:R-:W-:-:S03]  /*8390*/  LEA R16, P0, R2, UR6, 0x1 ;  /* 0x0000000602107c11 */ /* 0x000fc6000f8008ff */
[----:B------:R-:W-:-:S04]  /*83a0*/  IADD3 R17, R3, UR4, RZ ;  /* 0x0000000403117c10 */ /* 0x000fc8000fffe0ff */
[----:B------:R-:W-:Y:S01]  /*83b0*/  LEA.HI.X R17, R2, UR7, R17, 0x1, P0 ;  /* 0x0000000702117c11 */ /* 0x000fe200080f0c11 */
[----:B------:R-:W-:-:S05]  /*83c0*/  IMAD.MOV.U32 R2, RZ, RZ, 0x1 ;  /* 0x00000001ff027424 */ /* 0x000fca00078e00ff */
[----:B------:R-:W-:-:S04]  /*83d0*/  SHF.L.U32 R2, R2, 0x1f, RZ ;  /* 0x0000001f02027819 */ /* 0x000fc800000006ff */
[----:B------:R-:W0:Y:S02]  /*83e0*/  SYNCS.PHASECHK.TRANS64.TRYWAIT P0, [UR45+0x2a840], R2 ;  /* 0x02a84002ff0075a7 */ /* 0x000e24000800016d */
[----:B0-----:R-:W-:Y:S05]  /*83f0*/  @!P0 BRA `(.L_x_47) ;  /* 0x0000002800d88947 */ /* 0x001fea0003800000 */
.L_x_88:
[----:B------:R-:W-:Y:S01]  /*8400*/  ULDC.64 UR4, c[0x0][0x300] ;  /* 0x0000c00000047ab9 */ /* 0x000fe20000000a00 */
[----:B------:R-:W-:Y:S01]  /*8410*/  R2UR UR6, R31 ;  /* 0x000000001f0672ca */ /* 0x000fe200000e0000 */
[----:B0-----:R-:W-:Y:S01]  /*8420*/  IMAD R2, R5, UR4, RZ ;  /* 0x0000000405027c24 */ /* 0x001fe2000f8e02ff */
[C---:B------:R-:W-:Y:S02]  /*8430*/  LOP3.LUT P3, RZ, R22.reuse, 0x4, RZ, 0xc0, !PT ;  /* 0x0000000416ff7812 */ /* 0x040fe4000786c0ff */
[C---:B------:R-:W-:Y:S01]  /*8440*/  LOP3.LUT P2, RZ, R22.reuse, 0x2, RZ, 0xc0, !PT ;  /* 0x0000000216ff7812 */ /* 0x040fe2000784c0ff */
[C---:B------:R-:W-:Y:S01]  /*8450*/  IMAD R5, R7.reuse, UR5, R2 ;  /* 0x0000000507057c24 */ /* 0x040fe2000f8e0202 */
[----:B------:R-:W-:Y:S01]  /*8460*/  LOP3.LUT P1, RZ, R22, 0x1, RZ, 0xc0, !PT ;  /* 0x0000000116ff7812 */ /* 0x000fe2000782c0ff */
[----:B------:R-:W-:Y:S01]  /*8470*/  IMAD.WIDE.U32 R2, R7, UR4, RZ ;  /* 0x0000000407027c25 */ /* 0x000fe2000f8e00ff */
[----:B------:R-:W-:-:S03]  /*8480*/  ULDC.64 UR4, c[0x0][0x310] ;  /* 0x0000c40000047ab9 */ /* 0x000fc60000000a00 */
[----:B------:R-:W-:Y:S02]  /*8490*/  IMAD.IADD R3, R3, 0x1, R5 ;  /* 0x0000000103037824 */ /* 0x000fe400078e0205 */
[----:B------:R-:W-:Y:S02]  /*84a0*/  IMAD R5, R4, UR4, RZ ;  /* 0x0000000404057c24 */ /* 0x000fe4000f8e02ff */
[----:B------:R-:W-:-:S04]  /*84b0*/  IMAD.WIDE.U32 R2, R0, UR4, R2 ;  /* 0x0000000400027c25 */ /* 0x000fc8000f8e0002 */
[----:B------:R-:W-:Y:S01]  /*84c0*/  IMAD R5, R0, UR5, R5 ;  /* 0x0000000500057c24 */ /* 0x000fe2000f8e0205 */
[----:B------:R-:W-:-:S04]  /*84d0*/  ULDC.64 UR4, c[0x0][0x308] ;  /* 0x0000c20000047ab9 */ /* 0x000fc80000000a00 */
[----:B------:R-:W-:Y:S01]  /*84e0*/  IADD3 R3, R3, R5, RZ ;  /* 0x0000000503037210 */ /* 0x000fe20007ffe0ff */
[----:B------:R-:W-:Y:S01]  /*84f0*/  IMAD.U32 R5, RZ, RZ, UR4 ;  /* 0x00000004ff057e24 */ /* 0x000fe2000f8e00ff */
[----:B------:R-:W-:-:S03]  /*8500*/  UIMAD UR4, UR6, UR4, URZ ;  /* 0x00000004060472a4 */ /* 0x000fc6000f8e023f */
[----:B------:R-:W-:Y:S01]  /*8510*/  IMAD.WIDE.U32 R2, R5, UR42, R2 ;  /* 0x0000002a05027c25 */ /* 0x000fe2000f8e0002 */
[----:B------:R-:W-:Y:S01]  /*8520*/  UIMAD UR4, UR42, UR5, UR4 ;  /* 0x000000052a0472a4 */ /* 0x000fe2000f8e0204 */
[----:B------:R-:W-:Y:S02]  /*8530*/  ULDC.64 UR6, c[0x0][0x2e8] ;  /* 0x0000ba0000067ab9 */ /* 0x000fe40000000a00 */
[----:B------:R-:W-:-:S03]  /*8540*/  LEA R0, P0, R2, UR6, 0x1 ;  /* 0x0000000602007c11 */ /* 0x000fc6000f8008ff */
[----:B------:R-:W-:Y:S01]  /*8550*/  VIADD R7, R3, UR4 ;  /* 0x0000000403077c36 */ /* 0x000fe20008000000 */
[----:B------:R-:W-:Y:S01]  /*8560*/  MOV R3, 0xffffffa0 ;  /* 0xffffffa000037802 */ /* 0x000fe20000000f00 */
[----:B------:R-:W-:-:S03]  /*8570*/  UMOV UR4, 0xffffffff ;  /* 0xffffffff00047882 */ /* 0x000fc60000000000 */
[----:B------:R-:W-:Y:S01]  /*8580*/  LEA.HI.X R7, R2, UR7, R7, 0x1, P0 ;  /* 0x0000000702077c11 */ /* 0x000fe200080f0c07 */
[----:B------:R-:W-:Y:S01]  /*8590*/  IMAD R4, R28, R3, UR43 ;  /* 0x0000002b1c047e24 */ /* 0x000fe2000f8e0203 */
[----:B------:R-:W-:-:S04]  /*85a0*/  LOP3.LUT R3, R6, 0x1c0, RZ, 0xc0, !PT ;  /* 0x000001c006037812 */ /* 0x000fc800078ec0ff */
[----:B------:R-:W-:Y:S01]  /*85b0*/  LOP3.LUT R2, R3, 0x38, R6, 0xf8, !PT ;  /* 0x0000003803027812 */ /* 0x000fe200078ef806 */
[----:B------:R-:W-:-:S03]  /*85c0*/  IMAD.IADD R6, R4, 0x1, -R37 ;  /* 0x0000000104067824 */ /* 0x000fc600078e0a25 */
[----:B------:R-:W-:Y:S01]  /*85d0*/  LOP3.LUT R2, R2, 0x38, R25, 0x78, !PT ;  /* 0x0000003802027812 */ /* 0x000fe200078e7819 */
[----:B------:R-:W-:Y:S01]  /*85e0*/  IMAD.SHL.U32 R25, R10, 0x8, RZ ;  /* 0x000000080a197824 */ /* 0x000fe200078e00ff */
[----:B------:R-:W-:-:S04]  /*85f0*/  ISETP.GE.AND P0, PT, R6, 0x1, PT ;  /* 0x000000010600780c */ /* 0x000fc80003f06270 */
[----:B------:R-:W-:Y:S01]  /*8600*/  LOP3.LUT R25, R2, 0x200, R25, 0xf8, !PT ;  /* 0x0000020002197812 */ /* 0x000fe200078ef819 */
[----:B------:R-:W-:Y:S08]  /*8610*/  BRA.DIV UR4, `(.L_x_48) ;  /* 0x0000002a04687947 */ /* 0x000ff0000b800000 */
[----:B------:R-:W-:Y:S01]  /*8620*/  SHFL.IDX PT, R3, R7, RZ, 0x181f ;  /* 0x00181fff07037589 */ /* 0x000fe200000e0000 */
[----:B------:R-:W-:-:S03]  /*8630*/  @P0 LEA R9, R25, UR45, 0x1 ;  /* 0x0000002d19090c11 */ /* 0x000fc6000f8e08ff */
[----:B------:R-:W0:Y:S04]  /*8640*/  SHFL.IDX PT, R2, R0, RZ, 0x181f ;  /* 0x00181fff00027589 */ /* 0x000e2800000e0000 */
[----:B------:R-:W-:Y:S04]  /*8650*/  SHFL.IDX PT, R5, R7, 0x1, 0x181f ;  /* 0x00381f0007057f89 */ /* 0x000fe800000e0000 */
[----:B------:R-:W-:Y:S04]  /*8660*/  SHFL.IDX PT, R4, R0, 0x1, 0x181f ;  /* 0x00381f0000047f89 */ /* 0x000fe800000e0000 */
[----:B------:R-:W1:Y:S04]  /*8670*/  SHFL.IDX PT, R14, R0, 0x2, 0x181f ;  /* 0x00581f00000e7f89 */ /* 0x000e6800000e0000 */
[----:B------:R-:W2:Y:S04]  /*8680*/  SHFL.IDX PT, R8, R7, 0x2, 0x181f ;  /* 0x00581f0007087f89 */ /* 0x000ea800000e0000 */
[----:B------:R-:W-:Y:S01]  /*8690*/  SHFL.IDX PT, R10, R0, 0x3, 0x181f ;  /* 0x00781f00000a7f89 */ /* 0x000fe200000e0000 */
[----:B0-----:R-:W-:-:S05]  /*86a0*/  @P0 IMAD.WIDE.U32 R2, R30, 0x2, R2 ;  /* 0x000000021e020825 */ /* 0x001fca00078e0002 */
[----:B------:R-:W-:Y:S04]  /*86b0*/  @P0 LDGSTS.E.BYPASS.LTC128B.128 [R9+0x18400], desc[UR38][R2.64], !P3 ;  /* 0x1840000002090fae */ /* 0x000fe8000d901d66 */
[----:B------:R-:W-:Y:S04]  /*86c0*/  @P0 LDGSTS.E.BYPASS.LTC128B.128 [R9+0x1b400], desc[UR38][R2.64+0x80], !P2 ;  /* 0x1b40008002090fae */ /* 0x000fe8000d101d66 */
[----:B------:R0:W-:Y:S01]  /*86d0*/  @P0 LDGSTS.E.BYPASS.LTC128B.128 [R9+0x1e400], desc[UR38][R2.64+0x100], !P1 ;  /* 0x1e40010002090fae */ /* 0x0001e2000c901d66 */
[----:B------:R-:W-:-:S03]  /*86e0*/  ISETP.GE.AND P0, PT, R6, 0x11, PT ;  /* 0x000000110600780c */ /* 0x000fc60003f06270 */
[----:B0-----:R-:W0:Y:S01]  /*86f0*/  SHFL.IDX PT, R9, R7, 0x3, 0x181f ;  /* 0x00781f0007097f89 */ /* 0x001e2200000e0000 */
[----:B-1----:R-:W-:-:S09]  /*8700*/  MOV R2, R14 ;  /* 0x0000000e00027202 */ /* 0x002fd20000000f00 */
[----:B------:R-:W-:Y:S01]  /*8710*/  @P0 IMAD.WIDE.U32 R4, R30, 0x2, R4 ;  /* 0x000000021e040825 */ /* 0x000fe200078e0004 */
[----:B------:R-:W-:Y:S01]  /*8720*/  @P0 LEA R21, R25, UR45, 0x1 ;  /* 0x0000002d19150c11 */ /* 0x000fe2000f8e08ff */
[----:B------:R-:W1:Y:S02]  /*8730*/  SHFL.IDX PT, R14, R0, 0x4, 0x181f ;  /* 0x00981f00000e7f89 */ /* 0x000e6400000e0000 */
[----:B--2---:R-:W-:Y:S02]  /*8740*/  IMAD.MOV.U32 R3, RZ, RZ, R8 ;  /* 0x000000ffff037224 */ /* 0x004fe400078e0008 */
[----:B------:R-:W-:Y:S04]  /*8750*/  @P0 LDGSTS.E.BYPASS.LTC128B.128 [R21+0x18c00], desc[UR38][R4.64], !P3 ;  /* 0x18c0000004150fae */ /* 0x000fe8000d901d66 */
[----:B------:R-:W-:Y:S04]  /*8760*/  @P0 LDGSTS.E.BYPASS.LTC128B.128 [R21+0x1bc00], desc[UR38][R4.64+0x80], !P2 ;  /* 0x1bc0008004150fae */ /* 0x000fe8000d101d66 */
[----:B------:R0:W-:Y:S01]  /*8770*/  @P0 LDGSTS.E.BYPASS.LTC128B.128 [R21+0x1ec00], desc[UR38][R4.64+0x100], !P1 ;  /* 0x1ec0010004150fae */ /* 0x0001e2000c901d66 */
[----:B------:R-:W-:-:S03]  /*8780*/  ISETP.GE.AND P0, PT, R6, 0x21, PT ;  /* 0x000000210600780c */ /* 0x000fc60003f06270 */
[----:B------:R-:W2:Y:S04]  /*8790*/  SHFL.IDX PT, R8, R7, 0x4, 0x181f ;  /* 0x00981f0007087f89 */ /* 0x000ea800000e0000 */
[----:B------:R-:W3:Y:S01]  /*87a0*/  SHFL.IDX PT, R7, R7, 0x5, 0x181f ;  /* 0x00b81f0007077f89 */ /* 0x000ee200000e0000 */
[----:B0-----:R-:W-:Y:S01]  /*87b0*/  MOV R5, R9 ;  /* 0x0000000900057202 */ /* 0x001fe20000000f00 */
[----:B------:R-:W-:-:S04]  /*87c0*/  IMAD.MOV.U32 R4, RZ, RZ, R10 ;  /* 0x000000ffff047224 */ /* 0x000fc800078e000a */
[----:B------:R-:W-:Y:S01]  /*87d0*/  @P0 LEA R35, R25, UR45, 0x1 ;  /* 0x0000002d19230c11 */ /* 0x000fe2000f8e08ff */
[----:B------:R-:W-:-:S05]  /*87e0*/  @P0 IMAD.WIDE.U32 R2, R30, 0x2, R2 ;  /* 0x000000021e020825 */ /* 0x000fca00078e0002 */
[----:B------:R-:W-:Y:S04]  /*87f0*/  @P0 LDGSTS.E.BYPASS.LTC128B.128 [R35+0x19400], desc[UR38][R2.64], !P3 ;  /* 0x1940000002230fae */ /* 0x000fe8000d901d66 */
[----:B------:R-:W-:Y:S04]  /*8800*/  @P0 LDGSTS.E.BYPASS.LTC128B.128 [R35+0x1c400], desc[UR38][R2.64+0x80], !P2 ;  /* 0x1c40008002230fae */ /* 0x000fe8000d101d66 */
[----:B------:R1:W-:Y:S01]  /*8810*/  @P0 LDGSTS.E.BYPASS.LTC128B.128 [R35+0x1f400], desc[UR38][R2.64+0x100], !P1 ;  /* 0x1f40010002230fae */ /* 0x0003e2000c901d66 */
[----:B------:R-:W-:Y:S01]  /*8820*/  ISETP.GE.AND P0, PT, R6, 0x31, PT ;  /* 0x000000310600780c */ /* 0x000fe20003f06270 */
[----:B-1----:R-:W-:-:S12]  /*8830*/  IMAD.MOV.U32 R2, RZ, RZ, R14 ;  /* 0x000000ffff027224 */ /* 0x002fd800078e000e */
[----:B------:R-:W-:Y:S01]  /*8840*/  @P0 IMAD.WIDE.U32 R4, R30, 0x2, R4 ;  /* 0x000000021e040825 */ /* 0x000fe200078e0004 */
[----:B------:R-:W-:Y:S01]  /*8850*/  @P0 LEA R9, R25, UR45, 0x1 ;  /* 0x0000002d19090c11 */ /* 0x000fe2000f8e08ff */
[----:B------:R0:W1:Y:S02]  /*8860*/  SHFL.IDX PT, R14, R0, 0x5, 0x181f ;  /* 0x00b81f00000e7f89 */ /* 0x00006400000e0000 */
[----:B--2---:R-:W-:Y:S02]  /*8870*/  IMAD.MOV.U32 R3, RZ, RZ, R8 ;  /* 0x000000ffff037224 */ /* 0x004fe400078e0008 */
[----:B------:R0:W-:Y:S04]  /*8880*/  @P0 LDGSTS.E.BYPASS.LTC128B.128 [R9+0x19c00], desc[UR38][R4.64], !P3 ;  /* 0x19c0000004090fae */ /* 0x0001e8000d901d66 */
[----:B------:R0:W-:Y:S04]  /*8890*/  @P0 LDGSTS.E.BYPASS.LTC128B.128 [R9+0x1cc00], desc[UR38][R4.64+0x80], !P2 ;  /* 0x1cc0008004090fae */ /* 0x0001e8000d101d66 */
[----:B------:R0:W-:Y:S01]  /*88a0*/  @P0 LDGSTS.E.BYPASS.LTC128B.128 [R9+0x1fc00], desc[UR38][R4.64+0x100], !P1 ;  /* 0x1fc0010004090fae */ /* 0x0001e2000c901d66 */
[----:B------:R-:W-:-:S13]  /*88b0*/  ISETP.GE.AND P0, PT, R6, 0x41, PT ;  /* 0x000000410600780c */ /* 0x000fda0003f06270 */
[----:B------:R-:W-:Y:S01]  /*88c0*/  @P0 IMAD.WIDE.U32 R2, R30, 0x2, R2 ;  /* 0x000000021e020825 */ /* 0x000fe200078e0002 */
[----:B------:R-:W-:-:S05]  /*88d0*/  @P0 LEA R21, R25, UR45, 0x1 ;  /* 0x0000002d19150c11 */ /* 0x000fca000f8e08ff */
[----:B------:R0:W-:Y:S04]  /*88e0*/  @P0 LDGSTS.E.BYPASS.LTC128B.128 [R21+0x1a400], desc[UR38][R2.64], !P3 ;  /* 0x1a40000002150fae */ /* 0x0001e8000d901d66 */
[----:B------:R0:W-:Y:S04]  /*88f0*/  @P0 LDGSTS.E.BYPASS.LTC128B.128 [R21+0x1d400], desc[UR38][R2.64+0x80], !P2 ;  /* 0x1d40008002150fae */ /* 0x0001e8000d101d66 */
[----:B-1-3--:R0:W-:Y:S02]  /*8900*/  @P0 LDGSTS.E.BYPASS.LTC128B.128 [R21+0x20400], desc[UR38][R2.64+0x100], !P1 ;  /* 0x2040010002150fae */ /* 0x00a1e4000c901d66 */
.L_x_102:
[----:B------:R-:W-:Y:S01]  /*8910*/  ISETP.GE.AND P0, PT, R6, 0x51, PT ;  /* 0x000000510600780c */ /* 0x000fe20003f06270 */
[----:B0-----:R-:W-:Y:S01]  /*8920*/  IMAD.MOV.U32 R3, RZ, RZ, R7 ;  /* 0x000000ffff037224 */ /* 0x001fe200078e0007 */
[----:B------:R-:W-:-:S11]  /*8930*/  MOV R2, R14 ;  /* 0x0000000e00027202 */ /* 0x000fd60000000f00 */
[----:B------:R-:W-:Y:S01]  /*8940*/  @P0 IMAD.WIDE.U32 R2, R30, 0x2, R2 ;  /* 0x000000021e020825 */ /* 0x000fe200078e0002 */
[----:B------:R-:W-:-:S05]  /*8950*/  @P0 LEA R5, R25, UR45, 0x1 ;  /* 0x0000002d19050c11 */ /* 0x000fca000f8e08ff */
[----:B------:R-:W-:Y:S01]  /*8960*/  @!PT LDS RZ, [RZ] ;  /* 0x00000000fffff984 */ /* 0x000fe20000000800 */
[----:B------:R-:W-:Y:S01]  /*8970*/  @!PT LDS RZ, [RZ] ;  /* 0x00000000fffff984 */ /* 0x000fe20000000800 */
[----:B------:R-:W-:Y:S01]  /*8980*/  @!PT LDS RZ, [RZ] ;  /* 0x00000000fffff984 */ /* 0x000fe20000000800 */
[----:B------:R0:W-:Y:S04]  /*8990*/  @P0 LDGSTS.E.BYPASS.LTC128B.128 [R5+0x1ac00], desc[UR38][R2.64], !P3 ;  /* 0x1ac0000002050fae */ /* 0x0001e8000d901d66 */
[----:B------:R0:W-:Y:S04]  /*89a0*/  @P0 LDGSTS.E.BYPASS.LTC128B.128 [R5+0x1dc00], desc[UR38][R2.64+0x80], !P2 ;  /* 0x1dc0008002050fae */ /* 0x0001e8000d101d66 */
[----:B------:R0:W-:Y:S01]  /*89b0*/  @P0 LDGSTS.E.BYPASS.LTC128B.128 [R5+0x20c00], desc[UR38][R2.64+0x100], !P1 ;  /* 0x20c0010002050fae */ /* 0x0001e2000c901d66 */
[----:B------:R-:W-:Y:S01]  /*89c0*/  NOP ;  /* 0x0000000000007918 */ /* 0x000fe20000000000 */
[----:B------:R-:W-:Y:S02]  /*89d0*/  SYNCS.ARRIVE.TRANS64.RED.A0T1 RZ, [UR45+0x2a830], RZ ;  /* 0x02a830ffffff79a7 */ /* 0x000fe4000820042d */
[----:B------:R-:W-:Y:S01]  /*89e0*/  ARRIVES.LDGSTSBAR.64.TRANSCNT [UR45+0x2a830] ;  /* 0x02a83000ff0079b0 */ /* 0x000fe20008000aad */
[----:B------:R-:W-:Y:S01]  /*89f0*/  NOP ;  /* 0x0000000000007918 */ /* 0x000fe20000000000 */
[----:B------:R-:W-:-:S13]  /*8a00*/  ISETP.NE.AND P1, PT, R36, 0x3, PT ;  /* 0x000000032400780c */ /* 0x000fda0003f25270 */
[----:B0-----:R-:W-:Y:S05]  /*8a10*/  @!P1 BRA `(.L_x_49) ;  /* 0x0000000000049947 */ /* 0x001fea0003800000 */
[----:B------:R-:W-:Y:S01]  /*8a20*/  BPT.TRAP 0x1 ;  /* 0x000000040000795c */ /* 0x000fe20000300000 */
.L_x_49:
[----:B------:R-:W-:Y:S01]  /*8a30*/  SYNCS.ARRIVE.TRANS64.A1T0 RZ, [UR45+0x2a830], RZ ;  /* 0x02a830ffffff79a7 */ /* 0x000fe2000810002d */
[----:B------:R-:W-:Y:S05]  /*8a40*/  WARPSYNC.ALL ;  /* 0x0000000000007948 */ /* 0x000fea0003800000 */
[----:B------:R-:W-:Y:S01]  /*8a50*/  UIADD3 UR5, UR45, 0xc400, URZ ;  /* 0x0000c4002d057890 */ /* 0x000fe2000fffe03f */
[----:B------:R-:W-:Y:S01]  /*8a60*/  R2UR UR4, R31 ;  /* 0x000000001f0472ca */ /* 0x000fe200000e0000 */
[----:B------:R-:W-:Y:S01]  /*8a70*/  ULDC.64 UR6, c[0x0][0x2d8] ;  /* 0x0000b60000067ab9 */ /* 0x000fe20000000a00 */
[----:B------:R-:W-:Y:S01]  /*8a80*/  SHF.R.S32.HI R35, RZ, 0x1f, R27 ;  /* 0x0000001fff237819 */ /* 0x000fe2000001141b */
[----:B------:R-:W-:Y:S02]  /*8a90*/  ULOP3.LUT UP0, URZ, UR5, 0x3ff, URZ, 0xc0, !UPT ;  /* 0x000003ff053f7892 */ /* 0x000fe4000f80c03f */
[----:B------:R-:W-:Y:S01]  /*8aa0*/  UIMAD.WIDE.U32 UR40, UR42, UR6, URZ ;  /* 0x000000062a2872a5 */ /* 0x000fe2000f8e003f */
[----:B------:R-:W-:Y:S03]  /*8ab0*/  BAR.SYNC.DEFER_BLOCKING 0x8, 0x180 ;  /* 0x0206000000007b1d */ /* 0x000fe60000010000 */
[----:B------:R-:W-:-:S04]  /*8ac0*/  PLOP3.LUT P0, PT, PT, PT, UP0, 0x80, 0x0 ;  /* 0x000000000000781c */ /* 0x000fc80003f0f008 */
[----:B------:R-:W-:-:S04]  /*8ad0*/  UIMAD UR4, UR4, UR6, URZ ;  /* 0x00000006040472a4 */ /* 0x000fc8000f8e023f */
[----:B------:R-:W-:-:S04]  /*8ae0*/  UIMAD UR4, UR42, UR7, UR4 ;  /* 0x000000072a0472a4 */ /* 0x000fc8000f8e0204 */
[----:B------:R-:W-:Y:S01]  /*8af0*/  UIADD3 UR46, UR41, UR4, URZ ;  /* 0x00000004292e7290 */ /* 0x000fe2000fffe03f */
[----:B------:R-:W-:Y:S11]  /*8b00*/  @!P0 BRA `(.L_x_50) ;  /* 0x0000000000408947 */ /* 0x000ff60003800000 */
[----:B------:R-:W-:Y:S01]  /*8b10*/  MOV R2, 0x0 ;  /* 0x0000000000027802 */ /* 0x000fe20000000f00 */
[----:B------:R-:W-:Y:S01]  /*8b20*/  ULDC.64 UR6, c[0x4][0x90] ;  /* 0x0100240000067ab9 */ /* 0x000fe20000000a00 */
[----:B------:R-:W-:Y:S01]  /*8b30*/  ULDC.64 UR8, c[0x4][0x98] ;  /* 0x0100260000087ab9 */ /* 0x000fe20000000a00 */
[----:B------:R-:W-:Y:S01]  /*8b40*/  ULDC.64 UR4, c[0x4][0x20] ;  /* 0x0100080000047ab9 */ /* 0x000fe20000000a00 */
[----:B------:R-:W-:Y:S01]  /*8b50*/  IMAD.U32 R4, RZ, RZ, UR6 ;  /* 0x00000006ff047e24 */ /* 0x000fe2000f8e00ff */
[----:B------:R-:W-:Y:S01]  /*8b60*/  MOV R5, UR7 ;  /* 0x0000000700057c02 */ /* 0x000fe20008000f00 */
[----:B------:R-:W0:Y:S01]  /*8b70*/  LDC.64 R2, c[0x4][R2] ;  /* 0x0100000002027b82 */ /* 0x000e220000000a00 */
[----:B------:R-:W-:Y:S01]  /*8b80*/  IMAD.U32 R6, RZ, RZ, UR8 ;  /* 0x00000008ff067e24 */ /* 0x000fe2000f8e00ff */
[----:B------:R-:W-:Y:S01]  /*8b90*/  MOV R10, UR4 ;  /* 0x00000004000a7c02 */ /* 0x000fe20008000f00 */
[----:B------:R-:W-:Y:S01]  /*8ba0*/  IMAD.U32 R7, RZ, RZ, UR9 ;  /* 0x00000009ff077e24 */ /* 0x000fe2000f8e00ff */
[----:B------:R-:W-:Y:S01]  /*8bb0*/  MOV R12, 0x1 ;  /* 0x00000001000c7802 */ /* 0x000fe20000000f00 */
[----:B------:R-:W-:-:S02]  /*8bc0*/  IMAD.U32 R11, RZ, RZ, UR5 ;  /* 0x00000005ff0b7e24 */ /* 0x000fc4000f8e00ff */
[----:B------:R-:W-:Y:S02]  /*8bd0*/  IMAD.MOV.U32 R8, RZ, RZ, 0x70 ;  /* 0x00000070ff087424 */ /* 0x000fe400078e00ff */
[----:B------:R-:W-:-:S07]  /*8be0*/  IMAD.MOV.U32 R13, RZ, RZ, RZ ;  /* 0x000000ffff0d7224 */ /* 0x000fce00078e00ff */
[----:B------:R-:W-:-:S07]  /*8bf0*/  LEPC R20, `(.L_x_50) ;  /* 0x000000001014794e */ /* 0x000fce0000000000 */
[----:B0-----:R-:W-:Y:S05]  /*8c00*/  CALL.ABS.NOINC R2 ;  /* 0x0000000002007343 */ /* 0x001fea0003c00000 */
.L_x_50:
[----:B------:R-:W0:Y:S01]  /*8c10*/  LDC R6, c[0x0][0x448] ;  /* 0x00011200ff067b82 */ /* 0x000e220000000800 */
[----:B------:R-:W-:Y:S01]  /*8c20*/  ULDC.64 UR4, c[0x0][0x2e0] ;  /* 0x0000b80000047ab9 */ /* 0x000fe20000000a00 */
[----:B------:R-:W-:Y:S01]  /*8c30*/  IMAD R7, R24, 0x80, R33 ;  /* 0x0000008018077824 */ /* 0x000fe200078e0221 */
[----:B------:R-:W-:Y:S01]  /*8c40*/  MOV R3, UR46 ;  /* 0x0000002e00037c02 */ /* 0x000fe20008000f00 */
[----:B------:R-:W-:Y:S02]  /*8c50*/  IMAD R0, R35, UR4, RZ ;  /* 0x0000000423007c24 */ /* 0x000fe4000f8e02ff */
[----:B------:R-:W-:Y:S02]  /*8c60*/  IMAD.U32 R5, RZ, RZ, UR41 ;  /* 0x00000029ff057e24 */ /* 0x000fe4000f8e00ff */
[----:B------:R-:W-:Y:S02]  /*8c70*/  IMAD R9, R27, UR5, R0 ;  /* 0x000000051b097c24 */ /* 0x000fe4000f8e0200 */
[----:B------:R-:W-:-:S02]  /*8c80*/  IMAD.MOV.U32 R5, RZ, RZ, R7 ;  /* 0x000000ffff057224 */ /* 0x000fc400078e0007 */
[----:B------:R-:W-:-:S05]  /*8c90*/  IMAD.U32 R4, RZ, RZ, UR40 ;  /* 0x00000028ff047e24 */ /* 0x000fca000f8e00ff */
[----:B------:R-:W-:-:S05]  /*8ca0*/  MOV R2, R4 ;  /* 0x0000000400027202 */ /* 0x000fca0000000f00 */
[----:B------:R-:W-:Y:S01]  /*8cb0*/  IMAD.WIDE.U32 R2, R27, UR4, R2 ;  /* 0x000000041b027c25 */ /* 0x000fe2000f8e0002 */
[----:B------:R-:W-:Y:S01]  /*8cc0*/  ULDC.64 UR4, c[0x0][0x2d0] ;  /* 0x0000b40000047ab9 */ /* 0x000fe20000000a00 */
[----:B0-----:R-:W-:Y:S02]  /*8cd0*/  ISETP.NE.AND P0, PT, R6, 0x1, PT ;  /* 0x000000010600780c */ /* 0x001fe40003f05270 */
[----:B------:R-:W-:-:S11]  /*8ce0*/  IMAD.IADD R3, R3, 0x1, R9 ;  /* 0x0000000103037824 */ /* 0x000fd600078e0209 */
[----:B------:R-:W0:Y:S08]  /*8cf0*/  @P0 LDC R8, c[0x0][0x44c] ;  /* 0x00011300ff080b82 */ /* 0x000e300000000800 */
[----:B------:R-:W1:Y:S01]  /*8d00*/  @P0 LDC R11, c[0x0][0x450] ;  /* 0x00011400ff0b0b82 */ /* 0x000e620000000800 */
[----:B0-----:R-:W-:-:S05]  /*8d10*/  @P0 IMAD.HI.U32 R0, R7, R8, RZ ;  /* 0x0000000807000227 */ /* 0x001fca00078e00ff */
[----:B-1----:R-:W-:-:S04]  /*8d20*/  @P0 SHF.R.U32.HI R5, RZ, R11, R0 ;  /* 0x0000000bff050219 */ /* 0x002fc80000011600 */
[C---:B------:R-:W-:Y:S01]  /*8d30*/  IADD3 R0, -R5.reuse, RZ, RZ ;  /* 0x000000ff05007210 */ /* 0x040fe20007ffe1ff */
[----:B------:R-:W-:-:S04]  /*8d40*/  IMAD.WIDE.U32 R2, R5, UR4, R2 ;  /* 0x0000000405027c25 */ /* 0x000fc8000f8e0002 */
[----:B------:R-:W-:Y:S01]  /*8d50*/  IMAD R7, R6, R0, R7 ;  /* 0x0000000006077224 */ /* 0x000fe200078e0207 */
[----:B------:R-:W-:-:S05]  /*8d60*/  SHF.R.S32.HI R0, RZ, 0x1f, R5 ;  /* 0x0000001fff007819 */ /* 0x000fca0000011405 */
[----:B------:R-:W-:-:S04]  /*8d70*/  IMAD R0, R0, UR4, RZ ;  /* 0x0000000400007c24 */ /* 0x000fc8000f8e02ff */
[----:B------:R-:W-:Y:S01]  /*8d80*/  IMAD R5, R5, UR5, R0 ;  /* 0x0000000505057c24 */ /* 0x000fe2000f8e0200 */
[----:B------:R-:W-:Y:S01]  /*8d90*/  SHF.R.S32.HI R0, RZ, 0x1f, R7 ;  /* 0x0000001fff007819 */ /* 0x000fe20000011407 */
[----:B------:R-:W-:Y:S02]  /*8da0*/  ULDC.64 UR4, c[0x0][0x2c8] ;  /* 0x0000b20000047ab9 */ /* 0x000fe40000000a00 */
[----:B------:R-:W-:Y:S02]  /*8db0*/  IMAD.IADD R3, R3, 0x1, R5 ;  /* 0x0000000103037824 */ /* 0x000fe400078e0205 */
[----:B------:R-:W-:Y:S02]  /*8dc0*/  IMAD R0, R0, UR4, RZ ;  /* 0x0000000400007c24 */ /* 0x000fe4000f8e02ff */
[----:B------:R-:W-:-:S04]  /*8dd0*/  IMAD.WIDE.U32 R2, R7, UR4, R2 ;  /* 0x0000000407027c25 */ /* 0x000fc8000f8e0002 */
[----:B------:R-:W-:Y:S01]  /*8de0*/  IMAD R5, R7, UR5, R0 ;  /* 0x0000000507057c24 */ /* 0x000fe2000f8e0200 */
[----:B------:R-:W-:Y:S02]  /*8df0*/  ULDC.64 UR4, c[0x0][0x280] ;  /* 0x0000a00000047ab9 */ /* 0x000fe40000000a00 */
[C---:B------:R-:W-:Y:S01]  /*8e00*/  LEA R0, P0, R2.reuse, UR4, 0x1 ;  /* 0x0000000402007c11 */ /* 0x040fe2000f8008ff */
[----:B------:R-:W-:Y:S01]  /*8e10*/  IMAD.IADD R3, R3, 0x1, R5 ;  /* 0x0000000103037824 */ /* 0x000fe200078e0205 */
[----:B------:R-:W-:Y:S02]  /*8e20*/  ULDC UR4, c[0x0][0x2b8] ;  /* 0x0000ae0000047ab9 */ /* 0x000fe40000000800 */
[----:B------:R-:W-:Y:S02]  /*8e30*/  ISETP.GE.AND P2, PT, R19, UR4, PT ;  /* 0x0000000413007c0c */ /* 0x000fe4000bf46270 */
[----:B------:R-:W-:Y:S01]  /*8e40*/  LEA.HI.X R8, R2, UR5, R3, 0x1, P0 ;  /* 0x0000000502087c11 */ /* 0x000fe200080f0c03 */
[----:B------:R-:W-:Y:S01]  /*8e50*/  UMOV UR5, 0xffffffff ;  /* 0xffffffff00057882 */ /* 0x000fe20000000000 */
[----:B------:R-:W-:-:S02]  /*8e60*/  ISETP.GE.AND P0, PT, R23, UR4, PT ;  /* 0x0000000417007c0c */ /* 0x000fc4000bf06270 */
[----:B------:R-:W-:Y:S01]  /*8e70*/  ISETP.GE.AND P3, PT, R30, UR4, PT ;  /* 0x000000041e007c0c */ /* 0x000fe2000bf66270 */
[----:B------:R-:W-:-:S12]  /*8e80*/  BRA.DIV UR5, `(.L_x_51) ;  /* 0x0000002a05307947 */ /* 0x000fd8000b800000 */
[----:B------:R-:W-:Y:S01]  /*8e90*/  SHFL.IDX PT, R3, R8, RZ, 0x181f ;  /* 0x00181fff08037589 */ /* 0x000fe200000e0000 */
[----:B------:R-:W-:Y:S01]  /*8ea0*/  ULDC UR4, c[0x0][0x288] ;  /* 0x0000a20000047ab9 */ /* 0x000fe20000000800 */
[----:B------:R-:W-:Y:S01]  /*8eb0*/  LEA R7, R24, R37, 0x7 ;  /* 0x0000002518077211 */ /* 0x000fe200078e38ff */
[----:B------:R-:W-:Y:S01]  /*8ec0*/  IMAD R6, R6, UR4, RZ ;  /* 0x0000000406067c24 */ /* 0x000fe2000f8e02ff */
[----:B------:R-:W0:Y:S03]  /*8ed0*/  SHFL.IDX PT, R2, R0, RZ, 0x181f ;  /* 0x00181fff00027589 */ /* 0x000e2600000e0000 */
[C---:B------:R-:W-:Y:S01]  /*8ee0*/  VIADD R11, R7.reuse, 0x10 ;  /* 0x00000010070b7836 */ /* 0x040fe20000000000 */
[----:B------:R-:W-:Y:S01]  /*8ef0*/  ISETP.GE.AND P1, PT, R7, R6, PT ;  /* 0x000000060700720c */ /* 0x000fe20003f26270 */
[----:B------:R-:W-:Y:S04]  /*8f00*/  SHFL.IDX PT, R5, R8, 0x1, 0x181f ;  /* 0x00381f0008057f89 */ /* 0x000fe800000e0000 */
[----:B------:R-:W1:Y:S04]  /*8f10*/  SHFL.IDX PT, R4, R0, 0x1, 0x181f ;  /* 0x00381f0000047f89 */ /* 0x000e6800000e0000 */
[----:B------:R-:W-:Y:S04]  /*8f20*/  SHFL.IDX PT, R14, R0, 0x7, 0x181f ;  /* 0x00f81f00000e7f89 */ /* 0x000fe800000e0000 */
[----:B------:R-:W-:Y:S01]  /*8f30*/  @!P1 LEA R9, R25, UR45, 0x1 ;  /* 0x0000002d19099c11 */ /* 0x000fe2000f8e08ff */
[----:B0-----:R-:W-:-:S05]  /*8f40*/  @!P1 IMAD.WIDE.U32 R2, R30, 0x2, R2 ;  /* 0x000000021e029825 */ /* 0x001fca00078e0002 */
[----:B------:R-:W-:Y:S04]  /*8f50*/  @!P1 LDGSTS.E.BYPASS.LTC128B.128 [R9+0xc400], desc[UR38][R2.64], !P3 ;  /* 0x0c40000002099fae */ /* 0x000fe8000d901d66 */
[----:B------:R-:W-:Y:S04]  /*8f60*/  @!P1 LDGSTS.E.BYPASS.LTC128B.128 [R9+0x10400], desc[UR38][R2.64+0x80], !P2 ;  /* 0x1040008002099fae */ /* 0x000fe8000d101d66 */
[----:B------:R0:W-:Y:S01]  /*8f70*/  @!P1 LDGSTS.E.BYPASS.LTC128B.128 [R9+0x14400], desc[UR38][R2.64+0x100], !P0 ;  /* 0x1440010002099fae */ /* 0x0001e2000c101d66 */
[----:B------:R-:W-:Y:S02]  /*8f80*/  ISETP.GE.AND P1, PT, R11, R6, PT ;  /* 0x000000060b00720c */ /* 0x000fe40003f26270 */
[C---:B------:R-:W-:Y:S01]  /*8f90*/  IADD3 R11, R7.reuse, 0x30, RZ ;  /* 0x00000030070b7810 */ /* 0x040fe20007ffe0ff */
[----:B0-----:R-:W-:Y:S01]  /*8fa0*/  SHFL.IDX PT, R3, R8, 0x2, 0x181f ;  /* 0x00581f0008037f89 */ /* 0x001fe200000e0000 */
[----:B------:R-:W-:-:S09]  /*8fb0*/  VIADD R9, R7, 0x20 ;  /* 0x0000002007097836 */ /* 0x000fd20000000000 */
[----:B------:R-:W-:Y:S01]  /*8fc0*/  @!P1 LEA R19, R25, UR45, 0x1 ;  /* 0x0000002d19139c11 */ /* 0x000fe2000f8e08ff */
[----:B-1----:R-:W-:Y:S01]  /*8fd0*/  @!P1 IMAD.WIDE.U32 R4, R30, 0x2, R4 ;  /* 0x000000021e049825 */ /* 0x002fe200078e0004 */
[----:B------:R-:W0:Y:S04]  /*8fe0*/  SHFL.IDX PT, R2, R0, 0x2, 0x181f ;  /* 0x00581f0000027f89 */ /* 0x000e2800000e0000 */
[----:B------:R-:W-:Y:S04]  /*8ff0*/  @!P1 LDGSTS.E.BYPASS.LTC128B.128 [R19+0xcc00], desc[UR38][R4.64], !P3 ;  /* 0x0cc0000004139fae */ /* 0x000fe8000d901d66 */
[----:B------:R-:W-:Y:S04]  /*9000*/  @!P1 LDGSTS.E.BYPASS.LTC128B.128 [R19+0x10c00], desc[UR38][R4.64+0x80], !P2 ;  /* 0x10c0008004139fae */ /* 0x000fe8000d101d66 */
[----:B------:R1:W-:Y:S01]  /*9010*/  @!P1 LDGSTS.E.BYPASS.LTC128B.128 [R19+0x14c00], desc[UR38][R4.64+0x100], !P0 ;  /* 0x14c0010004139fae */ /* 0x0003e2000c101d66 */
[----:B------:R-:W-:-:S03]  /*9020*/  ISETP.GE.AND P1, PT, R9, R6, PT ;  /* 0x000000060900720c */ /* 0x000fc60003f26270 */
[----:B-1----:R-:W-:Y:S10]  /*9030*/  SHFL.IDX PT, R5, R8, 0x3, 0x181f ;  /* 0x00781f0008057f89 */ /* 0x002ff400000e0000 */
[----:B0-----:R-:W-:Y:S01]  /*9040*/  @!P1 IMAD.WIDE.U32 R2, R30, 0x2, R2 ;  /* 0x000000021e029825 */ /* 0x001fe200078e0002 */
[----:B------:R-:W-:Y:S01]  /*9050*/  @!P1 LEA R9, R25, UR45, 0x1 ;  /* 0x0000002d19099c11 */ /* 0x000fe2000f8e08ff */
[----:B------:R-:W0:Y:S04]  /*9060*/  SHFL.IDX PT, R4, R0, 0x3, 0x181f ;  /* 0x00781f0000047f89 */ /* 0x000e2800000e0000 */
[----:B------:R-:W-:Y:S04]  /*9070*/  @!P1 LDGSTS.E.BYPASS.LTC128B.128 [R9+0xd400], desc[UR38][R2.64], !P3 ;  /* 0x0d40000002099fae */ /* 0x000fe8000d901d66 */
[----:B------:R-:W-:Y:S04]  /*9080*/  @!P1 LDGSTS.E.BYPASS.LTC128B.128 [R9+0x11400], desc[UR38][R2.64+0x80], !P2 ;  /* 0x1140008002099fae */ /* 0x000fe8000d101d66 */
[----:B------:R1:W-:Y:S01]  /*9090*/  @!P1 LDGSTS.E.BYPASS.LTC128B.128 [R9+0x15400], desc[UR38][R2.64+0x100], !P0 ;  /* 0x1540010002099fae */ /* 0x0003e2000c101d66 */
[----:B------:R-:W-:Y:S01]  /*90a0*/  ISETP.GE.AND P1, PT, R11, R6, PT ;  /* 0x000000060b00720c */ /* 0x000fe20003f26270 */
[----:B------:R-:W-:-:S02]  /*90b0*/  VIADD R11, R7, 0x50 ;  /* 0x00000050070b7836 */ /* 0x000fc40000000000 */
[----:B-1----:R-:W-:Y:S01]  /*90c0*/  SHFL.IDX PT, R3, R8, 0x4, 0x181f ;  /* 0x00981f0008037f89 */ /* 0x002fe200000e0000 */
[----:B------:R-:W-:-:S09]  /*90d0*/  VIADD R9, R7, 0x40 ;  /* 0x0000004007097836 */ /* 0x000fd20000000000 */
[----:B------:R-:W-:Y:S01]  /*90e0*/  @!P1 LEA R19, R25, UR45, 0x1 ;  /* 0x0000002d19139c11 */ /* 0x000fe2000f8e08ff */
[----:B0-----:R-:W-:Y:S01]  /*90f0*/  @!P1 IMAD.WIDE.U32 R4, R30, 0x2, R4 ;  /* 0x000000021e049825 */ /* 0x001fe200078e0004 */
        /* <DEDUP_REMOVED lines=12> */
[----:B------:R-:W-:-:S03]  /*91c0*/  ISETP.GE.AND P1, PT, R11, R6, PT ;  /* 0x000000060b00720c */ /* 0x000fc60003f26270 */
[----:B-1----:R-:W-:Y:S01]  /*91d0*/  SHFL.IDX PT, R3, R8, 0x6, 0x181f ;  /* 0x00d81f0008037f89 */ /* 0x002fe200000e0000 */
[----:B------:R-:W-:-:S09]  /*91e0*/  IADD3 R9, R7, 0x60, RZ ;  /* 0x0000006007097810 */ /* 0x000fd20007ffe0ff */
[----:B0-----:R-:W-:Y:S01]  /*91f0*/  @!P1 IMAD.WIDE.U32 R4, R30, 0x2, R4 ;  /* 0x000000021e049825 */ /* 0x001fe200078e0004 */
[----:B------:R-:W-:Y:S01]  /*9200*/  @!P1 LEA R19, R25, UR45, 0x1 ;  /* 0x0000002d19139c11 */ /* 0x000fe2000f8e08ff */
[----:B------:R-:W0:Y:S04]  /*9210*/  SHFL.IDX PT, R2, R0, 0x6, 0x181f ;  /* 0x00d81f0000027f89 */ /* 0x000e2800000e0000 */
[----:B------:R-:W-:Y:S04]  /*9220*/  @!P1 LDGSTS.E.BYPASS.LTC128B.128 [R19+0xec00], desc[UR38][R4.64], !P3 ;  /* 0x0ec0000004139fae */ /* 0x000fe8000d901d66 */
[----:B------:R-:W-:Y:S04]  /*9230*/  @!P1 LDGSTS.E.BYPASS.LTC128B.128 [R19+0x12c00], desc[UR38][R4.64+0x80], !P2 ;  /* 0x12c0008004139fae */ /* 0x000fe8000d101d66 */
[----:B------:R1:W-:Y:S01]  /*9240*/  @!P1 LDGSTS.E.BYPASS.LTC128B.128 [R19+0x16c00], desc[UR38][R4.64+0x100], !P0 ;  /* 0x16c0010004139fae */ /* 0x0003e2000c101d66 */
[----:B------:R-:W-:-:S03]  /*9250*/  ISETP.GE.AND P1, PT, R9, R6, PT ;  /* 0x000000060900720c */ /* 0x000fc60003f26270 */
[----:B-1----:R1:W2:Y:S10]  /*9260*/  SHFL.IDX PT, R4, R8, 0x7, 0x181f ;  /* 0x00f81f0008047f89 */ /* 0x0022b400000e0000 */
[----:B0-----:R-:W-:Y:S01]  /*9270*/  @!P1 IMAD.WIDE.U32 R2, R30, 0x2, R2 ;  /* 0x000000021e029825 */ /* 0x001fe200078e0002 */
[----:B------:R-:W-:-:S05]  /*9280*/  @!P1 LEA R9, R25, UR45, 0x1 ;  /* 0x0000002d19099c11 */ /* 0x000fca000f8e08ff */
[----:B------:R1:W-:Y:S04]  /*9290*/  @!P1 LDGSTS.E.BYPASS.LTC128B.128 [R9+0xf400], desc[UR38][R2.64], !P3 ;  /* 0x0f40000002099fae */ /* 0x0003e8000d901d66 */
[----:B------:R1:W-:Y:S04]  /*92a0*/  @!P1 LDGSTS.E.BYPASS.LTC128B.128 [R9+0x13400], desc[UR38][R2.64+0x80], !P2 ;  /* 0x1340008002099fae */ /* 0x0003e8000d101d66 */
[----:B------:R1:W-:Y:S02]  /*92b0*/  @!P1 LDGSTS.E.BYPASS.LTC128B.128 [R9+0x17400], desc[UR38][R2.64+0x100], !P0 ;  /* 0x1740010002099fae */ /* 0x0003e4000c101d66 */
.L_x_119:
[----:B------:R-:W-:Y:S01]  /*92c0*/  VIADD R7, R7, 0x70 ;  /* 0x0000007007077836 */ /* 0x000fe20000000000 */
[----:B------:R-:W-:Y:S01]  /*92d0*/  BSSY B0, `(.L_x_52) ;  /* 0x000000d000007945 */ /* 0x000fe20003800000 */
[----:B-1----:R-:W-:Y:S01]  /*92e0*/  IMAD.MOV.U32 R2, RZ, RZ, R14 ;  /* 0x000000ffff027224 */ /* 0x002fe200078e000e */
[----:B--2---:R-:W-:Y:S02]  /*92f0*/  MOV R3, R4 ;  /* 0x0000000400037202 */ /* 0x004fe40000000f00 */
[----:B------:R-:W-:-:S13]  /*9300*/  ISETP.GE.AND P1, PT, R7, R6, PT ;  /* 0x000000060700720c */ /* 0x000fda0003f26270 */
[----:B------:R-:W-:Y:S05]  /*9310*/  @P1 BRA `(.L_x_53) ;  /* 0x0000000000201947 */ /* 0x000fea0003800000 */
[----:B------:R-:W-:Y:S01]  /*9320*/  IMAD.WIDE.U32 R2, R30, 0x2, R2 ;  /* 0x000000021e027825 */ /* 0x000fe200078e0002 */
[----:B------:R-:W-:-:S05]  /*9330*/  LEA R5, R25, UR45, 0x1 ;  /* 0x0000002d19057c11 */ /* 0x000fca000f8e08ff */
[----:B------:R-:W-:Y:S01]  /*9340*/  @!PT LDS RZ, [RZ] ;  /* 0x00000000fffff984 */ /* 0x000fe20000000800 */
[----:B------:R-:W-:Y:S01]  /*9350*/  @!PT LDS RZ, [RZ] ;  /* 0x00000000fffff984 */ /* 0x000fe20000000800 */
[----:B------:R-:W-:Y:S01]  /*9360*/  @!PT LDS RZ, [RZ] ;  /* 0x00000000fffff984 */ /* 0x000fe20000000800 */
[----:B------:R0:W-:Y:S04]  /*9370*/  LDGSTS.E.BYPASS.LTC128B.128 [R5+0xfc00], desc[UR38][R2.64], !P3 ;  /* 0x0fc0000002057fae */ /* 0x0001e8000d901d66 */
[----:B------:R0:W-:Y:S04]  /*9380*/  LDGSTS.E.BYPASS.LTC128B.128 [R5+0x13c00], desc[UR38][R2.64+0x80], !P2 ;  /* 0x13c0008002057fae */ /* 0x0001e8000d101d66 */
[----:B------:R0:W-:Y:S02]  /*9390*/  LDGSTS.E.BYPASS.LTC128B.128 [R5+0x17c00], desc[UR38][R2.64+0x100], !P0 ;  /* 0x17c0010002057fae */ /* 0x0001e4000c101d66 */
.L_x_53:
[----:B------:R-:W-:Y:S05]  /*93a0*/  BSYNC B0 ;  /* 0x0000000000007941 */ /* 0x000fea0003800000 */
.L_x_52:
[----:B------:R-:W-:Y:S01]  /*93b0*/  NOP ;  /* 0x0000000000007918 */ /* 0x000fe20000000000 */
[----:B------:R-:W-:Y:S01]  /*93c0*/  SYNCS.ARRIVE.TRANS64.RED.A0T1 RZ, [UR45+0x2a800], RZ ;  /* 0x02a800ffffff79a7 */ /* 0x000fe2000820042d */
[----:B------:R-:W-:Y:S01]  /*93d0*/  IMAD.MOV.U32 R0, RZ, RZ, 0x1 ;  /* 0x00000001ff007424 */ /* 0x000fe200078e00ff */
[----:B------:R-:W-:Y:S04]  /*93e0*/  ARRIVES.LDGSTSBAR.64.TRANSCNT [UR45+0x2a800] ;  /* 0x02a80000ff0079b0 */ /* 0x000fe80008000aad */
[----:B------:R-:W-:Y:S01]  /*93f0*/  SHF.L.U32 R0, R0, 0x1f, RZ ;  /* 0x0000001f00007819 */ /* 0x000fe200000006ff */
[----:B------:R-:W-:Y:S01]  /*9400*/  NOP ;  /* 0x0000000000007918 */ /* 0x000fe20000000000 */
[----:B------:R-:W-:Y:S02]  /*9410*/  SYNCS.ARRIVE.TRANS64.A1T0 RZ, [UR45+0x2a800], RZ ;  /* 0x02a800ffffff79a7 */ /* 0x000fe4000810002d */
[----:B------:R-:W1:Y:S02]  /*9420*/  SYNCS.PHASECHK.TRANS64.TRYWAIT P0, [UR45+0x2a820], R0 ;  /* 0x02a82000ff0075a7 */ /* 0x000e64000800016d */
[----:B-1----:R-:W-:Y:S05]  /*9430*/  @!P0 BRA `(.L_x_54) ;  /* 0x0000002c004c8947 */ /* 0x002fea0003800000 */
.L_x_120:
[----:B------:R-:W-:Y:S01]  /*9440*/  UIADD3 UR4, UR49, -0x2, URZ ;  /* 0xfffffffe31047890 */ /* 0x000fe2000fffe03f */
[----:B------:R-:W-:Y:S01]  /*9450*/  IMAD.MOV.U32 R24, RZ, RZ, 0x1 ;  /* 0x00000001ff187424 */ /* 0x000fe200078e00ff */
[----:B------:R-:W-:Y:S02]  /*9460*/  MOV R21, RZ ;  /* 0x000000ff00157202 */ /* 0x000fe40000000f00 */
[----:B------:R-:W-:-:S06]  /*9470*/  UISETP.GE.AND UP0, UPT, UR4, UR48, UPT ;  /* 0x000000300400728c */ /* 0x000fcc000bf06270 */
[----:B------:R-:W-:-:S13]  /*9480*/  PLOP3.LUT P0, PT, PT, PT, UP0, 0x80, 0x0 ;  /* 0x000000000000781c */ /* 0x000fda0003f0f008 */
[----:B------:R-:W-:Y:S05]  /*9490*/  @!P0 BRA `(.L_x_55) ;  /* 0x0000000c00dc8947 */ /* 0x000fea0003800000 */
[----:B------:R-:W-:Y:S01]  /*94a0*/  UIADD3 UR4, UR47, 0x1, URZ ;  /* 0x000000012f047890 */ /* 0x000fe2000fffe03f */
[----:B0-----:R-:W-:Y:S01]  /*94b0*/  LOP3.LUT R3, RZ, UR44, RZ, 0x33, !PT ;  /* 0x0000002cff037c12 */ /* 0x001fe2000f8e33ff */
[----:B------:R-:W-:Y:S01]  /*94c0*/  BSSY B0, `(.L_x_55) ;  /* 0x00000f4000007945 */ /* 0x000fe20003800000 */
[----:B------:R-:W-:Y:S01]  /*94d0*/  IADD3 R18, R26, R18, R37 ;  /* 0x000000121a127210 */ /* 0x000fe20007ffe025 */
[----:B------:R-:W-:Y:S01]  /*94e0*/  UIMAD UR4, UR4, UR37, URZ ;  /* 0x00000025040472a4 */ /* 0x000fe2000f8e023f */
[----:B------:R-:W-:Y:S01]  /*94f0*/  IADD3 R5, -R37, UR43, RZ ;  /* 0x0000002b25057c10 */ /* 0x000fe2000fffe1ff */
[----:B------:R-:W-:Y:S01]  /*9500*/  IMAD.SHL.U32 R35, R30, 0x2, RZ ;  /* 0x000000021e237824 */ /* 0x000fe200078e00ff */
[----:B------:R-:W-:Y:S01]  /*9510*/  MOV R23, 0x1 ;  /* 0x0000000100177802 */ /* 0x000fe20000000f00 */
[----:B------:R-:W-:Y:S02]  /*9520*/  VIADD R9, R18, 0xfffffee0 ;  /* 0xfffffee012097836 */ /* 0x000fe40000000000 */
[----:B------:R-:W-:Y:S01]  /*9530*/  LOP3.LUT R0, RZ, UR4, RZ, 0x33, !PT ;  /* 0x00000004ff007c12 */ /* 0x000fe2000f8e33ff */
[----:B------:R-:W-:-:S03]  /*9540*/  IMAD.MOV.U32 R10, RZ, RZ, RZ ;  /* 0x000000ffff0a7224 */ /* 0x000fc600078e00ff */
[----:B------:R-:W-:-:S04]  /*9550*/  VIMNMX R0, R0, R3, !PT ;  /* 0x0000000300007248 */ /* 0x000fc80007fe0100 */
[C---:B------:R-:W-:Y:S01]  /*9560*/  IADD3 R28, -R0.reuse, -0x2, RZ ;  /* 0xfffffffe001c7810 */ /* 0x040fe20007ffe1ff */
[C---:B------:R-:W-:Y:S02]  /*9570*/  IMAD R5, R0.reuse, 0x60, R5 ;  /* 0x0000006000057824 */ /* 0x040fe400078e0205 */
[----:B------:R-:W-:Y:S02]  /*9580*/  IMAD R9, R0, -0x60, R9 ;  /* 0xffffffa000097824 */ /* 0x000fe400078e0209 */
[----:B------:R-:W-:-:S07]  /*9590*/  VIADD R0, R5, 0xc0 ;  /* 0x000000c005007836 */ /* 0x000fce0000000000 */
.L_x_68:
[----:B------:R-:W0:Y:S01]  /*95a0*/  LDC R2, c[0x0][0x430] ;  /* 0x00010c00ff027b82 */ /* 0x000e220000000800 */
[----:B------:R-:W-:Y:S02]  /*95b0*/  ISETP.GT.U32.AND P1, PT, R33, 0x5f, PT ;  /* 0x0000005f2100780c */ /* 0x000fe40003f24070 */
[----:B------:R-:W-:-:S11]  /*95c0*/  MOV R11, R9 ;  /* 0x00000009000b7202 */ /* 0x000fd60000000f00 */
[----:B------:R-:W1:Y:S08]  /*95d0*/  @!P1 LDC.64 R6, c[0x0][0x428] ;  /* 0x00010a00ff069b82 */ /* 0x000e700000000a00 */
[----:B------:R-:W2:Y:S01]  /*95e0*/  @!P1 LDC.64 R4, c[0x0][0x418] ;  /* 0x00010600ff049b82 */ /* 0x000ea20000000a00 */
[----:B0-----:R-:W-:-:S13]  /*95f0*/  ISETP.NE.AND P0, PT, R2, 0x1, PT ;  /* 0x000000010200780c */ /* 0x001fda0003f05270 */
[----:B------:R-:W0:Y:S08]  /*9600*/  @P0 LDC R2, c[0x0][0x434] ;  /* 0x00010d00ff020b82 */ /* 0x000e300000000800 */
[----:B------:R-:W3:Y:S01]  /*9610*/  @P0 LDC R3, c[0x0][0x438] ;  /* 0x00010e00ff030b82 */ /* 0x000ee20000000800 */
[----:B0-----:R-:W-:-:S05]  /*9620*/  @P0 IMAD.HI.U32 R2, R9, R2, RZ ;  /* 0x0000000209020227 */ /* 0x001fca00078e00ff */
[----:B---3--:R-:W-:Y:S01]  /*9630*/  @P0 SHF.R.U32.HI R11, RZ, R3, R2 ;  /* 0x00000003ff0b0219 */ /* 0x008fe20000011602 */
[----:B-1----:R-:W-:-:S03]  /*9640*/  @!P1 IMAD R2, R34, R6, RZ ;  /* 0x0000000622029224 */ /* 0x002fc600078e02ff */
[--C-:B------:R-:W-:Y:S01]  /*9650*/  @!P1 SHF.R.S32.HI R3, RZ, 0x1f, R11.reuse ;  /* 0x0000001fff039819 */ /* 0x100fe2000001140b */
[----:B------:R-:W-:Y:S02]  /*9660*/  @!P1 IMAD R7, R32, R7, R2 ;  /* 0x0000000720079224 */ /* 0x000fe400078e0202 */
[----:B------:R-:W-:-:S04]  /*9670*/  @!P1 IMAD.MOV.U32 R2, RZ, RZ, R11 ;  /* 0x000000ffff029224 */ /* 0x000fc800078e000b */
[----:B------:R-:W-:Y:S01]  /*9680*/  @!P1 IMAD.WIDE.U32 R2, R32, R6, R2 ;  /* 0x0000000620029225 */ /* 0x000fe200078e0002 */
[----:B------:R-:W-:-:S03]  /*9690*/  MOV R6, RZ ;  /* 0x000000ff00067202 */ /* 0x000fc60000000f00 */
[----:B------:R-:W-:Y:S01]  /*96a0*/  @!P1 IMAD.IADD R3, R7, 0x1, R3 ;  /* 0x0000000107039824 */ /* 0x000fe200078e0203 */
[----:B--2---:R-:W-:-:S04]  /*96b0*/  @!P1 LEA R4, P0, R2, R4, 0x2 ;  /* 0x0000000402049211 */ /* 0x004fc800078010ff */
[----:B------:R-:W-:Y:S01]  /*96c0*/  @!P1 LEA.HI.X R5, R2, R5, R3, 0x2, P0 ;  /* 0x0000000502059211 */ /* 0x000fe200000f1403 */
[----:B------:R-:W-:-:S04]  /*96d0*/  VIADD R21, R10, 0x1 ;  /* 0x000000010a157836 */ /* 0x000fc80000000000 */
[----:B------:R0:W5:Y:S01]  /*96e0*/  @!P1 LDG.E R6, desc[UR38][R4.64] ;  /* 0x0000002604069981 */ /* 0x000162000c1e1900 */
[----:B------:R-:W-:Y:S02]  /*96f0*/  ISETP.NE.AND P1, PT, R36, 0x3, PT ;  /* 0x000000032400780c */ /* 0x000fe40003f25270 */
[----:B------:R-:W-:-:S04]  /*9700*/  ISETP.NE.AND P0, PT, R21, 0x2, PT ;  /* 0x000000021500780c */ /* 0x000fc80003f05270 */
[----:B------:R-:W-:Y:S02]  /*9710*/  SEL R24, RZ, 0x1, P0 ;  /* 0x00000001ff187807 */ /* 0x000fe40000000000 */
[----:B------:R-:W-:Y:S02]  /*9720*/  SEL R21, R21, RZ, P0 ;  /* 0x000000ff15157207 */ /* 0x000fe40000000000 */
[----:B------:R-:W-:-:S03]  /*9730*/  LOP3.LUT R24, R23, R24, RZ, 0x3c, !PT ;  /* 0x0000001817187212 */ /* 0x000fc600078e3cff */
[----:B0-----:R-:W-:Y:S05]  /*9740*/  @!P1 BRA `(.L_x_56) ;  /* 0x0000000000049947 */ /* 0x001fea0003800000 */
[----:B------:R-:W-:Y:S01]  /*9750*/  BPT.TRAP 0x1 ;  /* 0x000000040000795c */ /* 0x000fe20000300000 */
.L_x_56:
[----:B------:R-:W-:Y:S01]  /*9760*/  LEA R8, R21, UR45, 0x3 ;  /* 0x0000002d15087c11 */ /* 0x000fe2000f8e18ff */
[----:B------:R-:W-:Y:S01]  /*9770*/  BSSY B1, `(.L_x_57) ;  /* 0x0000004000017945 */ /* 0x000fe20003800000 */
[----:B------:R-:W-:-:S04]  /*9780*/  SHF.L.U32 R3, R24, 0x1f, RZ ;  /* 0x0000001f18037819 */ /* 0x000fc800000006ff */
[----:B------:R-:W0:Y:S02]  /*9790*/  SYNCS.PHASECHK.TRANS64.TRYWAIT P0, [R8+URZ+0x2a840], R3 ;  /* 0x02a84003080075a7 */ /* 0x000e24000800017f */
[----:B0-----:R-:W-:Y:S05]  /*97a0*/  @!P0 BRA `(.L_x_58) ;  /* 0x0000002800888947 */ /* 0x001fea0003800000 */
.L_x_121:
[----:B------:R-:W-:Y:S05]  /*97b0*/  BSYNC B1 ;  /* 0x0000000000017941 */ /* 0x000fea0003800000 */
.L_x_57:
[----:B------:R-:W-:Y:S01]  /*97c0*/  ULDC UR4, c[0x0][0x430] ;  /* 0x00010c0000047ab9 */ /* 0x000fe20000000800 */
[----:B-----5:R-:W-:Y:S01]  /*97d0*/  SHF.R.S32.HI R27, RZ, 0x1f, R6 ;  /* 0x0000001fff1b7819 */ /* 0x020fe20000011406 */
[----:B------:R-:W-:Y:S01]  /*97e0*/  UIADD3 UR4, -UR4, URZ, URZ ;  /* 0x0000003f04047290 */ /* 0x000fe2000fffe13f */
[----:B------:R-:W-:Y:S01]  /*97f0*/  R2UR UR6, R31 ;  /* 0x000000001f0672ca */ /* 0x000fe200000e0000 */
[----:B------:R-:W-:Y:S01]  /*9800*/  IMAD R19, R21, 0x4800, R25 ;  /* 0x0000480015137824 */ /* 0x000fe200078e0219 */
[C---:B------:R-:W-:Y:S02]  /*9810*/  LOP3.LUT P3, RZ, R22.reuse, 0x4, RZ, 0xc0, !PT ;  /* 0x0000000416ff7812 */ /* 0x040fe4000786c0ff */
[C---:B------:R-:W-:Y:S01]  /*9820*/  LOP3.LUT P2, RZ, R22.reuse, 0x2, RZ, 0xc0, !PT ;  /* 0x0000000216ff7812 */ /* 0x040fe2000784c0ff */
[----:B------:R-:W-:Y:S01]  /*9830*/  IMAD R7, R11, UR4, R9 ;  /* 0x000000040b077c24 */ /* 0x000fe2000f8e0209 */
[----:B------:R-:W-:Y:S01]  /*9840*/  ULDC.64 UR4, c[0x0][0x300] ;  /* 0x0000c00000047ab9 */ /* 0x000fe20000000a00 */
[----:B------:R-:W-:-:S03]  /*9850*/  LOP3.LUT P1, RZ, R22, 0x1, RZ, 0xc0, !PT ;  /* 0x0000000116ff7812 */ /* 0x000fc6000782c0ff */
[----:B------:R-:W-:-:S05]  /*9860*/  SHF.R.S32.HI R26, RZ, 0x1f, R7 ;  /* 0x0000001fff1a7819 */ /* 0x000fca0000011407 */
[----:B------:R-:W-:-:S04]  /*9870*/  IMAD R2, R26, UR4, RZ ;  /* 0x000000041a027c24 */ /* 0x000fc8000f8e02ff */
[C---:B------:R-:W-:Y:S02]  /*9880*/  IMAD R5, R7.reuse, UR5, R2 ;  /* 0x0000000507057c24 */ /* 0x040fe4000f8e0202 */
[----:B0-----:R-:W-:Y:S01]  /*9890*/  IMAD.WIDE.U32 R2, R7, UR4, RZ ;  /* 0x0000000407027c25 */ /* 0x001fe2000f8e00ff */
        /* <DEDUP_REMOVED lines=14> */
[----:B------:R-:W-:-:S04]  /*9980*/  UMOV UR4, 0xffffffff ;  /* 0xffffffff00047882 */ /* 0x000fc80000000000 */
[----:B------:R-:W-:Y:S01]  /*9990*/  LEA.HI.X R20, R2, UR7, R3, 0x1, P0 ;  /* 0x0000000702147c11 */ /* 0x000fe200080f0c03 */
[----:B------:R-:W-:Y:S06]  /*99a0*/  BRA.DIV UR4, `(.L_x_59) ;  /* 0x0000002a041c7947 */ /* 0x000fec000b800000 */
[----:B------:R-:W0:Y:S01]  /*99b0*/  SHFL.IDX PT, R14, R18, RZ, 0x181f ;  /* 0x00181fff120e7589 */ /* 0x000e2200000e0000 */
[----:B------:R-:W-:-:S03]  /*99c0*/  LEA R19, R19, UR45, 0x1 ;  /* 0x0000002d13137c11 */ /* 0x000fc6000f8e08ff */
[----:B------:R-:W1:Y:S04]  /*99d0*/  SHFL.IDX PT, R3, R20, RZ, 0x181f ;  /* 0x00181fff14037589 */ /* 0x000e6800000e0000 */
[----:B------:R-:W-:Y:S04]  /*99e0*/  SHFL.IDX PT, R4, R20, 0x1, 0x181f ;  /* 0x00381f0014047f89 */ /* 0x000fe800000e0000 */
[----:B------:R-:W-:Y:S04]  /*99f0*/  SHFL.IDX PT, R12, R18, 0x2, 0x181f ;  /* 0x00581f00120c7f89 */ /* 0x000fe800000e0000 */
[----:B------:R-:W-:Y:S01]  /*9a00*/  SHFL.IDX PT, R5, R20, 0x2, 0x181f ;  /* 0x00581f0014057f89 */ /* 0x000fe200000e0000 */
[----:B0-----:R-:W-:-:S03]  /*9a10*/  IADD3 R2, P0, R14, R35, RZ ;  /* 0x000000230e027210 */ /* 0x001fc60007f1e0ff */
[----:B------:R-:W0:Y:S01]  /*9a20*/  SHFL.IDX PT, R14, R18, 0x1, 0x181f ;  /* 0x00381f00120e7f89 */ /* 0x000e2200000e0000 */
[----:B-1----:R-:W-:-:S05]  /*9a30*/  IADD3.X R3, RZ, R3, RZ, P0, !PT ;  /* 0x00000003ff037210 */ /* 0x002fca00007fe4ff */
[----:B------:R-:W-:Y:S04]  /*9a40*/  LDGSTS.E.BYPASS.LTC128B.128 [R19+0x18400], desc[UR38][R2.64], !P3 ;  /* 0x1840000002137fae */ /* 0x000fe8000d901d66 */
[----:B------:R-:W-:Y:S04]  /*9a50*/  LDGSTS.E.BYPASS.LTC128B.128 [R19+0x1b400], desc[UR38][R2.64+0x80], !P2 ;  /* 0x1b40008002137fae */ /* 0x000fe8000d101d66 */
[----:B------:R0:W-:Y:S02]  /*9a60*/  LDGSTS.E.BYPASS.LTC128B.128 [R19+0x1e400], desc[UR38][R2.64+0x100], !P1 ;  /* 0x1e40010002137fae */ /* 0x0001e4000c901d66 */
[----:B0-----:R-:W-:-:S02]  /*9a70*/  IADD3 R2, P0, R14, R35, RZ ;  /* 0x000000230e027210 */ /* 0x001fc40007f1e0ff */
[----:B------:R-:W0:Y:S03]  /*9a80*/  SHFL.IDX PT, R14, R18, 0x3, 0x181f ;  /* 0x00781f00120e7f89 */ /* 0x000e2600000e0000 */
[----:B------:R-:W-:Y:S01]  /*9a90*/  IMAD.X R3, RZ, RZ, R4, P0 ;  /* 0x000000ffff037224 */ /* 0x000fe200000e0604 */
[-C--:B------:R-:W-:Y:S02]  /*9aa0*/  IADD3 R4, P0, R12, R35.reuse, RZ ;  /* 0x000000230c047210 */ /* 0x080fe40007f1e0ff */
[----:B------:R-:W-:Y:S03]  /*9ab0*/  SHFL.IDX PT, R12, R18, 0x4, 0x181f ;  /* 0x00981f00120c7f89 */ /* 0x000fe600000e0000 */
[----:B------:R-:W-:Y:S01]  /*9ac0*/  IMAD.X R5, RZ, RZ, R5, P0 ;  /* 0x000000ffff057224 */ /* 0x000fe200000e0605 */
[----:B------:R-:W-:Y:S04]  /*9ad0*/  LDGSTS.E.BYPASS.LTC128B.128 [R19+0x18c00], desc[UR38][R2.64], !P3 ;  /* 0x18c0000002137fae */ /* 0x000fe8000d901d66 */
[----:B------:R-:W-:Y:S04]  /*9ae0*/  LDGSTS.E.BYPASS.LTC128B.128 [R19+0x1bc00], desc[UR38][R2.64+0x80], !P2 ;  /* 0x1bc0008002137fae */ /* 0x000fe8000d101d66 */
[----:B------:R1:W-:Y:S04]  /*9af0*/  LDGSTS.E.BYPASS.LTC128B.128 [R19+0x1ec00], desc[UR38][R2.64+0x100], !P1 ;  /* 0x1ec0010002137fae */ /* 0x0003e8000c901d66 */
[----:B------:R-:W-:Y:S04]  /*9b00*/  LDGSTS.E.BYPASS.LTC128B.128 [R19+0x19400], desc[UR38][R4.64], !P3 ;  /* 0x1940000004137fae */ /* 0x000fe8000d901d66 */
[----:B------:R-:W-:Y:S04]  /*9b10*/  LDGSTS.E.BYPASS.LTC128B.128 [R19+0x1c400], desc[UR38][R4.64+0x80], !P2 ;  /* 0x1c40008004137fae */ /* 0x000fe8000d101d66 */
[----:B-1----:R-:W1:Y:S01]  /*9b20*/  SHFL.IDX PT, R3, R20, 0x3, 0x181f ;  /* 0x00781f0014037f89 */ /* 0x002e6200000e0000 */
[----:B0-----:R-:W-:-:S03]  /*9b30*/  IADD3 R2, P0, R14, R35, RZ ;  /* 0x000000230e027210 */ /* 0x001fc60007f1e0ff */
[----:B------:R0:W-:Y:S04]  /*9b40*/  LDGSTS.E.BYPASS.LTC128B.128 [R19+0x1f400], desc[UR38][R4.64+0x100], !P1 ;  /* 0x1f40010004137fae */ /* 0x0001e8000c901d66 */
[----:B------:R-:W-:Y:S04]  /*9b50*/  SHFL.IDX PT, R14, R18, 0x5, 0x181f ;  /* 0x00b81f00120e7f89 */ /* 0x000fe800000e0000 */
[----:B0-----:R-:W0:Y:S04]  /*9b60*/  SHFL.IDX PT, R4, R20, 0x4, 0x181f ;  /* 0x00981f0014047f89 */ /* 0x001e2800000e0000 */
[----:B------:R-:W2:Y:S01]  /*9b70*/  SHFL.IDX PT, R20, R20, 0x5, 0x181f ;  /* 0x00b81f0014147f89 */ /* 0x000ea200000e0000 */
[----:B-1----:R-:W-:-:S05]  /*9b80*/  IADD3.X R3, RZ, R3, RZ, P0, !PT ;  /* 0x00000003ff037210 */ /* 0x002fca00007fe4ff */
[----:B------:R-:W-:Y:S04]  /*9b90*/  LDGSTS.E.BYPASS.LTC128B.128 [R19+0x19c00], desc[UR38][R2.64], !P3 ;  /* 0x19c0000002137fae */ /* 0x000fe8000d901d66 */
[----:B------:R-:W-:Y:S04]  /*9ba0*/  LDGSTS.E.BYPASS.LTC128B.128 [R19+0x1cc00], desc[UR38][R2.64+0x80], !P2 ;  /* 0x1cc0008002137fae */ /* 0x000fe8000d101d66 */
[----:B------:R1:W-:Y:S02]  /*9bb0*/  LDGSTS.E.BYPASS.LTC128B.128 [R19+0x1fc00], desc[UR38][R2.64+0x100], !P1 ;  /* 0x1fc0010002137fae */ /* 0x0003e4000c901d66 */
[----:B-1----:R-:W-:-:S05]  /*9bc0*/  IADD3 R2, P0, R12, R35, RZ ;  /* 0x000000230c027210 */ /* 0x002fca0007f1e0ff */
[----:B0-----:R-:W-:-:S05]  /*9bd0*/  IMAD.X R3, RZ, RZ, R4, P0 ;  /* 0x000000ffff037224 */ /* 0x001fca00000e0604 */
[----:B------:R0:W-:Y:S04]  /*9be0*/  LDGSTS.E.BYPASS.LTC128B.128 [R19+0x1a400], desc[UR38][R2.64], !P3 ;  /* 0x1a40000002137fae */ /* 0x0001e8000d901d66 */
[----:B------:R0:W-:Y:S04]  /*9bf0*/  LDGSTS.E.BYPASS.LTC128B.128 [R19+0x1d400], desc[UR38][R2.64+0x80], !P2 ;  /* 0x1d40008002137fae */ /* 0x0001e8000d101d66 */
[----:B--2---:R0:W-:Y:S02]  /*9c00*/  LDGSTS.E.BYPASS.LTC128B.128 [R19+0x20400], desc[UR38][R2.64+0x100], !P1 ;  /* 0x2040010002137fae */ /* 0x0041e4000c901d66 */
.L_x_135:
[----:B0-----:R-:W-:-:S05]  /*9c10*/  IADD3 R2, P0, R14, R35, RZ ;  /* 0x000000230e027210 */ /* 0x001fca0007f1e0ff */
[----:B------:R-:W-:Y:S01]  /*9c20*/  IMAD.X R3, RZ, RZ, R20, P0 ;  /* 0x000000ffff037224 */ /* 0x000fe200000e0614 */
[----:B------:R-:W-:-:S04]  /*9c30*/  PLOP3.LUT P0, PT, PT, PT, PT, 0x80, 0x0 ;  /* 0x000000000000781c */ /* 0x000fc80003f0f070 */
[----:B------:R-:W-:Y:S01]  /*9c40*/  @!PT LDS RZ, [RZ] ;  /* 0x00000000fffff984 */ /* 0x000fe20000000800 */
[----:B------:R-:W-:Y:S01]  /*9c50*/  @!PT LDS RZ, [RZ] ;  /* 0x00000000fffff984 */ /* 0x000fe20000000800 */
[----:B------:R-:W-:Y:S01]  /*9c60*/  @!PT LDS RZ, [RZ] ;  /* 0x00000000fffff984 */ /* 0x000fe20000000800 */
[----:B------:R0:W-:Y:S04]  /*9c70*/  LDGSTS.E.BYPASS.LTC128B.128 [R19+0x1ac00], desc[UR38][R2.64], !P3 ;  /* 0x1ac0000002137fae */ /* 0x0001e8000d901d66 */
[----:B------:R0:W-:Y:S04]  /*9c80*/  LDGSTS.E.BYPASS.LTC128B.128 [R19+0x1dc00], desc[UR38][R2.64+0x80], !P2 ;  /* 0x1dc0008002137fae */ /* 0x0001e8000d101d66 */
[----:B------:R0:W-:Y:S01]  /*9c90*/  LDGSTS.E.BYPASS.LTC128B.128 [R19+0x20c00], desc[UR38][R2.64+0x100], !P1 ;  /* 0x20c0010002137fae */ /* 0x0001e2000c901d66 */
[----:B------:R-:W-:Y:S01]  /*9ca0*/  NOP ;  /* 0x0000000000007918 */ /* 0x000fe20000000000 */
.L_x_60:
[----:B------:R-:W-:Y:S02]  /*9cb0*/  PLOP3.LUT P1, PT, P1, P0, PT, 0xa2, 0x0 ;  /* 0x000000000000781c */ /* 0x000fe40000f21472 */
[----:B------:R-:W-:-:S08]  /*9cc0*/  @P0 R2UR P1, UR4, R8 ;  /* 0x00000000080402ca */ /* 0x000fd00000020000 */
[----:B------:R-:W-:-:S05]  /*9cd0*/  @P0 PLOP3.LUT P0, PT, P1, PT, PT, 0x80, 0x0 ;  /* 0x000000000000081c */ /* 0x000fca0000f0f070 */
[----:B------:R-:W-:Y:S01]  /*9ce0*/  @!P1 SYNCS.ARRIVE.TRANS64.RED.A0T1 RZ, [UR4+0x2a830], RZ ;  /* 0x02a830ffffff99a7 */ /* 0x000fe20008200404 */
[----:B------:R-:W-:Y:S07]  /*9cf0*/  @!P1 ARRIVES.LDGSTSBAR.64.TRANSCNT [UR4+0x2a830] ;  /* 0x02a83000ff0099b0 */ /* 0x000fee0008000a84 */
[----:B------:R-:W-:Y:S05]  /*9d00*/  @P0 BRA.U.ANY `(.L_x_60) ;  /* 0xfffffffd00e80947 */ /* 0x000fea000393ffff */
[----:B------:R-:W-:Y:S01]  /*9d10*/  NOP ;  /* 0x0000000000007918 */ /* 0x000fe20000000000 */
[----:B------:R-:W-:-:S13]  /*9d20*/  ISETP.NE.AND P2, PT, R36, 0x3, PT ;  /* 0x000000032400780c */ /* 0x000fda0003f45270 */
[----:B------:R-:W-:Y:S05]  /*9d30*/  @!P2 BRA `(.L_x_61) ;  /* 0x000000000004a947 */ /* 0x000fea0003800000 */
[----:B------:R-:W-:Y:S01]  /*9d40*/  BPT.TRAP 0x1 ;  /* 0x000000040000795c */ /* 0x000fe20000300000 */
.L_x_61:
[----:B------:R1:W-:Y:S01]  /*9d50*/  SYNCS.ARRIVE.TRANS64.A1T0 RZ, [R8+URZ+0x2a830], RZ ;  /* 0x02a830ff08ff79a7 */ /* 0x0003e2000810003f */
[----:B------:R-:W-:Y:S05]  /*9d60*/  @!P2 BRA `(.L_x_62) ;  /* 0x000000000004a947 */ /* 0x000fea0003800000 */
[----:B------:R-:W-:Y:S01]  /*9d70*/  BPT.TRAP 0x1 ;  /* 0x000000040000795c */ /* 0x000fe20000300000 */
.L_x_62:
[----:B0-----:R-:W-:Y:S01]  /*9d80*/  SHF.L.U32 R3, R23, 0x1f, RZ ;  /* 0x0000001f17037819 */ /* 0x001fe200000006ff */
[----:B------:R-:W-:Y:S01]  /*9d90*/  BSSY B1, `(.L_x_63) ;  /* 0x0000004000017945 */ /* 0x000fe20003800000 */
[----:B------:R-:W-:-:S04]  /*9da0*/  LEA R4, R10, UR45, 0x3 ;  /* 0x0000002d0a047c11 */ /* 0x000fc8000f8e18ff */
[----:B------:R-:W0:Y:S02]  /*9db0*/  SYNCS.PHASECHK.TRANS64.TRYWAIT P0, [R4+URZ+0x2a860], R3 ;  /* 0x02a86003040075a7 */ /* 0x000e24000800017f */
[----:B0-----:R-:W-:Y:S05]  /*9dc0*/  @!P0 BRA `(.L_x_64) ;  /* 0x0000002800d08947 */ /* 0x001fea0003800000 */
.L_x_136:
[----:B------:R-:W-:Y:S05]  /*9dd0*/  BSYNC B1 ;  /* 0x0000000000017941 */ /* 0x000fea0003800000 */
.L_x_63:
[----:B------:R-:W-:Y:S01]  /*9de0*/  UMOV UR4, 0xffffffff ;  /* 0xffffffff00047882 */ /* 0x000fe20000000000 */
[----:B------:R-:W-:Y:S01]  /*9df0*/  LOP3.LUT P0, RZ, R29, 0x2, RZ, 0xc0, !PT ;  /* 0x000000021dff7812 */ /* 0x000fe2000780c0ff */
[----:B------:R-:W-:Y:S01]  /*9e00*/  IMAD R5, R10, 0x3000, R25 ;  /* 0x000030000a057824 */ /* 0x000fe200078e0219 */
[----:B------:R-:W-:Y:S11]  /*9e10*/  BRA.DIV UR4, `(.L_x_65) ;  /* 0x0000002a04d07947 */ /* 0x000ff6000b800000 */
[----:B------:R-:W2:Y:S01]  /*9e20*/  SHFL.IDX PT, R14, R16, RZ, 0x181f ;  /* 0x00181fff100e7589 */ /* 0x000ea200000e0000 */
[----:B------:R-:W-:-:S03]  /*9e30*/  LEA R5, R5, UR45, 0x1 ;  /* 0x0000002d05057c11 */ /* 0x000fc6000f8e08ff */
[----:B0-----:R-:W0:Y:S04]  /*9e40*/  SHFL.IDX PT, R3, R17, RZ, 0x181f ;  /* 0x00181fff11037589 */ /* 0x001e2800000e0000 */
[----:B-1----:R-:W-:Y:S01]  /*9e50*/  SHFL.IDX PT, R8, R17, 0x1, 0x181f ;  /* 0x00381f0011087f89 */ /* 0x002fe200000e0000 */
[----:B--2---:R-:W-:-:S03]  /*9e60*/  IADD3 R2, P1, R14, R35, RZ ;  /* 0x000000230e027210 */ /* 0x004fc60007f3e0ff */
[----:B------:R-:W1:Y:S01]  /*9e70*/  SHFL.IDX PT, R14, R16, 0x1, 0x181f ;  /* 0x00381f00100e7f89 */ /* 0x000e6200000e0000 */
[----:B0-----:R-:W-:Y:S02]  /*9e80*/  IADD3.X R3, RZ, R3, RZ, P1, !PT ;  /* 0x00000003ff037210 */ /* 0x001fe40000ffe4ff */
[----:B------:R-:W-:-:S04]  /*9e90*/  LOP3.LUT P1, RZ, R29, 0x1, RZ, 0xc0, !PT ;  /* 0x000000011dff7812 */ /* 0x000fc8000782c0ff */
[----:B------:R-:W-:-:S13]  /*9ea0*/  ISETP.LT.OR P2, PT, R0, 0x1, !P1 ;  /* 0x000000010000780c */ /* 0x000fda0004f41670 */
[----:B------:R-:W-:Y:S01]  /*9eb0*/  LDGSTS.E.BYPASS.LTC128B.128 [R5+0x400], desc[UR38][R2.64], !P2 ;  /* 0x0040000002057fae */ /* 0x000fe2000d101d66 */
[----:B------:R-:W-:-:S13]  /*9ec0*/  ISETP.LT.OR P2, PT, R0, 0x1, !P0 ;  /* 0x000000010000780c */ /* 0x000fda0004741670 */
[----:B------:R1:W-:Y:S02]  /*9ed0*/  LDGSTS.E.BYPASS.LTC128B.128 [R5+0x3400], desc[UR38][R2.64+0x80], !P2 ;  /* 0x0340008002057fae */ /* 0x0003e4000d101d66 */
[----:B-1----:R-:W-:Y:S02]  /*9ee0*/  IADD3 R2, P2, R14, R35, RZ ;  /* 0x000000230e027210 */ /* 0x002fe40007f5e0ff */
[----:B------:R-:W0:Y:S03]  /*9ef0*/  SHFL.IDX PT, R14, R16, 0x2, 0x181f ;  /* 0x00581f00100e7f89 */ /* 0x000e2600000e0000 */
[----:B------:R-:W-:Y:S01]  /*9f00*/  IMAD.X R3, RZ, RZ, R8, P2 ;  /* 0x000000ffff037224 */ /* 0x000fe200010e0608 */
[----:B------:R-:W-:Y:S01]  /*9f10*/  ISETP.LT.OR P2, PT, R0, 0x11, !P1 ;  /* 0x000000110000780c */ /* 0x000fe20004f41670 */
[----:B------:R-:W1:-:S12]  /*9f20*/  SHFL.IDX PT, R8, R17, 0x2, 0x181f ;  /* 0x00581f0011087f89 */ /* 0x000e5800000e0000 */
[----:B------:R-:W-:Y:S01]  /*9f30*/  LDGSTS.E.BYPASS.LTC128B.128 [R5+0xc00], desc[UR38][R2.64], !P2 ;  /* 0x00c0000002057fae */ /* 0x000fe2000d101d66 */
[----:B------:R-:W-:-:S13]  /*9f40*/  ISETP.LT.OR P2, PT, R0, 0x11, !P0 ;  /* 0x000000110000780c */ /* 0x000fda0004741670 */
[----:B------:R0:W-:Y:S02]  /*9f50*/  LDGSTS.E.BYPASS.LTC128B.128 [R5+0x3c00], desc[UR38][R2.64+0x80], !P2 ;  /* 0x03c0008002057fae */ /* 0x0001e4000d101d66 */
[----:B0-----:R-:W-:Y:S02]  /*9f60*/  IADD3 R2, P2, R14, R35, RZ ;  /* 0x000000230e027210 */ /* 0x001fe40007f5e0ff */
[----:B------:R-:W0:Y:S03]  /*9f70*/  SHFL.IDX PT, R14, R16, 0x3, 0x181f ;  /* 0x00781f00100e7f89 */ /* 0x000e2600000e0000 */
[----:B-1----:R-:W-:Y:S01]  /*9f80*/  IMAD.X R3, RZ, RZ, R8, P2 ;  /* 0x000000ffff037224 */ /* 0x002fe200010e0608 */
[----:B------:R-:W-:Y:S01]  /*9f90*/  ISETP.LT.OR P2, PT, R0, 0x21, !P1 ;  /* 0x000000210000780c */ /* 0x000fe20004f41670 */
[----:B------:R-:W1:-:S12]  /*9fa0*/  SHFL.IDX PT, R8, R17, 0x3, 0x181f ;  /* 0x00781f0011087f89 */ /* 0x000e5800000e0000 */
[----:B------:R-:W-:Y:S01]  /*9fb0*/  LDGSTS.E.BYPASS.LTC128B.128 [R5+0x1400], desc[UR38][R2.64], !P2 ;  /* 0x0140000002057fae */ /* 0x000fe2000d101d66 */
[----:B------:R-:W-:-:S13]  /*9fc0*/  ISETP.LT.OR P2, PT, R0, 0x21, !P0 ;  /* 0x000000210000780c */ /* 0x000fda0004741670 */
[----:B------:R0:W-:Y:S02]  /*9fd0*/  LDGSTS.E.BYPASS.LTC128B.128 [R5+0x4400], desc[UR38][R2.64+0x80], !P2 ;  /* 0x0440008002057fae */ /* 0x0001e4000d101d66 */
[----:B0-----:R-:W-:Y:S02]  /*9fe0*/  IADD3 R2, P2, R14, R35, RZ ;  /* 0x000000230e027210 */ /* 0x001fe40007f5e0ff */
[----:B------:R-:W0:Y:S02]  /*9ff0*/  SHFL.IDX PT, R14, R16, 0x4, 0x181f ;  /* 0x00981f00100e7f89 */ /* 0x000e2400000e0000 */
[----:B-1----:R-:W-:Y:S02]  /*a000*/  IADD3.X R3, RZ, R8, RZ, P2, !PT ;  /* 0x00000008ff037210 */ /* 0x002fe400017fe4ff */
[----:B------:R-:W-:Y:S01]  /*a010*/  ISETP.LT.OR P2, PT, R0, 0x31, !P1 ;  /* 0x000000310000780c */ /* 0x000fe20004f41670 */
[----:B------:R-:W1:-:S12]  /*a020*/  SHFL.IDX PT, R8, R17, 0x4, 0x181f ;  /* 0x00981f0011087f89 */ /* 0x000e5800000e0000 */
[----:B------:R-:W-:Y:S01]  /*a030*/  LDGSTS.E.BYPASS.LTC128B.128 [R5+0x1c00], desc[UR38][R2.64], !P2 ;  /* 0x01c0000002057fae */ /* 0x000fe2000d101d66 */
[----:B------:R-:W-:-:S13]  /*a040*/  ISETP.LT.OR P2, PT, R0, 0x31, !P0 ;  /* 0x000000310000780c */ /* 0x000fda0004741670 */
[----:B------:R0:W-:Y:S02]  /*a050*/  LDGSTS.E.BYPASS.LTC128B.128 [R5+0x4c00], desc[UR38][R2.64+0x80], !P2 ;  /* 0x04c0008002057fae */ /* 0x0001e4000d101d66 */
[----:B0-----:R-:W-:Y:S02]  /*a060*/  IADD3 R2, P2, R14, R35, RZ ;  /* 0x000000230e027210 */ /* 0x001fe40007f5e0ff */
[----:B------:R0:W2:Y:S03]  /*a070*/  SHFL.IDX PT, R14, R16, 0x5, 0x181f ;  /* 0x00b81f00100e7f89 */ /* 0x0000a600000e0000 */
[----:B-1----:R-:W-:Y:S01]  /*a080*/  IMAD.X R3, RZ, RZ, R8, P2 ;  /* 0x000000ffff037224 */ /* 0x002fe200010e0608 */
[----:B------:R-:W-:Y:S01]  /*a090*/  ISETP.LT.OR P2, PT, R0, 0x41, !P1 ;  /* 0x000000410000780c */ /* 0x000fe20004f41670 */
[----:B------:R0:W1:-:S12]  /*a0a0*/  SHFL.IDX PT, R8, R17, 0x5, 0x181f ;  /* 0x00b81f0011087f89 */ /* 0x00005800000e0000 */
[----:B------:R0:W-:Y:S01]  /*a0b0*/  LDGSTS.E.BYPASS.LTC128B.128 [R5+0x2400], desc[UR38][R2.64], !P2 ;  /* 0x0240000002057fae */ /* 0x0001e2000d101d66 */
[----:B------:R-:W-:-:S13]  /*a0c0*/  ISETP.LT.OR P2, PT, R0, 0x41, !P0 ;  /* 0x000000410000780c */ /* 0x000fda0004741670 */
[----:B-12---:R0:W-:Y:S02]  /*a0d0*/  LDGSTS.E.BYPASS.LTC128B.128 [R5+0x5400], desc[UR38][R2.64+0x80], !P2 ;  /* 0x0540008002057fae */ /* 0x0061e4000d101d66 */
.L_x_150:
[C---:B------:R-:W-:Y:S01]  /*a0e0*/  ISETP.LT.OR P1, PT, R0.reuse, 0x51, !P1 ;  /* 0x000000510000780c */ /* 0x040fe20004f21670 */
[----:B------:R-:W-:Y:S01]  /*a0f0*/  ULDC.64 UR4, c[0x0][0x328] ;  /* 0x0000ca0000047ab9 */ /* 0x000fe20000000a00 */
[----:B------:R-:W-:Y:S01]  /*a100*/  ISETP.LT.OR P0, PT, R0, 0x51, !P0 ;  /* 0x000000510000780c */ /* 0x000fe20004701670 */
[----:B------:R-:W-:Y:S01]  /*a110*/  IMAD R26, R26, UR4, RZ ;  /* 0x000000041a1a7c24 */ /* 0x000fe2000f8e02ff */
[----:B01----:R-:W-:-:S03]  /*a120*/  IADD3 R2, P2, R14, R35, RZ ;  /* 0x000000230e027210 */ /* 0x003fc60007f5e0ff */
[----:B------:R-:W-:Y:S02]  /*a130*/  IMAD R11, R7, UR5, R26 ;  /* 0x00000005070b7c24 */ /* 0x000fe4000f8e021a */
[----:B------:R-:W-:-:S05]  /*a140*/  IMAD.X R3, RZ, RZ, R8, P2 ;  /* 0x000000ffff037224 */ /* 0x000fca00010e0608 */
[----:B------:R-:W-:Y:S01]  /*a150*/  @!PT LDS RZ, [RZ] ;  /* 0x00000000fffff984 */ /* 0x000fe20000000800 */
[----:B------:R-:W-:Y:S01]  /*a160*/  @!PT LDS RZ, [RZ] ;  /* 0x00000000fffff984 */ /* 0x000fe20000000800 */
[----:B------:R-:W-:Y:S01]  /*a170*/  @!PT LDS RZ, [RZ] ;  /* 0x00000000fffff984 */ /* 0x000fe20000000800 */
[----:B------:R-:W-:Y:S04]  /*a180*/  LDGSTS.E.BYPASS.LTC128B.128 [R5+0x2c00], desc[UR38][R2.64], !P1 ;  /* 0x02c0000002057fae */ /* 0x000fe8000c901d66 */
[----:B------:R0:W-:Y:S01]  /*a190*/  LDGSTS.E.BYPASS.LTC128B.128 [R5+0x5c00], desc[UR38][R2.64+0x80], !P0 ;  /* 0x05c0008002057fae */ /* 0x0001e2000c101d66 */
[----:B------:R-:W-:Y:S01]  /*a1a0*/  PLOP3.LUT P0, PT, PT, PT, PT, 0x80, 0x0 ;  /* 0x000000000000781c */ /* 0x000fe20003f0f070 */
[----:B------:R-:W-:Y:S01]  /*a1b0*/  NOP ;  /* 0x0000000000007918 */ /* 0x000fe20000000000 */
[----:B0-----:R-:W-:Y:S01]  /*a1c0*/  IMAD.WIDE.U32 R2, R7, UR4, RZ ;  /* 0x0000000407027c25 */ /* 0x001fe2000f8e00ff */
[----:B------:R-:W-:-:S03]  /*a1d0*/  ULDC.64 UR4, c[0x0][0x338] ;  /* 0x0000ce0000047ab9 */ /* 0x000fc60000000a00 */
[----:B------:R-:W-:Y:S01]  /*a1e0*/  IMAD R27, R27, UR4, RZ ;  /* 0x000000041b1b7c24 */ /* 0x000fe2000f8e02ff */
[----:B------:R-:W-:-:S03]  /*a1f0*/  IADD3 R3, R3, R11, RZ ;  /* 0x0000000b03037210 */ /* 0x000fc60007ffe0ff */
[C---:B------:R-:W-:Y:S02]  /*a200*/  IMAD R27, R6.reuse, UR5, R27 ;  /* 0x00000005061b7c24 */ /* 0x040fe4000f8e021b */
[----:B------:R-:W-:-:S04]  /*a210*/  IMAD.WIDE.U32 R2, R6, UR4, R2 ;  /* 0x0000000406027c25 */ /* 0x000fc8000f8e0002 */
[----:B------:R-:W-:-:S07]  /*a220*/  IMAD.IADD R27, R3, 0x1, R27 ;  /* 0x00000001031b7824 */ /* 0x000fce00078e021b */
.L_x_66:
        /* <DEDUP_REMOVED lines=10> */
.L_x_67:
[----:B------:R-:W-:Y:S01]  /*a2d0*/  R2UR UR4, R31 ;  /* 0x000000001f0472ca */ /* 0x000fe200000e0000 */
[----:B------:R-:W-:Y:S01]  /*a2e0*/  ULDC.64 UR6, c[0x0][0x330] ;  /* 0x0000cc0000067ab9 */ /* 0x000fe20000000a00 */
[----:B------:R-:W-:Y:S01]  /*a2f0*/  MOV R3, R27 ;  /* 0x0000001b00037202 */ /* 0x000fe20000000f00 */
[----:B------:R-:W-:Y:S01]  /*a300*/  IMAD.U32 R5, RZ, RZ, UR6 ;  /* 0x00000006ff057e24 */ /* 0x000fe2000f8e00ff */
[----:B------:R0:W-:Y:S01]  /*a310*/  SYNCS.ARRIVE.TRANS64.A1T0 RZ, [R4+URZ+0x2a850], RZ ;  /* 0x02a850ff04ff79a7 */ /* 0x0001e2000810003f */
[----:B------:R-:W-:Y:S01]  /*a320*/  VIADD R28, R28, 0xffffffff ;  /* 0xffffffff1c1c7836 */ /* 0x000fe20000000000 */
[----:B------:R-:W-:Y:S01]  /*a330*/  IADD3 R0, R0, 0x60, RZ ;  /* 0x0000006000007810 */ /* 0x000fe20007ffe0ff */
[----:B------:R-:W-:Y:S01]  /*a340*/  IMAD.WIDE.U32 R2, R5, UR42, R2 ;  /* 0x0000002a05027c25 */ /* 0x000fe2000f8e0002 */
[----:B------:R-:W-:-:S03]  /*a350*/  MOV R23, R24 ;  /* 0x0000001800177202 */ /* 0x000fc60000000f00 */
[----:B------:R-:W-:Y:S02]  /*a360*/  VIADD R9, R9, 0xffffffa0 ;  /* 0xffffffa009097836 */ /* 0x000fe40000000000 */
[----:B------:R-:W-:Y:S01]  /*a370*/  UIMAD UR4, UR4, UR6, URZ ;  /* 0x00000006040472a4 */ /* 0x000fe2000f8e023f */
[----:B------:R-:W-:-:S03]  /*a380*/  IMAD.MOV.U32 R10, RZ, RZ, R21 ;  /* 0x000000ffff0a7224 */ /* 0x000fc600078e0015 */
[----:B------:R-:W-:-:S03]  /*a390*/  UIMAD UR4, UR42, UR7, UR4 ;  /* 0x000000072a0472a4 */ /* 0x000fc6000f8e0204 */
[----:B------:R-:W-:Y:S02]  /*a3a0*/  ULDC.64 UR6, c[0x0][0x318] ;  /* 0x0000c60000067ab9 */ /* 0x000fe40000000a00 */
[----:B------:R-:W-:Y:S01]  /*a3b0*/  LEA R16, P0, R2, UR6, 0x1 ;  /* 0x0000000602107c11 */ /* 0x000fe2000f8008ff */
[----:B------:R-:W-:-:S05]  /*a3c0*/  VIADD R17, R3, UR4 ;  /* 0x0000000403117c36 */ /* 0x000fca0008000000 */
[----:B------:R-:W-:Y:S02]  /*a3d0*/  LEA.HI.X R17, R2, UR7, R17, 0x1, P0 ;  /* 0x0000000702117c11 */ /* 0x000fe400080f0c11 */
[----:B------:R-:W-:-:S13]  /*a3e0*/  ISETP.GT.AND P0, PT, R28, UR48, PT ;  /* 0x000000301c007c0c */ /* 0x000fda000bf04270 */
[----:B0-----:R-:W-:Y:S05]  /*a3f0*/  @P0 BRA `(.L_x_68) ;  /* 0xfffffff000680947 */ /* 0x001fea000383ffff */
[----:B------:R-:W-:Y:S05]  /*a400*/  BSYNC B0 ;  /* 0x0000000000007941 */ /* 0x000fea0003800000 */
.L_x_55:
[----:B------:R-:W-:-:S13]  /*a410*/  ISETP.NE.AND P0, PT, R36, 0x3, PT ;  /* 0x000000032400780c */ /* 0x000fda0003f05270 */
[----:B------:R-:W-:Y:S05]  /*a420*/  @!P0 BRA `(.L_x_69) ;  /* 0x0000000000048947 */ /* 0x000fea0003800000 */
[----:B------:R-:W-:Y:S01]  /*a430*/  BPT.TRAP 0x1 ;  /* 0x000000040000795c */ /* 0x000fe20000300000 */
.L_x_69:
[C---:B0-----:R-:W-:Y:S01]  /*a440*/  LEA R0, R21.reuse, UR45, 0x3 ;  /* 0x0000002d15007c11 */ /* 0x041fe2000f8e18ff */
[----:B------:R-:W-:Y:S01]  /*a450*/  IMAD.MOV.U32 R5, RZ, RZ, -0x60 ;  /* 0xffffffa0ff057424 */ /* 0x000fe200078e00ff */
[----:B------:R-:W-:Y:S01]  /*a460*/  SHF.L.U32 R3, R24, 0x1f, RZ ;  /* 0x0000001f18037819 */ /* 0x000fe200000006ff */
[----:B------:R-:W-:Y:S01]  /*a470*/  BSSY B0, `(.L_x_70) ;  /* 0x0000006000007945 */ /* 0x000fe20003800000 */
[----:B------:R-:W-:Y:S02]  /*a480*/  IMAD R25, R21, 0x3000, R25 ;  /* 0x0000300015197824 */ /* 0x000fe400078e0219 */
[----:B------:R-:W0:Y:S01]  /*a490*/  SYNCS.PHASECHK.TRANS64.TRYWAIT P0, [R0+URZ+0x2a860], R3 ;  /* 0x02a86003000075a7 */ /* 0x000e22000800017f */
[----:B------:R-:W-:-:S04]  /*a4a0*/  IMAD R28, R28, R5, UR43 ;  /* 0x0000002b1c1c7e24 */ /* 0x000fc8000f8e0205 */
[----:B------:R-:W-:Y:S01]  /*a4b0*/  IMAD.IADD R5, R28, 0x1, -R37 ;  /* 0x000000011c057824 */ /* 0x000fe200078e0a25 */
[----:B0-----:R-:W-:Y:S06]  /*a4c0*/  @!P0 BRA `(.L_x_71) ;  /* 0x0000002c002c8947 */ /* 0x001fec0003800000 */
.L_x_151:
[----:B------:R-:W-:Y:S05]  /*a4d0*/  BSYNC B0 ;  /* 0x0000000000007941 */ /* 0x000fea0003800000 */
.L_x_70:
[----:B------:R-:W-:-:S03]  /*a4e0*/  UMOV UR4, 0xffffffff ;  /* 0xffffffff00047882 */ /* 0x000fc60000000000 */
[----:B------:R-:W-:Y:S05]  /*a4f0*/  BRA.DIV UR4, `(.L_x_72) ;  /* 0x0000002e04347947 */ /* 0x000fea000b800000 */
[----:B0-----:R-:W-:Y:S01]  /*a500*/  SHFL.IDX PT, R3, R17, RZ, 0x181f ;  /* 0x00181fff11037589 */ /* 0x001fe200000e0000 */
[C---:B------:R-:W-:Y:S02]  /*a510*/  LOP3.LUT R4, R29.reuse, 0x1, RZ, 0xc0, !PT ;  /* 0x000000011d047812 */ /* 0x040fe400078ec0ff */
[----:B------:R-:W-:Y:S01]  /*a520*/  LOP3.LUT P0, RZ, R29, 0x2, RZ, 0xc0, !PT ;  /* 0x000000021dff7812 */ /* 0x000fe2000780c0ff */
[----:B------:R-:W0:Y:S01]  /*a530*/  SHFL.IDX PT, R2, R16, RZ, 0x181f ;  /* 0x00181fff10027589 */ /* 0x000e2200000e0000 */
[----:B------:R-:W-:Y:S02]  /*a540*/  ISETP.NE.U32.AND P1, PT, R4, 0x1, PT ;  /* 0x000000010400780c */ /* 0x000fe40003f25070 */
[C---:B------:R-:W-:Y:S01]  /*a550*/  ISETP.LT.OR P3, PT, R5.reuse, 0x1, !P0 ;  /* 0x000000010500780c */ /* 0x040fe20004761670 */
[----:B------:R-:W1:Y:S01]  /*a560*/  SHFL.IDX PT, R14, R16, 0x1, 0x181f ;  /* 0x00381f00100e7f89 */ /* 0x000e6200000e0000 */
[----:B------:R-:W-:Y:S02]  /*a570*/  ISETP.LT.OR P2, PT, R5, 0x1, P1 ;  /* 0x000000010500780c */ /* 0x000fe40000f41670 */
[----:B------:R-:W-:Y:S01]  /*a580*/  LEA R4, R25, UR45, 0x1 ;  /* 0x0000002d19047c11 */ /* 0x000fe2000f8e08ff */
[----:B------:R-:W2:Y:S01]  /*a590*/  SHFL.IDX PT, R6, R17, 0x1, 0x181f ;  /* 0x00381f0011067f89 */ /* 0x000ea200000e0000 */
[----:B------:R-:W-:-:S02]  /*a5a0*/  ISETP.LT.OR P4, PT, R5, 0x11, P1 ;  /* 0x000000110500780c */ /* 0x000fc40000f81670 */
[----:B------:R-:W-:Y:S01]  /*a5b0*/  ISETP.LT.OR P5, PT, R5, 0x11, !P0 ;  /* 0x000000110500780c */ /* 0x000fe200047a1670 */
[----:B------:R-:W3:Y:S04]  /*a5c0*/  SHFL.IDX PT, R8, R17, 0x2, 0x181f ;  /* 0x00581f0011087f89 */ /* 0x000ee800000e0000 */
[----:B------:R-:W4:Y:S04]  /*a5d0*/  SHFL.IDX PT, R9, R16, 0x2, 0x181f ;  /* 0x00581f0010097f89 */ /* 0x000f2800000e0000 */
[----:B------:R-:W-:Y:S01]  /*a5e0*/  SHFL.IDX PT, R10, R17, 0x3, 0x181f ;  /* 0x00781f00110a7f89 */ /* 0x000fe200000e0000 */
[----:B0-----:R-:W-:-:S03]  /*a5f0*/  IMAD.WIDE.U32 R2, R30, 0x2, R2 ;  /* 0x000000021e027825 */ /* 0x001fc600078e0002 */
[----:B------:R-:W0:Y:S04]  /*a600*/  SHFL.IDX PT, R19, R16, 0x3, 0x181f ;  /* 0x00781f0010137f89 */ /* 0x000e2800000e0000 */
[----:B------:R-:W-:Y:S01]  /*a610*/  LDGSTS.E.BYPASS.LTC128B.128 [R4+0x400], desc[UR38][R2.64], !P2 ;  /* 0x0040000002047fae */ /* 0x000fe2000d101d66 */
[----:B------:R-:W-:-:S03]  /*a620*/  ISETP.LT.OR P2, PT, R5, 0x21, P1 ;  /* 0x000000210500780c */ /* 0x000fc60000f41670 */
[----:B------:R-:W5:Y:S04]  /*a630*/  SHFL.IDX PT, R23, R16, 0x4, 0x181f ;  /* 0x00981f0010177f89 */ /* 0x000f6800000e0000 */
[----:B------:R1:W-:Y:S01]  /*a640*/  LDGSTS.E.BYPASS.LTC128B.128 [R4+0x3400], desc[UR38][R2.64+0x80], !P3 ;  /* 0x0340008002047fae */ /* 0x0003e2000d901d66 */
[----:B------:R-:W-:-:S03]  /*a650*/  ISETP.LT.OR P3, PT, R5, 0x21, !P0 ;  /* 0x000000210500780c */ /* 0x000fc60004761670 */
[----:B------:R-:W5:Y:S04]  /*a660*/  SHFL.IDX PT, R18, R17, 0x4, 0x181f ;  /* 0x00981f0011127f89 */ /* 0x000f6800000e0000 */
[----:B------:R-:W0:Y:S01]  /*a670*/  SHFL.IDX PT, R17, R17, 0x5, 0x181f ;  /* 0x00b81f0011117f89 */ /* 0x000e2200000e0000 */
[----:B-1----:R-:W-:Y:S01]  /*a680*/  MOV R2, R14 ;  /* 0x0000000e00027202 */ /* 0x002fe20000000f00 */
[----:B--2---:R-:W-:Y:S02]  /*a690*/  IMAD.MOV.U32 R3, RZ, RZ, R6 ;  /* 0x000000ffff037224 */ /* 0x004fe400078e0006 */
[----:B------:R1:W2:Y:S02]  /*a6a0*/  SHFL.IDX PT, R14, R16, 0x5, 0x181f ;  /* 0x00b81f00100e7f89 */ /* 0x0002a400000e0000 */
[----:B------:R-:W-:Y:S01]  /*a6b0*/  IMAD.WIDE.U32 R6, R30, 0x2, R2 ;  /* 0x000000021e067825 */ /* 0x000fe200078e0002 */
[----:B---3--:R-:W-:-:S03]  /*a6c0*/  MOV R3, R8 ;  /* 0x0000000800037202 */ /* 0x008fc60000000f00 */
[----:B----4-:R-:W-:Y:S01]  /*a6d0*/  IMAD.MOV.U32 R2, RZ, RZ, R9 ;  /* 0x000000ffff027224 */ /* 0x010fe200078e0009 */
[----:B------:R-:W-:Y:S01]  /*a6e0*/  LDGSTS.E.BYPASS.LTC128B.128 [R4+0xc00], desc[UR38][R6.64], !P4 ;  /* 0x00c0000006047fae */ /* 0x000fe2000e101d66 */
[C---:B------:R-:W-:Y:S01]  /*a6f0*/  ISETP.LT.OR P4, PT, R5.reuse, 0x31, P1 ;  /* 0x000000310500780c */ /* 0x040fe20000f81670 */
[----:B------:R-:W-:Y:S02]  /*a700*/  IMAD.MOV.U32 R8, RZ, RZ, RZ ;  /* 0x000000ffff087224 */ /* 0x000fe400078e00ff */
[----:B------:R-:W-:Y:S01]  /*a710*/  IMAD.WIDE.U32 R2, R30, 0x2, R2 ;  /* 0x000000021e027825 */ /* 0x000fe200078e0002 */
[----:B------:R-:W-:Y:S01]  /*a720*/  LDGSTS.E.BYPASS.LTC128B.128 [R4+0x3c00], desc[UR38][R6.64+0x80], !P5 ;  /* 0x03c0008006047fae */ /* 0x000fe2000e901d66 */
[----:B------:R-:W-:-:S03]  /*a730*/  ISETP.LT.OR P5, PT, R5, 0x31, !P0 ;  /* 0x000000310500780c */ /* 0x000fc600047a1670 */
[----:B------:R-:W-:Y:S01]  /*a740*/  LDGSTS.E.BYPASS.LTC128B.128 [R4+0x1400], desc[UR38][R2.64], !P2 ;  /* 0x0140000002047fae */ /* 0x000fe2000d101d66 */
[----:B------:R-:W-:-:S03]  /*a750*/  ISETP.LT.OR P2, PT, R5, 0x41, P1 ;  /* 0x000000410500780c */ /* 0x000fc60000f41670 */
[----:B------:R0:W-:Y:S01]  /*a760*/  LDGSTS.E.BYPASS.LTC128B.128 [R4+0x4400], desc[UR38][R2.64+0x80], !P3 ;  /* 0x0440008002047fae */ /* 0x0001e2000d901d66 */
[----:B------:R-:W-:Y:S01]  /*a770*/  ISETP.LT.OR P3, PT, R5, 0x41, !P0 ;  /* 0x000000410500780c */ /* 0x000fe20004761670 */
[----:B0-----:R-:W-:Y:S02]  /*a780*/  IMAD.MOV.U32 R2, RZ, RZ, R19 ;  /* 0x000000ffff027224 */ /* 0x001fe400078e0013 */
[----:B------:R-:W-:Y:S02]  /*a790*/  IMAD.MOV.U32 R3, RZ, RZ, R10 ;  /* 0x000000ffff037224 */ /* 0x000fe400078e000a */
[----:B------:R-:W-:Y:S01]  /*a7a0*/  IMAD.WIDE.U32 R6, R30, 0x2, R2 ;  /* 0x000000021e067825 */ /* 0x000fe200078e0002 */
[----:B-----5:R-:W-:-:S03]  /*a7b0*/  MOV R2, R23 ;  /* 0x0000001700027202 */ /* 0x020fc60000000f00 */
[----:B------:R-:W-:Y:S01]  /*a7c0*/  IMAD.MOV.U32 R3, RZ, RZ, R18 ;  /* 0x000000ffff037224 */ /* 0x000fe200078e0012 */
[----:B------:R1:W-:Y:S01]  /*a7d0*/  LDGSTS.E.BYPASS.LTC128B.128 [R4+0x1c00], desc[UR38][R6.64], !P4 ;  /* 0x01c0000006047fae */ /* 0x0003e2000e101d66 */
[----:B------:R-:W-:-:S03]  /*a7e0*/  IMAD.WIDE.U32 R2, R30, 0x2, R2 ;  /* 0x000000021e027825 */ /* 0x000fc600078e0002 */
[----:B------:R1:W-:Y:S04]  /*a7f0*/  LDGSTS.E.BYPASS.LTC128B.128 [R4+0x4c00], desc[UR38][R6.64+0x80], !P5 ;  /* 0x04c0008006047fae */ /* 0x0003e8000e901d66 */
[----:B------:R1:W-:Y:S04]  /*a800*/  LDGSTS.E.BYPASS.LTC128B.128 [R4+0x2400], desc[UR38][R2.64], !P2 ;  /* 0x0240000002047fae */ /* 0x0003e8000d101d66 */
[----:B--2---:R1:W-:Y:S02]  /*a810*/  LDGSTS.E.BYPASS.LTC128B.128 [R4+0x5400], desc[UR38][R2.64+0x80], !P3 ;  /* 0x0540008002047fae */ /* 0x0043e4000d901d66 */
.L_x_165:
[C---:B------:R-:W-:Y:S01]  /*a820*/  ISETP.LT.OR P1, PT, R5.reuse, 0x51, P1 ;  /* 0x000000510500780c */ /* 0x040fe20000f21670 */
[----:B-1----:R-:W-:Y:S01]  /*a830*/  IMAD.MOV.U32 R3, RZ, RZ, R17 ;  /* 0x000000ffff037224 */ /* 0x002fe200078e0011 */
[----:B------:R-:W-:Y:S02]  /*a840*/  ISETP.LT.OR P0, PT, R5, 0x51, !P0 ;  /* 0x000000510500780c */ /* 0x000fe40004701670 */
[----:B------:R-:W-:-:S05]  /*a850*/  MOV R2, R14 ;  /* 0x0000000e00027202 */ /* 0x000fca0000000f00 */
[----:B------:R-:W-:-:S05]  /*a860*/  IMAD.WIDE.U32 R2, R30, 0x2, R2 ;  /* 0x000000021e027825 */ /* 0x000fca00078e0002 */
[----:B------:R-:W-:Y:S01]  /*a870*/  @!PT LDS RZ, [RZ] ;  /* 0x00000000fffff984 */ /* 0x000fe20000000800 */
[----:B------:R-:W-:Y:S01]  /*a880*/  @!PT LDS RZ, [RZ] ;  /* 0x00000000fffff984 */ /* 0x000fe20000000800 */
[----:B------:R-:W-:Y:S01]  /*a890*/  @!PT LDS RZ, [RZ] ;  /* 0x00000000fffff984 */ /* 0x000fe20000000800 */
[----:B------:R0:W-:Y:S04]  /*a8a0*/  LDGSTS.E.BYPASS.LTC128B.128 [R4+0x2c00], desc[UR38][R2.64], !P1 ;  /* 0x02c0000002047fae */ /* 0x0001e8000c901d66 */
[----:B------:R0:W-:Y:S01]  /*a8b0*/  LDGSTS.E.BYPASS.LTC128B.128 [R4+0x5c00], desc[UR38][R2.64+0x80], !P0 ;  /* 0x05c0008002047fae */ /* 0x0001e2000c101d66 */
[----:B------:R-:W-:Y:S01]  /*a8c0*/  PLOP3.LUT P0, PT, PT, PT, PT, 0x80, 0x0 ;  /* 0x000000000000781c */ /* 0x000fe20003f0f070 */
[----:B------:R-:W-:-:S12]  /*a8d0*/  NOP ;  /* 0x0000000000007918 */ /* 0x000fd80000000000 */
.L_x_73:
        /* <DEDUP_REMOVED lines=10> */
.L_x_74:
[----:B0-----:R-:W-:Y:S01]  /*a980*/  VIADD R2, R21, 0x1 ;  /* 0x0000000115027836 */ /* 0x001fe20000000000 */
[----:B------:R0:W-:Y:S04]  /*a990*/  SYNCS.ARRIVE.TRANS64.A1T0 RZ, [R0+URZ+0x2a850], RZ ;  /* 0x02a850ff00ff79a7 */ /* 0x0001e8000810003f */
[----:B------:R-:W-:-:S04]  /*a9a0*/  ISETP.NE.AND P0, PT, R2, 0x2, PT ;  /* 0x000000020200780c */ /* 0x000fc80003f05270 */
[----:B------:R-:W-:Y:S02]  /*a9b0*/  SEL R3, RZ, 0x1, P0 ;  /* 0x00000001ff037807 */ /* 0x000fe40000000000 */
[----:B------:R-:W-:Y:S02]  /*a9c0*/  SEL R2, R2, RZ, P0 ;  /* 0x000000ff02027207 */ /* 0x000fe40000000000 */
[----:B0-----:R-:W-:-:S07]  /*a9d0*/  LOP3.LUT R0, R24, R3, RZ, 0x3c, !PT ;  /* 0x0000000318007212 */ /* 0x001fce00078e3cff */
.L_x_40:
[----:B------:R-:W0:Y:S01]  /*a9e0*/  S2R R4, SR_CgaCtaId ;  /* 0x0000000000047919 */ /* 0x000e220000008800 */
[----:B------:R-:W-:Y:S02]  /*a9f0*/  MOV R3, 0x400 ;  /* 0x0000040000037802 */ /* 0x000fe40000000f00 */
[----:B------:R-:W-:Y:S02]  /*aa00*/  SHF.L.U32 R8, R8, 0x1f, RZ ;  /* 0x0000001f08087819 */ /* 0x000fe400000006ff */
[----:B0-----:R-:W-:-:S04]  /*aa10*/  LEA R7, R4, R3, 0x18 ;  /* 0x0000000304077211 */ /* 0x001fc800078ec0ff */
[----:B------:R-:W0:Y:S02]  /*aa20*/  SYNCS.PHASECHK.TRANS64.TRYWAIT P0, [R7+URZ+0x2a820], R8 ;  /* 0x02a82008070075a7 */ /* 0x000e24000800017f */
[----:B0-----:R-:W-:Y:S05]  /*aa30*/  @!P0 BRA `(.L_x_75) ;  /* 0x0000002c00d88947 */ /* 0x001fea0003800000 */
.L_x_166:
[----:B------:R-:W-:-:S03]  /*aa40*/  UMOV UR4, 0xffffffff ;  /* 0xffffffff00047882 */ /* 0x000fc60000000000 */
[----:B------:R-:W-:Y:S05]  /*aa50*/  BRA.DIV UR4, `(.L_x_76) ;  /* 0x0000002e04e47947 */ /* 0x000fea000b800000 */
[----:B------:R-:W1:Y:S02]  /*aa60*/  S2R R3, SR_TID.X ;  /* 0x0000000000037919 */ /* 0x000e640000002100 */
[----:B-1----:R-:W-:-:S04]  /*aa70*/  SHF.R.U32.HI R3, RZ, 0x5, R3 ;  /* 0x00000005ff037819 */ /* 0x002fc80000011603 */
[----:B------:R-:W-:-:S05]  /*aa80*/  LOP3.LUT R3, R3, 0x3, RZ, 0xc0, !PT ;  /* 0x0000000303037812 */ /* 0x000fca00078ec0ff */
[----:B------:R1:W2:Y:S02]  /*aa90*/  SHFL.IDX PT, R14, R3, RZ, 0x1f ;  /* 0x00001fff030e7589 */ /* 0x0002a400000e0000 */
.L_x_169:
[----:B--2---:R-:W-:-:S13]  /*aaa0*/  ISETP.NE.AND P0, PT, R14, RZ, PT ;  /* 0x000000ff0e00720c */ /* 0x004fda0003f05270 */
[----:B------:R-:W-:Y:S05]  /*aab0*/  @P0 BRA `(.L_x_8) ;  /* 0x0000000000880947 */ /* 0x000fea0003800000 */
[----:B------:R-:W-:-:S03]  /*aac0*/  UMOV UR4, 0xffffffff ;  /* 0xffffffff00047882 */ /* 0x000fc60000000000 */
[----:B------:R-:W-:Y:S05]  /*aad0*/  BRA.DIV UR4, `(.L_x_77) ;  /* 0x0000002e04f87947 */ /* 0x000fea000b800000 */
[----:B------:R-:W-:-:S13]  /*aae0*/  ELECT P6, URZ, PT ;  /* 0x00000000003f782f */ /* 0x000fda00038c0000 */
.L_x_172:
[----:B------:R-:W-:Y:S05]  /*aaf0*/  @!P6 BRA `(.L_x_8) ;  /* 0x000000000078e947 */ /* 0x000fea0003800000 */
[----:B------:R-:W-:-:S06]  /*ab00*/  ULOP3.LUT UR4, UR36, 0x2, URZ, 0xfc, !UPT ;  /* 0x0000000224047892 */ /* 0x000fcc000f8efc3f */
[----:B-1----:R-:W-:-:S04]  /*ab10*/  MOV R3, UR4 ;  /* 0x0000000400037c02 */ /* 0x002fc80008000f00 */
[----:B------:R-:W-:-:S13]  /*ab20*/  ISETP.NE.AND P0, PT, R3, 0x3, PT ;  /* 0x000000030300780c */ /* 0x000fda0003f05270 */
[----:B------:R-:W-:Y:S05]  /*ab30*/  @!P0 BRA `(.L_x_78) ;  /* 0x0000000000048947 */ /* 0x000fea0003800000 */
[----:B------:R-:W-:Y:S01]  /*ab40*/  BPT.TRAP 0x1 ;  /* 0x000000040000795c */ /* 0x000fe20000300000 */
.L_x_78:
[----:B------:R-:W-:Y:S01]  /*ab50*/  IMAD R5, R2, 0x8, R7 ;  /* 0x0000000802057824 */ /* 0x000fe200078e0207 */
[----:B------:R-:W-:Y:S01]  /*ab60*/  SHF.L.U32 R4, R0, 0x1f, RZ ;  /* 0x0000001f00047819 */ /* 0x000fe200000006ff */
[----:B------:R-:W-:-:S03]  /*ab70*/  VIADD R2, R2, 0x1 ;  /* 0x0000000102027836 */ /* 0x000fc60000000000 */
[----:B------:R-:W1:Y:S02]  /*ab80*/  SYNCS.PHASECHK.TRANS64.TRYWAIT P1, [R5+URZ+0x2a840], R4 ;  /* 0x02a84004050075a7 */ /* 0x000e64000802017f */
[----:B------:R-:W-:-:S04]  /*ab90*/  ISETP.NE.AND P2, PT, R2, 0x2, PT ;  /* 0x000000020200780c */ /* 0x000fc80003f45270 */
[----:B------:R-:W-:Y:S01]  /*aba0*/  SEL R3, RZ, 0x1, P2 ;  /* 0x00000001ff037807 */ /* 0x000fe20001000000 */
[----:B-1----:R-:W-:Y:S08]  /*abb0*/  @!P1 BRA `(.L_x_79) ;  /* 0x0000002c00e09947 */ /* 0x002ff00003800000 */
.L_x_173:
[----:B------:R-:W-:Y:S02]  /*abc0*/  SEL R2, R2, RZ, P2 ;  /* 0x000000ff02027207 */ /* 0x000fe40001000000 */
[----:B------:R-:W-:Y:S01]  /*abd0*/  LOP3.LUT R0, R0, R3, RZ, 0x3c, !PT ;  /* 0x0000000300007212 */ /* 0x000fe200078e3cff */
[----:B------:R-:W-:Y:S06]  /*abe0*/  @!P0 BRA `(.L_x_80) ;  /* 0x0000000000048947 */ /* 0x000fec0003800000 */
[----:B------:R-:W-:Y:S01]  /*abf0*/  BPT.TRAP 0x1 ;  /* 0x000000040000795c */ /* 0x000fe20000300000 */
.L_x_80:
[----:B------:R-:W-:Y:S02]  /*ac00*/  LEA R3, R2, R7, 0x3 ;  /* 0x0000000702037211 */ /* 0x000fe400078e18ff */
[----:B------:R-:W-:-:S04]  /*ac10*/  SHF.L.U32 R0, R0, 0x1f, RZ ;  /* 0x0000001f00007819 */ /* 0x000fc800000006ff */
[----:B------:R-:W2:Y:S02]  /*ac20*/  SYNCS.PHASECHK.TRANS64.TRYWAIT P1, [R3+URZ+0x2a840], R0 ;  /* 0x02a84000030075a7 */ /* 0x000ea4000802017f */
[----:B--2---:R-:W-:Y:S05]  /*ac30*/  @!P1 BRA `(.L_x_81) ;  /* 0x0000002c00d49947 */ /* 0x004fea0003800000 */
.L_x_174:
[----:B------:R-:W-:Y:S05]  /*ac40*/  @!P0 BRA `(.L_x_82) ;  /* 0x0000000000048947 */ /* 0x000fea0003800000 */
[----:B------:R-:W-:Y:S01]  /*ac50*/  BPT.TRAP 0x1 ;  /* 0x000000040000795c */ /* 0x000fe20000300000 */
.L_x_82:
[----:B------:R-:W3:Y:S02]  /*ac60*/  SYNCS.PHASECHK.TRANS64.TRYWAIT P1, [R5+URZ+0x2a860], R4 ;  /* 0x02a86004050075a7 */ /* 0x000ee4000802017f */
[----:B---3--:R-:W-:Y:S05]  /*ac70*/  @!P1 BRA `(.L_x_83) ;  /* 0x0000002c00d89947 */ /* 0x008fea0003800000 */
.L_x_175:
[----:B------:R-:W-:Y:S05]  /*ac80*/  @!P0 BRA `(.L_x_84) ;  /* 0x0000000000048947 */ /* 0x000fea0003800000 */
[----:B------:R-:W-:Y:S01]  /*ac90*/  BPT.TRAP 0x1 ;  /* 0x000000040000795c */ /* 0x000fe20000300000 */
.L_x_84:
[----:B----4-:R4:W0:Y:S02]  /*aca0*/  SYNCS.PHASECHK.TRANS64.TRYWAIT P0, [R3+URZ+0x2a860], R0 ;  /* 0x02a86000030075a7 */ /* 0x010824000800017f */
[----:B0-----:R-:W-:Y:S05]  /*acb0*/  @!P0 NANOSLEEP.SYNCS 0x989680 ;  /* 0x009896800000895d */ /* 0x001fea0003900000 */
[----:B------:R-:W0:Y:S02]  /*acc0*/  @!P0 SYNCS.PHASECHK.TRANS64 P0, [R3+URZ+0x2a860], R0 ;  /* 0x02a86000030085a7 */ /* 0x000e24000800007f */
[----:B0-----:R-:W-:Y:S05]  /*acd0*/  @!P0 BRA `(.L_x_84) ;  /* 0xfffffffc00f08947 */ /* 0x001fea000383ffff */
.L_x_8:
[----:B------:R-:W-:Y:S05]  /*ace0*/  BSYNC B6 ;  /* 0x0000000000067941 */ /* 0x000fea0003800000 */
.L_x_5:
[----:B------:R-:W-:Y:S05]  /*acf0*/  EXIT ;  /* 0x000000000000794d */ /* 0x000fea0003800000 */
.L_x_12:
[----:B0-----:R-:W-:-:S04]  /*ad00*/  IMAD.U32 R0, RZ, RZ, UR37 ;  /* 0x00000025ff007e24 */ /* 0x001fc8000f8e00ff */
[----:B------:R0:W1:Y:S03]  /*ad10*/  SYNCS.PHASECHK.TRANS64.TRYWAIT P0, [R0+URZ+0x2a800], R3 ;  /* 0x02a80003000075a7 */ /* 0x000066000800017f */
[----:B-1----:R-:W-:Y:S05]  /*ad20*/  @!P0 NANOSLEEP.SYNCS 0x989680 ;  /* 0x009896800000895d */ /* 0x002fea0003900000 */
[----:B------:R-:W1:Y:S02]  /*ad30*/  @!P0 SYNCS.PHASECHK.TRANS64 P0, [R0+URZ+0x2a800], R3 ;  /* 0x02a80003000085a7 */ /* 0x000e64000800007f */
[----:B-1----:R-:W-:Y:S05]  /*ad40*/  @!P0 BRA `(.L_x_12) ;  /* 0xfffffffc00ec8947 */ /* 0x002fea000383ffff */
[----:B------:R-:W-:Y:S05]  /*ad50*/  BRA `(.L_x_85) ;  /* 0xffffff6400007947 */ /* 0x000fea000383ffff */
.L_x_16:
[----:B-1----:R-:W-:-:S04]  /*ad60*/  IMAD.U32 R4, RZ, RZ, UR37 ;  /* 0x00000025ff047e24 */ /* 0x002fc8000f8e00ff */
[----:B------:R1:W2:Y:S03]  /*ad70*/  SYNCS.PHASECHK.TRANS64.TRYWAIT P1, [R4+URZ+0x2a830], R3 ;  /* 0x02a83003040075a7 */ /* 0x0002a6000802017f */
[----:B--2---:R-:W-:Y:S05]  /*ad80*/  @!P1 NANOSLEEP.SYNCS 0x989680 ;  /* 0x009896800000995d */ /* 0x004fea0003900000 */
[----:B------:R-:W2:Y:S02]  /*ad90*/  @!P1 SYNCS.PHASECHK.TRANS64 P1, [R4+URZ+0x2a830], R3 ;  /* 0x02a83003040095a7 */ /* 0x000ea4000802007f */
[----:B--2---:R-:W-:Y:S05]  /*ada0*/  @!P1 BRA `(.L_x_16) ;  /* 0xfffffffc00ec9947 */ /* 0x004fea000383ffff */
[----:B------:R-:W-:Y:S05]  /*adb0*/  BRA `(.L_x_15) ;  /* 0xffffff64001c7947 */ /* 0x000fea000383ffff */
.L_x_22:
[----:B-1----:R-:W-:-:S04]  /*adc0*/  MOV R4, UR59 ;  /* 0x0000003b00047c02 */ /* 0x002fc80008000f00 */
[----:B------:R1:W2:Y:S03]  /*add0*/  SYNCS.PHASECHK.TRANS64.TRYWAIT P1, [R4+URZ+0x2a830], R3 ;  /* 0x02a83003040075a7 */ /* 0x0002a6000802017f */
[----:B--2---:R-:W-:Y:S05]  /*ade0*/  @!P1 NANOSLEEP.SYNCS 0x989680 ;  /* 0x009896800000995d */ /* 0x004fea0003900000 */
[----:B------:R-:W2:Y:S02]  /*adf0*/  @!P1 SYNCS.PHASECHK.TRANS64 P1, [R4+URZ+0x2a830], R3 ;  /* 0x02a83003040095a7 */ /* 0x000ea4000802007f */
[----:B--2---:R-:W-:Y:S05]  /*ae00*/  @!P1 BRA `(.L_x_22) ;  /* 0xfffffffc00ec9947 */ /* 0x004fea000383ffff */
[----:B------:R-:W-:Y:S05]  /*ae10*/  BRA `(.L_x_21) ;  /* 0xffffff8400587947 */ /* 0x000fea000383ffff */
.L_x_26:
[----:B-1----:R-:W-:-:S04]  /*ae20*/  IMAD.U32 R4, RZ, RZ, UR5 ;  /* 0x00000005ff047e24 */ /* 0x002fc8000f8e00ff */
[----:B------:R1:W2:Y:S03]  /*ae30*/  SYNCS.PHASECHK.TRANS64.TRYWAIT P1, [R4+URZ+0x2a850], R3 ;  /* 0x02a85003040075a7 */ /* 0x0002a6000802017f */
[----:B--2---:R-:W-:Y:S05]  /*ae40*/  @!P1 NANOSLEEP.SYNCS 0x989680 ;  /* 0x009896800000995d */ /* 0x004fea0003900000 */
[----:B------:R-:W2:Y:S02]  /*ae50*/  @!P1 SYNCS.PHASECHK.TRANS64 P1, [R4+URZ+0x2a850], R3 ;  /* 0x02a85003040095a7 */ /* 0x000ea4000802007f */
[----:B--2---:R-:W-:Y:S05]  /*ae60*/  @!P1 BRA `(.L_x_26) ;  /* 0xfffffffc00ec9947 */ /* 0x004fea000383ffff */
[----:B------:R-:W-:Y:S05]  /*ae70*/  BRA `(.L_x_25) ;  /* 0xffffff8c00647947 */ /* 0x000fea000383ffff */
.L_x_33:
[----:B-1----:R-:W-:-:S04]  /*ae80*/  IMAD.U32 R6, RZ, RZ, UR5 ;  /* 0x00000005ff067e24 */ /* 0x002fc8000f8e00ff */
[----:B------:R1:W2:Y:S03]  /*ae90*/  SYNCS.PHASECHK.TRANS64.TRYWAIT P1, [R6+URZ+0x2a850], R9 ;  /* 0x02a85009060075a7 */ /* 0x0002a6000802017f */
[----:B--2---:R-:W-:Y:S05]  /*aea0*/  @!P1 NANOSLEEP.SYNCS 0x989680 ;  /* 0x009896800000995d */ /* 0x004fea0003900000 */
[----:B------:R-:W2:Y:S02]  /*aeb0*/  @!P1 SYNCS.PHASECHK.TRANS64 P1, [R6+URZ+0x2a850], R9 ;  /* 0x02a85009060095a7 */ /* 0x000ea4000802007f */
[----:B--2---:R-:W-:Y:S05]  /*aec0*/  @!P1 BRA `(.L_x_33) ;  /* 0xfffffffc00ec9947 */ /* 0x004fea000383ffff */
[----:B------:R-:W-:Y:S05]  /*aed0*/  BRA `(.L_x_32) ;  /* 0xffffffa400047947 */ /* 0x000fea000383ffff */
.L_x_45:
[----:B------:R-:W-:Y:S01]  /*aee0*/  MOV R13, R17 ;  /* 0x00000011000d7202 */ /* 0x000fe20000000f00 */
[----:B------:R-:W-:Y:S01]  /*aef0*/  IMAD.MOV.U32 R12, RZ, RZ, RZ ;  /* 0x000000ffff0c7224 */ /* 0x000fe200078e00ff */
[----:B------:R-:W-:Y:S01]  /*af00*/  MOV R15, 0xffffffff ;  /* 0xffffffff000f7802 */ /* 0x000fe20000000f00 */
[----:B------:R-:W-:-:S07]  /*af10*/  IMAD.MOV.U32 R11, RZ, RZ, 0x1f ;  /* 0x0000001fff0b7424 */ /* 0x000fce00078e00ff */
[----:B-----5:R-:W-:Y:S05]  /*af20*/  WARPSYNC.COLLECTIVE R15, `(.L_x_86) ;  /* 0x000000000f087348 */ /* 0x020fea0003c00000 */
[----:B------:R0:W1:Y:S02]  /*af30*/  SHFL.IDX P6, R14, R13, R12, R11 ;  /* 0x0000000c0d0e7389 */ /* 0x00006400000c000b */
[----:B01---5:R-:W-:Y:S01]  /*af40*/  ENDCOLLECTIVE ;  /* 0x000000000000791b */ /* 0x023fe20003800000 */
.L_x_86:
[----:B------:R-:W-:Y:S05]  /*af50*/  BRA `(.L_x_87) ;  /* 0xffffffd000007947 */ /* 0x000fea000383ffff */
.L_x_47:
[----:B0-----:R-:W-:-:S04]  /*af60*/  IMAD.U32 R3, RZ, RZ, UR45 ;  /* 0x0000002dff037e24 */ /* 0x001fc8000f8e00ff */
[----:B------:R0:W1:Y:S03]  /*af70*/  SYNCS.PHASECHK.TRANS64.TRYWAIT P0, [R3+URZ+0x2a840], R2 ;  /* 0x02a84002030075a7 */ /* 0x000066000800017f */
[----:B-1----:R-:W-:Y:S05]  /*af80*/  @!P0 NANOSLEEP.SYNCS 0x989680 ;  /* 0x009896800000895d */ /* 0x002fea0003900000 */
[----:B------:R-:W1:Y:S02]  /*af90*/  @!P0 SYNCS.PHASECHK.TRANS64 P0, [R3+URZ+0x2a840], R2 ;  /* 0x02a84002030085a7 */ /* 0x000e64000800007f */
[----:B-1----:R-:W-:Y:S05]  /*afa0*/  @!P0 BRA `(.L_x_47) ;  /* 0xfffffffc00ec8947 */ /* 0x002fea000383ffff */
[----:B------:R-:W-:Y:S05]  /*afb0*/  BRA `(.L_x_88) ;  /* 0xffffffd400107947 */ /* 0x000fea000383ffff */
.L_x_48:
[----:B------:R-:W-:Y:S01]  /*afc0*/  BSSY B0, `(.L_x_89) ;  /* 0x0000008000007945 */ /* 0x000fe20003800000 */
[----:B------:R-:W-:Y:S01]  /*afd0*/  IMAD.MOV.U32 R13, RZ, RZ, R7 ;  /* 0x000000ffff0d7224 */ /* 0x000fe200078e0007 */
[----:B------:R-:W-:Y:S01]  /*afe0*/  MOV R12, RZ ;  /* 0x000000ff000c7202 */ /* 0x000fe20000000f00 */
[----:B------:R-:W-:Y:S02]  /*aff0*/  IMAD.MOV.U32 R11, RZ, RZ, 0x181f ;  /* 0x0000181fff0b7424 */ /* 0x000fe400078e00ff */
[----:B------:R-:W-:-:S07]  /*b000*/  IMAD.MOV.U32 R15, RZ, RZ, -0x1 ;  /* 0xffffffffff0f7424 */ /* 0x000fce00078e00ff */
[----:B------:R-:W-:Y:S05]  /*b010*/  WARPSYNC.COLLECTIVE R15, `(.L_x_90) ;  /* 0x000000000f087348 */ /* 0x000fea0003c00000 */
[----:B------:R0:W1:Y:S02]  /*b020*/  SHFL.IDX P6, R14, R13, R12, R11 ;  /* 0x0000000c0d0e7389 */ /* 0x00006400000c000b */
[----:B01----:R-:W-:Y:S01]  /*b030*/  ENDCOLLECTIVE ;  /* 0x000000000000791b */ /* 0x003fe20003800000 */
.L_x_90:
[----:B------:R-:W-:Y:S05]  /*b040*/  BSYNC B0 ;  /* 0x0000000000007941 */ /* 0x000fea0003800000 */
.L_x_89:
[----:B------:R-:W-:Y:S01]  /*b050*/  IMAD.MOV.U32 R13, RZ, RZ, R0 ;  /* 0x000000ffff0d7224 */ /* 0x000fe200078e0000 */
[----:B------:R-:W-:Y:S01]  /*b060*/  MOV R11, 0x181f ;  /* 0x0000181f000b7802 */ /* 0x000fe20000000f00 */
[----:B------:R-:W-:Y:S01]  /*b070*/  IMAD.MOV.U32 R12, RZ, RZ, RZ ;  /* 0x000000ffff0c7224 */ /* 0x000fe200078e00ff */
[----:B------:R-:W-:Y:S01]  /*b080*/  MOV R3, R14 ;  /* 0x0000000e00037202 */ /* 0x000fe20000000f00 */
[----:B------:R-:W-:Y:S01]  /*b090*/  IMAD.MOV.U32 R15, RZ, RZ, -0x1 ;  /* 0xffffffffff0f7424 */ /* 0x000fe200078e00ff */
[----:B------:R-:W-:-:S07]  /*b0a0*/  @P0 LEA R9, R25, UR45, 0x1 ;  /* 0x0000002d19090c11 */ /* 0x000fce000f8e08ff */
[----:B------:R-:W-:Y:S05]  /*b0b0*/  WARPSYNC.COLLECTIVE R15, `(.L_x_91) ;  /* 0x000000000f087348 */ /* 0x000fea0003c00000 */
[----:B------:R0:W1:Y:S02]  /*b0c0*/  SHFL.IDX P6, R14, R13, R12, R11 ;  /* 0x0000000c0d0e7389 */ /* 0x00006400000c000b */
[----:B01----:R-:W-:Y:S01]  /*b0d0*/  ENDCOLLECTIVE ;  /* 0x000000000000791b */ /* 0x003fe20003800000 */
.L_x_91:
[----:B------:R-:W-:Y:S01]  /*b0e0*/  MOV R13, R7 ;  /* 0x00000007000d7202 */ /* 0x000fe20000000f00 */
[----:B------:R-:W-:Y:S02]  /*b0f0*/  IMAD.MOV.U32 R12, RZ, RZ, 0x1 ;  /* 0x00000001ff0c7424 */ /* 0x000fe400078e00ff */
[----:B------:R-:W-:-:S07]  /*b100*/  IMAD.MOV.U32 R2, RZ, RZ, R14 ;  /* 0x000000ffff027224 */ /* 0x000fce00078e000e */
[----:B------:R-:W-:Y:S05]  /*b110*/  WARPSYNC.COLLECTIVE R15, `(.L_x_92) ;  /* 0x000000000f087348 */ /* 0x000fea0003c00000 */
[----:B------:R0:W1:Y:S02]  /*b120*/  SHFL.IDX P6, R14, R13, R12, R11 ;  /* 0x0000000c0d0e7389 */ /* 0x00006400000c000b */
[----:B01----:R-:W-:Y:S01]  /*b130*/  ENDCOLLECTIVE ;  /* 0x000000000000791b */ /* 0x003fe20003800000 */
.L_x_92:
[----:B------:R-:W-:-:S05]  /*b140*/  @P0 IMAD.WIDE.U32 R2, R30, 0x2, R2 ;  /* 0x000000021e020825 */ /* 0x000fca00078e0002 */
[----:B------:R-:W-:Y:S01]  /*b150*/  @!PT LDS RZ, [RZ] ;  /* 0x00000000fffff984 */ /* 0x000fe20000000800 */
[----:B------:R-:W-:Y:S01]  /*b160*/  @!PT LDS RZ, [RZ] ;  /* 0x00000000fffff984 */ /* 0x000fe20000000800 */
[----:B------:R-:W-:Y:S01]  /*b170*/  @!PT LDS RZ, [RZ] ;  /* 0x00000000fffff984 */ /* 0x000fe20000000800 */
[----:B------:R0:W-:Y:S04]  /*b180*/  @P0 LDGSTS.E.BYPASS.LTC128B.128 [R9+0x18400], desc[UR38][R2.64], !P3 ;  /* 0x1840000002090fae */ /* 0x0001e8000d901d66 */
[----:B------:R0:W-:Y:S01]  /*b190*/  @P0 LDGSTS.E.BYPASS.LTC128B.128 [R9+0x1b400], desc[UR38][R2.64+0x80], !P2 ;  /* 0x1b40008002090fae */ /* 0x0001e2000d101d66 */
[----:B------:R-:W-:-:S03]  /*b1a0*/  MOV R13, R0 ;  /* 0x00000000000d7202 */ /* 0x000fc60000000f00 */
[----:B------:R0:W-:Y:S01]  /*b1b0*/  @P0 LDGSTS.E.BYPASS.LTC128B.128 [R9+0x1e400], desc[UR38][R2.64+0x100], !P1 ;  /* 0x1e40010002090fae */ /* 0x0001e2000c901d66 */
[----:B------:R-:W-:Y:S01]  /*b1c0*/  ISETP.GE.AND P0, PT, R6, 0x11, PT ;  /* 0x000000110600780c */ /* 0x000fe20003f06270 */
[----:B------:R-:W-:-:S12]  /*b1d0*/  IMAD.MOV.U32 R5, RZ, RZ, R14 ;  /* 0x000000ffff057224 */ /* 0x000fd800078e000e */
[----:B0-----:R-:W-:Y:S05]  /*b1e0*/  WARPSYNC.COLLECTIVE R15, `(.L_x_93) ;  /* 0x000000000f087348 */ /* 0x001fea0003c00000 */
[----:B------:R1:W2:Y:S02]  /*b1f0*/  SHFL.IDX P6, R14, R13, R12, R11 ;  /* 0x0000000c0d0e7389 */ /* 0x0002a400000c000b */
[----:B012---:R-:W-:Y:S01]  /*b200*/  ENDCOLLECTIVE ;  /* 0x000000000000791b */ /* 0x007fe20003800000 */
.L_x_93:
[----:B------:R-:W-:Y:S01]  /*b210*/  @P0 LEA R21, R25, UR45, 0x1 ;  /* 0x0000002d19150c11 */ /* 0x000fe2000f8e08ff */
[----:B------:R-:W-:Y:S01]  /*b220*/  IMAD.MOV.U32 R13, RZ, RZ, R7 ;  /* 0x000000ffff0d7224 */ /* 0x000fe200078e0007 */
[----:B------:R-:W-:Y:S01]  /*b230*/  MOV R12, 0x2 ;  /* 0x00000002000c7802 */ /* 0x000fe20000000f00 */
[----:B------:R-:W-:-:S07]  /*b240*/  IMAD.MOV.U32 R4, RZ, RZ, R14 ;  /* 0x000000ffff047224 */ /* 0x000fce00078e000e */
[----:B------:R-:W-:Y:S05]  /*b250*/  WARPSYNC.COLLECTIVE R15, `(.L_x_94) ;  /* 0x000000000f087348 */ /* 0x000fea0003c00000 */
[----:B------:R0:W1:Y:S02]  /*b260*/  SHFL.IDX P6, R14, R13, R12, R11 ;  /* 0x0000000c0d0e7389 */ /* 0x00006400000c000b */
[----:B01----:R-:W-:Y:S01]  /*b270*/  ENDCOLLECTIVE ;  /* 0x000000000000791b */ /* 0x003fe20003800000 */
.L_x_94:
[----:B------:R-:W-:-:S05]  /*b280*/  @P0 IMAD.WIDE.U32 R4, R30, 0x2, R4 ;  /* 0x000000021e040825 */ /* 0x000fca00078e0004 */
[----:B------:R-:W-:Y:S01]  /*b290*/  @!PT LDS RZ, [RZ] ;  /* 0x00000000fffff984 */ /* 0x000fe20000000800 */
[----:B------:R-:W-:Y:S01]  /*b2a0*/  @!PT LDS RZ, [RZ] ;  /* 0x00000000fffff984 */ /* 0x000fe20000000800 */
[----:B------:R-:W-:Y:S01]  /*b2b0*/  @!PT LDS RZ, [RZ] ;  /* 0x00000000fffff984 */ /* 0x000fe20000000800 */
[----:B------:R0:W-:Y:S04]  /*b2c0*/  @P0 LDGSTS.E.BYPASS.LTC128B.128 [R21+0x18c00], desc[UR38][R4.64], !P3 ;  /* 0x18c0000004150fae */ /* 0x0001e8000d901d66 */
[----:B------:R0:W-:Y:S01]  /*b2d0*/  @P0 LDGSTS.E.BYPASS.LTC128B.128 [R21+0x1bc00], desc[UR38][R4.64+0x80], !P2 ;  /* 0x1bc0008004150fae */ /* 0x0001e2000d101d66 */
[----:B------:R-:W-:-:S03]  /*b2e0*/  IMAD.MOV.U32 R13, RZ, RZ, R0 ;  /* 0x000000ffff0d7224 */ /* 0x000fc600078e0000 */
[----:B------:R0:W-:Y:S01]  /*b2f0*/  @P0 LDGSTS.E.BYPASS.LTC128B.128 [R21+0x1ec00], desc[UR38][R4.64+0x100], !P1 ;  /* 0x1ec0010004150fae */ /* 0x0001e2000c901d66 */
[----:B------:R-:W-:Y:S01]  /*b300*/  ISETP.GE.AND P0, PT, R6, 0x21, PT ;  /* 0x000000210600780c */ /* 0x000fe20003f06270 */
[----:B------:R-:W-:-:S12]  /*b310*/  IMAD.MOV.U32 R8, RZ, RZ, R14 ;  /* 0x000000ffff087224 */ /* 0x000fd800078e000e */
[----:B0-----:R-:W-:Y:S05]  /*b320*/  WARPSYNC.COLLECTIVE R15, `(.L_x_95) ;  /* 0x000000000f087348 */ /* 0x001fea0003c00000 */
[----:B------:R1:W2:Y:S02]  /*b330*/  SHFL.IDX P6, R14, R13, R12, R11 ;  /* 0x0000000c0d0e7389 */ /* 0x0002a400000c000b */
[----:B012---:R-:W-:Y:S01]  /*b340*/  ENDCOLLECTIVE ;  /* 0x000000000000791b */ /* 0x007fe20003800000 */
.L_x_95:
[----:B------:R-:W-:Y:S01]  /*b350*/  IMAD.MOV.U32 R3, RZ, RZ, R8 ;  /* 0x000000ffff037224 */ /* 0x000fe200078e0008 */
[----:B------:R-:W-:Y:S01]  /*b360*/  @P0 LEA R35, R25, UR45, 0x1 ;  /* 0x0000002d19230c11 */ /* 0x000fe2000f8e08ff */
[----:B------:R-:W-:Y:S01]  /*b370*/  IMAD.MOV.U32 R13, RZ, RZ, R7 ;  /* 0x000000ffff0d7224 */ /* 0x000fe200078e0007 */
[----:B------:R-:W-:Y:S02]  /*b380*/  MOV R12, 0x3 ;  /* 0x00000003000c7802 */ /* 0x000fe40000000f00 */
[----:B------:R-:W-:-:S07]  /*b390*/  MOV R2, R14 ;  /* 0x0000000e00027202 */ /* 0x000fce0000000f00 */
[----:B------:R-:W-:Y:S05]  /*b3a0*/  WARPSYNC.COLLECTIVE R15, `(.L_x_96) ;  /* 0x000000000f087348 */ /* 0x000fea0003c00000 */
[----:B------:R0:W1:Y:S02]  /*b3b0*/  SHFL.IDX P6, R14, R13, R12, R11 ;  /* 0x0000000c0d0e7389 */ /* 0x00006400000c000b */
[----:B01----:R-:W-:Y:S01]  /*b3c0*/  ENDCOLLECTIVE ;  /* 0x000000000000791b */ /* 0x003fe20003800000 */
.L_x_96:
        /* <DEDUP_REMOVED lines=13> */
.L_x_97:
[----:B------:R-:W-:Y:S01]  /*b4a0*/  IMAD.MOV.U32 R5, RZ, RZ, R9 ;  /* 0x000000ffff057224 */ /* 0x000fe200078e0009 */
[----:B------:R-:W-:Y:S02]  /*b4b0*/  @P0 LEA R9, R25, UR45, 0x1 ;  /* 0x0000002d19090c11 */ /* 0x000fe4000f8e08ff */
[----:B------:R-:W-:Y:S01]  /*b4c0*/  MOV R13, R7 ;  /* 0x00000007000d7202 */ /* 0x000fe20000000f00 */
[----:B------:R-:W-:Y:S01]  /*b4d0*/  IMAD.MOV.U32 R12, RZ, RZ, 0x4 ;  /* 0x00000004ff0c7424 */ /* 0x000fe200078e00ff */
[----:B------:R-:W-:-:S07]  /*b4e0*/  MOV R10, R14 ;  /* 0x0000000e000a7202 */ /* 0x000fce0000000f00 */
[----:B------:R-:W-:Y:S05]  /*b4f0*/  WARPSYNC.COLLECTIVE R15, `(.L_x_98) ;  /* 0x000000000f087348 */ /* 0x000fea0003c00000 */
[----:B------:R0:W1:Y:S02]  /*b500*/  SHFL.IDX P6, R14, R13, R12, R11 ;  /* 0x0000000c0d0e7389 */ /* 0x00006400000c000b */
[----:B01----:R-:W-:Y:S01]  /*b510*/  ENDCOLLECTIVE ;  /* 0x000000000000791b */ /* 0x003fe20003800000 */
.L_x_98:
[----:B------:R-:W-:-:S04]  /*b520*/  IMAD.MOV.U32 R4, RZ, RZ, R10 ;  /* 0x000000ffff047224 */ /* 0x000fc800078e000a */
[----:B------:R-:W-:-:S05]  /*b530*/  @P0 IMAD.WIDE.U32 R4, R30, 0x2, R4 ;  /* 0x000000021e040825 */ /* 0x000fca00078e0004 */
[----:B------:R-:W-:Y:S01]  /*b540*/  @!PT LDS RZ, [RZ] ;  /* 0x00000000fffff984 */ /* 0x000fe20000000800 */
[----:B------:R-:W-:Y:S01]  /*b550*/  @!PT LDS RZ, [RZ] ;  /* 0x00000000fffff984 */ /* 0x000fe20000000800 */
[----:B------:R-:W-:Y:S01]  /*b560*/  @!PT LDS RZ, [RZ] ;  /* 0x00000000fffff984 */ /* 0x000fe20000000800 */
[----:B------:R0:W-:Y:S01]  /*b570*/  @P0 LDGSTS.E.BYPASS.LTC128B.128 [R9+0x19c00], desc[UR38][R4.64], !P3 ;  /* 0x19c0000004090fae */ /* 0x0001e2000d901d66 */
[----:B------:R-:W-:-:S03]  /*b580*/  MOV R13, R0 ;  /* 0x00000000000d7202 */ /* 0x000fc60000000f00 */
[----:B------:R0:W-:Y:S04]  /*b590*/  @P0 LDGSTS.E.BYPASS.LTC128B.128 [R9+0x1cc00], desc[UR38][R4.64+0x80], !P2 ;  /* 0x1cc0008004090fae */ /* 0x0001e8000d101d66 */
[----:B------:R0:W-:Y:S01]  /*b5a0*/  @P0 LDGSTS.E.BYPASS.LTC128B.128 [R9+0x1fc00], desc[UR38][R4.64+0x100], !P1 ;  /* 0x1fc0010004090fae */ /* 0x0001e2000c901d66 */
[----:B------:R-:W-:Y:S01]  /*b5b0*/  ISETP.GE.AND P0, PT, R6, 0x41, PT ;  /* 0x000000410600780c */ /* 0x000fe20003f06270 */
[----:B------:R-:W-:-:S12]  /*b5c0*/  IMAD.MOV.U32 R8, RZ, RZ, R14 ;  /* 0x000000ffff087224 */ /* 0x000fd800078e000e */
[----:B0-----:R-:W-:Y:S05]  /*b5d0*/  WARPSYNC.COLLECTIVE R15, `(.L_x_99) ;  /* 0x000000000f087348 */ /* 0x001fea0003c00000 */
[----:B------:R1:W2:Y:S02]  /*b5e0*/  SHFL.IDX P6, R14, R13, R12, R11 ;  /* 0x0000000c0d0e7389 */ /* 0x0002a400000c000b */
[----:B012---:R-:W-:Y:S01]  /*b5f0*/  ENDCOLLECTIVE ;  /* 0x000000000000791b */ /* 0x007fe20003800000 */
.L_x_99:
[----:B------:R-:W-:Y:S01]  /*b600*/  IMAD.MOV.U32 R3, RZ, RZ, R8 ;  /* 0x000000ffff037224 */ /* 0x000fe200078e0008 */
[----:B------:R-:W-:Y:S02]  /*b610*/  @P0 LEA R21, R25, UR45, 0x1 ;  /* 0x0000002d19150c11 */ /* 0x000fe4000f8e08ff */
[----:B------:R-:W-:Y:S01]  /*b620*/  MOV R13, R7 ;  /* 0x00000007000d7202 */ /* 0x000fe20000000f00 */
[----:B------:R-:W-:Y:S02]  /*b630*/  IMAD.MOV.U32 R12, RZ, RZ, 0x5 ;  /* 0x00000005ff0c7424 */ /* 0x000fe400078e00ff */
[----:B------:R-:W-:-:S07]  /*b640*/  IMAD.MOV.U32 R2, RZ, RZ, R14 ;  /* 0x000000ffff027224 */ /* 0x000fce00078e000e */
[----:B------:R-:W-:Y:S05]  /*b650*/  WARPSYNC.COLLECTIVE R15, `(.L_x_100) ;  /* 0x000000000f087348 */ /* 0x000fea0003c00000 */
[----:B------:R0:W1:Y:S02]  /*b660*/  SHFL.IDX P6, R14, R13, R12, R11 ;  /* 0x0000000c0d0e7389 */ /* 0x00006400000c000b */
[----:B01----:R-:W-:Y:S01]  /*b670*/  ENDCOLLECTIVE ;  /* 0x000000000000791b */ /* 0x003fe20003800000 */
.L_x_100:
        /* <DEDUP_REMOVED lines=8> */
[----:B------:R-:W-:-:S07]  /*b700*/  IMAD.MOV.U32 R7, RZ, RZ, R14 ;  /* 0x000000ffff077224 */ /* 0x000fce00078e000e */
[----:B0-----:R-:W-:Y:S05]  /*b710*/  WARPSYNC.COLLECTIVE R15, `(.L_x_101) ;  /* 0x000000000f087348 */ /* 0x001fea0003c00000 */
[----:B------:R1:W2:Y:S02]  /*b720*/  SHFL.IDX P6, R14, R13, R12, R11 ;  /* 0x0000000c0d0e7389 */ /* 0x0002a400000c000b */
[----:B012---:R-:W-:Y:S01]  /*b730*/  ENDCOLLECTIVE ;  /* 0x000000000000791b */ /* 0x007fe20003800000 */
.L_x_101:
[----:B------:R-:W-:Y:S05]  /*b740*/  BRA `(.L_x_102) ;  /* 0xffffffd000707947 */ /* 0x000fea000383ffff */
.L_x_51:
[----:B------:R-:W-:Y:S01]  /*b750*/  IMAD.MOV.U32 R13, RZ, RZ, R8 ;  /* 0x000000ffff0d7224 */ /* 0x000fe200078e0008 */
[----:B------:R-:W-:Y:S01]  /*b760*/  MOV R11, 0x181f ;  /* 0x0000181f000b7802 */ /* 0x000fe20000000f00 */
[----:B------:R-:W-:Y:S02]  /*b770*/  IMAD.MOV.U32 R12, RZ, RZ, RZ ;  /* 0x000000ffff0c7224 */ /* 0x000fe400078e00ff */
[----:B------:R-:W-:Y:S02]  /*b780*/  IMAD.MOV.U32 R15, RZ, RZ, -0x1 ;  /* 0xffffffffff0f7424 */ /* 0x000fe400078e00ff */
[----:B------:R-:W-:-:S07]  /*b790*/  IMAD R7, R24, 0x80, R37 ;  /* 0x0000008018077824 */ /* 0x000fce00078e0225 */
[----:B------:R-:W-:Y:S05]  /*b7a0*/  WARPSYNC.COLLECTIVE R15, `(.L_x_103) ;  /* 0x000000000f087348 */ /* 0x000fea0003c00000 */
[----:B------:R0:W1:Y:S02]  /*b7b0*/  SHFL.IDX P6, R14, R13, R12, R11 ;  /* 0x0000000c0d0e7389 */ /* 0x00006400000c000b */
[----:B01----:R-:W-:Y:S01]  /*b7c0*/  ENDCOLLECTIVE ;  /* 0x000000000000791b */ /* 0x003fe20003800000 */
.L_x_103:
[----:B------:R-:W-:Y:S02]  /*b7d0*/  IADD3 R5, R7, 0x10, RZ ;  /* 0x0000001007057810 */ /* 0x000fe40007ffe0ff */
[----:B------:R-:W-:Y:S01]  /*b7e0*/  MOV R13, R0 ;  /* 0x00000000000d7202 */ /* 0x000fe20000000f00 */
[----:B------:R-:W-:-:S07]  /*b7f0*/  IMAD.MOV.U32 R3, RZ, RZ, R14 ;  /* 0x000000ffff037224 */ /* 0x000fce00078e000e */
[----:B------:R-:W-:Y:S05]  /*b800*/  WARPSYNC.COLLECTIVE R15, `(.L_x_104) ;  /* 0x000000000f087348 */ /* 0x000fea0003c00000 */
[----:B------:R0:W1:Y:S02]  /*b810*/  SHFL.IDX P6, R14, R13, R12, R11 ;  /* 0x0000000c0d0e7389 */ /* 0x00006400000c000b */
[----:B01----:R-:W-:Y:S01]  /*b820*/  ENDCOLLECTIVE ;  /* 0x000000000000791b */ /* 0x003fe20003800000 */
.L_x_104:
[----:B------:R-:W-:Y:S02]  /*b830*/  ULDC UR4, c[0x0][0x288] ;  /* 0x0000a20000047ab9 */ /* 0x000fe40000000800 */
[----:B------:R-:W-:-:S05]  /*b840*/  IMAD R6, R6, UR4, RZ ;  /* 0x0000000406067c24 */ /* 0x000fca000f8e02ff */
[----:B------:R-:W-:Y:S01]  /*b850*/  ISETP.GE.AND P1, PT, R7, R6, PT ;  /* 0x000000060700720c */ /* 0x000fe20003f26270 */
[----:B------:R-:W-:Y:S02]  /*b860*/  IMAD.MOV.U32 R13, RZ, RZ, R8 ;  /* 0x000000ffff0d7224 */ /* 0x000fe400078e0008 */
[----:B------:R-:W-:-:S10]  /*b870*/  IMAD.MOV.U32 R12, RZ, RZ, 0x1 ;  /* 0x00000001ff0c7424 */ /* 0x000fd400078e00ff */
[----:B------:R-:W-:Y:S01]  /*b880*/  @!P1 LEA R9, R25, UR45, 0x1 ;  /* 0x0000002d19099c11 */ /* 0x000fe2000f8e08ff */
[----:B------:R-:W-:-:S07]  /*b890*/  IMAD.MOV.U32 R2, RZ, RZ, R14 ;  /* 0x000000ffff027224 */ /* 0x000fce00078e000e */
[----:B------:R-:W-:Y:S05]  /*b8a0*/  WARPSYNC.COLLECTIVE R15, `(.L_x_105) ;  /* 0x000000000f087348 */ /* 0x000fea0003c00000 */
[----:B------:R0:W1:Y:S02]  /*b8b0*/  SHFL.IDX P6, R14, R13, R12, R11 ;  /* 0x0000000c0d0e7389 */ /* 0x00006400000c000b */
[----:B01----:R-:W-:Y:S01]  /*b8c0*/  ENDCOLLECTIVE ;  /* 0x000000000000791b */ /* 0x003fe20003800000 */
.L_x_105:
[----:B------:R-:W-:-:S05]  /*b8d0*/  @!P1 IMAD.WIDE.U32 R2, R30, 0x2, R2 ;  /* 0x000000021e029825 */ /* 0x000fca00078e0002 */
[----:B------:R-:W-:Y:S01]  /*b8e0*/  @!PT LDS RZ, [RZ] ;  /* 0x00000000fffff984 */ /* 0x000fe20000000800 */
[----:B------:R-:W-:Y:S01]  /*b8f0*/  @!PT LDS RZ, [RZ] ;  /* 0x00000000fffff984 */ /* 0x000fe20000000800 */
[----:B------:R-:W-:Y:S01]  /*b900*/  @!PT LDS RZ, [RZ] ;  /* 0x00000000fffff984 */ /* 0x000fe20000000800 */
[----:B------:R0:W-:Y:S04]  /*b910*/  @!P1 LDGSTS.E.BYPASS.LTC128B.128 [R9+0xc400], desc[UR38][R2.64], !P3 ;  /* 0x0c40000002099fae */ /* 0x0001e8000d901d66 */
[----:B------:R0:W-:Y:S01]  /*b920*/  @!P1 LDGSTS.E.BYPASS.LTC128B.128 [R9+0x10400], desc[UR38][R2.64+0x80], !P2 ;  /* 0x1040008002099fae */ /* 0x0001e2000d101d66 */
[----:B------:R-:W-:-:S03]  /*b930*/  IMAD.MOV.U32 R13, RZ, RZ, R0 ;  /* 0x000000ffff0d7224 */ /* 0x000fc600078e0000 */
[----:B------:R0:W-:Y:S01]  /*b940*/  @!P1 LDGSTS.E.BYPASS.LTC128B.128 [R9+0x14400], desc[UR38][R2.64+0x100], !P0 ;  /* 0x1440010002099fae */ /* 0x0001e2000c101d66 */
[----:B------:R-:W-:Y:S02]  /*b950*/  ISETP.GE.AND P1, PT, R5, R6, PT ;  /* 0x000000060500720c */ /* 0x000fe40003f26270 */
[----:B------:R-:W-:-:S11]  /*b960*/  MOV R5, R14 ;  /* 0x0000000e00057202 */ /* 0x000fd60000000f00 */
[----:B0-----:R-:W-:Y:S05]  /*b970*/  WARPSYNC.COLLECTIVE R15, `(.L_x_106) ;  /* 0x000000000f087348 */ /* 0x001fea0003c00000 */
[----:B------:R1:W2:Y:S02]  /*b980*/  SHFL.IDX P6, R14, R13, R12, R11 ;  /* 0x0000000c0d0e7389 */ /* 0x0002a400000c000b */
[----:B012---:R-:W-:Y:S01]  /*b990*/  ENDCOLLECTIVE ;  /* 0x000000000000791b */ /* 0x007fe20003800000 */
.L_x_106:
[----:B------:R-:W-:Y:S02]  /*b9a0*/  IADD3 R3, R7, 0x20, RZ ;  /* 0x0000002007037810 */ /* 0x000fe40007ffe0ff */
[----:B------:R-:W-:Y:S01]  /*b9b0*/  @!P1 LEA R19, R25, UR45, 0x1 ;  /* 0x0000002d19139c11 */ /* 0x000fe2000f8e08ff */
[----:B------:R-:W-:Y:S02]  /*b9c0*/  IMAD.MOV.U32 R13, RZ, RZ, R8 ;  /* 0x000000ffff0d7224 */ /* 0x000fe400078e0008 */
[----:B------:R-:W-:Y:S02]  /*b9d0*/  IMAD.MOV.U32 R12, RZ, RZ, 0x2 ;  /* 0x00000002ff0c7424 */ /* 0x000fe400078e00ff */
[----:B------:R-:W-:-:S07]  /*b9e0*/  IMAD.MOV.U32 R4, RZ, RZ, R14 ;  /* 0x000000ffff047224 */ /* 0x000fce00078e000e */
[----:B------:R-:W-:Y:S05]  /*b9f0*/  WARPSYNC.COLLECTIVE R15, `(.L_x_107) ;  /* 0x000000000f087348 */ /* 0x000fea0003c00000 */
[----:B------:R0:W1:Y:S02]  /*ba00*/  SHFL.IDX P6, R14, R13, R12, R11 ;  /* 0x0000000c0d0e7389 */ /* 0x00006400000c000b */
[----:B01----:R-:W-:Y:S01]  /*ba10*/  ENDCOLLECTIVE ;  /* 0x000000000000791b */ /* 0x003fe20003800000 */
.L_x_107:
        /* <DEDUP_REMOVED lines=13> */
.L_x_108:
        /* <DEDUP_REMOVED lines=8> */
.L_x_109:
        /* <DEDUP_REMOVED lines=13> */
.L_x_110:
        /* <DEDUP_REMOVED lines=8> */
.L_x_111:
        /* <DEDUP_REMOVED lines=13> */
.L_x_112:
        /* <DEDUP_REMOVED lines=8> */
.L_x_113:
        /* <DEDUP_REMOVED lines=13> */
.L_x_114:
        /* <DEDUP_REMOVED lines=8> */
.L_x_115:
        /* <DEDUP_REMOVED lines=13> */
.L_x_116:
[----:B------:R-:W-:Y:S02]  /*c030*/  @!P1 LEA R9, R25, UR45, 0x1 ;  /* 0x0000002d19099c11 */ /* 0x000fe4000f8e08ff */
[----:B------:R-:W-:Y:S01]  /*c040*/  MOV R13, R8 ;  /* 0x00000008000d7202 */ /* 0x000fe20000000f00 */
[----:B------:R-:W-:Y:S02]  /*c050*/  IMAD.MOV.U32 R12, RZ, RZ, 0x7 ;  /* 0x00000007ff0c7424 */ /* 0x000fe400078e00ff */
[----:B------:R-:W-:-:S07]  /*c060*/  IMAD.MOV.U32 R2, RZ, RZ, R14 ;  /* 0x000000ffff027224 */ /* 0x000fce00078e000e */
[----:B------:R-:W-:Y:S05]  /*c070*/  WARPSYNC.COLLECTIVE R15, `(.L_x_117) ;  /* 0x000000000f087348 */ /* 0x000fea0003c00000 */
[----:B------:R0:W1:Y:S02]  /*c080*/  SHFL.IDX P6, R14, R13, R12, R11 ;  /* 0x0000000c0d0e7389 */ /* 0x00006400000c000b */
[----:B01----:R-:W-:Y:S01]  /*c090*/  ENDCOLLECTIVE ;  /* 0x000000000000791b */ /* 0x003fe20003800000 */
.L_x_117:
[----:B------:R-:W-:-:S05]  /*c0a0*/  @!P1 IMAD.WIDE.U32 R2, R30, 0x2, R2 ;  /* 0x000000021e029825 */ /* 0x000fca00078e0002 */
[----:B------:R-:W-:Y:S01]  /*c0b0*/  @!PT LDS RZ, [RZ] ;  /* 0x00000000fffff984 */ /* 0x000fe20000000800 */
[----:B------:R-:W-:Y:S01]  /*c0c0*/  @!PT LDS RZ, [RZ] ;  /* 0x00000000fffff984 */ /* 0x000fe20000000800 */
[----:B------:R-:W-:Y:S01]  /*c0d0*/  @!PT LDS RZ, [RZ] ;  /* 0x00000000fffff984 */ /* 0x000fe20000000800 */
[----:B------:R0:W-:Y:S04]  /*c0e0*/  @!P1 LDGSTS.E.BYPASS.LTC128B.128 [R9+0xf400], desc[UR38][R2.64], !P3 ;  /* 0x0f40000002099fae */ /* 0x0001e8000d901d66 */
[----:B------:R0:W-:Y:S01]  /*c0f0*/  @!P1 LDGSTS.E.BYPASS.LTC128B.128 [R9+0x13400], desc[UR38][R2.64+0x80], !P2 ;  /* 0x1340008002099fae */ /* 0x0001e2000d101d66 */
[----:B------:R-:W-:-:S03]  /*c100*/  MOV R13, R0 ;  /* 0x00000000000d7202 */ /* 0x000fc60000000f00 */
[----:B------:R0:W-:Y:S01]  /*c110*/  @!P1 LDGSTS.E.BYPASS.LTC128B.128 [R9+0x17400], desc[UR38][R2.64+0x100], !P0 ;  /* 0x1740010002099fae */ /* 0x0001e2000c101d66 */
[----:B------:R-:W-:-:S07]  /*c120*/  IMAD.MOV.U32 R4, RZ, RZ, R14 ;  /* 0x000000ffff047224 */ /* 0x000fce00078e000e */
[----:B0-----:R-:W-:Y:S05]  /*c130*/  WARPSYNC.COLLECTIVE R15, `(.L_x_118) ;  /* 0x000000000f087348 */ /* 0x001fea0003c00000 */
[----:B------:R1:W2:Y:S02]  /*c140*/  SHFL.IDX P6, R14, R13, R12, R11 ;  /* 0x0000000c0d0e7389 */ /* 0x0002a400000c000b */
[----:B012---:R-:W-:Y:S01]  /*c150*/  ENDCOLLECTIVE ;  /* 0x000000000000791b */ /* 0x007fe20003800000 */
.L_x_118:
[----:B------:R-:W-:Y:S05]  /*c160*/  BRA `(.L_x_119) ;  /* 0xffffffd000547947 */ /* 0x000fea000383ffff */
.L_x_54:
[----:B0-----:R-:W-:-:S04]  /*c170*/  IMAD.U32 R3, RZ, RZ, UR45 ;  /* 0x0000002dff037e24 */ /* 0x001fc8000f8e00ff */
[----:B------:R0:W1:Y:S03]  /*c180*/  SYNCS.PHASECHK.TRANS64.TRYWAIT P0, [R3+URZ+0x2a820], R0 ;  /* 0x02a82000030075a7 */ /* 0x000066000800017f */
[----:B-1----:R-:W-:Y:S05]  /*c190*/  @!P0 NANOSLEEP.SYNCS 0x989680 ;  /* 0x009896800000895d */ /* 0x002fea0003900000 */
[----:B------:R-:W1:Y:S02]  /*c1a0*/  @!P0 SYNCS.PHASECHK.TRANS64 P0, [R3+URZ+0x2a820], R0 ;  /* 0x02a82000030085a7 */ /* 0x000e64000800007f */
[----:B-1----:R-:W-:Y:S05]  /*c1b0*/  @!P0 BRA `(.L_x_54) ;  /* 0xfffffffc00ec8947 */ /* 0x002fea000383ffff */
[----:B------:R-:W-:Y:S05]  /*c1c0*/  BRA `(.L_x_120) ;  /* 0xffffffd0009c7947 */ /* 0x000fea000383ffff */
.L_x_58:
[----:B0-----:R0:W1:Y:S02]  /*c1d0*/  SYNCS.PHASECHK.TRANS64.TRYWAIT P0, [R8+URZ+0x2a840], R3 ;  /* 0x02a84003080075a7 */ /* 0x001064000800017f */
[----:B-1----:R-:W-:Y:S05]  /*c1e0*/  @!P0 NANOSLEEP.SYNCS 0x989680 ;  /* 0x009896800000895d */ /* 0x002fea0003900000 */
[----:B------:R-:W1:Y:S02]  /*c1f0*/  @!P0 SYNCS.PHASECHK.TRANS64 P0, [R8+URZ+0x2a840], R3 ;  /* 0x02a84003080085a7 */ /* 0x000e64000800007f */
[----:B-1----:R-:W-:Y:S05]  /*c200*/  @!P0 BRA `(.L_x_58) ;  /* 0xfffffffc00f08947 */ /* 0x002fea000383ffff */
[----:B------:R-:W-:Y:S05]  /*c210*/  BRA `(.L_x_121) ;  /* 0xffffffd400647947 */ /* 0x000fea000383ffff */
.L_x_59:
        /* <DEDUP_REMOVED lines=8> */
.L_x_123:
[----:B------:R-:W-:Y:S05]  /*c2a0*/  BSYNC B1 ;  /* 0x0000000000017941 */ /* 0x000fea0003800000 */
.L_x_122:
[----:B------:R-:W-:Y:S01]  /*c2b0*/  IMAD.MOV.U32 R13, RZ, RZ, R18 ;  /* 0x000000ffff0d7224 */ /* 0x000fe200078e0012 */
[----:B------:R-:W-:Y:S01]  /*c2c0*/  MOV R11, 0x181f ;  /* 0x0000181f000b7802 */ /* 0x000fe20000000f00 */
[----:B------:R-:W-:Y:S01]  /*c2d0*/  IMAD.MOV.U32 R12, RZ, RZ, RZ ;  /* 0x000000ffff0c7224 */ /* 0x000fe200078e00ff */
[----:B------:R-:W-:Y:S01]  /*c2e0*/  MOV R3, R14 ;  /* 0x0000000e00037202 */ /* 0x000fe20000000f00 */
[----:B------:R-:W-:Y:S01]  /*c2f0*/  IMAD.MOV.U32 R15, RZ, RZ, -0x1 ;  /* 0xffffffffff0f7424 */ /* 0x000fe200078e00ff */
[----:B------:R-:W-:-:S07]  /*c300*/  LEA R19, R19, UR45, 0x1 ;  /* 0x0000002d13137c11 */ /* 0x000fce000f8e08ff */
[----:B------:R-:W-:Y:S05]  /*c310*/  WARPSYNC.COLLECTIVE R15, `(.L_x_124) ;  /* 0x000000000f087348 */ /* 0x000fea0003c00000 */
[----:B------:R0:W1:Y:S02]  /*c320*/  SHFL.IDX P6, R14, R13, R12, R11 ;  /* 0x0000000c0d0e7389 */ /* 0x00006400000c000b */
[----:B01----:R-:W-:Y:S01]  /*c330*/  ENDCOLLECTIVE ;  /* 0x000000000000791b */ /* 0x003fe20003800000 */
.L_x_124:
[----:B------:R-:W-:Y:S01]  /*c340*/  MOV R13, R20 ;  /* 0x00000014000d7202 */ /* 0x000fe20000000f00 */
[----:B------:R-:W-:Y:S01]  /*c350*/  IMAD.MOV.U32 R12, RZ, RZ, 0x1 ;  /* 0x00000001ff0c7424 */ /* 0x000fe200078e00ff */
[----:B------:R-:W-:-:S13]  /*c360*/  IADD3 R2, P0, R14, R35, RZ ;  /* 0x000000230e027210 */ /* 0x000fda0007f1e0ff */
[----:B------:R-:W-:Y:S05]  /*c370*/  WARPSYNC.COLLECTIVE R15, `(.L_x_125) ;  /* 0x000000000f087348 */ /* 0x000fea0003c00000 */
[----:B------:R0:W1:Y:S02]  /*c380*/  SHFL.IDX P6, R14, R13, R12, R11 ;  /* 0x0000000c0d0e7389 */ /* 0x00006400000c000b */
[----:B01----:R-:W-:Y:S01]  /*c390*/  ENDCOLLECTIVE ;  /* 0x000000000000791b */ /* 0x003fe20003800000 */
.L_x_125:
[----:B------:R-:W-:-:S05]  /*c3a0*/  IMAD.X R3, RZ, RZ, R3, P0 ;  /* 0x000000ffff037224 */ /* 0x000fca00000e0603 */
[----:B------:R-:W-:Y:S01]  /*c3b0*/  @!PT LDS RZ, [RZ] ;  /* 0x00000000fffff984 */ /* 0x000fe20000000800 */
[----:B------:R-:W-:Y:S01]  /*c3c0*/  @!PT LDS RZ, [RZ] ;  /* 0x00000000fffff984 */ /* 0x000fe20000000800 */
[----:B------:R-:W-:Y:S01]  /*c3d0*/  @!PT LDS RZ, [RZ] ;  /* 0x00000000fffff984 */ /* 0x000fe20000000800 */
[----:B------:R0:W-:Y:S04]  /*c3e0*/  LDGSTS.E.BYPASS.LTC128B.128 [R19+0x18400], desc[UR38][R2.64], !P3 ;  /* 0x1840000002137fae */ /* 0x0001e8000d901d66 */
[----:B------:R0:W-:Y:S01]  /*c3f0*/  LDGSTS.E.BYPASS.LTC128B.128 [R19+0x1b400], desc[UR38][R2.64+0x80], !P2 ;  /* 0x1b40008002137fae */ /* 0x0001e2000d101d66 */
[----:B------:R-:W-:-:S03]  /*c400*/  MOV R13, R18 ;  /* 0x00000012000d7202 */ /* 0x000fc60000000f00 */
[----:B------:R0:W-:Y:S01]  /*c410*/  LDGSTS.E.BYPASS.LTC128B.128 [R19+0x1e400], desc[UR38][R2.64+0x100], !P1 ;  /* 0x1e40010002137fae */ /* 0x0001e2000c901d66 */
[----:B------:R-:W-:-:S07]  /*c420*/  IMAD.MOV.U32 R4, RZ, RZ, R14 ;  /* 0x000000ffff047224 */ /* 0x000fce00078e000e */
[----:B0-----:R-:W-:Y:S05]  /*c430*/  WARPSYNC.COLLECTIVE R15, `(.L_x_126) ;  /* 0x000000000f087348 */ /* 0x001fea0003c00000 */
[----:B------:R1:W2:Y:S02]  /*c440*/  SHFL.IDX P6, R14, R13, R12, R11 ;  /* 0x0000000c0d0e7389 */ /* 0x0002a400000c000b */
[----:B012---:R-:W-:Y:S01]  /*c450*/  ENDCOLLECTIVE ;  /* 0x000000000000791b */ /* 0x007fe20003800000 */
.L_x_126:
[----:B------:R-:W-:Y:S01]  /*c460*/  IMAD.MOV.U32 R13, RZ, RZ, R20 ;  /* 0x000000ffff0d7224 */ /* 0x000fe200078e0014 */
[----:B------:R-:W-:Y:S02]  /*c470*/  MOV R12, 0x2 ;  /* 0x00000002000c7802 */ /* 0x000fe40000000f00 */
[----:B------:R-:W-:-:S13]  /*c480*/  IADD3 R2, P0, R14, R35, RZ ;  /* 0x000000230e027210 */ /* 0x000fda0007f1e0ff */
[----:B------:R-:W-:Y:S05]  /*c490*/  WARPSYNC.COLLECTIVE R15, `(.L_x_127) ;  /* 0x000000000f087348 */ /* 0x000fea0003c00000 */
[----:B------:R0:W1:Y:S02]  /*c4a0*/  SHFL.IDX P6, R14, R13, R12, R11 ;  /* 0x0000000c0d0e7389 */ /* 0x00006400000c000b */
[----:B01----:R-:W-:Y:S01]  /*c4b0*/  ENDCOLLECTIVE ;  /* 0x000000000000791b */ /* 0x003fe20003800000 */
.L_x_127:
[----:B------:R-:W-:-:S05]  /*c4c0*/  IMAD.X R3, RZ, RZ, R4, P0 ;  /* 0x000000ffff037224 */ /* 0x000fca00000e0604 */
[----:B------:R-:W-:Y:S01]  /*c4d0*/  @!PT LDS RZ, [RZ] ;  /* 0x00000000fffff984 */ /* 0x000fe20000000800 */
[----:B------:R-:W-:Y:S01]  /*c4e0*/  @!PT LDS RZ, [RZ] ;  /* 0x00000000fffff984 */ /* 0x000fe20000000800 */
[----:B------:R-:W-:Y:S01]  /*c4f0*/  @!PT LDS RZ, [RZ] ;  /* 0x00000000fffff984 */ /* 0x000fe20000000800 */
[----:B------:R0:W-:Y:S04]  /*c500*/  LDGSTS.E.BYPASS.LTC128B.128 [R19+0x18c00], desc[UR38][R2.64], !P3 ;  /* 0x18c0000002137fae */ /* 0x0001e8000d901d66 */
[----:B------:R0:W-:Y:S01]  /*c510*/  LDGSTS.E.BYPASS.LTC128B.128 [R19+0x1bc00], desc[UR38][R2.64+0x80], !P2 ;  /* 0x1bc0008002137fae */ /* 0x0001e2000d101d66 */
[----:B------:R-:W-:-:S03]  /*c520*/  IMAD.MOV.U32 R13, RZ, RZ, R18 ;  /* 0x000000ffff0d7224 */ /* 0x000fc600078e0012 */
[----:B------:R0:W-:Y:S01]  /*c530*/  LDGSTS.E.BYPASS.LTC128B.128 [R19+0x1ec00], desc[UR38][R2.64+0x100], !P1 ;  /* 0x1ec0010002137fae */ /* 0x0001e2000c901d66 */
[----:B------:R-:W-:-:S07]  /*c540*/  IMAD.MOV.U32 R5, RZ, RZ, R14 ;  /* 0x000000ffff057224 */ /* 0x000fce00078e000e */
[----:B0-----:R-:W-:Y:S05]  /*c550*/  WARPSYNC.COLLECTIVE R15, `(.L_x_128) ;  /* 0x000000000f087348 */ /* 0x001fea0003c00000 */
[----:B------:R1:W2:Y:S02]  /*c560*/  SHFL.IDX P6, R14, R13, R12, R11 ;  /* 0x0000000c0d0e7389 */ /* 0x0002a400000c000b */
[----:B012---:R-:W-:Y:S01]  /*c570*/  ENDCOLLECTIVE ;  /* 0x000000000000791b */ /* 0x007fe20003800000 */
.L_x_128:
[----:B------:R-:W-:Y:S01]  /*c580*/  IMAD.MOV.U32 R13, RZ, RZ, R20 ;  /* 0x000000ffff0d7224 */ /* 0x000fe200078e0014 */
[----:B------:R-:W-:-:S04]  /*c590*/  MOV R12, R14 ;  /* 0x0000000e000c7202 */ /* 0x000fc80000000f00 */
[----:B------:R-:W-:Y:S02]  /*c5a0*/  IADD3 R2, P0, R12, R35, RZ ;  /* 0x000000230c027210 */ /* 0x000fe40007f1e0ff */
[----:B------:R-:W-:-:S03]  /*c5b0*/  MOV R12, 0x3 ;  /* 0x00000003000c7802 */ /* 0x000fc60000000f00 */
[----:B------:R-:W-:-:S08]  /*c5c0*/  IMAD.X R3, RZ, RZ, R5, P0 ;  /* 0x000000ffff037224 */ /* 0x000fd000000e0605 */
[----:B------:R-:W-:Y:S05]  /*c5d0*/  WARPSYNC.COLLECTIVE R15, `(.L_x_129) ;  /* 0x000000000f087348 */ /* 0x000fea0003c00000 */
[----:B------:R0:W1:Y:S02]  /*c5e0*/  SHFL.IDX P6, R14, R13, R12, R11 ;  /* 0x0000000c0d0e7389 */ /* 0x00006400000c000b */
[----:B01----:R-:W-:Y:S01]  /*c5f0*/  ENDCOLLECTIVE ;  /* 0x000000000000791b */ /* 0x003fe20003800000 */
.L_x_129:
[----:B------:R-:W-:Y:S01]  /*c600*/  @!PT LDS RZ, [RZ] ;  /* 0x00000000fffff984 */ /* 0x000fe20000000800 */
[----:B------:R-:W-:Y:S01]  /*c610*/  @!PT LDS RZ, [RZ] ;  /* 0x00000000fffff984 */ /* 0x000fe20000000800 */
[----:B------:R-:W-:Y:S01]  /*c620*/  @!PT LDS RZ, [RZ] ;  /* 0x00000000fffff984 */ /* 0x000fe20000000800 */
[----:B------:R-:W-:Y:S04]  /*c630*/  LDGSTS.E.BYPASS.LTC128B.128 [R19+0x19400], desc[UR38][R2.64], !P3 ;  /* 0x1940000002137fae */ /* 0x000fe8000d901d66 */
[----:B------:R-:W-:Y:S04]  /*c640*/  LDGSTS.E.BYPASS.LTC128B.128 [R19+0x1c400], desc[UR38][R2.64+0x80], !P2 ;  /* 0x1c40008002137fae */ /* 0x000fe8000d101d66 */
[----:B------:R0:W-:Y:S01]  /*c650*/  LDGSTS.E.BYPASS.LTC128B.128 [R19+0x1f400], desc[UR38][R2.64+0x100], !P1 ;  /* 0x1f40010002137fae */ /* 0x0001e2000c901d66 */
[----:B------:R-:W-:Y:S02]  /*c660*/  IMAD.MOV.U32 R13, RZ, RZ, R18 ;  /* 0x000000ffff0d7224 */ /* 0x000fe400078e0012 */
[----:B0-----:R-:W-:-:S07]  /*c670*/  IMAD.MOV.U32 R3, RZ, RZ, R14 ;  /* 0x000000ffff037224 */ /* 0x001fce00078e000e */
[----:B------:R-:W-:Y:S05]  /*c680*/  WARPSYNC.COLLECTIVE R15, `(.L_x_130) ;  /* 0x000000000f087348 */ /* 0x000fea0003c00000 */
[----:B------:R0:W1:Y:S02]  /*c690*/  SHFL.IDX P6, R14, R13, R12, R11 ;  /* 0x0000000c0d0e7389 */ /* 0x00006400000c000b */
[----:B01----:R-:W-:Y:S01]  /*c6a0*/  ENDCOLLECTIVE ;  /* 0x000000000000791b */ /* 0x003fe20003800000 */
.L_x_130:
[----:B------:R-:W-:Y:S02]  /*c6b0*/  IMAD.MOV.U32 R13, RZ, RZ, R20 ;  /* 0x000000ffff0d7224 */ /* 0x000fe400078e0014 */
[----:B------:R-:W-:Y:S01]  /*c6c0*/  IMAD.MOV.U32 R12, RZ, RZ, 0x4 ;  /* 0x00000004ff0c7424 */ /* 0x000fe200078e00ff */
[----:B------:R-:W-:-:S13]  /*c6d0*/  IADD3 R2, P0, R14, R35, RZ ;  /* 0x000000230e027210 */ /* 0x000fda0007f1e0ff */
[----:B------:R-:W-:Y:S05]  /*c6e0*/  WARPSYNC.COLLECTIVE R15, `(.L_x_131) ;  /* 0x000000000f087348 */ /* 0x000fea0003c00000 */
[----:B------:R0:W1:Y:S02]  /*c6f0*/  SHFL.IDX P6, R14, R13, R12, R11 ;  /* 0x0000000c0d0e7389 */ /* 0x00006400000c000b */
[----:B01----:R-:W-:Y:S01]  /*c700*/  ENDCOLLECTIVE ;  /* 0x000000000000791b */ /* 0x003fe20003800000 */
.L_x_131:
[----:B------:R-:W-:-:S05]  /*c710*/  IADD3.X R3, RZ, R3, RZ, P0, !PT ;  /* 0x00000003ff037210 */ /* 0x000fca00007fe4ff */
[----:B------:R-:W-:Y:S01]  /*c720*/  @!PT LDS RZ, [RZ] ;  /* 0x00000000fffff984 */ /* 0x000fe20000000800 */
[----:B------:R-:W-:Y:S01]  /*c730*/  @!PT LDS RZ, [RZ] ;  /* 0x00000000fffff984 */ /* 0x000fe20000000800 */
[----:B------:R-:W-:Y:S01]  /*c740*/  @!PT LDS RZ, [RZ] ;  /* 0x00000000fffff984 */ /* 0x000fe20000000800 */
[----:B------:R0:W-:Y:S04]  /*c750*/  LDGSTS.E.BYPASS.LTC128B.128 [R19+0x19c00], desc[UR38][R2.64], !P3 ;  /* 0x19c0000002137fae */ /* 0x0001e8000d901d66 */
[----:B------:R0:W-:Y:S01]  /*c760*/  LDGSTS.E.BYPASS.LTC128B.128 [R19+0x1cc00], desc[UR38][R2.64+0x80], !P2 ;  /* 0x1cc0008002137fae */ /* 0x0001e2000d101d66 */
[----:B------:R-:W-:-:S03]  /*c770*/  IMAD.MOV.U32 R13, RZ, RZ, R18 ;  /* 0x000000ffff0d7224 */ /* 0x000fc600078e0012 */
[----:B------:R0:W-:Y:S01]  /*c780*/  LDGSTS.E.BYPASS.LTC128B.128 [R19+0x1fc00], desc[UR38][R2.64+0x100], !P1 ;  /* 0x1fc0010002137fae */ /* 0x0001e2000c901d66 */
[----:B------:R-:W-:-:S07]  /*c790*/  MOV R4, R14 ;  /* 0x0000000e00047202 */ /* 0x000fce0000000f00 */
[----:B0-----:R-:W-:Y:S05]  /*c7a0*/  WARPSYNC.COLLECTIVE R15, `(.L_x_132) ;  /* 0x000000000f087348 */ /* 0x001fea0003c00000 */
[----:B------:R1:W2:Y:S02]  /*c7b0*/  SHFL.IDX P6, R14, R13, R12, R11 ;  /* 0x0000000c0d0e7389 */ /* 0x0002a400000c000b */
[----:B012---:R-:W-:Y:S01]  /*c7c0*/  ENDCOLLECTIVE ;  /* 0x000000000000791b */ /* 0x007fe20003800000 */
.L_x_132:
[----:B------:R-:W-:Y:S02]  /*c7d0*/  IMAD.MOV.U32 R13, RZ, RZ, R20 ;  /* 0x000000ffff0d7224 */ /* 0x000fe400078e0014 */
[----:B------:R-:W-:-:S05]  /*c7e0*/  IMAD.MOV.U32 R12, RZ, RZ, R14 ;  /* 0x000000ffff0c7224 */ /* 0x000fca00078e000e */
[----:B------:R-:W-:Y:S01]  /*c7f0*/  IADD3 R2, P0, R12, R35, RZ ;  /* 0x000000230c027210 */ /* 0x000fe20007f1e0ff */
[----:B------:R-:W-:-:S03]  /*c800*/  IMAD.MOV.U32 R12, RZ, RZ, 0x5 ;  /* 0x00000005ff0c7424 */ /* 0x000fc600078e00ff */
[----:B------:R-:W-:-:S09]  /*c810*/  IADD3.X R3, RZ, R4, RZ, P0, !PT ;  /* 0x00000004ff037210 */ /* 0x000fd200007fe4ff */
[----:B------:R-:W-:Y:S05]  /*c820*/  WARPSYNC.COLLECTIVE R15, `(.L_x_133) ;  /* 0x000000000f087348 */ /* 0x000fea0003c00000 */
[----:B------:R0:W1:Y:S02]  /*c830*/  SHFL.IDX P6, R14, R13, R12, R11 ;  /* 0x0000000c0d0e7389 */ /* 0x00006400000c000b */
[----:B01----:R-:W-:Y:S01]  /*c840*/  ENDCOLLECTIVE ;  /* 0x000000000000791b */ /* 0x003fe20003800000 */
.L_x_133:
[----:B------:R-:W-:Y:S01]  /*c850*/  @!PT LDS RZ, [RZ] ;  /* 0x00000000fffff984 */ /* 0x000fe20000000800 */
[----:B------:R-:W-:Y:S01]  /*c860*/  @!PT LDS RZ, [RZ] ;  /* 0x00000000fffff984 */ /* 0x000fe20000000800 */
[----:B------:R-:W-:Y:S01]  /*c870*/  @!PT LDS RZ, [RZ] ;  /* 0x00000000fffff984 */ /* 0x000fe20000000800 */
[----:B------:R0:W-:Y:S04]  /*c880*/  LDGSTS.E.BYPASS.LTC128B.128 [R19+0x1a400], desc[UR38][R2.64], !P3 ;  /* 0x1a40000002137fae */ /* 0x0001e8000d901d66 */
[----:B------:R0:W-:Y:S04]  /*c890*/  LDGSTS.E.BYPASS.LTC128B.128 [R19+0x1d400], desc[UR38][R2.64+0x80], !P2 ;  /* 0x1d40008002137fae */ /* 0x0001e8000d101d66 */
[----:B------:R0:W-:Y:S01]  /*c8a0*/  LDGSTS.E.BYPASS.LTC128B.128 [R19+0x20400], desc[UR38][R2.64+0x100], !P1 ;  /* 0x2040010002137fae */ /* 0x0001e2000c901d66 */
[----:B------:R-:W-:Y:S01]  /*c8b0*/  IMAD.MOV.U32 R13, RZ, RZ, R18 ;  /* 0x000000ffff0d7224 */ /* 0x000fe200078e0012 */
[----:B------:R-:W-:-:S07]  /*c8c0*/  MOV R20, R14 ;  /* 0x0000000e00147202 */ /* 0x000fce0000000f00 */
[----:B0-----:R-:W-:Y:S05]  /*c8d0*/  WARPSYNC.COLLECTIVE R15, `(.L_x_134) ;  /* 0x000000000f087348 */ /* 0x001fea0003c00000 */
[----:B------:R1:W2:Y:S02]  /*c8e0*/  SHFL.IDX P6, R14, R13, R12, R11 ;  /* 0x0000000c0d0e7389 */ /* 0x0002a400000c000b */
[----:B012---:R-:W-:Y:S01]  /*c8f0*/  ENDCOLLECTIVE ;  /* 0x000000000000791b */ /* 0x007fe20003800000 */
.L_x_134:
[----:B------:R-:W-:Y:S05]  /*c900*/  BRA `(.L_x_135) ;  /* 0xffffffd000c07947 */ /* 0x000fea000383ffff */
.L_x_64:
[----:B0-----:R0:W2:Y:S02]  /*c910*/  SYNCS.PHASECHK.TRANS64.TRYWAIT P0, [R4+URZ+0x2a860], R3 ;  /* 0x02a86003040075a7 */ /* 0x0010a4000800017f */
[----:B--2---:R-:W-:Y:S05]  /*c920*/  @!P0 NANOSLEEP.SYNCS 0x989680 ;  /* 0x009896800000895d */ /* 0x004fea0003900000 */
[----:B------:R-:W2:Y:S02]  /*c930*/  @!P0 SYNCS.PHASECHK.TRANS64 P0, [R4+URZ+0x2a860], R3 ;  /* 0x02a86003040085a7 */ /* 0x000ea4000800007f */
[----:B--2---:R-:W-:Y:S05]  /*c940*/  @!P0 BRA `(.L_x_64) ;  /* 0xfffffffc00f08947 */ /* 0x004fea000383ffff */
[----:B------:R-:W-:Y:S05]  /*c950*/  BRA `(.L_x_136) ;  /* 0xffffffd4001c7947 */ /* 0x000fea000383ffff */
.L_x_65:
[----:B------:R-:W-:Y:S01]  /*c960*/  BSSY B1, `(.L_x_137) ;  /* 0x0000008000017945 */ /* 0x000fe20003800000 */
[----:B------:R-:W-:Y:S01]  /*c970*/  IMAD.MOV.U32 R13, RZ, RZ, R17 ;  /* 0x000000ffff0d7224 */ /* 0x000fe200078e0011 */
[----:B------:R-:W-:Y:S01]  /*c980*/  MOV R12, RZ ;  /* 0x000000ff000c7202 */ /* 0x000fe20000000f00 */
[----:B------:R-:W-:Y:S02]  /*c990*/  IMAD.MOV.U32 R11, RZ, RZ, 0x181f ;  /* 0x0000181fff0b7424 */ /* 0x000fe400078e00ff */
[----:B------:R-:W-:-:S07]  /*c9a0*/  IMAD.MOV.U32 R15, RZ, RZ, -0x1 ;  /* 0xffffffffff0f7424 */ /* 0x000fce00078e00ff */
[----:B01----:R-:W-:Y:S05]  /*c9b0*/  WARPSYNC.COLLECTIVE R15, `(.L_x_138) ;  /* 0x000000000f087348 */ /* 0x003fea0003c00000 */
[----:B------:R2:W3:Y:S02]  /*c9c0*/  SHFL.IDX P6, R14, R13, R12, R11 ;  /* 0x0000000c0d0e7389 */ /* 0x0004e400000c000b */
[----:B0123--:R-:W-:Y:S01]  /*c9d0*/  ENDCOLLECTIVE ;  /* 0x000000000000791b */ /* 0x00ffe20003800000 */
.L_x_138:
[----:B------:R-:W-:Y:S05]  /*c9e0*/  BSYNC B1 ;  /* 0x0000000000017941 */ /* 0x000fea0003800000 */
.L_x_137:
        /* <DEDUP_REMOVED lines=9> */
.L_x_139:
[----:B------:R-:W-:Y:S01]  /*ca80*/  MOV R13, R17 ;  /* 0x00000011000d7202 */ /* 0x000fe20000000f00 */
[----:B------:R-:W-:Y:S01]  /*ca90*/  IMAD.MOV.U32 R12, RZ, RZ, 0x1 ;  /* 0x00000001ff0c7424 */ /* 0x000fe200078e00ff */
[----:B------:R-:W-:-:S13]  /*caa0*/  IADD3 R2, P1, R14, R35, RZ ;  /* 0x000000230e027210 */ /* 0x000fda0007f3e0ff */
[----:B------:R-:W-:Y:S05]  /*cab0*/  WARPSYNC.COLLECTIVE R15, `(.L_x_140) ;  /* 0x000000000f087348 */ /* 0x000fea0003c00000 */
[----:B------:R0:W1:Y:S02]  /*cac0*/  SHFL.IDX P6, R14, R13, R12, R11 ;  /* 0x0000000c0d0e7389 */ /* 0x00006400000c000b */
[----:B01----:R-:W-:Y:S01]  /*cad0*/  ENDCOLLECTIVE ;  /* 0x000000000000791b */ /* 0x003fe20003800000 */
.L_x_140:
[----:B------:R-:W-:Y:S01]  /*cae0*/  IMAD.X R3, RZ, RZ, R3, P1 ;  /* 0x000000ffff037224 */ /* 0x000fe200008e0603 */
[----:B------:R-:W-:-:S04]  /*caf0*/  LOP3.LUT P1, RZ, R29, 0x1, RZ, 0xc0, !PT ;  /* 0x000000011dff7812 */ /* 0x000fc8000782c0ff */
[----:B------:R-:W-:Y:S02]  /*cb00*/  ISETP.LT.OR P2, PT, R0, 0x1, !P1 ;  /* 0x000000010000780c */ /* 0x000fe40004f41670 */
[----:B------:R-:W-:-:S11]  /*cb10*/  MOV R13, R16 ;  /* 0x00000010000d7202 */ /* 0x000fd60000000f00 */
[----:B------:R-:W-:Y:S01]  /*cb20*/  @!PT LDS RZ, [RZ] ;  /* 0x00000000fffff984 */ /* 0x000fe20000000800 */
[----:B------:R-:W-:Y:S01]  /*cb30*/  @!PT LDS RZ, [RZ] ;  /* 0x00000000fffff984 */ /* 0x000fe20000000800 */
[----:B------:R-:W-:Y:S01]  /*cb40*/  @!PT LDS RZ, [RZ] ;  /* 0x00000000fffff984 */ /* 0x000fe20000000800 */
[----:B------:R0:W-:Y:S01]  /*cb50*/  LDGSTS.E.BYPASS.LTC128B.128 [R5+0x400], desc[UR38][R2.64], !P2 ;  /* 0x0040000002057fae */ /* 0x0001e2000d101d66 */
[----:B------:R-:W-:Y:S01]  /*cb60*/  ISETP.LT.OR P2, PT, R0, 0x1, !P0 ;  /* 0x000000010000780c */ /* 0x000fe20004741670 */
[----:B------:R-:W-:-:S12]  /*cb70*/  IMAD.MOV.U32 R8, RZ, RZ, R14 ;  /* 0x000000ffff087224 */ /* 0x000fd800078e000e */
[----:B0-----:R-:W-:Y:S05]  /*cb80*/  WARPSYNC.COLLECTIVE R15, `(.L_x_141) ;  /* 0x000000000f087348 */ /* 0x001fea0003c00000 */
[----:B------:R1:W2:Y:S02]  /*cb90*/  SHFL.IDX P6, R14, R13, R12, R11 ;  /* 0x0000000c0d0e7389 */ /* 0x0002a400000c000b */
[----:B012---:R-:W-:Y:S01]  /*cba0*/  ENDCOLLECTIVE ;  /* 0x000000000000791b */ /* 0x007fe20003800000 */
.L_x_141:
[----:B------:R-:W-:Y:S01]  /*cbb0*/  @!PT LDS RZ, [RZ] ;  /* 0x00000000fffff984 */ /* 0x000fe20000000800 */
[----:B------:R-:W-:Y:S01]  /*cbc0*/  @!PT LDS RZ, [RZ] ;  /* 0x00000000fffff984 */ /* 0x000fe20000000800 */
[----:B------:R-:W-:Y:S01]  /*cbd0*/  @!PT LDS RZ, [RZ] ;  /* 0x00000000fffff984 */ /* 0x000fe20000000800 */
[----:B------:R0:W-:Y:S01]  /*cbe0*/  LDGSTS.E.BYPASS.LTC128B.128 [R5+0x3400], desc[UR38][R2.64+0x80], !P2 ;  /* 0x0340008002057fae */ /* 0x0001e2000d101d66 */
[----:B------:R-:W-:Y:S01]  /*cbf0*/  IMAD.MOV.U32 R13, RZ, RZ, R17 ;  /* 0x000000ffff0d7224 */ /* 0x000fe200078e0011 */
[----:B------:R-:W-:Y:S02]  /*cc00*/  MOV R12, 0x2 ;  /* 0x00000002000c7802 */ /* 0x000fe40000000f00 */
[----:B0-----:R-:W-:-:S13]  /*cc10*/  IADD3 R2, P2, R14, R35, RZ ;  /* 0x000000230e027210 */ /* 0x001fda0007f5e0ff */
[----:B------:R-:W-:Y:S05]  /*cc20*/  WARPSYNC.COLLECTIVE R15, `(.L_x_142) ;  /* 0x000000000f087348 */ /* 0x000fea0003c00000 */
[----:B------:R0:W1:Y:S02]  /*cc30*/  SHFL.IDX P6, R14, R13, R12, R11 ;  /* 0x0000000c0d0e7389 */ /* 0x00006400000c000b */
[----:B01----:R-:W-:Y:S01]  /*cc40*/  ENDCOLLECTIVE ;  /* 0x000000000000791b */ /* 0x003fe20003800000 */
.L_x_142:
[----:B------:R-:W-:Y:S01]  /*cc50*/  IMAD.X R3, RZ, RZ, R8, P2 ;  /* 0x000000ffff037224 */ /* 0x000fe200010e0608 */
[----:B------:R-:W-:Y:S01]  /*cc60*/  ISETP.LT.OR P2, PT, R0, 0x11, !P1 ;  /* 0x000000110000780c */ /* 0x000fe20004f41670 */
[----:B------:R-:W-:-:S12]  /*cc70*/  IMAD.MOV.U32 R13, RZ, RZ, R16 ;  /* 0x000000ffff0d7224 */ /* 0x000fd800078e0010 */
        /* <DEDUP_REMOVED lines=9> */
.L_x_143:
[----:B------:R-:W-:Y:S01]  /*cd10*/  @!PT LDS RZ, [RZ] ;  /* 0x00000000fffff984 */ /* 0x000fe20000000800 */
[----:B------:R-:W-:Y:S01]  /*cd20*/  @!PT LDS RZ, [RZ] ;  /* 0x00000000fffff984 */ /* 0x000fe20000000800 */
[----:B------:R-:W-:Y:S01]  /*cd30*/  @!PT LDS RZ, [RZ] ;  /* 0x00000000fffff984 */ /* 0x000fe20000000800 */
[----:B------:R0:W-:Y:S01]  /*cd40*/  LDGSTS.E.BYPASS.LTC128B.128 [R5+0x3c00], desc[UR38][R2.64+0x80], !P2 ;  /* 0x03c0008002057fae */ /* 0x0001e2000d101d66 */
[----:B------:R-:W-:Y:S02]  /*cd50*/  IMAD.MOV.U32 R13, RZ, RZ, R17 ;  /* 0x000000ffff0d7224 */ /* 0x000fe400078e0011 */
[----:B------:R-:W-:Y:S01]  /*cd60*/  IMAD.MOV.U32 R12, RZ, RZ, 0x3 ;  /* 0x00000003ff0c7424 */ /* 0x000fe200078e00ff */
[----:B0-----:R-:W-:-:S13]  /*cd70*/  IADD3 R2, P2, R14, R35, RZ ;  /* 0x000000230e027210 */ /* 0x001fda0007f5e0ff */
[----:B------:R-:W-:Y:S05]  /*cd80*/  WARPSYNC.COLLECTIVE R15, `(.L_x_144) ;  /* 0x000000000f087348 */ /* 0x000fea0003c00000 */
[----:B------:R0:W1:Y:S02]  /*cd90*/  SHFL.IDX P6, R14, R13, R12, R11 ;  /* 0x0000000c0d0e7389 */ /* 0x00006400000c000b */
[----:B01----:R-:W-:Y:S01]  /*cda0*/  ENDCOLLECTIVE ;  /* 0x000000000000791b */ /* 0x003fe20003800000 */
.L_x_144:
[----:B------:R-:W-:Y:S02]  /*cdb0*/  IADD3.X R3, RZ, R8, RZ, P2, !PT ;  /* 0x00000008ff037210 */ /* 0x000fe400017fe4ff */
[----:B------:R-:W-:Y:S01]  /*cdc0*/  ISETP.LT.OR P2, PT, R0, 0x21, !P1 ;  /* 0x000000210000780c */ /* 0x000fe20004f41670 */
[----:B------:R-:W-:-:S12]  /*cdd0*/  IMAD.MOV.U32 R13, RZ, RZ, R16 ;  /* 0x000000ffff0d7224 */ /* 0x000fd800078e0010 */
[----:B------:R-:W-:Y:S01]  /*cde0*/  @!PT LDS RZ, [RZ] ;  /* 0x00000000fffff984 */ /* 0x000fe20000000800 */
[----:B------:R-:W-:Y:S01]  /*cdf0*/  @!PT LDS RZ, [RZ] ;  /* 0x00000000fffff984 */ /* 0x000fe20000000800 */
[----:B------:R-:W-:Y:S01]  /*ce00*/  @!PT LDS RZ, [RZ] ;  /* 0x00000000fffff984 */ /* 0x000fe20000000800 */
[----:B------:R0:W-:Y:S01]  /*ce10*/  LDGSTS.E.BYPASS.LTC128B.128 [R5+0x1400], desc[UR38][R2.64], !P2 ;  /* 0x0140000002057fae */ /* 0x0001e2000d101d66 */
[----:B------:R-:W-:Y:S02]  /*ce20*/  ISETP.LT.OR P2, PT, R0, 0x21, !P0 ;  /* 0x000000210000780c */ /* 0x000fe40004741670 */
[----:B------:R-:W-:-:S11]  /*ce30*/  MOV R8, R14 ;  /* 0x0000000e00087202 */ /* 0x000fd60000000f00 */
[----:B0-----:R-:W-:Y:S05]  /*ce40*/  WARPSYNC.COLLECTIVE R15, `(.L_x_145) ;  /* 0x000000000f087348 */ /* 0x001fea0003c00000 */
[----:B------:R1:W2:Y:S02]  /*ce50*/  SHFL.IDX P6, R14, R13, R12, R11 ;  /* 0x0000000c0d0e7389 */ /* 0x0002a400000c000b */
[----:B012---:R-:W-:Y:S01]  /*ce60*/  ENDCOLLECTIVE ;  /* 0x000000000000791b */ /* 0x007fe20003800000 */
.L_x_145:
[----:B------:R-:W-:Y:S01]  /*ce70*/  @!PT LDS RZ, [RZ] ;  /* 0x00000000fffff984 */ /* 0x000fe20000000800 */
[----:B------:R-:W-:Y:S01]  /*ce80*/  @!PT LDS RZ, [RZ] ;  /* 0x00000000fffff984 */ /* 0x000fe20000000800 */
[----:B------:R-:W-:Y:S01]  /*ce90*/  @!PT LDS RZ, [RZ] ;  /* 0x00000000fffff984 */ /* 0x000fe20000000800 */
[----:B------:R0:W-:Y:S01]  /*cea0*/  LDGSTS.E.BYPASS.LTC128B.128 [R5+0x4400], desc[UR38][R2.64+0x80], !P2 ;  /* 0x0440008002057fae */ /* 0x0001e2000d101d66 */
[----:B------:R-:W-:Y:S01]  /*ceb0*/  MOV R13, R17 ;  /* 0x00000011000d7202 */ /* 0x000fe20000000f00 */
[----:B------:R-:W-:Y:S01]  /*cec0*/  IMAD.MOV.U32 R12, RZ, RZ, 0x4 ;  /* 0x00000004ff0c7424 */ /* 0x000fe200078e00ff */
[----:B0-----:R-:W-:-:S13]  /*ced0*/  IADD3 R2, P2, R14, R35, RZ ;  /* 0x000000230e027210 */ /* 0x001fda0007f5e0ff */
[----:B------:R-:W-:Y:S05]  /*cee0*/  WARPSYNC.COLLECTIVE R15, `(.L_x_146) ;  /* 0x000000000f087348 */ /* 0x000fea0003c00000 */
[----:B------:R0:W1:Y:S02]  /*cef0*/  SHFL.IDX P6, R14, R13, R12, R11 ;  /* 0x0000000c0d0e7389 */ /* 0x00006400000c000b */
[----:B01----:R-:W-:Y:S01]  /*cf00*/  ENDCOLLECTIVE ;  /* 0x000000000000791b */ /* 0x003fe20003800000 */
.L_x_146:
[----:B------:R-:W-:Y:S01]  /*cf10*/  IMAD.X R3, RZ, RZ, R8, P2 ;  /* 0x000000ffff037224 */ /* 0x000fe200010e0608 */
        /* <DEDUP_REMOVED lines=11> */
.L_x_147:
        /* <DEDUP_REMOVED lines=10> */
.L_x_148:
        /* <DEDUP_REMOVED lines=12> */
.L_x_149:
[----:B------:R-:W-:Y:S01]  /*d130*/  @!PT LDS RZ, [RZ] ;  /* 0x00000000fffff984 */ /* 0x000fe20000000800 */
[----:B------:R-:W-:Y:S01]  /*d140*/  @!PT LDS RZ, [RZ] ;  /* 0x00000000fffff984 */ /* 0x000fe20000000800 */
[----:B------:R-:W-:Y:S01]  /*d150*/  @!PT LDS RZ, [RZ] ;  /* 0x00000000fffff984 */ /* 0x000fe20000000800 */
[----:B------:R1:W-:Y:S01]  /*d160*/  LDGSTS.E.BYPASS.LTC128B.128 [R5+0x5400], desc[UR38][R2.64+0x80], !P2 ;  /* 0x0540008002057fae */ /* 0x0003e2000d101d66 */
[----:B------:R-:W-:Y:S05]  /*d170*/  BRA `(.L_x_150) ;  /* 0xffffffcc00d87947 */ /* 0x000fea000383ffff */
.L_x_71:
[----:B0-----:R0:W1:Y:S02]  /*d180*/  SYNCS.PHASECHK.TRANS64.TRYWAIT P0, [R0+URZ+0x2a860], R3 ;  /* 0x02a86003000075a7 */ /* 0x001064000800017f */
[----:B-1----:R-:W-:Y:S05]  /*d190*/  @!P0 NANOSLEEP.SYNCS 0x989680 ;  /* 0x009896800000895d */ /* 0x002fea0003900000 */
[----:B------:R-:W1:Y:S02]  /*d1a0*/  @!P0 SYNCS.PHASECHK.TRANS64 P0, [R0+URZ+0x2a860], R3 ;  /* 0x02a86003000085a7 */ /* 0x000e64000800007f */
[----:B-1----:R-:W-:Y:S05]  /*d1b0*/  @!P0 BRA `(.L_x_71) ;  /* 0xfffffffc00f08947 */ /* 0x002fea000383ffff */
[----:B------:R-:W-:Y:S05]  /*d1c0*/  BRA `(.L_x_151) ;  /* 0xffffffd000c07947 */ /* 0x000fea000383ffff */
.L_x_72:
[----:B------:R-:W-:Y:S01]  /*d1d0*/  BSSY B0, `(.L_x_152) ;  /* 0x0000008000007945 */ /* 0x000fe20003800000 */
[----:B------:R-:W-:Y:S01]  /*d1e0*/  MOV R13, R17 ;  /* 0x00000011000d7202 */ /* 0x000fe20000000f00 */
[----:B------:R-:W-:Y:S01]  /*d1f0*/  IMAD.MOV.U32 R12, RZ, RZ, RZ ;  /* 0x000000ffff0c7224 */ /* 0x000fe200078e00ff */
[----:B------:R-:W-:Y:S01]  /*d200*/  MOV R15, 0xffffffff ;  /* 0xffffffff000f7802 */ /* 0x000fe20000000f00 */
[----:B------:R-:W-:-:S07]  /*d210*/  IMAD.MOV.U32 R11, RZ, RZ, 0x181f ;  /* 0x0000181fff0b7424 */ /* 0x000fce00078e00ff */
[----:B0-----:R-:W-:Y:S05]  /*d220*/  WARPSYNC.COLLECTIVE R15, `(.L_x_153) ;  /* 0x000000000f087348 */ /* 0x001fea0003c00000 */
[----:B------:R1:W2:Y:S02]  /*d230*/  SHFL.IDX P6, R14, R13, R12, R11 ;  /* 0x0000000c0d0e7389 */ /* 0x0002a400000c000b */
[----:B012---:R-:W-:Y:S01]  /*d240*/  ENDCOLLECTIVE ;  /* 0x000000000000791b */ /* 0x007fe20003800000 */
.L_x_153:
[----:B------:R-:W-:Y:S05]  /*d250*/  BSYNC B0 ;  /* 0x0000000000007941 */ /* 0x000fea0003800000 */
.L_x_152:
[----:B------:R-:W-:Y:S01]  /*d260*/  IMAD.MOV.U32 R13, RZ, RZ, R16 ;  /* 0x000000ffff0d7224 */ /* 0x000fe200078e0010 */
[----:B------:R-:W-:Y:S01]  /*d270*/  MOV R12, RZ ;  /* 0x000000ff000c7202 */ /* 0x000fe20000000f00 */
[----:B------:R-:W-:Y:S01]  /*d280*/  IMAD.MOV.U32 R11, RZ, RZ, 0x181f ;  /* 0x0000181fff0b7424 */ /* 0x000fe200078e00ff */
[C---:B------:R-:W-:Y:S01]  /*d290*/  LOP3.LUT R4, R29.reuse, 0x1, RZ, 0xc0, !PT ;  /* 0x000000011d047812 */ /* 0x040fe200078ec0ff */
[----:B------:R-:W-:Y:S01]  /*d2a0*/  IMAD.MOV.U32 R15, RZ, RZ, -0x1 ;  /* 0xffffffffff0f7424 */ /* 0x000fe200078e00ff */
[----:B------:R-:W-:Y:S01]  /*d2b0*/  LOP3.LUT P0, RZ, R29, 0x2, RZ, 0xc0, !PT ;  /* 0x000000021dff7812 */ /* 0x000fe2000780c0ff */
[----:B------:R-:W-:Y:S01]  /*d2c0*/  IMAD.MOV.U32 R3, RZ, RZ, R14 ;  /* 0x000000ffff037224 */ /* 0x000fe200078e000e */
[----:B------:R-:W-:-:S13]  /*d2d0*/  ISETP.NE.U32.AND P1, PT, R4, 0x1, PT ;  /* 0x000000010400780c */ /* 0x000fda0003f25070 */
[----:B------:R-:W-:Y:S05]  /*d2e0*/  WARPSYNC.COLLECTIVE R15, `(.L_x_154) ;  /* 0x000000000f087348 */ /* 0x000fea0003c00000 */
[----:B------:R0:W1:Y:S02]  /*d2f0*/  SHFL.IDX P6, R14, R13, R12, R11 ;  /* 0x0000000c0d0e7389 */ /* 0x00006400000c000b */
[----:B01----:R-:W-:Y:S01]  /*d300*/  ENDCOLLECTIVE ;  /* 0x000000000000791b */ /* 0x003fe20003800000 */
.L_x_154:
[C---:B------:R-:W-:Y:S02]  /*d310*/  ISETP.LT.OR P3, PT, R5.reuse, 0x1, !P0 ;  /* 0x000000010500780c */ /* 0x040fe40004761670 */
[----:B------:R-:W-:Y:S02]  /*d320*/  ISETP.LT.OR P2, PT, R5, 0x1, P1 ;  /* 0x000000010500780c */ /* 0x000fe40000f41670 */
[----:B------:R-:W-:Y:S01]  /*d330*/  LEA R4, R25, UR45, 0x1 ;  /* 0x0000002d19047c11 */ /* 0x000fe2000f8e08ff */
[----:B------:R-:W-:Y:S02]  /*d340*/  IMAD.MOV.U32 R13, RZ, RZ, R17 ;  /* 0x000000ffff0d7224 */ /* 0x000fe400078e0011 */
[----:B------:R-:W-:Y:S01]  /*d350*/  IMAD.MOV.U32 R12, RZ, RZ, 0x1 ;  /* 0x00000001ff0c7424 */ /* 0x000fe200078e00ff */
[----:B------:R-:W-:-:S07]  /*d360*/  MOV R2, R14 ;  /* 0x0000000e00027202 */ /* 0x000fce0000000f00 */
[----:B------:R-:W-:Y:S05]  /*d370*/  WARPSYNC.COLLECTIVE R15, `(.L_x_155) ;  /* 0x000000000f087348 */ /* 0x000fea0003c00000 */
[----:B------:R0:W1:Y:S02]  /*d380*/  SHFL.IDX P6, R14, R13, R12, R11 ;  /* 0x0000000c0d0e7389 */ /* 0x00006400000c000b */
[----:B01----:R-:W-:Y:S01]  /*d390*/  ENDCOLLECTIVE ;  /* 0x000000000000791b */ /* 0x003fe20003800000 */
.L_x_155:
[----:B------:R-:W-:-:S05]  /*d3a0*/  IMAD.WIDE.U32 R2, R30, 0x2, R2 ;  /* 0x000000021e027825 */ /* 0x000fca00078e0002 */
[----:B------:R-:W-:Y:S01]  /*d3b0*/  @!PT LDS RZ, [RZ] ;  /* 0x00000000fffff984 */ /* 0x000fe20000000800 */
[----:B------:R-:W-:Y:S01]  /*d3c0*/  @!PT LDS RZ, [RZ] ;  /* 0x00000000fffff984 */ /* 0x000fe20000000800 */
[----:B------:R-:W-:Y:S01]  /*d3d0*/  @!PT LDS RZ, [RZ] ;  /* 0x00000000fffff984 */ /* 0x000fe20000000800 */
[----:B------:R0:W-:Y:S01]  /*d3e0*/  LDGSTS.E.BYPASS.LTC128B.128 [R4+0x400], desc[UR38][R2.64], !P2 ;  /* 0x0040000002047fae */ /* 0x0001e2000d101d66 */
[----:B------:R-:W-:-:S03]  /*d3f0*/  ISETP.LT.OR P2, PT, R5, 0x11, P1 ;  /* 0x000000110500780c */ /* 0x000fc60000f41670 */
[----:B------:R0:W-:Y:S01]  /*d400*/  LDGSTS.E.BYPASS.LTC128B.128 [R4+0x3400], desc[UR38][R2.64+0x80], !P3 ;  /* 0x0340008002047fae */ /* 0x0001e2000d901d66 */
[----:B------:R-:W-:Y:S01]  /*d410*/  ISETP.LT.OR P3, PT, R5, 0x11, !P0 ;  /* 0x000000110500780c */ /* 0x000fe20004761670 */
[----:B------:R-:W-:Y:S01]  /*d420*/  IMAD.MOV.U32 R13, RZ, RZ, R16 ;  /* 0x000000ffff0d7224 */ /* 0x000fe200078e0010 */
[----:B------:R-:W-:-:S11]  /*d430*/  MOV R6, R14 ;  /* 0x0000000e00067202 */ /* 0x000fd60000000f00 */
[----:B0-----:R-:W-:Y:S05]  /*d440*/  WARPSYNC.COLLECTIVE R15, `(.L_x_156) ;  /* 0x000000000f087348 */ /* 0x001fea0003c00000 */
[----:B------:R1:W2:Y:S02]  /*d450*/  SHFL.IDX P6, R14, R13, R12, R11 ;  /* 0x0000000c0d0e7389 */ /* 0x0002a400000c000b */
[----:B012---:R-:W-:Y:S01]  /*d460*/  ENDCOLLECTIVE ;  /* 0x000000000000791b */ /* 0x007fe20003800000 */
.L_x_156:
[----:B------:R-:W-:Y:S01]  /*d470*/  MOV R3, R6 ;  /* 0x0000000600037202 */ /* 0x000fe20000000f00 */
[----:B------:R-:W-:Y:S02]  /*d480*/  IMAD.MOV.U32 R13, RZ, RZ, R17 ;  /* 0x000000ffff0d7224 */ /* 0x000fe400078e0011 */
[----:B------:R-:W-:Y:S02]  /*d490*/  IMAD.MOV.U32 R12, RZ, RZ, 0x2 ;  /* 0x00000002ff0c7424 */ /* 0x000fe400078e00ff */
[----:B------:R-:W-:-:S07]  /*d4a0*/  IMAD.MOV.U32 R2, RZ, RZ, R14 ;  /* 0x000000ffff027224 */ /* 0x000fce00078e000e */
[----:B------:R-:W-:Y:S05]  /*d4b0*/  WARPSYNC.COLLECTIVE R15, `(.L_x_157) ;  /* 0x000000000f087348 */ /* 0x000fea0003c00000 */
[----:B------:R0:W1:Y:S02]  /*d4c0*/  SHFL.IDX P6, R14, R13, R12, R11 ;  /* 0x0000000c0d0e7389 */ /* 0x00006400000c000b */
[----:B01----:R-:W-:Y:S01]  /*d4d0*/  ENDCOLLECTIVE ;  /* 0x000000000000791b */ /* 0x003fe20003800000 */
.L_x_157:
        /* <DEDUP_REMOVED lines=13> */
.L_x_158:
[----:B------:R-:W-:Y:S02]  /*d5b0*/  IMAD.MOV.U32 R3, RZ, RZ, R8 ;  /* 0x000000ffff037224 */ /* 0x000fe400078e0008 */
[----:B------:R-:W-:Y:S02]  /*d5c0*/  IMAD.MOV.U32 R8, RZ, RZ, RZ ;  /* 0x000000ffff087224 */ /* 0x000fe400078e00ff */
[----:B------:R-:W-:Y:S01]  /*d5d0*/  IMAD.MOV.U32 R13, RZ, RZ, R17 ;  /* 0x000000ffff0d7224 */ /* 0x000fe200078e0011 */
[----:B------:R-:W-:Y:S01]  /*d5e0*/  MOV R12, 0x3 ;  /* 0x00000003000c7802 */ /* 0x000fe20000000f00 */
[----:B------:R-:W-:-:S07]  /*d5f0*/  IMAD.MOV.U32 R9, RZ, RZ, R14 ;  /* 0x000000ffff097224 */ /* 0x000fce00078e000e */
[----:B------:R-:W-:Y:S05]  /*d600*/  WARPSYNC.COLLECTIVE R15, `(.L_x_159) ;  /* 0x000000000f087348 */ /* 0x000fea0003c00000 */
[----:B------:R0:W1:Y:S02]  /*d610*/  SHFL.IDX P6, R14, R13, R12, R11 ;  /* 0x0000000c0d0e7389 */ /* 0x00006400000c000b */
[----:B01----:R-:W-:Y:S01]  /*d620*/  ENDCOLLECTIVE ;  /* 0x000000000000791b */ /* 0x003fe20003800000 */
.L_x_159:
[----:B------:R-:W-:-:S05]  /*d630*/  MOV R2, R9 ;  /* 0x0000000900027202 */ /* 0x000fca0000000f00 */
[----:B------:R-:W-:-:S05]  /*d640*/  IMAD.WIDE.U32 R2, R30, 0x2, R2 ;  /* 0x000000021e027825 */ /* 0x000fca00078e0002 */
[----:B------:R-:W-:Y:S01]  /*d650*/  @!PT LDS RZ, [RZ] ;  /* 0x00000000fffff984 */ /* 0x000fe20000000800 */
[----:B------:R-:W-:Y:S01]  /*d660*/  @!PT LDS RZ, [RZ] ;  /* 0x00000000fffff984 */ /* 0x000fe20000000800 */
[----:B------:R-:W-:Y:S01]  /*d670*/  @!PT LDS RZ, [RZ] ;  /* 0x00000000fffff984 */ /* 0x000fe20000000800 */
[----:B------:R0:W-:Y:S01]  /*d680*/  LDGSTS.E.BYPASS.LTC128B.128 [R4+0x1400], desc[UR38][R2.64], !P2 ;  /* 0x0140000002047fae */ /* 0x0001e2000d101d66 */
[----:B------:R-:W-:Y:S01]  /*d690*/  IMAD.MOV.U32 R13, RZ, RZ, R16 ;  /* 0x000000ffff0d7224 */ /* 0x000fe200078e0010 */
[C---:B------:R-:W-:Y:S02]  /*d6a0*/  ISETP.LT.OR P2, PT, R5.reuse, 0x31, P1 ;  /* 0x000000310500780c */ /* 0x040fe40000f41670 */
[----:B------:R0:W-:Y:S01]  /*d6b0*/  LDGSTS.E.BYPASS.LTC128B.128 [R4+0x4400], desc[UR38][R2.64+0x80], !P3 ;  /* 0x0440008002047fae */ /* 0x0001e2000d901d66 */
[----:B------:R-:W-:Y:S01]  /*d6c0*/  ISETP.LT.OR P3, PT, R5, 0x31, !P0 ;  /* 0x000000310500780c */ /* 0x000fe20004761670 */
[----:B------:R-:W-:-:S12]  /*d6d0*/  IMAD.MOV.U32 R10, RZ, RZ, R14 ;  /* 0x000000ffff0a7224 */ /* 0x000fd800078e000e */
[----:B0-----:R-:W-:Y:S05]  /*d6e0*/  WARPSYNC.COLLECTIVE R15, `(.L_x_160) ;  /* 0x000000000f087348 */ /* 0x001fea0003c00000 */
[----:B------:R1:W2:Y:S02]  /*d6f0*/  SHFL.IDX P6, R14, R13, R12, R11 ;  /* 0x0000000c0d0e7389 */ /* 0x0002a400000c000b */
[----:B012---:R-:W-:Y:S01]  /*d700*/  ENDCOLLECTIVE ;  /* 0x000000000000791b */ /* 0x007fe20003800000 */
.L_x_160:
[----:B------:R-:W-:Y:S01]  /*d710*/  IMAD.MOV.U32 R3, RZ, RZ, R10 ;  /* 0x000000ffff037224 */ /* 0x000fe200078e000a */
[----:B------:R-:W-:Y:S01]  /*d720*/  MOV R13, R17 ;  /* 0x00000011000d7202 */ /* 0x000fe20000000f00 */
[----:B------:R-:W-:Y:S01]  /*d730*/  IMAD.MOV.U32 R12, RZ, RZ, 0x4 ;  /* 0x00000004ff0c7424 */ /* 0x000fe200078e00ff */
[----:B------:R-:W-:-:S07]  /*d740*/  MOV R19, R14 ;  /* 0x0000000e00137202 */ /* 0x000fce0000000f00 */
[----:B------:R-:W-:Y:S05]  /*d750*/  WARPSYNC.COLLECTIVE R15, `(.L_x_161) ;  /* 0x000000000f087348 */ /* 0x000fea0003c00000 */
[----:B------:R0:W1:Y:S02]  /*d760*/  SHFL.IDX P6, R14, R13, R12, R11 ;  /* 0x0000000c0d0e7389 */ /* 0x00006400000c000b */
[----:B01----:R-:W-:Y:S01]  /*d770*/  ENDCOLLECTIVE ;  /* 0x000000000000791b */ /* 0x003fe20003800000 */
.L_x_161:
[----:B------:R-:W-:-:S04]  /*d780*/  IMAD.MOV.U32 R2, RZ, RZ, R19 ;  /* 0x000000ffff027224 */ /* 0x000fc800078e0013 */
[----:B------:R-:W-:-:S05]  /*d790*/  IMAD.WIDE.U32 R2, R30, 0x2, R2 ;  /* 0x000000021e027825 */ /* 0x000fca00078e0002 */
[----:B------:R-:W-:Y:S01]  /*d7a0*/  @!PT LDS RZ, [RZ] ;  /* 0x00000000fffff984 */ /* 0x000fe20000000800 */
[----:B------:R-:W-:Y:S01]  /*d7b0*/  @!PT LDS RZ, [RZ] ;  /* 0x00000000fffff984 */ /* 0x000fe20000000800 */
[----:B------:R-:W-:Y:S01]  /*d7c0*/  @!PT LDS RZ, [RZ] ;  /* 0x00000000fffff984 */ /* 0x000fe20000000800 */
[----:B------:R0:W-:Y:S01]  /*d7d0*/  LDGSTS.E.BYPASS.LTC128B.128 [R4+0x1c00], desc[UR38][R2.64], !P2 ;  /* 0x01c0000002047fae */ /* 0x0001e2000d101d66 */
[C---:B------:R-:W-:Y:S02]  /*d7e0*/  ISETP.LT.OR P2, PT, R5.reuse, 0x41, P1 ;  /* 0x000000410500780c */ /* 0x040fe40000f41670 */
[----:B------:R-:W-:Y:S01]  /*d7f0*/  MOV R13, R16 ;  /* 0x00000010000d7202 */ /* 0x000fe20000000f00 */
[----:B------:R0:W-:Y:S01]  /*d800*/  LDGSTS.E.BYPASS.LTC128B.128 [R4+0x4c00], desc[UR38][R2.64+0x80], !P3 ;  /* 0x04c0008002047fae */ /* 0x0001e2000d901d66 */
[----:B------:R-:W-:Y:S01]  /*d810*/  ISETP.LT.OR P3, PT, R5, 0x41, !P0 ;  /* 0x000000410500780c */ /* 0x000fe20004761670 */
[----:B------:R-:W-:-:S12]  /*d820*/  IMAD.MOV.U32 R18, RZ, RZ, R14 ;  /* 0x000000ffff127224 */ /* 0x000fd800078e000e */
[----:B0-----:R-:W-:Y:S05]  /*d830*/  WARPSYNC.COLLECTIVE R15, `(.L_x_162) ;  /* 0x000000000f087348 */ /* 0x001fea0003c00000 */
[----:B------:R1:W2:Y:S02]  /*d840*/  SHFL.IDX P6, R14, R13, R12, R11 ;  /* 0x0000000c0d0e7389 */ /* 0x0002a400000c000b */
[----:B012---:R-:W-:Y:S01]  /*d850*/  ENDCOLLECTIVE ;  /* 0x000000000000791b */ /* 0x007fe20003800000 */
.L_x_162:
[----:B------:R-:W-:Y:S01]  /*d860*/  MOV R3, R18 ;  /* 0x0000001200037202 */ /* 0x000fe20000000f00 */
[----:B------:R-:W-:Y:S02]  /*d870*/  IMAD.MOV.U32 R13, RZ, RZ, R17 ;  /* 0x000000ffff0d7224 */ /* 0x000fe400078e0011 */
[----:B------:R-:W-:Y:S02]  /*d880*/  IMAD.MOV.U32 R12, RZ, RZ, 0x5 ;  /* 0x00000005ff0c7424 */ /* 0x000fe400078e00ff */
[----:B------:R-:W-:-:S07]  /*d890*/  IMAD.MOV.U32 R23, RZ, RZ, R14 ;  /* 0x000000ffff177224 */ /* 0x000fce00078e000e */
[----:B------:R-:W-:Y:S05]  /*d8a0*/  WARPSYNC.COLLECTIVE R15, `(.L_x_163) ;  /* 0x000000000f087348 */ /* 0x000fea0003c00000 */
[----:B------:R0:W1:Y:S02]  /*d8b0*/  SHFL.IDX P6, R14, R13, R12, R11 ;  /* 0x0000000c0d0e7389 */ /* 0x00006400000c000b */
[----:B01----:R-:W-:Y:S01]  /*d8c0*/  ENDCOLLECTIVE ;  /* 0x000000000000791b */ /* 0x003fe20003800000 */
.L_x_163:
[----:B------:R-:W-:-:S04]  /*d8d0*/  IMAD.MOV.U32 R2, RZ, RZ, R23 ;  /* 0x000000ffff027224 */ /* 0x000fc800078e0017 */
[----:B------:R-:W-:-:S05]  /*d8e0*/  IMAD.WIDE.U32 R2, R30, 0x2, R2 ;  /* 0x000000021e027825 */ /* 0x000fca00078e0002 */
[----:B------:R-:W-:Y:S01]  /*d8f0*/  @!PT LDS RZ, [RZ] ;  /* 0x00000000fffff984 */ /* 0x000fe20000000800 */
[----:B------:R-:W-:Y:S01]  /*d900*/  @!PT LDS RZ, [RZ] ;  /* 0x00000000fffff984 */ /* 0x000fe20000000800 */
[----:B------:R-:W-:Y:S01]  /*d910*/  @!PT LDS RZ, [RZ] ;  /* 0x00000000fffff984 */ /* 0x000fe20000000800 */
[----:B------:R0:W-:Y:S01]  /*d920*/  LDGSTS.E.BYPASS.LTC128B.128 [R4+0x2400], desc[UR38][R2.64], !P2 ;  /* 0x0240000002047fae */ /* 0x0001e2000d101d66 */
[----:B------:R-:W-:-:S03]  /*d930*/  IMAD.MOV.U32 R13, RZ, RZ, R16 ;  /* 0x000000ffff0d7224 */ /* 0x000fc600078e0010 */
[----:B------:R0:W-:Y:S01]  /*d940*/  LDGSTS.E.BYPASS.LTC128B.128 [R4+0x5400], desc[UR38][R2.64+0x80], !P3 ;  /* 0x0540008002047fae */ /* 0x0001e2000d901d66 */
[----:B------:R-:W-:-:S07]  /*d950*/  MOV R17, R14 ;  /* 0x0000000e00117202 */ /* 0x000fce0000000f00 */
[----:B0-----:R-:W-:Y:S05]  /*d960*/  WARPSYNC.COLLECTIVE R15, `(.L_x_164) ;  /* 0x000000000f087348 */ /* 0x001fea0003c00000 */
[----:B------:R1:W2:Y:S02]  /*d970*/  SHFL.IDX P6, R14, R13, R12, R11 ;  /* 0x0000000c0d0e7389 */ /* 0x0002a400000c000b */
[----:B012---:R-:W-:Y:S01]  /*d980*/  ENDCOLLECTIVE ;  /* 0x000000000000791b */ /* 0x007fe20003800000 */
.L_x_164:
[----:B------:R-:W-:Y:S05]  /*d990*/  BRA `(.L_x_165) ;  /* 0xffffffcc00a07947 */ /* 0x000fea000383ffff */
.L_x_75:
[----:B0-----:R0:W1:Y:S02]  /*d9a0*/  SYNCS.PHASECHK.TRANS64.TRYWAIT P0, [R7+URZ+0x2a820], R8 ;  /* 0x02a82008070075a7 */ /* 0x001064000800017f */
[----:B-1----:R-:W-:Y:S05]  /*d9b0*/  @!P0 NANOSLEEP.SYNCS 0x989680 ;  /* 0x009896800000895d */ /* 0x002fea0003900000 */
[----:B------:R-:W1:Y:S02]  /*d9c0*/  @!P0 SYNCS.PHASECHK.TRANS64 P0, [R7+URZ+0x2a820], R8 ;  /* 0x02a82008070085a7 */ /* 0x000e64000800007f */
[----:B-1----:R-:W-:Y:S05]  /*d9d0*/  @!P0 BRA `(.L_x_75) ;  /* 0xfffffffc00f08947 */ /* 0x002fea000383ffff */
[----:B------:R-:W-:Y:S05]  /*d9e0*/  BRA `(.L_x_166) ;  /* 0xffffffd000147947 */ /* 0x000fea000383ffff */
.L_x_76:
[----:B------:R-:W1:Y:S01]  /*d9f0*/  S2R R3, SR_TID.X ;  /* 0x0000000000037919 */ /* 0x000e620000002100 */
[----:B------:R-:W-:Y:S01]  /*da00*/  BSSY B0, `(.L_x_167) ;  /* 0x000000a000007945 */ /* 0x000fe20003800000 */
[----:B------:R-:W-:Y:S01]  /*da10*/  IMAD.MOV.U32 R12, RZ, RZ, RZ ;  /* 0x000000ffff0c7224 */ /* 0x000fe200078e00ff */
[----:B------:R-:W-:Y:S01]  /*da20*/  MOV R15, 0xffffffff ;  /* 0xffffffff000f7802 */ /* 0x000fe20000000f00 */
[----:B------:R-:W-:Y:S01]  /*da30*/  IMAD.MOV.U32 R11, RZ, RZ, 0x1f ;  /* 0x0000001fff0b7424 */ /* 0x000fe200078e00ff */
[----:B-1----:R-:W-:-:S04]  /*da40*/  SHF.R.U32.HI R3, RZ, 0x5, R3 ;  /* 0x00000005ff037819 */ /* 0x002fc80000011603 */
[----:B------:R-:W-:-:S04]  /*da50*/  LOP3.LUT R3, R3, 0x3, RZ, 0xc0, !PT ;  /* 0x0000000303037812 */ /* 0x000fc800078ec0ff */
[----:B------:R-:W-:-:S07]  /*da60*/  MOV R13, R3 ;  /* 0x00000003000d7202 */ /* 0x000fce0000000f00 */
[----:B0----5:R-:W-:Y:S05]  /*da70*/  WARPSYNC.COLLECTIVE R15, `(.L_x_168) ;  /* 0x000000000f087348 */ /* 0x021fea0003c00000 */
[----:B------:R1:W2:Y:S02]  /*da80*/  SHFL.IDX P6, R14, R13, R12, R11 ;  /* 0x0000000c0d0e7389 */ /* 0x0002a400000c000b */
[----:B012--5:R-:W-:Y:S01]  /*da90*/  ENDCOLLECTIVE ;  /* 0x000000000000791b */ /* 0x027fe20003800000 */
.L_x_168:
[----:B------:R-:W-:Y:S05]  /*daa0*/  BSYNC B0 ;  /* 0x0000000000007941 */ /* 0x000fea0003800000 */
.L_x_167:
[----:B------:R-:W-:Y:S05]  /*dab0*/  BRA `(.L_x_169) ;  /* 0xffffffcc00f87947 */ /* 0x000fea000383ffff */
.L_x_77:
[----:B------:R-:W-:Y:S01]  /*dac0*/  BSSY B0, `(.L_x_170) ;  /* 0x0000006000007945 */ /* 0x000fe20003800000 */
[----:B------:R-:W-:-:S07]  /*dad0*/  IMAD.MOV.U32 R15, RZ, RZ, -0x1 ;  /* 0xffffffffff0f7424 */ /* 0x000fce00078e00ff */
[----:B01---5:R-:W-:Y:S05]  /*dae0*/  WARPSYNC.COLLECTIVE R15, `(.L_x_171) ;  /* 0x000000000f0c7348 */ /* 0x023fea0003c00000 */
[----:B------:R-:W-:Y:S02]  /*daf0*/  ELECT P6, UR62, PT ;  /* 0x00000000003e782f */ /* 0x000fe400038c0000 */
[----:B------:R-:W-:Y:S01]  /*db00*/  MOV R14, UR62 ;  /* 0x0000003e000e7c02 */ /* 0x000fe20008000f00 */
[----:B01---5:R-:W-:Y:S10]  /*db10*/  ENDCOLLECTIVE ;  /* 0x000000000000791b */ /* 0x023ff40003800000 */
.L_x_171:
[----:B------:R-:W-:Y:S05]  /*db20*/  BSYNC B0 ;  /* 0x0000000000007941 */ /* 0x000fea0003800000 */
.L_x_170:
[----:B------:R-:W-:Y:S05]  /*db30*/  BRA `(.L_x_172) ;  /* 0xffffffcc00ec7947 */ /* 0x000fea000383ffff */
.L_x_79:
[----:B-1----:R1:W2:Y:S02]  /*db40*/  SYNCS.PHASECHK.TRANS64.TRYWAIT P1, [R5+URZ+0x2a840], R4 ;  /* 0x02a84004050075a7 */ /* 0x0022a4000802017f */
[----:B--2---:R-:W-:Y:S05]  /*db50*/  @!P1 NANOSLEEP.SYNCS 0x989680 ;  /* 0x009896800000995d */ /* 0x004fea0003900000 */
[----:B------:R-:W2:Y:S02]  /*db60*/  @!P1 SYNCS.PHASECHK.TRANS64 P1, [R5+URZ+0x2a840], R4 ;  /* 0x02a84004050095a7 */ /* 0x000ea4000802007f */
[----:B--2---:R-:W-:Y:S05]  /*db70*/  @!P1 BRA `(.L_x_79) ;  /* 0xfffffffc00f09947 */ /* 0x004fea000383ffff */
[----:B------:R-:W-:Y:S05]  /*db80*/  BRA `(.L_x_173) ;  /* 0xffffffd0000c7947 */ /* 0x000fea000383ffff */
.L_x_81:
[----:B--2---:R2:W3:Y:S02]  /*db90*/  SYNCS.PHASECHK.TRANS64.TRYWAIT P1, [R3+URZ+0x2a840], R0 ;  /* 0x02a84000030075a7 */ /* 0x0044e4000802017f */
[----:B---3--:R-:W-:Y:S05]  /*dba0*/  @!P1 NANOSLEEP.SYNCS 0x989680 ;  /* 0x009896800000995d */ /* 0x008fea0003900000 */
[----:B------:R-:W3:Y:S02]  /*dbb0*/  @!P1 SYNCS.PHASECHK.TRANS64 P1, [R3+URZ+0x2a840], R0 ;  /* 0x02a84000030095a7 */ /* 0x000ee4000802007f */
[----:B---3--:R-:W-:Y:S05]  /*dbc0*/  @!P1 BRA `(.L_x_81) ;  /* 0xfffffffc00f09947 */ /* 0x008fea000383ffff */
[----:B------:R-:W-:Y:S05]  /*dbd0*/  BRA `(.L_x_174) ;  /* 0xffffffd000187947 */ /* 0x000fea000383ffff */
.L_x_83:
[----:B---3--:R3:W4:Y:S02]  /*dbe0*/  SYNCS.PHASECHK.TRANS64.TRYWAIT P1, [R5+URZ+0x2a860], R4 ;  /* 0x02a86004050075a7 */ /* 0x008724000802017f */
[----:B----4-:R-:W-:Y:S05]  /*dbf0*/  @!P1 NANOSLEEP.SYNCS 0x989680 ;  /* 0x009896800000995d */ /* 0x010fea0003900000 */
[----:B------:R-:W4:Y:S02]  /*dc00*/  @!P1 SYNCS.PHASECHK.TRANS64 P1, [R5+URZ+0x2a860], R4 ;  /* 0x02a86004050095a7 */ /* 0x000f24000802007f */
[----:B----4-:R-:W-:Y:S05]  /*dc10*/  @!P1 BRA `(.L_x_83) ;  /* 0xfffffffc00f09947 */ /* 0x010fea000383ffff */
[----:B------:R-:W-:Y:S05]  /*dc20*/  BRA `(.L_x_175) ;  /* 0xffffffd000147947 */ /* 0x000fea000383ffff */
.L_x_176:
[----:B------:R-:W-:-:S00]  /*dc30*/  BRA `(.L_x_176) ;  /* 0xfffffffc00fc7947 */ /* 0x000fc0000383ffff */
[----:B------:R-:W-:-:S00]  /*dc40*/  NOP ;  /* 0x0000000000007918 */ /* 0x000fc00000000000 */
        /* <DEDUP_REMOVED lines=11> */
.L_x_3204:


//--------------------- .text._ZN7cutlass13device_kernelIN5flash11enable_sm90INS1_16FlashAttnFwdSm90INS1_25CollectiveMainloopFwdSm90ILi2EN4cute5tupleIJNS5_1CILi1EEES8_S8_EEENS6_IJNS7_ILi128EEENS7_ILi96EEENS7_ILi192EEEEEELi128ENS_6half_tEfNS_4arch4Sm90ELb0ELb0ELb0ELb1ELb1ELb0ELb0ELb1ELb1ELb1ELb1ELb0EEENS1_21CollectiveEpilogueFwdINS6_IJSA_SA_SB_EEES9_SE_SG_Li256ELb1ELb1ELb1ELb0EEENS1_36VarlenDynamicPersistentTileSchedulerILi128ELi96ELi256ELi128ELb1ELb1ELb1ELb0ELb1ELb1EEEEEEEEEvNT_6ParamsE --------------------------
	.section	.text._ZN7cutlass13device_kernelIN5flash11enable_sm90INS1_16FlashAttnFwdSm90INS1_25CollectiveMainloopFwdSm90ILi2EN4cute5tupleIJNS5_1CILi1EEES8_S8_EEENS6_IJNS7_ILi128EEENS7_ILi96EEENS7_ILi192EEEEEELi128ENS_6half_tEfNS_4arch4Sm90ELb0ELb0ELb0ELb1ELb1ELb0ELb0ELb1ELb1ELb1ELb1ELb0EEENS1_21CollectiveEpilogueFwdINS6_IJSA_SA_SB_EEES9_SE_SG_Li256ELb1ELb1ELb1ELb0EEENS1_36VarlenDynamicPersistentTileSchedulerILi128ELi96ELi256ELi128ELb1ELb1ELb1ELb0ELb1ELb1EEEEEEEEEvNT_6ParamsE,"ax",@progbits
	.align	128
.text._ZN7cutlass13device_kernelIN5flash11enable_sm90INS1_16FlashAttnFwdSm90INS1_25CollectiveMainloopFwdSm90ILi2EN4cute5tupleIJNS5_1CILi1EEES8_S8_EEENS6_IJNS7_ILi128EEENS7_ILi96EEENS7_ILi192EEEEEELi128ENS_6half_tEfNS_4arch4Sm90ELb0ELb0ELb0ELb1ELb1ELb0ELb0ELb1ELb1ELb1ELb1ELb0EEENS1_21CollectiveEpilogueFwdINS6_IJSA_SA_SB_EEES9_SE_SG_Li256ELb1ELb1ELb1ELb0EEENS1_36VarlenDynamicPersistentTileSchedulerILi128ELi96ELi256ELi128ELb1ELb1ELb1ELb0ELb1ELb1EEEEEEEEEvNT_6ParamsE:
        .type           _ZN7cutlass13device_kernelIN5flash11enable_sm90INS1_16FlashAttnFwdSm90INS1_25CollectiveMainloopFwdSm90ILi2EN4cute5tupleIJNS5_1CILi1EEES8_S8_EEENS6_IJNS7_ILi128EEENS7_ILi96EEENS7_ILi192EEEEEELi128ENS_6half_tEfNS_4arch4Sm90ELb0ELb0ELb0ELb1ELb1ELb0ELb0ELb1ELb1ELb1ELb1ELb0EEENS1_21CollectiveEpilogueFwdINS6_IJSA_SA_SB_EEES9_SE_SG_Li256ELb1ELb1ELb1ELb0EEENS1_36VarlenDynamicPersistentTileSchedulerILi128ELi96ELi256ELi128ELb1ELb1ELb1ELb0ELb1ELb1EEEEEEEEEvNT_6ParamsE,@function
        .size           _ZN7cutlass13device_kernelIN5flash11enable_sm90INS1_16FlashAttnFwdSm90INS1_25CollectiveMainloopFwdSm90ILi2EN4cute5tupleIJNS5_1CILi1EEES8_S8_EEENS6_IJNS7_ILi128EEENS7_ILi96EEENS7_ILi192EEEEEELi128ENS_6half_tEfNS_4arch4Sm90ELb0ELb0ELb0ELb1ELb1ELb0ELb0ELb1ELb1ELb1ELb1ELb0EEENS1_21CollectiveEpilogueFwdINS6_IJSA_SA_SB_EEES9_SE_SG_Li256ELb1ELb1ELb1ELb0EEENS1_36VarlenDynamicPersistentTileSchedulerILi128ELi96ELi256ELi128ELb1ELb1ELb1ELb0ELb1ELb1EEEEEEEEEvNT_6ParamsE,(.L_x_3205 - _ZN7cutlass13device_kernelIN5flash11enable_sm90INS1_16FlashAttnFwdSm90INS1_25CollectiveMainloopFwdSm90ILi2EN4cute5tupleIJNS5_1CILi1EEES8_S8_EEENS6_IJNS7_ILi128EEENS7_ILi96EEENS7_ILi192EEEEEELi128ENS_6half_tEfNS_4arch4Sm90ELb0ELb0ELb0ELb1ELb1ELb0ELb0ELb1ELb1ELb1ELb1ELb0EEENS1_21CollectiveEpilogueFwdINS6_IJSA_SA_SB_EEES9_SE_SG_Li256ELb1ELb1ELb1ELb0EEENS1_36VarlenDynamicPersistentTileSchedulerILi128ELi96ELi256ELi128ELb1ELb1ELb1ELb0ELb1ELb1EEEEEEEEEvNT_6ParamsE)
        .other          _ZN7cutlass13device_kernelIN5flash11enable_sm90INS1_16FlashAttnFwdSm90INS1_25CollectiveMainloopFwdSm90ILi2EN4cute5tupleIJNS5_1CILi1EEES8_S8_EEENS6_IJNS7_ILi128EEENS7_ILi96EEENS7_ILi192EEEEEELi128ENS_6half_tEfNS_4arch4Sm90ELb0ELb0ELb0ELb1ELb1ELb0ELb0ELb1ELb1ELb1ELb1ELb0EEENS1_21CollectiveEpilogueFwdINS6_IJSA_SA_SB_EEES9_SE_SG_Li256ELb1ELb1ELb1ELb0EEENS1_36VarlenDynamicPersistentTileSchedulerILi128ELi96ELi256ELi128ELb1ELb1ELb1ELb0ELb1ELb1EEEEEEEEEvNT_6ParamsE,@"STO_CUDA_ENTRY STV_DEFAULT"
_ZN7cutlass13device_kernelIN5flash11enable_sm90INS1_16FlashAttnFwdSm90INS1_25CollectiveMainloopFwdSm90ILi2EN4cute5tupleIJNS5_1CILi1EEES8_S8_EEENS6_IJNS7_ILi128EEENS7_ILi96EEENS7_ILi192EEEEEELi128ENS_6half_tEfNS_4arch4Sm90ELb0ELb0ELb0ELb1ELb1ELb0ELb0ELb1ELb1ELb1ELb1ELb0EEENS1_21CollectiveEpilogueFwdINS6_IJSA_SA_SB_EEES9_SE_SG_Li256ELb1ELb1ELb1ELb0EEENS1_36VarlenDynamicPersistentTileSchedulerILi128ELi96ELi256ELi128ELb1ELb1ELb1ELb0ELb1ELb1EEEEEEEEEvNT_6ParamsE:
[----:B------:R-:W0:Y:S02]  /*0000*/  LDC R1, c[0x0][0x28] ;  /* 0x00000a00ff017b82 */ /* 0x000e240000000800 */
[----:B0-----:R-:W-:Y:S01]  /*0010*/  VIADD R1, R1, 0xffffffe0 ;  /* 0xffffffe001017836 */ /* 0x001fe20000000000 */
[----:B------:R-:W0:Y:S01]  /*0020*/  S2R R3, SR_TID.X ;  /* 0x0000000000037919 */ /* 0x000e220000002100 */
[----:B------:R-:W-:Y:S01]  /*0030*/  ELECT P0, URZ, PT ;  /* 0x00000000003f782f */ /* 0x000fe20003800000 */
[----:B------:R-:W-:Y:S01]  /*0040*/  UMOV UR4, 0x80 ;  /* 0x0000008000047882 */ /* 0x000fe20000000000 */
[----:B------:R-:W-:Y:S01]  /*0050*/  UMOV UR7, 0x100 ;  /* 0x0000010000077882 */ /* 0x000fe20000000000 */
[----:B0-----:R-:W-:-:S05]  /*0060*/  SHF.R.U32.HI R0, RZ, 0x5, R3 ;  /* 0x00000005ff007819 */ /* 0x001fca0000011603 */
[----:B------:R-:W0:Y:S02]  /*0070*/  SHFL.IDX PT, R2, R0, RZ, 0x1f ;  /* 0x00001fff00027589 */ /* 0x000e2400000e0000 */
[C---:B0-----:R-:W-:Y:S02]  /*0080*/  ISETP.NE.OR P0, PT, R2.reuse, RZ, !P0 ;  /* 0x000000ff0200720c */ /* 0x041fe40004705670 */
[----:B------:R-:W-:Y:S02]  /*0090*/  ISETP.NE.AND P1, PT, R2, RZ, PT ;  /* 0x000000ff0200720c */ /* 0x000fe40003f25270 */
[----:B------:R-:W-:-:S06]  /*00a0*/  SHF.R.U32.HI R2, RZ, 0x7, R3 ;  /* 0x00000007ff027819 */ /* 0x000fcc0000011603 */
[----:B------:R-:W0:Y:S03]  /*00b0*/  SHFL.IDX PT, R2, R2, RZ, 0x1f ;  /* 0x00001fff02027589 */ /* 0x000e2600000e0000 */
[----:B------:R-:W-:Y:S01]  /*00c0*/  VOTEU.ALL UP0, P0 ;  /* 0x00000000003f7886 */ /* 0x000fe20000000000 */
[----:B------:R-:W-:-:S04]  /*00d0*/  VOTEU.ALL UP1, P0 ;  /* 0x00000000003f7886 */ /* 0x000fc80000020000 */
[----:B------:R-:W1:Y:S01]  /*00e0*/  @!UP0 S2UR UR8, SR_CgaCtaId ;  /* 0x00000000000889c3 */ /* 0x000e620000008800 */
[----:B------:R-:W-:Y:S01]  /*00f0*/  @!UP0 UMOV UR6, 0x400 ;  /* 0x0000040000068882 */ /* 0x000fe20000000000 */
[----:B------:R-:W-:-:S04]  /*0100*/  @!UP0 UIADD3 UR4, -UR4, 0x100000, URZ ;  /* 0x0010000004048890 */ /* 0x000fc8000fffe13f */
[----:B------:R-:W-:Y:S02]  /*0110*/  @!UP0 USHF.L.U32 UR5, UR4, 0xb, URZ ;  /* 0x0000000b04058899 */ /* 0x000fe4000800063f */
[----:B------:R-:W-:Y:S02]  /*0120*/  @!UP0 USHF.L.U32 UR4, UR4, 0x1, URZ ;  /* 0x0000000104048899 */ /* 0x000fe4000800063f */
[----:B-1----:R-:W-:Y:S02]  /*0130*/  @!UP0 ULEA UR8, UR8, UR6, 0x18 ;  /* 0x0000000608088291 */ /* 0x002fe4000f8ec03f */
[----:B------:R-:W-:-:S04]  /*0140*/  @!UP0 UIADD3 UR6, -UR7, 0x100000, URZ ;  /* 0x0010000007068890 */ /* 0x000fc8000fffe13f */
[----:B------:R-:W-:Y:S02]  /*0150*/  @!UP0 USHF.L.U32 UR7, UR6, 0xb, URZ ;  /* 0x0000000b06078899 */ /* 0x000fe4000800063f */
[----:B------:R-:W-:Y:S01]  /*0160*/  @!UP0 USHF.L.U32 UR6, UR6, 0x1, URZ ;  /* 0x0000000106068899 */ /* 0x000fe2000800063f */
[----:B------:R-:W-:-:S05]  /*0170*/  VOTEU.ALL UP0, P0 ;  /* 0x00000000003f7886 */ /* 0x000fca0000000000 */
[----:B------:R1:W2:Y:S06]  /*0180*/  @!UP0 SYNCS.EXCH.64 URZ, [UR8+0x2a800], UR4 ;  /* 0x02a80004083f85b2 */ /* 0x0002ac0008000100 */
[----:B------:R1:W3:Y:S02]  /*0190*/  @!UP1 SYNCS.EXCH.64 URZ, [UR8+0x2a820], UR6 ;  /* 0x02a82006083f95b2 */ /* 0x0002e40008000100 */
[----:B01----:R-:W-:Y:S05]  /*01a0*/  @P1 BRA `(.L_x_177) ;  /* 0x0000000000481947 */ /* 0x003fea0003800000 */
        /* <DEDUP_REMOVED lines=14> */
[----:B------:R0:W4:Y:S01]  /*0290*/  SYNCS.EXCH.64 URZ, [UR8+0x2a840], UR6 ;  /* 0x02a84006083f75b2 */ /* 0x0001220008000100 */
[----:B------:R0:W0:Y:S01]  /*02a0*/  SYNCS.EXCH.64 URZ, [UR8+0x2a838], UR4 ;  /* 0x02a83804083f75b2 */ /* 0x0000220008000100 */
[----:B------:R0:W0:Y:S01]  /*02b0*/  SYNCS.EXCH.64 URZ, [UR8+0x2a848], UR6 ;  /* 0x02a84806083f75b2 */ /* 0x0000220008000100 */
[----:B------:R-:W-:Y:S01]  /*02c0*/  NOP ;  /* 0x0000000000007918 */ /* 0x000fe20000000000 */
.L_x_177:
        /* <DEDUP_REMOVED lines=22> */
.L_x_178:
        /* <DEDUP_REMOVED lines=18> */
.L_x_179:
        /* <DEDUP_REMOVED lines=22> */
.L_x_180:
        /* <DEDUP_REMOVED lines=23> */
.L_x_181:
[----:B------:R-:W-:Y:S01]  /*0820*/  UISETP.NE.AND UP0, UPT, UR9, URZ, UPT ;  /* 0x0000003f0900728c */ /* 0x000fe2000bf05270 */
[----:B------:R-:W-:Y:S01]  /*0830*/  NOP ;  /* 0x0000000000007918 */ /* 0x000fe20000000000 */
[----:B0-----:R-:W-:Y:S01]  /*0840*/  UMOV UR4, 0x1 ;  /* 0x0000000100047882 */ /* 0x001fe20000000000 */
[----:B------:R-:W-:Y:S01]  /*0850*/  ULDC.64 UR36, c[0x0][0x208] ;  /* 0x0000820000247ab9 */ /* 0x000fe20000000a00 */
[----:B------:R-:W-:Y:S01]  /*0860*/  USEL UR4, UR4, 0x2, !UP0 ;  /* 0x0000000204047887 */ /* 0x000fe2000c000000 */
[----:B-1234-:R-:W-:Y:S01]  /*0870*/  BAR.SYNC.DEFER_BLOCKING 0x0 ;  /* 0x0000000000007b1d */ /* 0x01efe20000010000 */
[----:B------:R-:W-:-:S04]  /*0880*/  PLOP3.LUT P0, PT, PT, PT, UP0, 0x80, 0x0 ;  /* 0x000000000000781c */ /* 0x000fc80003f0f008 */
[----:B------:R-:W-:-:S05]  /*0890*/  IMAD.U32 R2, RZ, RZ, UR4 ;  /* 0x00000004ff027e24 */ /* 0x000fca000f8e00ff */
[----:B------:R0:W-:Y:S04]  /*08a0*/  STL [R1+0x1c], R2 ;  /* 0x00001c0201007387 */ /* 0x0001e80000100800 */
[----:B------:R-:W-:Y:S05]  /*08b0*/  @!P0 BRA `(.L_x_182) ;  /* 0x0000008c00748947 */ /* 0x000fea0003800000 */
.L_x_183:
[----:B------:R-:W-:-:S08]  /*08c0*/  NOP ;  /* 0x0000000000007918 */ /* 0x000fd00000000000 */
[----:B------:R-:W1:Y:S02]  /*08d0*/  USETMAXREG.TRY_ALLOC.CTAPOOL UP0, 0xe8 ;  /* 0x000000e8000079c8 */ /* 0x000e640008000600 */
[----:B-1----:R-:W-:-:S13]  /*08e0*/  PLOP3.LUT P0, PT, PT, PT, UP0, 0x80, 0x0 ;  /* 0x000000000000781c */ /* 0x002fda0003f0f008 */
[----:B------:R-:W-:Y:S05]  /*08f0*/  @!P0 BRA `(.L_x_183) ;  /* 0xfffffffc00f08947 */ /* 0x000fea000383ffff */
[----:B------:R-:W1:Y:S08]  /*0900*/  S2UR UR5, SR_CgaCtaId ;  /* 0x00000000000579c3 */ /* 0x000e700000008800 */
[----:B------:R-:W-:Y:S06]  /*0910*/  BAR.ARV 0x8, 0x180 ;  /* 0x0206000000007b1d */ /* 0x000fec0000002000 */
[----:B------:R-:W-:-:S02]  /*0920*/  UMOV UR4, 0x400 ;  /* 0x0000040000047882 */ /* 0x000fc40000000000 */
[----:B------:R-:W-:Y:S01]  /*0930*/  BAR.SYNC.DEFER_BLOCKING 0x5, 0x180 ;  /* 0x0146000000007b1d */ /* 0x000fe20000010000 */
[----:B-1----:R-:W-:-:S09]  /*0940*/  ULEA UR4, UR5, UR4, 0x18 ;  /* 0x0000000405047291 */ /* 0x002fd2000f8ec03f */
[----:B------:R-:W1:Y:S01]  /*0950*/  LDS.128 R24, [UR4+0x2a8d0] ;  /* 0x02a8d004ff187984 */ /* 0x000e620008000c00 */
[----:B------:R-:W-:Y:S01]  /*0960*/  ULDC UR4, c[0x0][0xc3c] ;  /* 0x00030f0000047ab9 */ /* 0x000fe20000000800 */
[----:B------:R-:W-:Y:S06]  /*0970*/  BAR.ARV 0x4, 0x180 ;  /* 0x0106000000007b1d */ /* 0x000fec0000002000 */
[----:B-1----:R-:W-:-:S13]  /*0980*/  ISETP.GE.AND P0, PT, R27, UR4, PT ;  /* 0x000000041b007c0c */ /* 0x002fda000bf06270 */
[----:B------:R-:W-:Y:S05]  /*0990*/  @P0 EXIT ;  /* 0x000000000000094d */ /* 0x000fea0003800000 */
[----:B0-----:R-:W2:Y:S01]  /*09a0*/  LDL R2, [R1+0x1c] ;  /* 0x00001c0001027983 */ /* 0x001ea20000100800 */
[----:B------:R-:W-:Y:S01]  /*09b0*/  R2UR UR6, R25 ;  /* 0x00000000190672ca */ /* 0x000fe200000e0000 */
[----:B------:R-:W-:Y:S01]  /*09c0*/  UMOV UR39, URZ ;  /* 0x0000003f00277c82 */ /* 0x000fe20008000000 */
[----:B------:R-:W-:Y:S01]  /*09d0*/  R2UR UR5, R26 ;  /* 0x000000001a0572ca */ /* 0x000fe200000e0000 */
[----:B------:R-:W0:Y:S01]  /*09e0*/  S2R R0, SR_TID.X ;  /* 0x0000000000007919 */ /* 0x000e220000002100 */
[----:B------:R-:W-:Y:S01]  /*09f0*/  UMOV UR38, URZ ;  /* 0x0000003f00267c82 */ /* 0x000fe20008000000 */
[----:B0-----:R-:W-:-:S05]  /*0a00*/  VIADD R202, R0, 0xffffff80 ;  /* 0xffffff8000ca7836 */ /* 0x001fca0000000000 */
[----:B------:R-:W-:-:S04]  /*0a10*/  SHF.R.S32.HI R3, RZ, 0x1f, R202 ;  /* 0x0000001fff037819 */ /* 0x000fc800000114ca */
[CC--:B------:R-:W-:Y:S02]  /*0a20*/  LEA.HI R4, R3.reuse, R202.reuse, RZ, 0x5 ;  /* 0x000000ca03047211 */ /* 0x0c0fe400078f28ff */
[----:B------:R-:W-:-:S03]  /*0a30*/  LEA.HI R0, R3, R202, RZ, 0x7 ;  /* 0x000000ca03007211 */ /* 0x000fc600078f38ff */
[----:B------:R-:W-:Y:S01]  /*0a40*/  IMAD.SHL.U32 R4, R4, 0x20, RZ ;  /* 0x0000002004047824 */ /* 0x000fe200078e00ff */
[----:B------:R-:W-:Y:S02]  /*0a50*/  LOP3.LUT R179, R0, 0xffffff80, RZ, 0xc0, !PT ;  /* 0xffffff8000b37812 */ /* 0x000fe400078ec0ff */
[----:B------:R-:W-:Y:S02]  /*0a60*/  SHF.R.S32.HI R195, RZ, 0x7, R0 ;  /* 0x00000007ffc37819 */ /* 0x000fe40000011400 */
[----:B------:R-:W-:Y:S01]  /*0a70*/  LOP3.LUT R4, R4, 0xfffffc00, RZ, 0xc0, !PT ;  /* 0xfffffc0004047812 */ /* 0x000fe200078ec0ff */
[----:B------:R-:W-:Y:S01]  /*0a80*/  IMAD.IADD R179, R202, 0x1, -R179 ;  /* 0x00000001cab37824 */ /* 0x000fe200078e0ab3 */
[----:B------:R-:W-:-:S04]  /*0a90*/  LEA.HI R0, R0, R195, RZ, 0x1 ;  /* 0x000000c300007211 */ /* 0x000fc800078f08ff */
[----:B------:R-:W-:Y:S02]  /*0aa0*/  SHF.R.S32.HI R6, RZ, 0x1f, R179 ;  /* 0x0000001fff067819 */ /* 0x000fe400000114b3 */
[----:B------:R-:W-:Y:S02]  /*0ab0*/  LOP3.LUT R0, R0, 0x3fffffe, RZ, 0xc0, !PT ;  /* 0x03fffffe00007812 */ /* 0x000fe400078ec0ff */
[CC--:B------:R-:W-:Y:S02]  /*0ac0*/  LEA.HI R8, R6.reuse, R179.reuse, RZ, 0x2 ;  /* 0x000000b306087211 */ /* 0x0c0fe400078f10ff */
[----:B------:R-:W-:Y:S01]  /*0ad0*/  LEA.HI R6, R6, R179, RZ, 0x5 ;  /* 0x000000b306067211 */ /* 0x000fe200078f28ff */
[----:B------:R-:W-:Y:S01]  /*0ae0*/  IMAD.IADD R0, R195, 0x1, -R0 ;  /* 0x00000001c3007824 */ /* 0x000fe200078e0a00 */
[--C-:B------:R-:W-:Y:S02]  /*0af0*/  SHF.R.S32.HI R9, RZ, 0x2, R8.reuse ;  /* 0x00000002ff097819 */ /* 0x100fe40000011408 */
[----:B------:R-:W-:-:S02]  /*0b00*/  SHF.R.S32.HI R10, RZ, 0x1f, R8 ;  /* 0x0000001fff0a7819 */ /* 0x000fc40000011408 */
[----:B------:R-:W-:Y:S02]  /*0b10*/  LOP3.LUT R8, R8, 0x7ffffffc, RZ, 0xc0, !PT ;  /* 0x7ffffffc08087812 */ /* 0x000fe400078ec0ff */
[----:B------:R-:W-:Y:S02]  /*0b20*/  LEA.HI R10, R10, R9, RZ, 0x3 ;  /* 0x000000090a0a7211 */ /* 0x000fe400078f18ff */
[----:B------:R-:W-:Y:S01]  /*0b30*/  SHF.R.S32.HI R6, RZ, 0x5, R6 ;  /* 0x00000005ff067819 */ /* 0x000fe20000011406 */
[----:B------:R-:W-:Y:S01]  /*0b40*/  IMAD.IADD R8, R179, 0x1, -R8 ;  /* 0x00000001b3087824 */ /* 0x000fe200078e0a08 */
[----:B------:R-:W-:-:S03]  /*0b50*/  LOP3.LUT R10, R10, 0xfffffff8, RZ, 0xc0, !PT ;  /* 0xfffffff80a0a7812 */ /* 0x000fc600078ec0ff */
[----:B------:R-:W-:Y:S01]  /*0b60*/  IMAD.SHL.U32 R173, R8, 0x2, RZ ;  /* 0x0000000208ad7824 */ /* 0x000fe200078e00ff */
[----:B------:R-:W-:-:S03]  /*0b70*/  IADD3 R9, R9, -R10, RZ ;  /* 0x8000000a09097210 */ /* 0x000fc60007ffe0ff */
[C---:B------:R-:W-:Y:S01]  /*0b80*/  VIADD R172, R173.reuse, 0x8 ;  /* 0x00000008adac7836 */ /* 0x040fe20000000000 */
[C---:B------:R-:W-:Y:S01]  /*0b90*/  IADD3 R162, R173.reuse, 0x58, RZ ;  /* 0x00000058ada27810 */ /* 0x040fe20007ffe0ff */
[----:B------:R-:W-:Y:S02]  /*0ba0*/  IMAD R9, R6, 0x10, R9 ;  /* 0x0000001006097824 */ /* 0x000fe400078e0209 */
[C---:B------:R-:W-:Y:S01]  /*0bb0*/  VIADD R171, R173.reuse, 0x10 ;  /* 0x00000010adab7836 */ /* 0x040fe20000000000 */
[----:B------:R-:W-:Y:S01]  /*0bc0*/  SHF.R.S32.HI R194, RZ, 0x1f, R172 ;  /* 0x0000001fffc27819 */ /* 0x000fe200000114ac */
        /* <DEDUP_REMOVED lines=22> */
[----:B------:R-:W-:Y:S01]  /*0d30*/  VIADD R22, R173, 0x78 ;  /* 0x00000078ad167836 */ /* 0x000fe20000000000 */
[----:B------:R-:W-:Y:S01]  /*0d40*/  SHF.R.S32.HI R182, RZ, 0x1f, R160 ;  /* 0x0000001fffb67819 */ /* 0x000fe200000114a0 */
[----:B------:R-:W-:Y:S01]  /*0d50*/  IMAD R196, R0, 0x40, R9 ;  /* 0x0000004000c47824 */ /* 0x000fe200078e0209 */
[----:B------:R-:W-:-:S02]  /*0d60*/  SHF.R.S32.HI R181, RZ, 0x1f, R23 ;  /* 0x0000001fffb57819 */ /* 0x000fc40000011417 */
[----:B------:R-:W-:Y:S02]  /*0d70*/  SHF.R.S32.HI R180, RZ, 0x1f, R22 ;  /* 0x0000001fffb47819 */ /* 0x000fe40000011416 */
[----:B--2---:R-:W-:Y:S02]  /*0d80*/  R2UR UR4, R2 ;  /* 0x00000000020472ca */ /* 0x004fe400000e0000 */
[----:B------:R-:W-:-:S04]  /*0d90*/  LEA.HI R2, R3, R202, RZ, 0x4 ;  /* 0x000000ca03027211 */ /* 0x000fc800078f20ff */
[----:B------:R-:W-:Y:S02]  /*0da0*/  SHF.R.S32.HI R7, RZ, 0x4, R2 ;  /* 0x00000004ff077819 */ /* 0x000fe40000011402 */
[C---:B------:R-:W-:Y:S02]  /*0db0*/  LOP3.LUT R5, R2.reuse, 0x3fffff0, RZ, 0xc0, !PT ;  /* 0x03fffff002057812 */ /* 0x040fe400078ec0ff */
[----:B------:R-:W-:-:S03]  /*0dc0*/  LEA.HI R2, R2, R7, RZ, 0x1 ;  /* 0x0000000702027211 */ /* 0x000fc600078f08ff */
[----:B------:R-:W-:Y:S01]  /*0dd0*/  IMAD.IADD R5, R202, 0x1, -R5 ;  /* 0x00000001ca057824 */ /* 0x000fe200078e0a05 */
[----:B------:R-:W-:Y:S01]  /*0de0*/  LOP3.LUT R2, R2, 0x1ffffffe, RZ, 0xc0, !PT ;  /* 0x1ffffffe02027812 */ /* 0x000fe200078ec0ff */
[----:B------:R-:W-:Y:S02]  /*0df0*/  ULOP3.LUT UR7, UR4, 0x1, URZ, 0xfc, !UPT ;  /* 0x0000000104077892 */ /* 0x000fe4000f8efc3f */
[----:B------:R-:W-:Y:S01]  /*0e00*/  IMAD R5, R5, 0x40, R4 ;  /* 0x0000004005057824 */ /* 0x000fe200078e0204 */
[-C--:B------:R-:W-:Y:S01]  /*0e10*/  LEA.HI R4, R3, R202.reuse, RZ, 0x2 ;  /* 0x000000ca03047211 */ /* 0x080fe200078f10ff */
[----:B------:R-:W-:Y:S01]  /*0e20*/  IMAD.IADD R2, R7, 0x1, -R2 ;  /* 0x0000000107027824 */ /* 0x000fe200078e0a02 */
[----:B------:R-:W-:Y:S01]  /*0e30*/  LEA.HI R3, R3, R202, RZ, 0x3 ;  /* 0x000000ca03037211 */ /* 0x000fe200078f18ff */
[----:B------:R-:W-:Y:S01]  /*0e40*/  UMOV UR4, URZ ;  /* 0x0000003f00047c82 */ /* 0x000fe20008000000 */
[----:B------:R-:W-:Y:S01]  /*0e50*/  LOP3.LUT R7, R4, 0xfffffffc, RZ, 0xc0, !PT ;  /* 0xfffffffc04077812 */ /* 0x000fe200078ec0ff */
[----:B------:R-:W-:Y:S01]  /*0e60*/  IMAD R198, R2, 0x8, R5 ;  /* 0x0000000802c67824 */ /* 0x000fe200078e0205 */
[----:B------:R-:W-:Y:S01]  /*0e70*/  LOP3.LUT R17, R3, 0xfffffff8, RZ, 0xc0, !PT ;  /* 0xfffffff803117812 */ /* 0x000fe200078ec0ff */
[----:B------:R-:W-:Y:S01]  /*0e80*/  IMAD.U32 R199, RZ, RZ, UR7 ;  /* 0x00000007ffc77e24 */ /* 0x000fe2000f8e00ff */
[----:B------:R-:W-:Y:S01]  /*0e90*/  MOV R177, UR4 ;  /* 0x0000000400b17c02 */ /* 0x000fe20008000f00 */
[C---:B------:R-:W-:Y:S01]  /*0ea0*/  IMAD.IADD R7, R202.reuse, 0x1, -R7 ;  /* 0x00000001ca077824 */ /* 0x040fe200078e0a07 */
[----:B------:R-:W-:Y:S01]  /*0eb0*/  SHF.R.S32.HI R176, RZ, 0x3, R3 ;  /* 0x00000003ffb07819 */ /* 0x000fe20000011403 */
[----:B------:R-:W-:-:S03]  /*0ec0*/  IMAD.IADD R17, R202, 0x1, -R17 ;  /* 0x00000001ca117824 */ /* 0x000fc600078e0a11 */
[----:B------:R-:W-:-:S04]  /*0ed0*/  LEA.HI R2, R7, R7, RZ, 0x1 ;  /* 0x0000000707027211 */ /* 0x000fc800078f08ff */
[----:B------:R-:W-:-:S05]  /*0ee0*/  LOP3.LUT R2, R2, 0x1ffffffe, RZ, 0xc0, !PT ;  /* 0x1ffffffe02027812 */ /* 0x000fca00078ec0ff */
[----:B------:R-:W-:Y:S02]  /*0ef0*/  IMAD.IADD R197, R7, 0x1, -R2 ;  /* 0x0000000107c57824 */ /* 0x000fe400078e0a02 */
[----:B------:R-:W-:Y:S02]  /*0f00*/  IMAD.SHL.U32 R2, R17, 0x8, RZ ;  /* 0x0000000811027824 */ /* 0x000fe400078e00ff */
[----:B------:R-:W-:Y:S02]  /*0f10*/  IMAD R197, R197, 0x8, R196 ;  /* 0x00000008c5c57824 */ /* 0x000fe400078e02c4 */
[----:B------:R-:W-:Y:S01]  /*0f20*/  VIADD R16, R2, 0x40 ;  /* 0x0000004002107836 */ /* 0x000fe20000000000 */
[----:B------:R-:W-:-:S04]  /*0f30*/  SHF.R.S32.HI R201, RZ, 0x1f, R2 ;  /* 0x0000001fffc97819 */ /* 0x000fc80000011402 */
[----:B------:R-:W-:-:S07]  /*0f40*/  SHF.R.S32.HI R200, RZ, 0x1f, R16 ;  /* 0x0000001fffc87819 */ /* 0x000fce0000011410 */
.L_x_233:
[----:B0-234-:R-:W0:Y:S01]  /*0f50*/  LDC.64 R4, c[0x0][0xc88] ;  /* 0x00032200ff047b82 */ /* 0x01de220000000a00 */
[----:B------:R-:W-:Y:S01]  /*0f60*/  ULDC.64 UR8, c[0x0][0xa28] ;  /* 0x00028a0000087ab9 */ /* 0x000fe20000000a00 */
[----:B------:R-:W-:Y:S01]  /*0f70*/  ULDC.64 UR10, c[0x0][0xa20] ;  /* 0x00028800000a7ab9 */ /* 0x000fe20000000a00 */
[----:B------:R-:W-:Y:S01]  /*0f80*/  ULDC UR7, c[0x0][0x2f0] ;  /* 0x0000bc0000077ab9 */ /* 0x000fe20000000800 */
[----:B0-----:R-:W-:-:S06]  /*0f90*/  IMAD.WIDE R4, R27, 0x4, R4 ;  /* 0x000000041b047825 */ /* 0x001fcc00078e0204 */
[----:B------:R-:W2:Y:S01]  /*0fa0*/  LDG.E R4, desc[UR36][R4.64] ;  /* 0x0000002404047981 */ /* 0x000ea2000c1e1900 */
[----:B------:R-:W-:Y:S02]  /*0fb0*/  UISETP.NE.U32.AND UP0, UPT, UR8, URZ, UPT ;  /* 0x0000003f0800728c */ /* 0x000fe4000bf05070 */
[----:B------:R-:W-:Y:S02]  /*0fc0*/  UISETP.NE.U32.AND UP1, UPT, UR10, URZ, UPT ;  /* 0x0000003f0a00728c */ /* 0x000fe4000bf25070 */
[----:B------:R-:W-:Y:S02]  /*0fd0*/  UISETP.NE.AND.EX UP0, UPT, UR9, URZ, UPT, UP0 ;  /* 0x0000003f0900728c */ /* 0x000fe4000bf05300 */
[----:B------:R-:W-:-:S04]  /*0fe0*/  UISETP.NE.AND.EX UP1, UPT, UR11, URZ, UPT, UP1 ;  /* 0x0000003f0b00728c */ /* 0x000fc8000bf25310 */
[----:B------:R-:W-:Y:S02]  /*0ff0*/  PLOP3.LUT P0, PT, PT, PT, UP0, 0x80, 0x0 ;  /* 0x000000000000781c */ /* 0x000fe40003f0f008 */
[----:B------:R-:W-:Y:S02]  /*1000*/  PLOP3.LUT P1, PT, PT, PT, UP1, 0x80, 0x0 ;  /* 0x000000000000781c */ /* 0x000fe40003f2f018 */
[----:B--2---:R-:W-:-:S13]  /*1010*/  R2UR UR61, R4 ;  /* 0x00000000043d72ca */ /* 0x004fda00000e0000 */
[----:B------:R-:W-:Y:S02]  /*1020*/  USHF.R.S32.HI UR4, URZ, 0x1f, UR61 ;  /* 0x0000001f3f047899 */ /* 0x000fe4000801143d */
[----:B------:R-:W-:-:S04]  /*1030*/  @UP0 ULEA UR8, UP2, UR61, UR8, 0x2 ;  /* 0x000000083d080291 */ /* 0x000fc8000f84103f */
[----:B------:R-:W-:Y:S02]  /*1040*/  @UP0 ULEA.HI.X UR9, UR61, UR9, UR4, 0x2, UP2 ;  /* 0x000000093d090291 */ /* 0x000fe400090f1404 */
[----:B------:R-:W-:Y:S01]  /*1050*/  IMAD.U32 R178, RZ, RZ, UR4 ;  /* 0x00000004ffb27e24 */ /* 0x000fe2000f8e00ff */
[----:B------:R-:W-:Y:S01]  /*1060*/  @UP1 ULEA UR10, UP0, UR61, UR10, 0x2 ;  /* 0x0000000a3d0a1291 */ /* 0x000fe2000f80103f */
[----:B------:R-:W-:-:S03]  /*1070*/  IMAD.U32 R4, RZ, RZ, UR8 ;  /* 0x00000008ff047e24 */ /* 0x000fc6000f8e00ff */
[----:B------:R-:W-:Y:S01]  /*1080*/  @UP1 ULEA.HI.X UR11, UR61, UR11, UR4, 0x2, UP0 ;  /* 0x0000000b3d0b1291 */ /* 0x000fe200080f1404 */
[----:B------:R-:W-:Y:S01]  /*1090*/  IMAD.U32 R5, RZ, RZ, UR9 ;  /* 0x00000009ff057e24 */ /* 0x000fe2000f8e00ff */
[----:B------:R-:W-:Y:S01]  /*10a0*/  ULDC.64 UR8, c[0x0][0x418] ;  /* 0x0001060000087ab9 */ /* 0x000fe20000000a00 */
[----:B------:R-:W-:Y:S01]  /*10b0*/  IMAD.U32 R6, RZ, RZ, UR10 ;  /* 0x0000000aff067e24 */ /* 0x000fe2000f8e00ff */
[----:B------:R-:W-:Y:S02]  /*10c0*/  ULDC UR4, c[0x0][0x424] ;  /* 0x0001090000047ab9 */ /* 0x000fe40000000800 */
[----:B------:R-:W-:Y:S01]  /*10d0*/  IMAD.U32 R7, RZ, RZ, UR11 ;  /* 0x0000000bff077e24 */ /* 0x000fe2000f8e00ff */
[----:B------:R-:W2:Y:S04]  /*10e0*/  @P0 LDG.E R4, desc[UR36][R4.64] ;  /* 0x0000002404040981 */ /* 0x000ea8000c1e1900 */
[----:B------:R-:W3:Y:S01]  /*10f0*/  @P1 LDG.E R6, desc[UR36][R6.64] ;  /* 0x0000002406061981 */ /* 0x000ee2000c1e1900 */
[----:B------:R-:W-:Y:S01]  /*1100*/  UISETP.NE.U32.AND UP0, UPT, UR8, URZ, UPT ;  /* 0x0000003f0800728c */ /* 0x000fe2000bf05070 */
[----:B------:R-:W-:Y:S01]  /*1110*/  MOV R175, UR6 ;  /* 0x0000000600af7c02 */ /* 0x000fe20008000f00 */
[----:B------:R-:W-:Y:S01]  /*1120*/  UMOV UR41, URZ ;  /* 0x0000003f00297c82 */ /* 0x000fe20008000000 */
[----:B------:R-:W-:-:S02]  /*1130*/  ULOP3.LUT UR8, UR5, 0xff000000, URZ, 0xc0, !UPT ;  /* 0xff00000005087892 */ /* 0x000fc4000f8ec03f */
[----:B------:R-:W-:-:S04]  /*1140*/  UISETP.NE.AND.EX UP0, UPT, UR9, URZ, UPT, UP0 ;  /* 0x0000003f0900728c */ /* 0x000fc8000bf05300 */
[----:B------:R-:W-:-:S04]  /*1150*/  USEL UR4, UR4, 0x1, UP0 ;  /* 0x0000000104047887 */ /* 0x000fc80008000000 */
[----:B------:R-:W-:Y:S01]  /*1160*/  UIMAD UR4, UR4, UR7, URZ ;  /* 0x00000007040472a4 */ /* 0x000fe2000f8e023f */
[----:B--2---:R-:W-:-:S06]  /*1170*/  @P0 R2UR UR41, R4 ;  /* 0x00000000042902ca */ /* 0x004fcc00000e0000 */
[----:B---3--:R-:W-:Y:S01]  /*1180*/  @P1 R2UR UR4, R6 ;  /* 0x00000000060412ca */ /* 0x008fe200000e0000 */
[----:B-1---5:R-:W-:-:S14]  /*1190*/  @P1 BRA `(.L_x_184) ;  /* 0x0000000000341947 */ /* 0x022fdc0003800000 */
[----:B------:R-:W-:Y:S02]  /*11a0*/  ULDC.64 UR6, c[0x0][0xa08] ;  /* 0x0002820000067ab9 */ /* 0x000fe40000000a00 */
[----:B------:R-:W-:-:S04]  /*11b0*/  ISETP.NE.U32.AND P0, PT, RZ, UR6, PT ;  /* 0x00000006ff007c0c */ /* 0x000fc8000bf05070 */
[----:B------:R-:W-:-:S13]  /*11c0*/  ISETP.NE.AND.EX P0, PT, RZ, UR7, PT, P0 ;  /* 0x00000007ff007c0c */ /* 0x000fda000bf05300 */
[----:B------:R-:W-:Y:S05]  /*11d0*/  @!P0 BRA `(.L_x_184) ;  /* 0x0000000000248947 */ /* 0x000fea0003800000 */
[----:B------:R-:W-:Y:S02]  /*11e0*/  ULDC.64 UR6, c[0x0][0xa08] ;  /* 0x0002820000067ab9 */ /* 0x000fe40000000a00 */
[----:B------:R-:W-:-:S06]  /*11f0*/  UIMAD.WIDE UR6, UR61, 0x4, UR6 ;  /* 0x000000043d0678a5 */ /* 0x000fcc000f8e0206 */
[----:B------:R-:W-:Y:S02]  /*1200*/  IMAD.U32 R4, RZ, RZ, UR6 ;  /* 0x00000006ff047e24 */ /* 0x000fe4000f8e00ff */
[----:B------:R-:W-:-:S05]  /*1210*/  IMAD.U32 R5, RZ, RZ, UR7 ;  /* 0x00000007ff057e24 */ /* 0x000fca000f8e00ff */
[----:B------:R-:W2:Y:S04]  /*1220*/  LDG.E R3, desc[UR36][R4.64] ;  /* 0x0000002404037981 */ /* 0x000ea8000c1e1900 */
[----:B------:R-:W3:Y:S01]  /*1230*/  LDG.E R0, desc[UR36][R4.64+0x4] ;  /* 0x0000042404007981 */ /* 0x000ee2000c1e1900 */
[----:B--2---:R-:W-:Y:S02]  /*1240*/  R2UR UR4, R3 ;  /* 0x00000000030472ca */ /* 0x004fe400000e0000 */
[----:B---3--:R-:W-:-:S13]  /*1250*/  R2UR UR6, R0 ;  /* 0x00000000000672ca */ /* 0x008fda00000e0000 */
[----:B------:R-:W-:-:S12]  /*1260*/  UIADD3 UR4, -UR4, UR6, URZ ;  /* 0x0000000604047290 */ /* 0x000fd8000fffe13f */
.L_x_184:
[----:B------:R-:W-:Y:S02]  /*1270*/  UIADD3 UR41, -UR41, UR4, URZ ;  /* 0x0000000429297290 */ /* 0x000fe4000fffe13f */
[----:B------:R-:W-:Y:S02]  /*1280*/  ULOP3.LUT UR4, UR5, 0xff0000, URZ, 0xc0, !UPT ;  /* 0x00ff000005047892 */ /* 0x000fe4000f8ec03f */
[----:B------:R-:W-:Y:S02]  /*1290*/  UISETP.GE.AND UP0, UPT, UR41, 0x1, UPT ;  /* 0x000000012900788c */ /* 0x000fe4000bf06270 */
[----:B------:R-:W-:Y:S02]  /*12a0*/  USHF.R.U32.HI UR8, URZ, 0x8, UR8 ;  /* 0x000000083f087899 */ /* 0x000fe40008011608 */
[----:B------:R-:W-:Y:S02]  /*12b0*/  UIADD3 UR6, UR41, 0x5f, URZ ;  /* 0x0000005f29067890 */ /* 0x000fe4000fffe03f */
[----:B------:R-:W-:Y:S01]  /*12c0*/  PLOP3.LUT P0, PT, PT, PT, UP0, 0x80, 0x0 ;  /* 0x000000000000781c */ /* 0x000fe20003f0f008 */
[----:B------:R-:W-:-:S02]  /*12d0*/  ULEA.HI UR8, UR4, UR8, URZ, 0x10 ;  /* 0x0000000804087291 */ /* 0x000fc4000f8f803f */
[----:B------:R-:W-:Y:S02]  /*12e0*/  UIMAD.WIDE UR6, UR6, 0x2aaaaaab, URZ ;  /* 0x2aaaaaab060678a5 */ /* 0x000fe4000f8e023f */
[----:B------:R-:W-:Y:S02]  /*12f0*/  ULOP3.LUT UR4, UR8, 0xff, URZ, 0xc0, !UPT ;  /* 0x000000ff08047892 */ /* 0x000fe4000f8ec03f */
[----:B------:R-:W-:Y:S02]  /*1300*/  ULOP3.LUT UR9, UR5, 0xffff, URZ, 0xc0, !UPT ;  /* 0x0000ffff05097892 */ /* 0x000fe4000f8ec03f */
[----:B------:R-:W-:Y:S02]  /*1310*/  USHF.R.U32.HI UR5, URZ, 0x10, UR8 ;  /* 0x000000103f057899 */ /* 0x000fe40008011608 */
[----:B------:R-:W-:Y:S01]  /*1320*/  USHF.R.U32.HI UR6, URZ, 0x1f, UR7 ;  /* 0x0000001f3f067899 */ /* 0x000fe20008011607 */
[----:B------:R-:W-:Y:S01]  /*1330*/  IMAD.U32 R19, RZ, RZ, UR4 ;  /* 0x00000004ff137e24 */ /* 0x000fe2000f8e00ff */
[----:B------:R-:W-:Y:S01]  /*1340*/  UMOV UR4, URZ ;  /* 0x0000003f00047c82 */ /* 0x000fe20008000000 */
[----:B------:R-:W-:Y:S01]  /*1350*/  IMAD.U32 R174, RZ, RZ, UR9 ;  /* 0x00000009ffae7e24 */ /* 0x000fe2000f8e00ff */
[----:B------:R-:W-:Y:S01]  /*1360*/  ULEA.HI.SX32 UR9, UR7, UR6, 0x1c ;  /* 0x0000000607097291 */ /* 0x000fe2000f8fe23f */
[----:B------:R-:W-:Y:S01]  /*1370*/  IMAD.U32 R18, RZ, RZ, UR5 ;  /* 0x00000005ff127e24 */ /* 0x000fe2000f8e00ff */
[----:B------:R-:W-:Y:S10]  /*1380*/  @!P0 BRA `(.L_x_185) ;  /* 0x0000000000948947 */ /* 0x000ff40003800000 */
[----:B------:R-:W-:Y:S01]  /*1390*/  R2UR UR5, R18 ;  /* 0x00000000120572ca */ /* 0x000fe200000e0000 */
[----:B------:R-:W-:-:S12]  /*13a0*/  ULDC UR4, c[0x0][0x9f0] ;  /* 0x00027c0000047ab9 */ /* 0x000fd80000000800 */
[----:B------:R-:W-:-:S04]  /*13b0*/  UISETP.NE.AND UP0, UPT, UR5, URZ, UPT ;  /* 0x0000003f0500728c */ /* 0x000fc8000bf05270 */
[----:B------:R-:W-:-:S03]  /*13c0*/  USEL UR10, UR5, UR4, UP0 ;  /* 0x00000004050a7287 */ /* 0x000fc60008000000 */
[----:B------:R-:W-:Y:S01]  /*13d0*/  UMOV UR4, URZ ;  /* 0x0000003f00047c82 */ /* 0x000fe20008000000 */
[----:B------:R-:W-:Y:S02]  /*13e0*/  UIADD3 UR6, UR9, -0x1, UR10 ;  /* 0xffffffff09067890 */ /* 0x000fe4000fffe00a */
[----:B------:R-:W-:-:S04]  /*13f0*/  IMAD.U32 R4, RZ, RZ, UR10 ;  /* 0x0000000aff047e24 */ /* 0x000fc8000f8e00ff */
[----:B------:R-:W-:Y:S01]  /*1400*/  IMAD.U32 R5, RZ, RZ, UR6 ;  /* 0x00000006ff057e24 */ /* 0x000fe2000f8e00ff */
[-C--:B------:R-:W-:Y:S01]  /*1410*/  IABS R0, R4.reuse ;  /* 0x0000000400007213 */ /* 0x080fe20000000000 */
[----:B------:R-:W-:Y:S01]  /*1420*/  ULOP3.LUT UR6, UR6, UR10, URZ, 0x3c, !UPT ;  /* 0x0000000a06067292 */ /* 0x000fe2000f8e3c3f */
[----:B------:R-:W-:Y:S02]  /*1430*/  IABS R6, R4 ;  /* 0x0000000400067213 */ /* 0x000fe40000000000 */
[----:B------:R-:W-:Y:S02]  /*1440*/  R2UR UR11, R0 ;  /* 0x00000000000b72ca */ /* 0x000fe400000e0000 */
[----:B------:R-:W-:-:S05]  /*1450*/  IABS R5, R5 ;  /* 0x0000000500057213 */ /* 0x000fca0000000000 */
[----:B------:R-:W-:-:S05]  /*1460*/  IMAD.MOV.U32 R4, RZ, RZ, R5 ;  /* 0x000000ffff047224 */ /* 0x000fca00078e0005 */
[----:B------:R-:W-:Y:S01]  /*1470*/  R2UR UR8, R4 ;  /* 0x00000000040872ca */ /* 0x000fe200000e0000 */
        /* <DEDUP_REMOVED lines=18> */
[----:B------:R-:W-:-:S05]  /*15a0*/  UISETP.NE.AND UP0, UPT, UR10, URZ, UPT ;  /* 0x0000003f0a00728c */ /* 0x000fca000bf05270 */
[----:B------:R-:W-:Y:S02]  /*15b0*/  UMOV UR4, UR5 ;  /* 0x0000000500047c82 */ /* 0x000fe40008000000 */
[----:B------:R-:W-:-:S04]  /*15c0*/  @!UP1 UIADD3 UR4, -UR4, URZ, URZ ;  /* 0x0000003f04049290 */ /* 0x000fc8000fffe13f */
[----:B------:R-:W-:-:S12]  /*15d0*/  @!UP0 ULOP3.LUT UR4, URZ, UR10, URZ, 0x33, !UPT ;  /* 0x0000000a3f048292 */ /* 0x000fd8000f8e333f */
.L_x_185:
[----:B------:R-:W-:Y:S01]  /*15e0*/  R2UR UR5, R19 ;  /* 0x00000000130572ca */ /* 0x000fe200000e0000 */
[----:B------:R-:W-:Y:S01]  /*15f0*/  IMAD.U32 R3, RZ, RZ, UR4 ;  /* 0x00000004ff037e24 */ /* 0x000fe2000f8e00ff */
[----:B------:R-:W-:Y:S02]  /*1600*/  MOV R0, UR9 ;  /* 0x0000000900007c02 */ /* 0x000fe40008000f00 */
[----:B------:R-:W-:Y:S02]  /*1610*/  CS2R R98, SRZ ;  /* 0x0000000000627805 */ /* 0x000fe4000001ff00 */
[----:B------:R-:W-:Y:S02]  /*1620*/  PLOP3.LUT P0, PT, PT, PT, PT, 0x80, 0x0 ;  /* 0x000000000000781c */ /* 0x000fe40003f0f070 */
        /* <DEDUP_REMOVED lines=8> */
[----:B------:R-:W-:Y:S01]  /*16b0*/  UIMAD UR60, UR5, UR4, URZ ;  /* 0x00000004053c72a4 */ /* 0x000fe2000f8e023f */
[----:B------:R-:W-:-:S02]  /*16c0*/  CS2R R70, SRZ ;  /* 0x0000000000467805 */ /* 0x000fc4000001ff00 */
[----:B------:R-:W-:Y:S02]  /*16d0*/  CS2R R68, SRZ ;  /* 0x0000000000447805 */ /* 0x000fe4000001ff00 */
[----:B------:R-:W-:Y:S02]  /*16e0*/  CS2R R66, SRZ ;  /* 0x0000000000427805 */ /* 0x000fe4000001ff00 */
[----:B------:R-:W-:Y:S02]  /*16f0*/  CS2R R64, SRZ ;  /* 0x0000000000407805 */ /* 0x000fe4000001ff00 */
[----:B------:R-:W-:Y:S02]  /*1700*/  CS2R R62, SRZ ;  /* 0x00000000003e7805 */ /* 0x000fe4000001ff00 */
[----:B------:R-:W-:Y:S02]  /*1710*/  VIADDMNMX R0, R3, UR60, R0, PT ;  /* 0x0000003c03007c46 */ /* 0x000fe4000b800100 */
[----:B------:R-:W-:-:S02]  /*1720*/  CS2R R60, SRZ ;  /* 0x00000000003c7805 */ /* 0x000fc4000001ff00 */
[----:B------:R-:W-:Y:S02]  /*1730*/  CS2R R58, SRZ ;  /* 0x00000000003a7805 */ /* 0x000fe4000001ff00 */
[----:B------:R-:W-:Y:S02]  /*1740*/  CS2R R56, SRZ ;  /* 0x0000000000387805 */ /* 0x000fe4000001ff00 */
[----:B------:R-:W-:Y:S02]  /*1750*/  R2UR UR40, R0 ;  /* 0x00000000002872ca */ /* 0x000fe400000e0000 */
        /* <DEDUP_REMOVED lines=12> */
[----:B------:R-:W-:Y:S01]  /*1820*/  UISETP.GT.AND UP0, UPT, UR40, UR60, UPT ;  /* 0x0000003c2800728c */ /* 0x000fe2000bf04270 */
[----:B------:R-:W-:Y:S02]  /*1830*/  CS2R R94, SRZ ;  /* 0x00000000005e7805 */ /* 0x000fe4000001ff00 */
[----:B------:R-:W-:Y:S02]  /*1840*/  CS2R R88, SRZ ;  /* 0x0000000000587805 */ /* 0x000fe4000001ff00 */
[----:B------:R-:W-:-:S02]  /*1850*/  CS2R R92, SRZ ;  /* 0x00000000005c7805 */ /* 0x000fc4000001ff00 */
[----:B------:R-:W-:Y:S02]  /*1860*/  CS2R R20, SRZ ;  /* 0x0000000000147805 */ /* 0x000fe4000001ff00 */
[----:B------:R-:W-:-:S13]  /*1870*/  PLOP3.LUT P1, PT, PT, PT, UP0, 0x80, 0x0 ;  /* 0x000000000000781c */ /* 0x000fda0003f2f008 */
[----:B------:R-:W-:Y:S05]  /*1880*/  @!P1 BRA `(.L_x_186) ;  /* 0x0000004c00689947 */ /* 0x000fea0003800000 */
[----:B------:R-:W0:Y:S01]  /*1890*/  SHFL.IDX PT, R0, R195, RZ, 0x1f ;  /* 0x00001fffc3007589 */ /* 0x000e2200000e0000 */
[----:B------:R-:W1:Y:S01]  /*18a0*/  S2UR UR42, SR_CgaCtaId ;  /* 0x00000000002a79c3 */ /* 0x000e620000008800 */
[----:B------:R-:W-:Y:S01]  /*18b0*/  UMOV UR43, 0x400 ;  /* 0x00000400002b7882 */ /* 0x000fe20000000000 */
[----:B0-----:R-:W-:Y:S01]  /*18c0*/  R2UR UR4, R0 ;  /* 0x00000000000472ca */ /* 0x001fe200000e0000 */
[----:B-1----:R-:W-:-:S04]  /*18d0*/  ULEA UR43, UR42, UR43, 0x18 ;  /* 0x0000002b2a2b7291 */ /* 0x002fc8000f8ec03f */
[----:B------:R-:W-:-:S04]  /*18e0*/  UIADD3 UR6, UR43, 0xc400, URZ ;  /* 0x0000c4002b067890 */ /* 0x000fc8000fffe03f */
[----:B------:R-:W-:-:S04]  /*18f0*/  ULOP3.LUT UP0, URZ, UR6, 0x1bf, URZ, 0xc0, !UPT ;  /* 0x000001bf063f7892 */ /* 0x000fc8000f80c03f */
[----:B------:R-:W-:Y:S02]  /*1900*/  ULEA.HI UR5, UR4, UR4, URZ, 0x1 ;  /* 0x0000000404057291 */ /* 0x000fe4000f8f083f */
[----:B------:R-:W-:Y:S02]  /*1910*/  PLOP3.LUT P0, PT, PT, PT, UP0, 0x80, 0x0 ;  /* 0x000000000000781c */ /* 0x000fe40003f0f008 */
        /* <DEDUP_REMOVED lines=13> */
[----:B------:R-:W-:Y:S02]  /*19f0*/  IMAD.U32 R10, RZ, RZ, UR6 ;  /* 0x00000006ff0a7e24 */ /* 0x000fe4000f8e00ff */
[----:B------:R-:W-:Y:S02]  /*1a00*/  IMAD.U32 R6, RZ, RZ, UR4 ;  /* 0x00000004ff067e24 */ /* 0x000fe4000f8e00ff */
[----:B------:R-:W-:-:S02]  /*1a10*/  IMAD.U32 R7, RZ, RZ, UR5 ;  /* 0x00000005ff077e24 */ /* 0x000fc4000f8e00ff */
[----:B------:R-:W-:Y:S02]  /*1a20*/  IMAD.U32 R11, RZ, RZ, UR7 ;  /* 0x00000007ff0b7e24 */ /* 0x000fe4000f8e00ff */
[----:B------:R-:W-:Y:S02]  /*1a30*/  IMAD.MOV.U32 R8, RZ, RZ, 0x70 ;  /* 0x00000070ff087424 */ /* 0x000fe400078e00ff */
[----:B------:R-:W-:Y:S02]  /*1a40*/  IMAD.MOV.U32 R12, RZ, RZ, 0x1 ;  /* 0x00000001ff0c7424 */ /* 0x000fe400078e00ff */
[----:B0-----:R-:W-:-:S07]  /*1a50*/  IMAD.MOV.U32 R13, RZ, RZ, RZ ;  /* 0x000000ffff0d7224 */ /* 0x001fce00078e00ff */
[----:B------:R-:W-:-:S07]  /*1a60*/  LEPC R20, `(.L_x_187) ;  /* 0x000000001014794e */ /* 0x000fce0000000000 */
[----:B-1----:R-:W-:Y:S05]  /*1a70*/  CALL.ABS.NOINC R14 ;  /* 0x000000000e007343 */ /* 0x002fea0003c00000 */
.L_x_187:
[----:B------:R-:W-:Y:S02]  /*1a80*/  R2UR UR6, R177 ;  /* 0x00000000b10672ca */ /* 0x000fe400000e0000 */
[----:B------:R-:W-:-:S11]  /*1a90*/  R2UR UR5, R199 ;  /* 0x00000000c70572ca */ /* 0x000fd600000e0000 */
[----:B------:R-:W-:Y:S02]  /*1aa0*/  ULEA.HI UR4, UR6, UR6, URZ, 0x1 ;  /* 0x0000000606047291 */ /* 0x000fe4000f8f083f */
[----:B------:R-:W-:Y:S02]  /*1ab0*/  IMAD.U32 R3, RZ, RZ, UR5 ;  /* 0x00000005ff037e24 */ /* 0x000fe4000f8e00ff */
[----:B------:R-:W-:-:S03]  /*1ac0*/  ULOP3.LUT UR4, UR4, 0xfffffffe, URZ, 0xc0, !UPT ;  /* 0xfffffffe04047892 */ /* 0x000fc6000f8ec03f */
[----:B------:R-:W-:Y:S01]  /*1ad0*/  ISETP.NE.AND P0, PT, R3, 0x3, PT ;  /* 0x000000030300780c */ /* 0x000fe20003f05270 */
[----:B------:R-:W-:-:S06]  /*1ae0*/  UIADD3 UR4, UR6, -UR4, URZ ;  /* 0x8000000406047290 */ /* 0x000fcc000fffe03f */
[----:B------:R-:W-:-:S04]  /*1af0*/  MOV R0, UR4 ;  /* 0x0000000400007c02 */ /* 0x000fc80008000f00 */
[----:B------:R-:W-:-:S04]  /*1b00*/  SHF.L.U32 R0, R0, 0x1f, RZ ;  /* 0x0000001f00007819 */ /* 0x000fc800000006ff */
[----:B------:R-:W0:Y:S02]  /*1b10*/  SYNCS.PHASECHK.TRANS64.TRYWAIT P1, [UR43+0x2a800], R0 ;  /* 0x02a80000ff0075a7 */ /* 0x000e24000802016b */
[----:B0-----:R-:W-:Y:S05]  /*1b20*/  @!P1 BRA `(.L_x_188) ;  /* 0x000000d400609947 */ /* 0x001fea0003800000 */
.L_x_318:
[----:B------:R-:W-:Y:S05]  /*1b30*/  @!P0 BRA `(.L_x_189) ;  /* 0x0000000000048947 */ /* 0x000fea0003800000 */
[----:B------:R-:W-:Y:S01]  /*1b40*/  BPT.TRAP 0x1 ;  /* 0x000000040000795c */ /* 0x000fe20000300000 */
.L_x_189:
[----:B------:R-:W-:Y:S02]  /*1b50*/  IMAD.U32 R8, RZ, RZ, UR38 ;  /* 0x00000026ff087e24 */ /* 0x000fe4000f8e00ff */
[----:B0-----:R-:W-:-:S03]  /*1b60*/  IMAD.U32 R3, RZ, RZ, UR39 ;  /* 0x00000027ff037e24 */ /* 0x001fc6000f8e00ff */
[----:B------:R-:W-:Y:S02]  /*1b70*/  LEA R8, R8, UR43, 0x3 ;  /* 0x0000002b08087c11 */ /* 0x000fe4000f8e18ff */
[----:B------:R-:W-:-:S04]  /*1b80*/  SHF.L.U32 R3, R3, 0x1f, RZ ;  /* 0x0000001f03037819 */ /* 0x000fc800000006ff */
[----:B------:R0:W1:Y:S01]  /*1b90*/  SYNCS.PHASECHK.TRANS64.TRYWAIT P1, [R8+URZ+0x2a830], R3 ;  /* 0x02a83003080075a7 */ /* 0x000062000802017f */
[----:B------:R-:W-:Y:S05]  /*1ba0*/  @!P0 BRA `(.L_x_190) ;  /* 0x0000000000048947 */ /* 0x000fea0003800000 */
[----:B------:R-:W-:Y:S01]  /*1bb0*/  BPT.TRAP 0x1 ;  /* 0x000000040000795c */ /* 0x000fe20000300000 */
.L_x_190:
[----:B------:R-:W-:Y:S01]  /*1bc0*/  IMAD.MOV.U32 R87, RZ, RZ, RZ ;  /* 0x000000ffff577224 */ /* 0x000fe200078e00ff */
[----:B-1----:R-:W-:Y:S06]  /*1bd0*/  @P1 BRA `(.L_x_191) ;  /* 0x0000000000081947 */ /* 0x002fec0003800000 */
[----:B------:R-:W1:Y:S02]  /*1be0*/  SYNCS.PHASECHK.TRANS64.TRYWAIT P1, [R8+URZ+0x2a830], R3 ;  /* 0x02a83003080075a7 */ /* 0x000e64000802017f */
[----:B-1----:R-:W-:Y:S05]  /*1bf0*/  @!P1 BRA `(.L_x_192) ;  /* 0x000000d400449947 */ /* 0x002fea0003800000 */
.L_x_191:
[----:B------:R-:W-:Y:S05]  /*1c00*/  WARPSYNC.ALL ;  /* 0x0000000000007948 */ /* 0x000fea0003800000 */
[----:B------:R-:W-:Y:S01]  /*1c10*/  UIADD3 UR43, UR43, 0x18400, URZ ;  /* 0x000184002b2b7890 */ /* 0x000fe2000fffe03f */
[----:B------:R-:W-:Y:S01]  /*1c20*/  WARPGROUP.ARRIVE ;  /* 0x00000000000079c5 */ /* 0x000fe20000000000 */
[----:B------:R-:W-:Y:S02]  /*1c30*/  ULOP3.LUT UR4, UR44, 0x10000, URZ, 0xfc, !UPT ;  /* 0x000100002c047892 */ /* 0x000fe4000f8efc3f */
[----:B------:R-:W-:Y:S01]  /*1c40*/  USHF.R.U32.HI UR43, URZ, 0x4, UR43 ;  /* 0x000000043f2b7899 */ /* 0x000fe2000801162b */
[----:B------:R-:W-:Y:S01]  /*1c50*/  UMOV UR13, 0x40000040 ;  /* 0x40000040000d7882 */ /* 0x000fe20000000000 */
[----:B------:R-:W-:-:S02]  /*1c60*/  UMOV UR15, 0x40000040 ;  /* 0x40000040000f7882 */ /* 0x000fc40000000000 */
[----:B------:R-:W-:Y:S01]  /*1c70*/  ULOP3.LUT UR10, UR43, 0x3fff, URZ, 0xc0, !UPT ;  /* 0x00003fff2b0a7892 */ /* 0x000fe2000f8ec03f */
[----:B------:R-:W-:Y:S01]  /*1c80*/  IMAD.U32 R5, RZ, RZ, UR13 ;  /* 0x0000000dff057e24 */ /* 0x000fe2000f8e00ff */
[----:B------:R-:W-:Y:S01]  /*1c90*/  UMOV UR12, UR4 ;  /* 0x00000004000c7c82 */ /* 0x000fe20008000000 */
[----:B------:R-:W-:Y:S01]  /*1ca0*/  UIADD3 UR6, UR4, 0x2, URZ ;  /* 0x0000000204067890 */ /* 0x000fe2000fffe03f */
[----:B------:R-:W-:Y:S01]  /*1cb0*/  IMAD.U32 R4, RZ, RZ, UR12 ;  /* 0x0000000cff047e24 */ /* 0x000fe2000f8e00ff */
[----:B------:R-:W-:Y:S02]  /*1cc0*/  ULOP3.LUT UR10, UR10, 0x10000, URZ, 0xfc, !UPT ;  /* 0x000100000a0a7892 */ /* 0x000fe4000f8efc3f */
[----:B------:R-:W-:Y:S02]  /*1cd0*/  UIADD3 UR56, UR4, 0x4, URZ ;  /* 0x0000000404387890 */ /* 0x000fe4000fffe03f */
[----:B------:R-:W-:Y:S01]  /*1ce0*/  UIMAD UR5, UR38, 0x900, UR10 ;  /* 0x00000900260578a4 */ /* 0x000fe2000f8e020a */
[----:B------:R-:W-:Y:S01]  /*1cf0*/  UMOV UR57, 0x40000040 ;  /* 0x4000004000397882 */ /* 0x000fe20000000000 */
[----:B------:R-:W-:-:S02]  /*1d00*/  UMOV UR59, 0x40000040 ;  /* 0x40000040003b7882 */ /* 0x000fc40000000000 */
[----:B------:R-:W-:Y:S02]  /*1d10*/  UIADD3 UR7, UR5, 0x2, URZ ;  /* 0x0000000205077890 */ /* 0x000fe4000fffe03f */
[----:B------:R-:W-:Y:S02]  /*1d20*/  UIADD3 UR58, UR5, 0x4, URZ ;  /* 0x00000004053a7890 */ /* 0x000fe4000fffe03f */
[----:B------:R-:W-:Y:S01]  /*1d30*/  UMOV UR14, UR5 ;  /* 0x00000005000e7c82 */ /* 0x000fe20008000000 */
[----:B------:R-:W-:Y:S01]  /*1d40*/  UIADD3 UR52, UR4, 0x6, URZ ;  /* 0x0000000604347890 */ /* 0x000fe2000fffe03f */
[----:B------:R-:W-:Y:S01]  /*1d50*/  HGMMA.64x96x16.F32 R24, gdesc[UR12], RZ, !UPT, gsb0 ;  /* 0x016000000c1879f0 */ /* 0x000fe2000c0008ff */
[----:B------:R-:W-:Y:S01]  /*1d60*/  UMOV UR12, UR6 ;  /* 0x00000006000c7c82 */ /* 0x000fe20008000000 */
[----:B------:R-:W-:Y:S01]  /*1d70*/  UMOV UR13, 0x40000040 ;  /* 0x40000040000d7882 */ /* 0x000fe20000000000 */
[----:B------:R-:W-:Y:S01]  /*1d80*/  UMOV UR14, UR7 ;  /* 0x00000007000e7c82 */ /* 0x000fe20008000000 */
[----:B------:R-:W-:Y:S01]  /*1d90*/  UMOV UR15, 0x40000040 ;  /* 0x40000040000f7882 */ /* 0x000fe20000000000 */
[----:B------:R-:W-:Y:S01]  /*1da0*/  UIADD3 UR54, UR5, 0x6, URZ ;  /* 0x0000000605367890 */ /* 0x000fe2000fffe03f */
[----:B------:R-:W-:Y:S01]  /*1db0*/  IMAD.U32 R6, RZ, RZ, UR12 ;  /* 0x0000000cff067e24 */ /* 0x000fe2000f8e00ff */
[----:B------:R-:W-:Y:S01]  /*1dc0*/  UMOV UR53, 0x40000040 ;  /* 0x4000004000357882 */ /* 0x000fe20000000000 */
[----:B------:R-:W-:Y:S01]  /*1dd0*/  UMOV UR55, 0x40000040 ;  /* 0x4000004000377882 */ /* 0x000fe20000000000 */
[----:B------:R-:W-:Y:S01]  /*1de0*/  UIADD3 UR48, UR4, 0x400, URZ ;  /* 0x0000040004307890 */ /* 0x000fe2000fffe03f */
[----:B------:R-:W-:Y:S01]  /*1df0*/  IMAD.U32 R7, RZ, RZ, UR13 ;  /* 0x0000000dff077e24 */ /* 0x000fe2000f8e00ff */
        /* <DEDUP_REMOVED lines=27> */
[----:B------:R-:W-:-:S02]  /*1fb0*/  WARPGROUP.DEPBAR.LE gsb0, 0x0 ;  /* 0x00008000000079c5 */ /* 0x000fc40000010000 */
[----:B------:R-:W-:-:S06]  /*1fc0*/  WARPGROUP.ARRIVE ;  /* 0x00000000000079c5 */ /* 0x000fcc0000000000 */
[----:B------:R-:W-:Y:S01]  /*1fd0*/  HGMMA.64x96x16.F32 R24, gdesc[UR12], R24, gsb0 ;  /* 0x016000000c1879f0 */ /* 0x000fe20008000818 */
        /* <DEDUP_REMOVED lines=37> */
.L_x_193:
[----:B------:R-:W-:Y:S01]  /*2230*/  IMAD.U32 R0, RZ, RZ, UR41 ;  /* 0x00000029ff007e24 */ /* 0x000fe2000f8e00ff */
[----:B------:R-:W-:Y:S01]  /*2240*/  ULDC UR4, c[0x0][0x988] ;  /* 0x0002620000047ab9 */ /* 0x000fe20000000800 */
[----:B01----:R-:W-:Y:S01]  /*2250*/  IMAD.U32 R3, RZ, RZ, UR40 ;  /* 0x00000028ff037e24 */ /* 0x003fe2000f8e00ff */
[----:B------:R-:W-:Y:S01]  /*2260*/  P2R R15, PR, RZ, 0x1 ;  /* 0x00000001ff0f7803 */ /* 0x000fe20000000000 */
[----:B------:R-:W-:Y:S01]  /*2270*/  UIADD3 UR40, UR40, -0x2, URZ ;  /* 0xfffffffe28287890 */ /* 0x000fe2000fffe03f */
[----:B------:R-:W-:Y:S01]  /*2280*/  IADD3 R0, R0, 0x60, -R173 ;  /* 0x0000006000007810 */ /* 0x000fe20007ffe8ad */
[--C-:B------:R-:W-:Y:S02]  /*2290*/  IMAD.MOV.U32 R85, RZ, RZ, R87.reuse ;  /* 0x000000ffff557224 */ /* 0x100fe400078e0057 */
[----:B------:R-:W-:Y:S01]  /*22a0*/  UISETP.GE.AND UP0, UPT, UR40, UR60, UPT ;  /* 0x0000003c2800728c */ /* 0x000fe2000bf06270 */
[----:B------:R-:W-:Y:S02]  /*22b0*/  IMAD.MOV.U32 R83, RZ, RZ, R87 ;  /* 0x000000ffff537224 */ /* 0x000fe400078e0057 */
[----:B------:R-:W-:-:S02]  /*22c0*/  IMAD R0, R3, -0x60, R0 ;  /* 0xffffffa003007824 */ /* 0x000fc400078e0200 */
[--C-:B------:R-:W-:Y:S02]  /*22d0*/  IMAD.MOV.U32 R81, RZ, RZ, R87.reuse ;  /* 0x000000ffff517224 */ /* 0x100fe400078e0057 */
[--C-:B------:R-:W-:Y:S01]  /*22e0*/  IMAD.MOV.U32 R79, RZ, RZ, R87.reuse ;  /* 0x000000ffff4f7224 */ /* 0x100fe200078e0057 */
[C---:B------:R-:W-:Y:S01]  /*22f0*/  ISETP.GT.AND P6, PT, R0.reuse, RZ, PT ;  /* 0x000000ff0000720c */ /* 0x040fe20003fc4270 */
[--C-:B------:R-:W-:Y:S01]  /*2300*/  IMAD.MOV.U32 R77, RZ, RZ, R87.reuse ;  /* 0x000000ffff4d7224 */ /* 0x100fe200078e0057 */
[C---:B------:R-:W-:Y:S01]  /*2310*/  ISETP.GT.AND P5, PT, R0.reuse, 0x1, PT ;  /* 0x000000010000780c */ /* 0x040fe20003fa4270 */
[--C-:B------:R-:W-:Y:S01]  /*2320*/  IMAD.MOV.U32 R75, RZ, RZ, R87.reuse ;  /* 0x000000ffff4b7224 */ /* 0x100fe200078e0057 */
[----:B------:R-:W-:Y:S01]  /*2330*/  ISETP.GT.AND P4, PT, R0, 0x8, PT ;  /* 0x000000080000780c */ /* 0x000fe20003f84270 */
[----:B------:R-:W-:Y:S01]  /*2340*/  IMAD.MOV.U32 R73, RZ, RZ, R87 ;  /* 0x000000ffff497224 */ /* 0x000fe200078e0057 */
[----:B------:R-:W-:Y:S02]  /*2350*/  FSEL R10, R24, -INF , P6 ;  /* 0xff800000180a7808 */ /* 0x000fe40003000000 */
[----:B------:R-:W-:-:S02]  /*2360*/  FSEL R25, R25, -INF , P5 ;  /* 0xff80000019197808 */ /* 0x000fc40002800000 */
[----:B------:R-:W-:Y:S02]  /*2370*/  ISETP.GT.AND P3, PT, R0, 0x9, PT ;  /* 0x000000090000780c */ /* 0x000fe40003f64270 */
[----:B------:R-:W-:Y:S02]  /*2380*/  FSEL R72, R28, -INF , P4 ;  /* 0xff8000001c487808 */ /* 0x000fe40002000000 */
[----:B------:R-:W-:Y:S02]  /*2390*/  FMNMX.FTZ R3, R10, R25, !PT ;  /* 0x000000190a037209 */ /* 0x000fe40007810000 */
[----:B------:R-:W-:Y:S02]  /*23a0*/  ISETP.GT.AND P2, PT, R0, 0x10, PT ;  /* 0x000000100000780c */ /* 0x000fe40003f44270 */
[----:B------:R-:W-:Y:S02]  /*23b0*/  FSEL R74, R29, -INF , P3 ;  /* 0xff8000001d4a7808 */ /* 0x000fe40001800000 */
[----:B------:R-:W-:-:S02]  /*23c0*/  FMNMX.FTZ R3, R72, R3, !PT ;  /* 0x0000000348037209 */ /* 0x000fc40007810000 */
[----:B------:R-:W-:Y:S02]  /*23d0*/  ISETP.GT.AND P1, PT, R0, 0x11, PT ;  /* 0x000000110000780c */ /* 0x000fe40003f24270 */
[----:B------:R-:W-:Y:S02]  /*23e0*/  FSEL R76, R32, -INF , P2 ;  /* 0xff800000204c7808 */ /* 0x000fe40001000000 */
[----:B------:R-:W-:Y:S02]  /*23f0*/  FMNMX.FTZ R3, R74, R3, !PT ;  /* 0x000000034a037209 */ /* 0x000fe40007810000 */
[----:B------:R-:W-:Y:S02]  /*2400*/  FSEL R26, R26, -INF , P6 ;  /* 0xff8000001a1a7808 */ /* 0x000fe40003000000 */
[----:B------:R-:W-:Y:S02]  /*2410*/  ISETP.GT.AND P6, PT, R0, 0x18, PT ;  /* 0x000000180000780c */ /* 0x000fe40003fc4270 */
[----:B------:R-:W-:-:S02]  /*2420*/  FSEL R78, R33, -INF , P1 ;  /* 0xff800000214e7808 */ /* 0x000fc40000800000 */
[----:B------:R-:W-:Y:S02]  /*2430*/  FMNMX.FTZ R3, R76, R3, !PT ;  /* 0x000000034c037209 */ /* 0x000fe40007810000 */
[----:B------:R-:W-:Y:S02]  /*2440*/  FSEL R27, R27, -INF , P5 ;  /* 0xff8000001b1b7808 */ /* 0x000fe40002800000 */
[----:B------:R-:W-:Y:S02]  /*2450*/  ISETP.GT.AND P5, PT, R0, 0x19, PT ;  /* 0x000000190000780c */ /* 0x000fe40003fa4270 */
[----:B------:R-:W-:Y:S02]  /*2460*/  FSEL R80, R36, -INF , P6 ;  /* 0xff80000024507808 */ /* 0x000fe40003000000 */
[----:B------:R-:W-:Y:S02]  /*2470*/  FMNMX.FTZ R3, R78, R3, !PT ;  /* 0x000000034e037209 */ /* 0x000fe40007810000 */
[----:B------:R-:W-:-:S02]  /*2480*/  FSEL R30, R30, -INF , P4 ;  /* 0xff8000001e1e7808 */ /* 0x000fc40002000000 */
        /* <DEDUP_REMOVED lines=25> */
[----:B------:R-:W-:Y:S01]  /*2620*/  FSEL R90, R49, -INF , P5 ;  /* 0xff800000315a7808 */ /* 0x000fe20002800000 */
[----:B------:R-:W-:Y:S01]  /*2630*/  IMAD.MOV.U32 R49, RZ, RZ, R87 ;  /* 0x000000ffff317224 */ /* 0x000fe200078e0057 */
[----:B------:R-:W-:Y:S02]  /*2640*/  FMNMX.FTZ R3, R48, R3, !PT ;  /* 0x0000000330037209 */ /* 0x000fe40007810000 */
[----:B------:R-:W-:Y:S02]  /*2650*/  FSEL R24, R43, -INF , P3 ;  /* 0xff8000002b187808 */ /* 0x000fe40001800000 */
[----:B------:R-:W-:Y:S02]  /*2660*/  ISETP.GT.AND P3, PT, R0, 0x39, PT ;  /* 0x000000390000780c */ /* 0x000fe40003f64270 */
[----:B------:R-:W-:-:S02]  /*2670*/  FSEL R52, R52, -INF , P4 ;  /* 0xff80000034347808 */ /* 0x000fc40002000000 */
[----:B------:R-:W-:Y:S02]  /*2680*/  FMNMX.FTZ R3, R90, R3, !PT ;  /* 0x000000035a037209 */ /* 0x000fe40007810000 */
[----:B------:R-:W-:Y:S02]  /*2690*/  FSEL R46, R46, -INF , P2 ;  /* 0xff8000002e2e7808 */ /* 0x000fe40001000000 */
[----:B------:R-:W-:Y:S02]  /*26a0*/  ISETP.GT.AND P2, PT, R0, 0x40, PT ;  /* 0x000000400000780c */ /* 0x000fe40003f44270 */
[----:B------:R-:W-:Y:S01]  /*26b0*/  FSEL R92, R53, -INF , P3 ;  /* 0xff800000355c7808 */ /* 0x000fe20001800000 */
[--C-:B------:R-:W-:Y:S01]  /*26c0*/  IMAD.MOV.U32 R53, RZ, RZ, R87.reuse ;  /* 0x000000ffff357224 */ /* 0x100fe200078e0057 */
        /* <DEDUP_REMOVED lines=8> */
[----:B------:R-:W-:Y:S01]  /*2750*/  FSEL R94, R57, -INF , P1 ;  /* 0xff800000395e7808 */ /* 0x000fe20000800000 */
[----:B------:R-:W-:Y:S01]  /*2760*/  IMAD.MOV.U32 R57, RZ, RZ, R87 ;  /* 0x000000ffff397224 */ /* 0x000fe200078e0057 */
        /* <DEDUP_REMOVED lines=8> */
[----:B------:R-:W-:Y:S01]  /*27f0*/  FSEL R96, R61, -INF , P5 ;  /* 0xff8000003d607808 */ /* 0x000fe20002800000 */
[--C-:B------:R-:W-:Y:S01]  /*2800*/  IMAD.MOV.U32 R61, RZ, RZ, R87.reuse ;  /* 0x000000ffff3d7224 */ /* 0x100fe200078e0057 */
        /* <DEDUP_REMOVED lines=16> */
[----:B------:R-:W-:Y:S01]  /*2910*/  FSEL R104, R69, -INF , P1 ;  /* 0xff80000045687808 */ /* 0x000fe20000800000 */
[----:B------:R-:W-:Y:S01]  /*2920*/  IMAD.MOV.U32 R69, RZ, RZ, R87 ;  /* 0x000000ffff457224 */ /* 0x000fe200078e0057 */
[----:B------:R-:W-:Y:S02]  /*2930*/  FMNMX.FTZ R3, R102, R3, !PT ;  /* 0x0000000366037209 */ /* 0x000fe40007810000 */
[----:B------:R-:W-:Y:S02]  /*2940*/  FSEL R62, R62, -INF , P6 ;  /* 0xff8000003e3e7808 */ /* 0x000fe40003000000 */
[----:B------:R-:W-:-:S02]  /*2950*/  FMNMX.FTZ R11, R104, R3, !PT ;  /* 0x00000003680b7209 */ /* 0x000fc40007810000 */
[----:B------:R-:W-:Y:S02]  /*2960*/  MOV R3, UR4 ;  /* 0x0000000400037c02 */ /* 0x000fe40008000f00 */
[----:B------:R-:W-:Y:S01]  /*2970*/  FSEL R64, R63, -INF , P5 ;  /* 0xff8000003f407808 */ /* 0x000fe20002800000 */
[----:B------:R-:W0:Y:S01]  /*2980*/  SHFL.BFLY PT, R0, R11, 0x2, 0x1f ;  /* 0x0c401f000b007f89 */ /* 0x000e2200000e0000 */
[----:B------:R-:W-:Y:S01]  /*2990*/  FSEL R66, R66, -INF , P4 ;  /* 0xff80000042427808 */ /* 0x000fe20002000000 */
[----:B------:R-:W-:Y:S01]  /*29a0*/  IMAD.MOV.U32 R63, RZ, RZ, R87 ;  /* 0x000000ffff3f7224 */ /* 0x000fe200078e0057 */
[----:B------:R-:W-:Y:S02]  /*29b0*/  FSEL R68, R67, -INF , P3 ;  /* 0xff80000043447808 */ /* 0x000fe40001800000 */
[----:B------:R-:W-:Y:S02]  /*29c0*/  FSEL R70, R70, -INF , P2 ;  /* 0xff80000046467808 */ /* 0x000fe40001000000 */
[----:B------:R-:W-:-:S02]  /*29d0*/  R2UR UR4, R8 ;  /* 0x00000000080472ca */ /* 0x000fc400000e0000 */
[----:B------:R-:W-:-:S11]  /*29e0*/  MOV R67, R87 ;  /* 0x0000005700437202 */ /* 0x000fd60000000f00 */
[----:B------:R-:W-:Y:S01]  /*29f0*/  UIADD3 UR4, UR4, 0x2a840, URZ ;  /* 0x0002a84004047890 */ /* 0x000fe2000fffe03f */
[----:B0-----:R-:W-:-:S03]  /*2a00*/  FMNMX.FTZ R13, R11, R0, !PT ;  /* 0x000000000b0d7209 */ /* 0x001fc60007810000 */
[----:B------:R-:W-:Y:S02]  /*2a10*/  UPRMT UR4, UR42, 0x654, UR4 ;  /* 0x000006542a047896 */ /* 0x000fe40008000004 */
[----:B------:R-:W0:Y:S07]  /*2a20*/  SHFL.BFLY PT, R0, R13, 0x1, 0x1f ;  /* 0x0c201f000d007f89 */ /* 0x000e2e00000e0000 */
[----:B------:R-:W-:Y:S01]  /*2a30*/  SYNCS.ARRIVE.TRANS64.RED.A1T0 RZ, [UR4], RZ ;  /* 0x000000ffffff79a7 */ /* 0x000fe20008100404 */
        /* <DEDUP_REMOVED lines=42> */
[----:B------:R-:W-:Y:S01]  /*2ce0*/  FFMA.FTZ R102, R102, R3, -R29 ;  /* 0x0000000366667223 */ /* 0x000fe2000001081d */
[----:B------:R-:W-:Y:S01]  /*2cf0*/  FMNMX.FTZ R13, R28, R13, !PT ;  /* 0x0000000d1c0d7209 */ /* 0x000fe20007810000 */
[----:B------:R1:W-:Y:S01]  /*2d00*/  MUFU.EX2 R11, R74 ;  /* 0x0000004a000b7308 */ /* 0x0003e20000000800 */
[----:B0-----:R-:W-:Y:S01]  /*2d10*/  FADD.FTZ R43, R136, R9 ;  /* 0x00000009882b7221 */ /* 0x001fe20000010000 */
[----:B------:R-:W-:Y:S01]  /*2d20*/  F2FP.F16.F32.PACK_AB R136, R9, R136 ;  /* 0x000000880988723e */ /* 0x000fe200000000ff */
[----:B------:R-:W-:Y:S01]  /*2d30*/  FFMA.FTZ R29, R104, R3, -R29 ;  /* 0x00000003681d7223 */ /* 0x000fe2000001081d */
[----:B------:R-:W-:Y:S01]  /*2d40*/  FMNMX.FTZ R13, R50, R13, !PT ;  /* 0x0000000d320d7209 */ /* 0x000fe20007810000 */
[----:B------:R-:W-:-:S02]  /*2d50*/  IMAD.MOV.U32 R84, RZ, RZ, R87 ;  /* 0x000000ffff547224 */ /* 0x000fc400078e0057 */
[--C-:B------:R-:W-:Y:S01]  /*2d60*/  IMAD.MOV.U32 R80, RZ, RZ, R87.reuse ;  /* 0x000000ffff507224 */ /* 0x100fe200078e0057 */
[----:B------:R-:W-:Y:S01]  /*2d70*/  FMNMX.FTZ R15, R32, R13, !PT ;  /* 0x0000000d200f7209 */ /* 0x000fe20007810000 */
[----:B------:R-:W-:Y:S01]  /*2d80*/  MUFU.EX2 R142, R142 ;  /* 0x0000008e008e7308 */ /* 0x000fe20000000800 */
[--C-:B------:R-:W-:Y:S02]  /*2d90*/  IMAD.MOV.U32 R76, RZ, RZ, R87.reuse ;  /* 0x000000ffff4c7224 */ /* 0x100fe400078e0057 */
[----:B------:R-:W-:Y:S01]  /*2da0*/  FMNMX.FTZ R15, R54, R15, !PT ;  /* 0x0000000f360f7209 */ /* 0x000fe20007810000 */
[--C-:B-1----:R-:W-:Y:S02]  /*2db0*/  IMAD.MOV.U32 R74, RZ, RZ, R87.reuse ;  /* 0x000000ffff4a7224 */ /* 0x102fe400078e0057 */
[----:B------:R-:W-:Y:S01]  /*2dc0*/  IMAD.MOV.U32 R71, RZ, RZ, R87 ;  /* 0x000000ffff477224 */ /* 0x000fe200078e0057 */
[----:B------:R-:W-:Y:S01]  /*2dd0*/  FMNMX.FTZ R15, R36, R15, !PT ;  /* 0x0000000f240f7209 */ /* 0x000fe20007810000 */
[----:B------:R0:W-:Y:S03]  /*2de0*/  MUFU.EX2 R13, R78 ;  /* 0x0000004e000d7308 */ /* 0x0001e60000000800 */
[----:B------:R-:W-:-:S04]  /*2df0*/  FMNMX.FTZ R15, R58, R15, !PT ;  /* 0x0000000f3a0f7209 */ /* 0x000fc80007810000 */
[----:B------:R-:W-:Y:S01]  /*2e00*/  FMNMX.FTZ R21, R40, R15, !PT ;  /* 0x0000000f28157209 */ /* 0x000fe20007810000 */
[----:B------:R-:W-:Y:S01]  /*2e10*/  MUFU.EX2 R144, R144 ;  /* 0x0000009000907308 */ /* 0x000fe20000000800 */
[----:B0-----:R-:W-:Y:S02]  /*2e20*/  MOV R78, R87 ;  /* 0x00000057004e7202 */ /* 0x001fe40000000f00 */
[----:B------:R-:W-:-:S04]  /*2e30*/  FMNMX.FTZ R21, R62, R21, !PT ;  /* 0x000000153e157209 */ /* 0x000fc80007810000 */
[----:B------:R-:W-:Y:S01]  /*2e40*/  FMNMX.FTZ R21, R64, R21, !PT ;  /* 0x0000001540157209 */ /* 0x000fe20007810000 */
[----:B------:R0:W-:Y:S03]  /*2e50*/  MUFU.EX2 R15, R82 ;  /* 0x00000052000f7308 */ /* 0x0001e60000000800 */
[----:B------:R-:W-:-:S04]  /*2e60*/  FMNMX.FTZ R21, R66, R21, !PT ;  /* 0x0000001542157209 */ /* 0x000fc80007810000 */
[----:B------:R-:W-:Y:S01]  /*2e70*/  FMNMX.FTZ R21, R68, R21, !PT ;  /* 0x0000001544157209 */ /* 0x000fe20007810000 */
[----:B------:R1:W-:Y:S01]  /*2e80*/  MUFU.EX2 R31, R86 ;  /* 0x00000056001f7308 */ /* 0x0003e20000000800 */
[----:B0-----:R-:W-:Y:S02]  /*2e90*/  IMAD.MOV.U32 R82, RZ, RZ, R87 ;  /* 0x000000ffff527224 */ /* 0x001fe400078e0057 */
[----:B------:R-:W-:-:S04]  /*2ea0*/  FMNMX.FTZ R21, R70, R21, !PT ;  /* 0x0000001546157209 */ /* 0x000fc80007810000 */
[----:B------:R-:W-:Y:S01]  /*2eb0*/  FMNMX.FTZ R21, R72, R21, !PT ;  /* 0x0000001548157209 */ /* 0x000fe20007810000 */
[----:B------:R-:W-:Y:S01]  /*2ec0*/  MUFU.EX2 R44, R44 ;  /* 0x0000002c002c7308 */ /* 0x000fe20000000800 */
[----:B-1----:R-:W-:-:S03]  /*2ed0*/  IMAD.MOV.U32 R86, RZ, RZ, R87 ;  /* 0x000000ffff567224 */ /* 0x002fc600078e0057 */
[----:B------:R-:W0:Y:S04]  /*2ee0*/  SHFL.BFLY PT, R10, R21, 0x2, 0x1f ;  /* 0x0c401f00150a7f89 */ /* 0x000e2800000e0000 */
[----:B------:R-:W1:Y:S08]  /*2ef0*/  MUFU.EX2 R33, R88 ;  /* 0x0000005800217308 */ /* 0x000e700000000800 */
[----:B------:R-:W-:Y:S08]  /*2f00*/  MUFU.EX2 R48, R48 ;  /* 0x0000003000307308 */ /* 0x000ff00000000800 */
[----:B------:R-:W2:Y:S01]  /*2f10*/  MUFU.EX2 R35, R90 ;  /* 0x0000005a00237308 */ /* 0x000ea20000000800 */
[----:B-1----:R-:W-:-:S02]  /*2f20*/  F2FP.F16.F32.PACK_AB R146, R33, R44 ;  /* 0x0000002c2192723e */ /* 0x002fc400000000ff */
[----:B0-----:R-:W-:-:S05]  /*2f30*/  FMNMX.FTZ R25, R21, R10, !PT ;  /* 0x0000000a15197209 */ /* 0x001fca0007810000 */
[----:B------:R-:W-:Y:S01]  /*2f40*/  MUFU.EX2 R52, R52 ;  /* 0x0000003400347308 */ /* 0x000fe20000000800 */
[----:B------:R-:W0:Y:S07]  /*2f50*/  SHFL.BFLY PT, R10, R25, 0x1, 0x1f ;  /* 0x0c201f00190a7f89 */ /* 0x000e2e00000e0000 */
[----:B------:R-:W1:Y:S01]  /*2f60*/  MUFU.EX2 R37, R92 ;  /* 0x0000005c00257308 */ /* 0x000e620000000800 */
[----:B--2---:R-:W-:-:S07]  /*2f70*/  F2FP.F16.F32.PACK_AB R148, R35, R48 ;  /* 0x000000302394723e */ /* 0x004fce00000000ff */
[----:B------:R-:W-:Y:S08]  /*2f80*/  MUFU.EX2 R56, R56 ;  /* 0x0000003800387308 */ /* 0x000ff00000000800 */
[----:B------:R-:W2:Y:S01]  /*2f90*/  MUFU.EX2 R21, R94 ;  /* 0x0000005e00157308 */ /* 0x000ea20000000800 */
[----:B0-----:R-:W-:Y:S02]  /*2fa0*/  FMNMX.FTZ R10, R25, R10, !PT ;  /* 0x0000000a190a7209 */ /* 0x001fe40007810000 */
[----:B-1----:R-:W-:-:S02]  /*2fb0*/  F2FP.F16.F32.PACK_AB R150, R37, R52 ;  /* 0x000000342596723e */ /* 0x002fc400000000ff */
[C---:B------:R-:W-:Y:S01]  /*2fc0*/  FSETP.NEU.FTZ.AND P1, PT, R10.reuse, -INF , PT ;  /* 0xff8000000a00780b */ /* 0x040fe20003f3d000 */
[----:B------:R-:W-:Y:S02]  /*2fd0*/  FMUL.FTZ R41, R10, R3 ;  /* 0x000000030a297220 */ /* 0x000fe40000410000 */
[----:B------:R-:W-:Y:S03]  /*2fe0*/  MUFU.EX2 R60, R60 ;  /* 0x0000003c003c7308 */ /* 0x000fe60000000800 */
[----:B------:R-:W-:Y:S02]  /*2ff0*/  FSEL R41, R41, RZ, P1 ;  /* 0x000000ff29297208 */ /* 0x000fe40000800000 */
[----:B------:R-:W-:-:S03]  /*3000*/  PLOP3.LUT P1, PT, PT, PT, UP0, 0x80, 0x0 ;  /* 0x000000000000781c */ /* 0x000fc60003f2f008 */
        /* <DEDUP_REMOVED lines=22> */
[----:B------:R-:W1:Y:S01]  /*3170*/  MUFU.EX2 R30, R30 ;  /* 0x0000001e001e7308 */ /* 0x000e620000000800 */
[-CC-:B------:R-:W-:Y:S01]  /*3180*/  FFMA.FTZ R66, R66, R3.reuse, -R41.reuse ;  /* 0x0000000342427223 */ /* 0x180fe20000010829 */
[-CC-:B------:R-:W-:Y:S01]  /*3190*/  FFMA.FTZ R68, R68, R3.reuse, -R41.reuse ;  /* 0x0000000344447223 */ /* 0x180fe20000010829 */
[-CC-:B------:R-:W-:Y:S01]  /*31a0*/  FFMA.FTZ R70, R70, R3.reuse, -R41.reuse ;  /* 0x0000000346467223 */ /* 0x180fe20000010829 */
[----:B------:R-:W-:Y:S01]  /*31b0*/  FFMA.FTZ R41, R72, R3, -R41 ;  /* 0x0000000348297223 */ /* 0x000fe20000010829 */
[----:B--2---:R-:W-:Y:S01]  /*31c0*/  F2FP.F16.F32.PACK_AB R152, R21, R56 ;  /* 0x000000381598723e */ /* 0x004fe200000000ff */
[----:B------:R-:W-:-:S02]  /*31d0*/  IMAD.MOV.U32 R72, RZ, RZ, R87 ;  /* 0x000000ffff487224 */ /* 0x000fc400078e0057 */
[----:B------:R2:W3:Y:S01]  /*31e0*/  MUFU.EX2 R139, R12 ;  /* 0x0000000c008b7308 */ /* 0x0004e20000000800 */
[----:B0-----:R-:W-:-:S07]  /*31f0*/  F2FP.F16.F32.PACK_AB R137, R27, R26 ;  /* 0x0000001a1b89723e */ /* 0x001fce00000000ff */
[----:B------:R-:W0:Y:S01]  /*3200*/  MUFU.EX2 R34, R34 ;  /* 0x0000002200227308 */ /* 0x000e220000000800 */
[----:B--2---:R-:W-:Y:S01]  /*3210*/  FADD.FTZ R12, R138, R43 ;  /* 0x0000002b8a0c7221 */ /* 0x004fe20000010000 */
[----:B------:R-:W-:-:S03]  /*3220*/  F2FP.F16.F32.PACK_AB R138, R11, R138 ;  /* 0x0000008a0b8a723e */ /* 0x000fc600000000ff */
[----:B------:R-:W-:-:S03]  /*3230*/  FADD.FTZ R43, R11, R12 ;  /* 0x0000000c0b2b7221 */ /* 0x000fc60000010000 */
[----:B------:R2:W4:Y:S01]  /*3240*/  MUFU.EX2 R141, R14 ;  /* 0x0000000e008d7308 */ /* 0x0005220000000800 */
[----:B------:R-:W-:Y:S01]  /*3250*/  FADD.FTZ R12, R140, R43 ;  /* 0x0000002b8c0c7221 */ /* 0x000fe20000010000 */
[----:B------:R-:W-:Y:S01]  /*3260*/  FADD.FTZ R43, R26, R27 ;  /* 0x0000001b1a2b7221 */ /* 0x000fe20000010000 */
[C---:B------:R-:W-:Y:S01]  /*3270*/  F2FP.F16.F32.PACK_AB R140, R13.reuse, R140 ;  /* 0x0000008c0d8c723e */ /* 0x040fe200000000ff */
[----:B------:R-:W-:Y:S02]  /*3280*/  IMAD.MOV.U32 R27, RZ, RZ, R87 ;  /* 0x000000ffff1b7224 */ /* 0x000fe400078e0057 */
[----:B------:R-:W-:Y:S01]  /*3290*/  FADD.FTZ R45, R13, R12 ;  /* 0x0000000c0d2d7221 */ /* 0x000fe20000010000 */
[----:B-1----:R-:W-:Y:S01]  /*32a0*/  FADD.FTZ R12, R30, R43 ;  /* 0x0000002b1e0c7221 */ /* 0x002fe20000010000 */
[----:B------:R-:W-:Y:S01]  /*32b0*/  IMAD.MOV.U32 R26, RZ, RZ, R87 ;  /* 0x000000ffff1a7224 */ /* 0x000fe200078e0057 */
[----:B------:R-:W1:Y:S01]  /*32c0*/  MUFU.EX2 R38, R38 ;  /* 0x0000002600267308 */ /* 0x000e620000000800 */
[----:B--2---:R-:W-:Y:S01]  /*32d0*/  FADD.FTZ R14, R142, R45 ;  /* 0x0000002d8e0e7221 */ /* 0x004fe20000010000 */
[C---:B---3--:R-:W-:Y:S01]  /*32e0*/  FADD.FTZ R43, R139.reuse, R12 ;  /* 0x0000000c8b2b7221 */ /* 0x048fe20000010000 */
[----:B------:R-:W-:Y:S01]  /*32f0*/  F2FP.F16.F32.PACK_AB R139, R139, R30 ;  /* 0x0000001e8b8b723e */ /* 0x000fe200000000ff */
[----:B------:R-:W-:-:S02]  /*3300*/  IMAD.MOV.U32 R30, RZ, RZ, R87 ;  /* 0x000000ffff1e7224 */ /* 0x000fc400078e0057 */
[C---:B------:R-:W-:Y:S01]  /*3310*/  FADD.FTZ R45, R15.reuse, R14 ;  /* 0x0000000e0f2d7221 */ /* 0x040fe20000010000 */
[----:B0-----:R-:W-:Y:S01]  /*3320*/  FADD.FTZ R12, R34, R43 ;  /* 0x0000002b220c7221 */ /* 0x001fe20000010000 */
[----:B------:R-:W-:Y:S01]  /*3330*/  F2FP.F16.F32.PACK_AB R142, R15, R142 ;  /* 0x0000008e0f8e723e */ /* 0x000fe200000000ff */
[----:B------:R-:W0:Y:S01]  /*3340*/  MUFU.EX2 R143, R20 ;  /* 0x00000014008f7308 */ /* 0x000e220000000800 */
[----:B------:R-:W-:Y:S01]  /*3350*/  FADD.FTZ R14, R144, R45 ;  /* 0x0000002d900e7221 */ /* 0x000fe20000010000 */
[----:B----4-:R-:W-:Y:S01]  /*3360*/  FADD.FTZ R43, R141, R12 ;  /* 0x0000000c8d2b7221 */ /* 0x010fe20000010000 */
[C---:B------:R-:W-:Y:S02]  /*3370*/  F2FP.F16.F32.PACK_AB R144, R31.reuse, R144 ;  /* 0x000000901f90723e */ /* 0x040fe400000000ff */
[----:B------:R-:W-:Y:S01]  /*3380*/  FADD.FTZ R45, R31, R14 ;  /* 0x0000000e1f2d7221 */ /* 0x000fe20000010000 */
[----:B------:R-:W-:Y:S01]  /*3390*/  F2FP.F16.F32.PACK_AB R141, R141, R34 ;  /* 0x000000228d8d723e */ /* 0x000fe200000000ff */
[----:B------:R-:W-:Y:S01]  /*33a0*/  IMAD.MOV.U32 R31, RZ, RZ, R87 ;  /* 0x000000ffff1f7224 */ /* 0x000fe200078e0057 */
[----:B------:R-:W2:Y:S01]  /*33b0*/  MUFU.EX2 R42, R42 ;  /* 0x0000002a002a7308 */ /* 0x000ea20000000800 */
[----:B-1----:R-:W-:Y:S01]  /*33c0*/  FADD.FTZ R12, R38, R43 ;  /* 0x0000002b260c7221 */ /* 0x002fe20000010000 */
[----:B------:R-:W-:Y:S01]  /*33d0*/  FADD.FTZ R14, R44, R45 ;  /* 0x0000002d2c0e7221 */ /* 0x000fe20000010000 */
[----:B------:R-:W-:Y:S01]  /*33e0*/  IMAD.MOV.U32 R44, RZ, RZ, R87 ;  /* 0x000000ffff2c7224 */ /* 0x000fe200078e0057 */
[----:B------:R-:W-:-:S02]  /*33f0*/  MOV R34, R87 ;  /* 0x0000005700227202 */ /* 0x000fc40000000f00 */
[----:B------:R-:W-:Y:S01]  /*3400*/  FADD.FTZ R45, R33, R14 ;  /* 0x0000000e212d7221 */ /* 0x000fe20000010000 */
[----:B------:R-:W-:Y:S01]  /*3410*/  IMAD.MOV.U32 R33, RZ, RZ, R87 ;  /* 0x000000ffff217224 */ /* 0x000fe200078e0057 */
[----:B------:R-:W1:Y:S01]  /*3420*/  MUFU.EX2 R145, R24 ;  /* 0x0000001800917308 */ /* 0x000e620000000800 */
[C---:B0-----:R-:W-:Y:S01]  /*3430*/  FADD.FTZ R43, R143.reuse, R12 ;  /* 0x0000000c8f2b7221 */ /* 0x041fe20000010000 */
[----:B------:R-:W-:Y:S01]  /*3440*/  FADD.FTZ R12, R48, R45 ;  /* 0x0000002d300c7221 */ /* 0x000fe20000010000 */
[----:B------:R-:W-:Y:S01]  /*3450*/  F2FP.F16.F32.PACK_AB R143, R143, R38 ;  /* 0x000000268f8f723e */ /* 0x000fe200000000ff */
[--C-:B------:R-:W-:Y:S02]  /*3460*/  IMAD.MOV.U32 R48, RZ, RZ, R87.reuse ;  /* 0x000000ffff307224 */ /* 0x100fe400078e0057 */
[----:B------:R-:W-:Y:S01]  /*3470*/  FADD.FTZ R45, R35, R12 ;  /* 0x0000000c232d7221 */ /* 0x000fe20000010000 */
[----:B------:R-:W-:Y:S01]  /*3480*/  IMAD.MOV.U32 R38, RZ, RZ, R87 ;  /* 0x000000ffff267224 */ /* 0x000fe200078e0057 */
[----:B------:R-:W0:Y:S01]  /*3490*/  MUFU.EX2 R46, R46 ;  /* 0x0000002e002e7308 */ /* 0x000e220000000800 */
[----:B--2---:R-:W-:Y:S01]  /*34a0*/  FADD.FTZ R8, R42, R43 ;  /* 0x0000002b2a087221 */ /* 0x004fe20000010000 */
[----:B------:R-:W-:Y:S01]  /*34b0*/  FADD.FTZ R12, R52, R45 ;  /* 0x0000002d340c7221 */ /* 0x000fe20000010000 */
[----:B------:R-:W-:-:S02]  /*34c0*/  IMAD.MOV.U32 R52, RZ, RZ, R87 ;  /* 0x000000ffff347224 */ /* 0x000fc400078e0057 */
[--C-:B------:R-:W-:Y:S02]  /*34d0*/  IMAD.MOV.U32 R35, RZ, RZ, R87.reuse ;  /* 0x000000ffff237224 */ /* 0x100fe400078e0057 */
[----:B------:R-:W-:Y:S01]  /*34e0*/  FADD.FTZ R45, R37, R12 ;  /* 0x0000000c252d7221 */ /* 0x000fe20000010000 */
[----:B------:R-:W-:Y:S01]  /*34f0*/  IMAD.MOV.U32 R37, RZ, RZ, R87 ;  /* 0x000000ffff257224 */ /* 0x000fe200078e0057 */
[----:B------:R2:W3:Y:S01]  /*3500*/  MUFU.EX2 R147, R28 ;  /* 0x0000001c00937308 */ /* 0x0004e20000000800 */
[C---:B-1----:R-:W-:Y:S01]  /*3510*/  FADD.FTZ R43, R145.reuse, R8 ;  /* 0x00000008912b7221 */ /* 0x042fe20000010000 */
[----:B------:R-:W-:Y:S01]  /*3520*/  FADD.FTZ R12, R56, R45 ;  /* 0x0000002d380c7221 */ /* 0x000fe20000010000 */
[----:B------:R-:W-:Y:S01]  /*3530*/  F2FP.F16.F32.PACK_AB R145, R145, R42 ;  /* 0x0000002a9191723e */ /* 0x000fe200000000ff */
[----:B------:R-:W-:Y:S01]  /*3540*/  IMAD.MOV.U32 R42, RZ, RZ, R87 ;  /* 0x000000ffff2a7224 */ /* 0x000fe200078e0057 */
[-C--:B------:R-:W-:Y:S01]  /*3550*/  MOV R56, R87.reuse ;  /* 0x0000005700387202 */ /* 0x080fe20000000f00 */
[----:B------:R-:W-:Y:S01]  /*3560*/  FADD.FTZ R11, R21, R12 ;  /* 0x0000000c150b7221 */ /* 0x000fe20000010000 */
[----:B------:R-:W-:Y:S01]  /*3570*/  MOV R45, R87 ;  /* 0x00000057002d7202 */ /* 0x000fe20000000f00 */
[----:B------:R-:W1:Y:S01]  /*3580*/  MUFU.EX2 R50, R50 ;  /* 0x0000003200327308 */ /* 0x000e620000000800 */
[----:B0-----:R-:W-:Y:S01]  /*3590*/  FADD.FTZ R8, R46, R43 ;  /* 0x0000002b2e087221 */ /* 0x001fe20000010000 */
[----:B------:R-:W-:Y:S01]  /*35a0*/  FADD.FTZ R12, R60, R11 ;  /* 0x0000000b3c0c7221 */ /* 0x000fe20000010000 */
[----:B--2---:R-:W-:-:S02]  /*35b0*/  IMAD.MOV.U32 R28, RZ, RZ, R87 ;  /* 0x000000ffff1c7224 */ /* 0x004fc400078e0057 */
[----:B------:R-:W-:-:S03]  /*35c0*/  IMAD.MOV.U32 R24, RZ, RZ, R87 ;  /* 0x000000ffff187224 */ /* 0x000fc600078e0057 */
[----:B------:R0:W2:Y:S01]  /*35d0*/  MUFU.EX2 R149, R32 ;  /* 0x0000002000957308 */ /* 0x0000a20000000800 */
[C---:B---3--:R-:W-:Y:S01]  /*35e0*/  FADD.FTZ R43, R147.reuse, R8 ;  /* 0x00000008932b7221 */ /* 0x048fe20000010000 */
[----:B------:R-:W-:Y:S01]  /*35f0*/  F2FP.F16.F32.PACK_AB R147, R147, R46 ;  /* 0x0000002e9393723e */ /* 0x000fe200000000ff */
[----:B------:R-:W-:-:S05]  /*3600*/  IMAD.MOV.U32 R46, RZ, RZ, R87 ;  /* 0x000000ffff2e7224 */ /* 0x000fca00078e0057 */
[----:B------:R-:W3:Y:S01]  /*3610*/  MUFU.EX2 R54, R54 ;  /* 0x0000003600367308 */ /* 0x000ee20000000800 */
[----:B-1----:R-:W-:Y:S01]  /*3620*/  FADD.FTZ R8, R50, R43 ;  /* 0x0000002b32087221 */ /* 0x002fe20000010000 */
[--C-:B------:R-:W-:Y:S02]  /*3630*/  IMAD.MOV.U32 R43, RZ, RZ, R87.reuse ;  /* 0x000000ffff2b7224 */ /* 0x100fe400078e0057 */
[----:B0-----:R-:W-:-:S04]  /*3640*/  IMAD.MOV.U32 R32, RZ, RZ, R87 ;  /* 0x000000ffff207224 */ /* 0x001fc800078e0057 */
[----:B------:R0:W1:Y:S01]  /*3650*/  MUFU.EX2 R151, R36 ;  /* 0x0000002400977308 */ /* 0x0000620000000800 */
[C---:B--2---:R-:W-:Y:S01]  /*3660*/  FADD.FTZ R9, R149.reuse, R8 ;  /* 0x0000000895097221 */ /* 0x044fe20000010000 */
[----:B------:R-:W-:Y:S01]  /*3670*/  F2FP.F16.F32.PACK_AB R149, R149, R50 ;  /* 0x000000329595723e */ /* 0x000fe200000000ff */
[----:B------:R-:W-:-:S05]  /*3680*/  IMAD.MOV.U32 R50, RZ, RZ, R87 ;  /* 0x000000ffff327224 */ /* 0x000fca00078e0057 */
[----:B------:R-:W2:Y:S01]  /*3690*/  MUFU.EX2 R39, R96 ;  /* 0x0000006000277308 */ /* 0x000ea20000000800 */
[----:B---3--:R-:W-:Y:S01]  /*36a0*/  FADD.FTZ R8, R54, R9 ;  /* 0x0000000936087221 */ /* 0x008fe20000010000 */
[----:B0-----:R-:W-:-:S06]  /*36b0*/  IMAD.MOV.U32 R36, RZ, RZ, R87 ;  /* 0x000000ffff247224 */ /* 0x001fcc00078e0057 */
[----:B------:R-:W0:Y:S01]  /*36c0*/  MUFU.EX2 R58, R58 ;  /* 0x0000003a003a7308 */ /* 0x000e220000000800 */
[C---:B-1----:R-:W-:Y:S01]  /*36d0*/  FADD.FTZ R9, R151.reuse, R8 ;  /* 0x0000000897097221 */ /* 0x042fe20000010000 */
[----:B------:R-:W-:Y:S01]  /*36e0*/  F2FP.F16.F32.PACK_AB R151, R151, R54 ;  /* 0x000000369797723e */ /* 0x000fe200000000ff */
[----:B------:R-:W-:-:S05]  /*36f0*/  IMAD.MOV.U32 R54, RZ, RZ, R87 ;  /* 0x000000ffff367224 */ /* 0x000fca00078e0057 */
[----:B------:R-:W1:Y:S01]  /*3700*/  MUFU.EX2 R98, R98 ;  /* 0x0000006200627308 */ /* 0x000e620000000800 */
[C---:B--2---:R-:W-:Y:S01]  /*3710*/  FADD.FTZ R11, R39.reuse, R12 ;  /* 0x0000000c270b7221 */ /* 0x044fe20000010000 */
[----:B------:R-:W-:Y:S01]  /*3720*/  F2FP.F16.F32.PACK_AB R154, R39, R60 ;  /* 0x0000003c279a723e */ /* 0x000fe200000000ff */
[--C-:B------:R-:W-:Y:S02]  /*3730*/  IMAD.MOV.U32 R60, RZ, RZ, R87.reuse ;  /* 0x000000ffff3c7224 */ /* 0x100fe400078e0057 */
[----:B------:R-:W-:-:S03]  /*3740*/  IMAD.MOV.U32 R39, RZ, RZ, R87 ;  /* 0x000000ffff277224 */ /* 0x000fc600078e0057 */
        /* <DEDUP_REMOVED lines=8> */
[----:B------:R-:W-:-:S05]  /*37d0*/  IMAD.MOV.U32 R58, RZ, RZ, R87 ;  /* 0x000000ffff3a7224 */ /* 0x000fca00078e0057 */
[----:B------:R-:W2:Y:S01]  /*37e0*/  MUFU.EX2 R102, R102 ;  /* 0x0000006600667308 */ /* 0x000ea20000000800 */
[C---:B0-----:R-:W-:Y:S01]  /*37f0*/  FADD.FTZ R11, R25.reuse, R12 ;  /* 0x0000000c190b7221 */ /* 0x041fe20000010000 */
[----:B------:R-:W-:Y:S01]  /*3800*/  F2FP.F16.F32.PACK_AB R156, R25, R98 ;  /* 0x00000062199c723e */ /* 0x000fe200000000ff */
[----:B------:R-:W-:-:S05]  /*3810*/  IMAD.MOV.U32 R25, RZ, RZ, R87 ;  /* 0x000000ffff197224 */ /* 0x000fca00078e0057 */
[----:B------:R0:W3:Y:S01]  /*3820*/  MUFU.EX2 R155, R64 ;  /* 0x00000040009b7308 */ /* 0x0000e20000000800 */
[----:B-1----:R-:W-:-:S07]  /*3830*/  FADD.FTZ R8, R62, R9 ;  /* 0x000000093e087221 */ /* 0x002fce0000010000 */
[----:B------:R-:W1:Y:S01]  /*3840*/  MUFU.EX2 R66, R66 ;  /* 0x0000004200427308 */ /* 0x000e620000000800 */
[----:B--2---:R-:W-:Y:S01]  /*3850*/  FADD.FTZ R12, R102, R11 ;  /* 0x0000000b660c7221 */ /* 0x004fe20000010000 */
[----:B0-----:R-:W-:-:S06]  /*3860*/  IMAD.MOV.U32 R64, RZ, RZ, R87 ;  /* 0x000000ffff407224 */ /* 0x001fcc00078e0057 */
[----:B------:R0:W2:Y:S01]  /*3870*/  MUFU.EX2 R157, R68 ;  /* 0x00000044009d7308 */ /* 0x0000a20000000800 */
[C---:B---3--:R-:W-:Y:S01]  /*3880*/  FADD.FTZ R11, R155.reuse, R8 ;  /* 0x000000089b0b7221 */ /* 0x048fe20000010000 */
[----:B------:R-:W-:Y:S01]  /*3890*/  F2FP.F16.F32.PACK_AB R155, R155, R62 ;  /* 0x0000003e9b9b723e */ /* 0x000fe200000000ff */
[----:B------:R-:W-:-:S05]  /*38a0*/  IMAD.MOV.U32 R62, RZ, RZ, R87 ;  /* 0x000000ffff3e7224 */ /* 0x000fca00078e0057 */
[----:B------:R-:W3:Y:S01]  /*38b0*/  MUFU.EX2 R70, R70 ;  /* 0x0000004600467308 */ /* 0x000ee20000000800 */
[----:B-1----:R-:W-:Y:S01]  /*38c0*/  FADD.FTZ R8, R66, R11 ;  /* 0x0000000b42087221 */ /* 0x002fe20000010000 */
[----:B0-----:R-:W-:-:S06]  /*38d0*/  IMAD.MOV.U32 R68, RZ, RZ, R87 ;  /* 0x000000ffff447224 */ /* 0x001fcc00078e0057 */
[----:B------:R-:W0:Y:S01]  /*38e0*/  MUFU.EX2 R29, R29 ;  /* 0x0000001d001d7308 */ /* 0x000e220000000800 */
[C---:B--2---:R-:W-:Y:S01]  /*38f0*/  FADD.FTZ R11, R157.reuse, R8 ;  /* 0x000000089d0b7221 */ /* 0x044fe20000010000 */
[----:B------:R-:W-:Y:S01]  /*3900*/  F2FP.F16.F32.PACK_AB R157, R157, R66 ;  /* 0x000000429d9d723e */ /* 0x000fe200000000ff */
[----:B------:R-:W-:-:S05]  /*3910*/  IMAD.MOV.U32 R66, RZ, RZ, R87 ;  /* 0x000000ffff427224 */ /* 0x000fca00078e0057 */
[----:B------:R-:W1:Y:S01]  /*3920*/  MUFU.EX2 R41, R41 ;  /* 0x0000002900297308 */ /* 0x000e620000000800 */
[----:B---3--:R-:W-:Y:S01]  /*3930*/  FADD.FTZ R8, R70, R11 ;  /* 0x0000000b46087221 */ /* 0x008fe20000010000 */
[----:B------:R-:W-:Y:S02]  /*3940*/  IMAD.MOV.U32 R11, RZ, RZ, 0x3f800000 ;  /* 0x3f800000ff0b7424 */ /* 0x000fe400078e00ff */
[C---:B0-----:R-:W-:Y:S01]  /*3950*/  FADD.FTZ R9, R29.reuse, R12 ;  /* 0x0000000c1d097221 */ /* 0x041fe20000010000 */
[----:B------:R-:W-:Y:S01]  /*3960*/  F2FP.F16.F32.PACK_AB R158, R29, R102 ;  /* 0x000000661d9e723e */ /* 0x000fe200000000ff */
[----:B------:R-:W-:Y:S02]  /*3970*/  IMAD.MOV.U32 R12, RZ, RZ, 0x3f800000 ;  /* 0x3f800000ff0c7424 */ /* 0x000fe400078e00ff */
[--C-:B------:R-:W-:Y:S02]  /*3980*/  IMAD.MOV.U32 R29, RZ, RZ, R87.reuse ;  /* 0x000000ffff1d7224 */ /* 0x100fe400078e0057 */
[C---:B-1----:R-:W-:Y:S01]  /*3990*/  FADD.FTZ R8, R41.reuse, R8 ;  /* 0x0000000829087221 */ /* 0x042fe20000010000 */
[----:B------:R-:W-:Y:S01]  /*39a0*/  F2FP.F16.F32.PACK_AB R159, R41, R70 ;  /* 0x00000046299f723e */ /* 0x000fe200000000ff */
[----:B------:R-:W-:-:S02]  /*39b0*/  IMAD.MOV.U32 R70, RZ, RZ, R87 ;  /* 0x000000ffff467224 */ /* 0x000fc400078e0057 */
[----:B------:R-:W-:Y:S01]  /*39c0*/  IMAD.MOV.U32 R41, RZ, RZ, R87 ;  /* 0x000000ffff297224 */ /* 0x000fe200078e0057 */
[----:B------:R-:W-:Y:S06]  /*39d0*/  @!P1 BRA `(.L_x_194) ;  /* 0x0000001c00b09947 */ /* 0x000fec0003800000 */
[----:B------:R-:W-:Y:S01]  /*39e0*/  MOV R15, R10 ;  /* 0x0000000a000f7202 */ /* 0x000fe20000000f00 */
[----:B------:R-:W-:Y:S01]  /*39f0*/  IMAD.MOV.U32 R13, RZ, RZ, R0 ;  /* 0x000000ffff0d7224 */ /* 0x000fe200078e0000 */
[----:B------:R-:W-:Y:S01]  /*3a00*/  CS2R R86, SRZ ;  /* 0x0000000000567805 */ /* 0x000fe2000001ff00 */
[----:B------:R-:W-:Y:S01]  /*3a10*/  IMAD.MOV.U32 R11, RZ, RZ, 0x3f800000 ;  /* 0x3f800000ff0b7424 */ /* 0x000fe200078e00ff */
        /* <DEDUP_REMOVED lines=31> */
[----:B------:R-:W-:Y:S01]  /*3c10*/  UMOV UR4, UR40 ;  /* 0x0000002800047c82 */ /* 0x000fe20008000000 */
[----:B------:R-:W-:Y:S01]  /*3c20*/  UMOV UR5, UR39 ;  /* 0x0000002700057c82 */ /* 0x000fe20008000000 */
[----:B------:R-:W-:-:S05]  /*3c30*/  UMOV UR6, UR38 ;  /* 0x0000002600067c82 */ /* 0x000fca0008000000 */
.L_x_205:
[----:B------:R-:W-:-:S04]  /*3c40*/  UISETP.NE.AND UP0, UPT, UR6, 0x1, UPT ;  /* 0x000000010600788c */ /* 0x000fc8000bf05270 */
[----:B------:R-:W-:-:S04]  /*3c50*/  USEL UR39, URZ, 0x1, UP0 ;  /* 0x000000013f277887 */ /* 0x000fc80008000000 */
[----:B------:R-:W-:Y:S01]  /*3c60*/  ULOP3.LUT UR39, UR5, UR39, URZ, 0x3c, !UPT ;  /* 0x0000002705277292 */ /* 0x000fe2000f8e3c3f */
[----:B------:R-:W-:Y:S11]  /*3c70*/  @!P0 BRA `(.L_x_195) ;  /* 0x0000000000048947 */ /* 0x000ff60003800000 */
[----:B------:R-:W-:Y:S01]  /*3c80*/  BPT.TRAP 0x1 ;  /* 0x000000040000795c */ /* 0x000fe20000300000 */
.L_x_195:
[----:B------:R-:W0:Y:S01]  /*3c90*/  S2UR UR11, SR_CgaCtaId ;  /* 0x00000000000b79c3 */ /* 0x000e220000008800 */
[----:B------:R-:W-:Y:S01]  /*3ca0*/  UIADD3 UR38, UR6, 0x1, URZ ;  /* 0x0000000106267890 */ /* 0x000fe2000fffe03f */
[----:B------:R-:W-:Y:S01]  /*3cb0*/  IMAD.U32 R0, RZ, RZ, UR39 ;  /* 0x00000027ff007e24 */ /* 0x000fe2000f8e00ff */
[----:B------:R-:W-:Y:S02]  /*3cc0*/  UMOV UR7, 0x400 ;  /* 0x0000040000077882 */ /* 0x000fe40000000000 */
[----:B------:R-:W-:Y:S02]  /*3cd0*/  UISETP.NE.AND UP0, UPT, UR38, 0x2, UPT ;  /* 0x000000022600788c */ /* 0x000fe4000bf05270 */
[----:B------:R-:W-:Y:S02]  /*3ce0*/  SHF.L.U32 R0, R0, 0x1f, RZ ;  /* 0x0000001f00007819 */ /* 0x000fe400000006ff */
[----:B------:R-:W-:Y:S02]  /*3cf0*/  USEL UR38, UR38, URZ, UP0 ;  /* 0x0000003f26267287 */ /* 0x000fe40008000000 */
[----:B0-----:R-:W-:-:S04]  /*3d00*/  ULEA UR7, UR11, UR7, 0x18 ;  /* 0x000000070b077291 */ /* 0x001fc8000f8ec03f */
[----:B------:R-:W-:-:S09]  /*3d10*/  ULEA UR8, UR38, UR7, 0x3 ;  /* 0x0000000726087291 */ /* 0x000fd2000f8e183f */
[----:B------:R0:W1:Y:S01]  /*3d20*/  SYNCS.PHASECHK.TRANS64.TRYWAIT P1, [UR8+0x2a830], R0 ;  /* 0x02a83000ff0075a7 */ /* 0x0000620008020148 */
[----:B------:R-:W-:Y:S05]  /*3d30*/  @!P0 BRA `(.L_x_196) ;  /* 0x0000000000048947 */ /* 0x000fea0003800000 */
[----:B------:R-:W-:Y:S01]  /*3d40*/  BPT.TRAP 0x1 ;  /* 0x000000040000795c */ /* 0x000fe20000300000 */
.L_x_196:
[----:B-1----:R-:W-:Y:S05]  /*3d50*/  @P1 BRA `(.L_x_197) ;  /* 0x0000000000081947 */ /* 0x002fea0003800000 */
[----:B------:R-:W1:Y:S02]  /*3d60*/  SYNCS.PHASECHK.TRANS64.TRYWAIT P1, [UR8+0x2a830], R0 ;  /* 0x02a83000ff0075a7 */ /* 0x000e640008020148 */
[----:B-1----:R-:W-:Y:S05]  /*3d70*/  @!P1 BRA `(.L_x_198) ;  /* 0x000000b000f89947 */ /* 0x002fea0003800000 */
.L_x_197:
[----:B------:R-:W-:Y:S01]  /*3d80*/  R2UR UR40, R4 ;  /* 0x00000000042872ca */ /* 0x000fe200000e0000 */
[----:B------:R-:W-:Y:S01]  /*3d90*/  UIMAD UR9, UR38, 0x900, UR10 ;  /* 0x00000900260978a4 */ /* 0x000fe2000f8e020a */
[----:B------:R-:W-:Y:S01]  /*3da0*/  R2UR UR41, R5 ;  /* 0x00000000052972ca */ /* 0x000fe200000e0000 */
[----:B------:R-:W-:Y:S01]  /*3db0*/  WARPGROUP.ARRIVE ;  /* 0x00000000000079c5 */ /* 0x000fe20000000000 */
[----:B------:R-:W-:Y:S01]  /*3dc0*/  UMOV UR43, 0x40000040 ;  /* 0x40000040002b7882 */ /* 0x000fe20000000000 */
[----:B------:R-:W-:Y:S01]  /*3dd0*/  UIADD3 UR14, UR9, 0x302, URZ ;  /* 0x00000302090e7890 */ /* 0x000fe2000fffe03f */
[-C--:B------:R-:W-:Y:S01]  /*3de0*/  FMUL.FTZ R24, R24, R12.reuse ;  /* 0x0000000c18187220 */ /* 0x080fe20000410000 */
[----:B------:R-:W-:Y:S01]  /*3df0*/  UMOV UR15, 0x40000040 ;  /* 0x40000040000f7882 */ /* 0x000fe20000000000 */
[----:B------:R-:W-:Y:S01]  /*3e00*/  UMOV UR42, UR9 ;  /* 0x00000009002a7c82 */ /* 0x000fe20008000000 */
[----:B------:R-:W-:Y:S01]  /*3e10*/  UIADD3 UR18, UR9, 0x304, URZ ;  /* 0x0000030409127890 */ /* 0x000fe2000fffe03f */
[-C--:B------:R-:W-:Y:S01]  /*3e20*/  FMUL.FTZ R25, R25, R12.reuse ;  /* 0x0000000c19197220 */ /* 0x080fe20000410000 */
[----:B------:R-:W-:Y:S01]  /*3e30*/  UMOV UR19, 0x40000040 ;  /* 0x4000004000137882 */ /* 0x000fe20000000000 */
[----:B------:R-:W-:Y:S01]  /*3e40*/  UIADD3 UR22, UR9, 0x306, URZ ;  /* 0x0000030609167890 */ /* 0x000fe2000fffe03f */
[-C--:B------:R-:W-:Y:S01]  /*3e50*/  FMUL.FTZ R28, R28, R12.reuse ;  /* 0x0000000c1c1c7220 */ /* 0x080fe20000410000 */
[----:B------:R-:W-:Y:S01]  /*3e60*/  UMOV UR23, 0x40000040 ;  /* 0x4000004000177882 */ /* 0x000fe20000000000 */
[----:B------:R-:W-:Y:S01]  /*3e70*/  HGMMA.64x96x16.F32 R88, gdesc[UR40], RZ, !UPT, gsb0 ;  /* 0x01600000285879f0 */ /* 0x000fe2000c0008ff */
[----:B------:R-:W-:Y:S01]  /*3e80*/  R2UR UR40, R6 ;  /* 0x00000000062872ca */ /* 0x000fe200000e0000 */
[----:B------:R-:W-:Y:S01]  /*3e90*/  UIADD3 UR42, UR9, 0x2, URZ ;  /* 0x00000002092a7890 */ /* 0x000fe2000fffe03f */
[----:B------:R-:W-:Y:S01]  /*3ea0*/  R2UR UR41, R7 ;  /* 0x00000000072972ca */ /* 0x000fe200000e0000 */
[----:B------:R-:W-:Y:S01]  /*3eb0*/  UMOV UR43, 0x40000040 ;  /* 0x40000040002b7882 */ /* 0x000fe20000000000 */
[----:B------:R-:W-:Y:S01]  /*3ec0*/  UIADD3 UR26, UR9, 0x600, URZ ;  /* 0x00000600091a7890 */ /* 0x000fe2000fffe03f */
[-C--:B------:R-:W-:Y:S01]  /*3ed0*/  FMUL.FTZ R29, R29, R12.reuse ;  /* 0x0000000c1d1d7220 */ /* 0x080fe20000410000 */
[----:B------:R-:W-:Y:S01]  /*3ee0*/  UMOV UR27, 0x40000040 ;  /* 0x40000040001b7882 */ /* 0x000fe20000000000 */
[----:B------:R-:W-:Y:S01]  /*3ef0*/  UIADD3 UR30, UR9, 0x602, URZ ;  /* 0x00000602091e7890 */ /* 0x000fe2000fffe03f */
[-C--:B------:R-:W-:Y:S01]  /*3f00*/  FMUL.FTZ R32, R32, R12.reuse ;  /* 0x0000000c20207220 */ /* 0x080fe20000410000 */
[----:B------:R-:W-:Y:S01]  /*3f10*/  UMOV UR31, 0x40000040 ;  /* 0x40000040001f7882 */ /* 0x000fe20000000000 */
        /* <DEDUP_REMOVED lines=63> */
[----:B------:R-:W-:Y:S01]  /*4310*/  HGMMA.64x96x16.F32 R88, gdesc[UR40], R88, gsb0 ;  /* 0x01600000285879f0 */ /* 0x000fe20008000858 */
[----:B------:R-:W-:Y:S01]  /*4320*/  UIADD3 UR42, UR9, 0x4, URZ ;  /* 0x00000004092a7890 */ /* 0x000fe2000fffe03f */
[----:B------:R-:W-:Y:S01]  /*4330*/  UMOV UR40, UR56 ;  /* 0x0000003800287c82 */ /* 0x000fe20008000000 */
[----:B------:R-:W-:Y:S01]  /*4340*/  UMOV UR41, UR57 ;  /* 0x0000003900297c82 */ /* 0x000fe20008000000 */
[----:B------:R-:W-:Y:S01]  /*4350*/  UMOV UR43, 0x40000040 ;  /* 0x40000040002b7882 */ /* 0x000fe20000000000 */
[----:B------:R-:W-:Y:S02]  /*4360*/  WARPGROUP.DEPBAR.LE gsb0, 0x0 ;  /* 0x00008000000079c5 */ /* 0x000fe40000010000 */
        /* <DEDUP_REMOVED lines=44> */
.L_x_199:
[----:B------:R-:W-:Y:S01]  /*4630*/  ULEA UR9, UR6, UR7, 0x3 ;  /* 0x0000000706097291 */ /* 0x000fe2000f8e183f */
[----:B01----:R-:W-:-:S05]  /*4640*/  IMAD.U32 R0, RZ, RZ, UR5 ;  /* 0x00000005ff007e24 */ /* 0x003fca000f8e00ff */
[----:B------:R-:W-:-:S04]  /*4650*/  SHF.L.U32 R0, R0, 0x1f, RZ ;  /* 0x0000001f00007819 */ /* 0x000fc800000006ff */
[----:B------:R0:W1:Y:S01]  /*4660*/  SYNCS.PHASECHK.TRANS64.TRYWAIT P1, [UR9+0x2a850], R0 ;  /* 0x02a85000ff0075a7 */ /* 0x0000620008020149 */
[----:B------:R-:W-:Y:S05]  /*4670*/  @!P0 BRA `(.L_x_200) ;  /* 0x0000000000048947 */ /* 0x000fea0003800000 */
[----:B------:R-:W-:Y:S01]  /*4680*/  BPT.TRAP 0x1 ;  /* 0x000000040000795c */ /* 0x000fe20000300000 */
.L_x_200:
[----:B-1----:R-:W-:Y:S05]  /*4690*/  @P1 BRA `(.L_x_201) ;  /* 0x0000000000081947 */ /* 0x002fea0003800000 */
[----:B------:R-:W1:Y:S02]  /*46a0*/  SYNCS.PHASECHK.TRANS64.TRYWAIT P1, [UR9+0x2a850], R0 ;  /* 0x02a85000ff0075a7 */ /* 0x000e640008020149 */
[----:B-1----:R-:W-:Y:S05]  /*46b0*/  @!P1 BRA `(.L_x_202) ;  /* 0x000000a800c09947 */ /* 0x002fea0003800000 */
.L_x_201:
[----:B------:R-:W-:Y:S01]  /*46c0*/  UIADD3 UR7, UR7, 0x400, URZ ;  /* 0x0000040007077890 */ /* 0x000fe2000fffe03f */
[----:B------:R-:W-:-:S03]  /*46d0*/  WARPGROUP.ARRIVE ;  /* 0x00000000000079c5 */ /* 0x000fc60000000000 */
[----:B------:R-:W-:-:S04]  /*46e0*/  USHF.R.U32.HI UR7, URZ, 0x4, UR7 ;  /* 0x000000043f077899 */ /* 0x000fc80008011607 */
[----:B------:R-:W-:-:S04]  /*46f0*/  ULOP3.LUT UR7, UR7, 0x3fff, URZ, 0xc0, !UPT ;  /* 0x00003fff07077892 */ /* 0x000fc8000f8ec03f */
[----:B------:R-:W-:-:S03]  /*4700*/  ULOP3.LUT UR5, UR7, 0x3000000, URZ, 0xfc, !UPT ;  /* 0x0300000007057892 */ /* 0x000fc6000f8efc3f */
[----:B------:R-:W-:Y:S01]  /*4710*/  UMOV UR7, 0x40000040 ;  /* 0x4000004000077882 */ /* 0x000fe20000000000 */
[----:B------:R-:W-:-:S07]  /*4720*/  UIMAD UR5, UR6, 0x600, UR5 ;  /* 0x00000600060578a4 */ /* 0x000fce000f8e0205 */
[----:B------:R-:W-:Y:S02]  /*4730*/  UMOV UR6, UR5 ;  /* 0x0000000500067c82 */ /* 0x000fe40008000000 */
        /* <DEDUP_REMOVED lines=25> */
[----:B------:R-:W-:Y:S03]  /*48d0*/  HGMMA.64x128x16.F32 R24, R156, gdesc[UR4].tnspB, R24, gsb0 ;  /* 0x41e000049c187df0 */ /* 0x000fe60008000818 */
[----:B------:R-:W-:Y:S02]  /*48e0*/  WARPGROUP.DEPBAR.LE gsb0, 0x0 ;  /* 0x00008000000079c5 */ /* 0x000fe40000010000 */
[----:B------:R-:W-:Y:S05]  /*48f0*/  @!P0 BRA `(.L_x_203) ;  /* 0x0000000000048947 */ /* 0x000fea0003800000 */
[----:B------:R-:W-:Y:S01]  /*4900*/  BPT.TRAP 0x1 ;  /* 0x000000040000795c */ /* 0x000fe20000300000 */
.L_x_203:
[----:B01----:R-:W-:Y:S01]  /*4910*/  FMNMX.FTZ R0, R88, R13, !PT ;  /* 0x0000000d58007209 */ /* 0x003fe20007810000 */
[----:B------:R-:W-:Y:S01]  /*4920*/  UIADD3 UR8, UR8, 0x2a840, URZ ;  /* 0x0002a84008087890 */ /* 0x000fe2000fffe03f */
[----:B------:R-:W-:Y:S02]  /*4930*/  FMNMX.FTZ R10, R90, R15, !PT ;  /* 0x0000000f5a0a7209 */ /* 0x000fe40007810000 */
[----:B------:R-:W-:Y:S01]  /*4940*/  FMNMX.FTZ R3, R89, R0, !PT ;  /* 0x0000000059037209 */ /* 0x000fe20007810000 */
        /* <DEDUP_REMOVED lines=56> */
[C---:B------:R-:W-:Y:S01]  /*4cd0*/  FADD.FTZ R136, -R0.reuse, R13 ;  /* 0x0000000d00887221 */ /* 0x040fe20000010100 */
[----:B-1----:R-:W-:-:S03]  /*4ce0*/  FMUL.FTZ R204, R0, R3 ;  /* 0x0000000300cc7220 */ /* 0x002fc60000410000 */
[-C--:B------:R-:W-:Y:S01]  /*4cf0*/  FMUL.FTZ R21, R136, R3.reuse ;  /* 0x0000000388157220 */ /* 0x080fe20000410000 */
[C---:B------:R-:W-:Y:S01]  /*4d00*/  FADD.FTZ R136, -R10.reuse, R15 ;  /* 0x0000000f0a887221 */ /* 0x040fe20000010100 */
[-C--:B------:R-:W-:Y:S01]  /*4d10*/  FMUL.FTZ R14, R10, R3.reuse ;  /* 0x000000030a0e7220 */ /* 0x080fe20000410000 */
[-C--:B------:R-:W-:Y:S01]  /*4d20*/  FFMA.FTZ R13, R88, R3.reuse, -R204 ;  /* 0x00000003580d7223 */ /* 0x080fe200000108cc */
[----:B------:R0:W-:Y:S01]  /*4d30*/  MUFU.EX2 R12, R21 ;  /* 0x00000015000c7308 */ /* 0x0001e20000000800 */
[-C--:B------:R-:W-:Y:S01]  /*4d40*/  FMUL.FTZ R11, R136, R3.reuse ;  /* 0x00000003880b7220 */ /* 0x080fe20000410000 */
        /* <DEDUP_REMOVED lines=10> */
[-C--:B0-----:R-:W-:Y:S01]  /*4df0*/  FFMA.FTZ R21, R97, R3.reuse, -R204 ;  /* 0x0000000361157223 */ /* 0x081fe200000108cc */
        /* <DEDUP_REMOVED lines=10> */
[----:B------:R-:W-:Y:S01]  /*4ea0*/  FFMA.FTZ R146, R108, R3, -R204 ;  /* 0x000000036c927223 */ /* 0x000fe200000108cc */
        /* <DEDUP_REMOVED lines=15> */
[-C--:B------:R-:W-:Y:S01]  /*4fa0*/  FFMA.FTZ R153, R122, R3.reuse, -R14 ;  /* 0x000000037a997223 */ /* 0x080fe2000001080e */
[----:B------:R-:W2:Y:S01]  /*4fb0*/  MUFU.EX2 R137, R137 ;  /* 0x0000008900897308 */ /* 0x000ea20000000800 */
[----:B0-----:R-:W-:Y:S01]  /*4fc0*/  FFMA.FTZ R8, R11, R8, R20 ;  /* 0x000000080b087223 */ /* 0x001fe20000010014 */
[-CC-:B------:R-:W-:Y:S01]  /*4fd0*/  FFMA.FTZ R109, R121, R3.reuse, -R204.reuse ;  /* 0x00000003796d7223 */ /* 0x180fe200000108cc */
[-C--:B------:R-:W-:Y:S01]  /*4fe0*/  FFMA.FTZ R154, R124, R3.reuse, -R204 ;  /* 0x000000037c9a7223 */ /* 0x080fe200000108cc */
[-C--:B------:R-:W-:Y:S01]  /*4ff0*/  FFMA.FTZ R155, R126, R3.reuse, -R14 ;  /* 0x000000037e9b7223 */ /* 0x080fe2000001080e */
[-C--:B------:R-:W-:Y:S01]  /*5000*/  FFMA.FTZ R113, R125, R3.reuse, -R204 ;  /* 0x000000037d717223 */ /* 0x080fe200000108cc */
[-C--:B------:R-:W-:Y:S01]  /*5010*/  FFMA.FTZ R127, R127, R3.reuse, -R14 ;  /* 0x000000037f7f7223 */ /* 0x080fe2000001080e */
[-C--:B------:R-:W-:Y:S01]  /*5020*/  FFMA.FTZ R156, R128, R3.reuse, -R204 ;  /* 0x00000003809c7223 */ /* 0x080fe200000108cc */
[----:B------:R-:W0:Y:S01]  /*5030*/  MUFU.EX2 R138, R138 ;  /* 0x0000008a008a7308 */ /* 0x000e220000000800 */
[----:B-1----:R-:W-:Y:S01]  /*5040*/  FADD.FTZ R9, R136, R9 ;  /* 0x0000000988097221 */ /* 0x002fe20000010000 */
[-C--:B------:R-:W-:Y:S01]  /*5050*/  FFMA.FTZ R130, R130, R3.reuse, -R14 ;  /* 0x0000000382827223 */ /* 0x080fe2000001080e */
[-C--:B------:R-:W-:Y:S01]  /*5060*/  FFMA.FTZ R117, R129, R3.reuse, -R204 ;  /* 0x0000000381757223 */ /* 0x080fe200000108cc */
[-C--:B------:R-:W-:Y:S01]  /*5070*/  FFMA.FTZ R131, R131, R3.reuse, -R14 ;  /* 0x0000000383837223 */ /* 0x080fe2000001080e */
[-C--:B------:R-:W-:Y:S01]  /*5080*/  FFMA.FTZ R158, R132, R3.reuse, -R204 ;  /* 0x00000003849e7223 */ /* 0x080fe200000108cc */
[-C--:B------:R-:W-:Y:S01]  /*5090*/  FFMA.FTZ R134, R134, R3.reuse, -R14 ;  /* 0x0000000386867223 */ /* 0x080fe2000001080e */
[----:B------:R-:W-:Y:S01]  /*50a0*/  FFMA.FTZ R121, R133, R3, -R204 ;  /* 0x0000000385797223 */ /* 0x000fe200000108cc */
        /* <DEDUP_REMOVED lines=16> */
[-CC-:B------:R-:W-:Y:S01]  /*51b0*/  FFMA.FTZ R102, R123, R3.reuse, -R14.reuse ;  /* 0x000000037b667223 */ /* 0x180fe2000001080e */
[----:B------:R-:W-:-:S05]  /*51c0*/  FFMA.FTZ R14, R135, R3, -R14 ;  /* 0x00000003870e7223 */ /* 0x000fca000001080e */
        /* <DEDUP_REMOVED lines=69> */
[----:B--2---:R-:W-:Y:S01]  /*5620*/  FADD.FTZ R8, R159, R8 ;  /* 0x000000089f087221 */ /* 0x004fe20000010000 */
[----:B0-----:R-:W-:-:S03]  /*5630*/  FADD.FTZ R9, R121, R104 ;  /* 0x0000006879097221 */ /* 0x001fc60000010000 */
[----:B-1----:R-:W-:Y:S01]  /*5640*/  FADD.FTZ R8, R14, R8 ;  /* 0x000000080e087221 */ /* 0x002fe20000010000 */
[----:B------:R-:W-:Y:S06]  /*5650*/  @!P0 BRA `(.L_x_204) ;  /* 0x0000000000048947 */ /* 0x000fec0003800000 */
[----:B------:R-:W-:Y:S01]  /*5660*/  BPT.TRAP 0x1 ;  /* 0x000000040000795c */ /* 0x000fe20000300000 */
.L_x_204:
[----:B------:R-:W-:Y:S01]  /*5670*/  UISETP.GT.AND UP0, UPT, UR4, UR60, UPT ;  /* 0x0000003c0400728c */ /* 0x000fe2000bf04270 */
[----:B------:R-:W-:Y:S01]  /*5680*/  F2FP.F16.F32.PACK_AB R136, R136, R13 ;  /* 0x0000000d8888723e */ /* 0x000fe200000000ff */
[----:B------:R-:W-:Y:S01]  /*5690*/  UIADD3 UR9, UR9, 0x2a860, URZ ;  /* 0x0002a86009097890 */ /* 0x000fe2000fffe03f */
[----:B------:R-:W-:Y:S01]  /*56a0*/  F2FP.F16.F32.PACK_AB R138, R15, R138 ;  /* 0x0000008a0f8a723e */ /* 0x000fe200000000ff */
[----:B------:R-:W-:Y:S01]  /*56b0*/  UIADD3 UR4, UR4, -0x1, URZ ;  /* 0xffffffff04047890 */ /* 0x000fe2000fffe03f */
[----:B------:R-:W-:Y:S01]  /*56c0*/  F2FP.F16.F32.PACK_AB R137, R137, R20 ;  /* 0x000000148989723e */ /* 0x000fe200000000ff */
[----:B------:R-:W-:Y:S01]  /*56d0*/  UPRMT UR9, UR11, 0x654, UR9 ;  /* 0x000006540b097896 */ /* 0x000fe20008000009 */
[----:B------:R-:W-:Y:S01]  /*56e0*/  PLOP3.LUT P1, PT, PT, PT, UP0, 0x80, 0x0 ;  /* 0x000000000000781c */ /* 0x000fe20003f2f008 */
[----:B------:R-:W-:Y:S01]  /*56f0*/  UMOV UR5, UR39 ;  /* 0x0000002700057c82 */ /* 0x000fe20008000000 */
[----:B------:R-:W-:Y:S01]  /*5700*/  UMOV UR6, UR38 ;  /* 0x0000002600067c82 */ /* 0x000fe20008000000 */
[----:B------:R-:W-:Y:S01]  /*5710*/  F2FP.F16.F32.PACK_AB R139, R88, R139 ;  /* 0x0000008b588b723e */ /* 0x000fe200000000ff */
[----:B------:R-:W-:Y:S01]  /*5720*/  IMAD.MOV.U32 R15, RZ, RZ, R10 ;  /* 0x000000ffff0f7224 */ /* 0x000fe200078e000a */
[----:B------:R-:W-:Y:S01]  /*5730*/  F2FP.F16.F32.PACK_AB R140, R21, R140 ;  /* 0x0000008c158c723e */ /* 0x000fe200000000ff */
[----:B------:R-:W-:Y:S01]  /*5740*/  IMAD.MOV.U32 R13, RZ, RZ, R0 ;  /* 0x000000ffff0d7224 */ /* 0x000fe200078e0000 */
[----:B------:R-:W-:Y:S01]  /*5750*/  F2FP.F16.F32.PACK_AB R141, R90, R141 ;  /* 0x0000008d5a8d723e */ /* 0x000fe200000000ff */
[----:B------:R-:W-:Y:S01]  /*5760*/  SYNCS.ARRIVE.TRANS64.RED.A1T0 RZ, [UR9], RZ ;  /* 0x000000ffffff79a7 */ /* 0x000fe20008100409 */
        /* <DEDUP_REMOVED lines=17> */
[----:B------:R-:W-:Y:S01]  /*5880*/  F2FP.F16.F32.PACK_AB R159, R14, R159 ;  /* 0x0000009f0e9f723e */ /* 0x000fe200000000ff */
[----:B------:R-:W-:Y:S06]  /*5890*/  @P1 BRA `(.L_x_205) ;  /* 0xffffffe000e81947 */ /* 0x000fec000383ffff */
.L_x_194:
        /* <DEDUP_REMOVED lines=67> */
.L_x_206:
[----:B------:R-:W0:Y:S01]  /*5cd0*/  S2UR UR8, SR_CgaCtaId ;  /* 0x00000000000879c3 */ /* 0x000e220000008800 */
[----:B------:R-:W-:Y:S01]  /*5ce0*/  UMOV UR4, 0x400 ;  /* 0x0000040000047882 */ /* 0x000fe20000000000 */
[----:B------:R-:W-:-:S05]  /*5cf0*/  IMAD.U32 R4, RZ, RZ, UR39 ;  /* 0x00000027ff047e24 */ /* 0x000fca000f8e00ff */
[----:B------:R-:W-:Y:S01]  /*5d00*/  SHF.L.U32 R4, R4, 0x1f, RZ ;  /* 0x0000001f04047819 */ /* 0x000fe200000006ff */
[----:B0-----:R-:W-:-:S04]  /*5d10*/  ULEA UR4, UR8, UR4, 0x18 ;  /* 0x0000000408047291 */ /* 0x001fc8000f8ec03f */
[----:B------:R-:W-:-:S09]  /*5d20*/  ULEA UR5, UR38, UR4, 0x3 ;  /* 0x0000000426057291 */ /* 0x000fd2000f8e183f */
[----:B------:R0:W1:Y:S01]  /*5d30*/  SYNCS.PHASECHK.TRANS64.TRYWAIT P1, [UR5+0x2a850], R4 ;  /* 0x02a85004ff0075a7 */ /* 0x0000620008020145 */
[----:B------:R-:W-:Y:S05]  /*5d40*/  @!P0 BRA `(.L_x_207) ;  /* 0x0000000000048947 */ /* 0x000fea0003800000 */
[----:B------:R-:W-:Y:S01]  /*5d50*/  BPT.TRAP 0x1 ;  /* 0x000000040000795c */ /* 0x000fe20000300000 */
.L_x_207:
[----:B-1----:R-:W-:Y:S05]  /*5d60*/  @P1 BRA `(.L_x_208) ;  /* 0x0000000000081947 */ /* 0x002fea0003800000 */
[----:B------:R-:W1:Y:S02]  /*5d70*/  SYNCS.PHASECHK.TRANS64.TRYWAIT P1, [UR5+0x2a850], R4 ;  /* 0x02a85004ff0075a7 */ /* 0x000e640008020145 */
[----:B-1----:R-:W-:Y:S05]  /*5d80*/  @!P1 BRA `(.L_x_209) ;  /* 0x0000009400249947 */ /* 0x002fea0003800000 */
.L_x_208:
[----:B------:R-:W-:Y:S01]  /*5d90*/  UIADD3 UR4, UR4, 0x400, URZ ;  /* 0x0000040004047890 */ /* 0x000fe2000fffe03f */
[----:B------:R-:W-:Y:S01]  /*5da0*/  WARPGROUP.ARRIVE ;  /* 0x00000000000079c5 */ /* 0x000fe20000000000 */
[----:B------:R-:W-:Y:S01]  /*5db0*/  UMOV UR7, 0x40000040 ;  /* 0x4000004000077882 */ /* 0x000fe20000000000 */
[----:B01----:R-:W0:Y:S01]  /*5dc0*/  SHFL.BFLY PT, R4, R9, 0x2, 0x1f ;  /* 0x0c401f0009047f89 */ /* 0x003e2200000e0000 */
[----:B------:R-:W-:Y:S01]  /*5dd0*/  USHF.R.U32.HI UR4, URZ, 0x4, UR4 ;  /* 0x000000043f047899 */ /* 0x000fe20008011604 */
[----:B------:R-:W-:Y:S01]  /*5de0*/  IMAD.MOV.U32 R99, RZ, RZ, -0x800000 ;  /* 0xff800000ff637424 */ /* 0x000fe200078e00ff */
[----:B------:R-:W-:Y:S01]  /*5df0*/  MOV R98, 0xff800000 ;  /* 0xff80000000627802 */ /* 0x000fe20000000f00 */
[----:B------:R-:W1:Y:S01]  /*5e00*/  SHFL.BFLY PT, R5, R8, 0x2, 0x1f ;  /* 0x0c401f0008057f89 */ /* 0x000e6200000e0000 */
[----:B------:R-:W-:-:S04]  /*5e10*/  ULOP3.LUT UR4, UR4, 0x3fff, URZ, 0xc0, !UPT ;  /* 0x00003fff04047892 */ /* 0x000fc8000f8ec03f */
[----:B------:R-:W-:-:S04]  /*5e20*/  ULOP3.LUT UR4, UR4, 0x3000000, URZ, 0xfc, !UPT ;  /* 0x0300000004047892 */ /* 0x000fc8000f8efc3f */
[----:B------:R-:W-:-:S07]  /*5e30*/  UIMAD UR4, UR38, 0x600, UR4 ;  /* 0x00000600260478a4 */ /* 0x000fce000f8e0204 */
[----:B------:R-:W-:Y:S02]  /*5e40*/  UMOV UR6, UR4 ;  /* 0x0000000400067c82 */ /* 0x000fe40008000000 */
[----:B------:R-:W-:Y:S01]  /*5e50*/  HGMMA.64x128x16.F32 R24, R136, gdesc[UR4].tnspB, R24, gsb0 ;  /* 0x41e0000488187df0 */ /* 0x000fe20008000818 */
[----:B------:R-:W-:Y:S01]  /*5e60*/  UIADD3 UR6, UR4, 0x80, URZ ;  /* 0x0000008004067890 */ /* 0x000fe2000fffe03f */
[----:B0-----:R-:W-:Y:S01]  /*5e70*/  FADD.FTZ R4, R4, R9 ;  /* 0x0000000904047221 */ /* 0x001fe20000010000 */
[----:B------:R-:W-:Y:S01]  /*5e80*/  UMOV UR7, 0x40000040 ;  /* 0x4000004000077882 */ /* 0x000fe20000000000 */
[----:B------:R-:W-:Y:S02]  /*5e90*/  IMAD.MOV.U32 R9, RZ, RZ, RZ ;  /* 0x000000ffff097224 */ /* 0x000fe400078e00ff */
[----:B-1----:R-:W-:Y:S02]  /*5ea0*/  FADD.FTZ R6, R5, R8 ;  /* 0x0000000805067221 */ /* 0x002fe40000010000 */
[----:B------:R-:W0:Y:S04]  /*5eb0*/  SHFL.BFLY PT, R5, R4, 0x1, 0x1f ;  /* 0x0c201f0004057f89 */ /* 0x000e2800000e0000 */
[----:B------:R-:W1:Y:S01]  /*5ec0*/  SHFL.BFLY PT, R7, R6, 0x1, 0x1f ;  /* 0x0c201f0006077f89 */ /* 0x000e6200000e0000 */
[----:B0-----:R-:W-:Y:S01]  /*5ed0*/  FADD.FTZ R12, R4, R5 ;  /* 0x00000005040c7221 */ /* 0x001fe20000010000 */
[----:B------:R-:W-:-:S02]  /*5ee0*/  IMAD.MOV.U32 R5, RZ, RZ, RZ ;  /* 0x000000ffff057224 */ /* 0x000fc400078e00ff */
[----:B-1----:R-:W-:Y:S02]  /*5ef0*/  FADD.FTZ R13, R6, R7 ;  /* 0x00000007060d7221 */ /* 0x002fe40000010000 */
        /* <DEDUP_REMOVED lines=39> */
.L_x_210:
[----:B------:R-:W-:Y:S01]  /*6170*/  R2UR UR6, R177 ;  /* 0x00000000b10672ca */ /* 0x000fe200000e0000 */
[----:B------:R-:W-:Y:S01]  /*6180*/  UIADD3 UR4, UR5, 0x2a860, URZ ;  /* 0x0002a86005047890 */ /* 0x000fe2000fffe03f */
[-C--:B------:R-:W-:Y:S01]  /*6190*/  FMUL.FTZ R20, R24, R5.reuse ;  /* 0x0000000518147220 */ /* 0x080fe20000410000 */
[----:B------:R-:W-:Y:S01]  /*61a0*/  UIADD3 UR38, UR38, 0x1, URZ ;  /* 0x0000000126267890 */ /* 0x000fe2000fffe03f */
[-C--:B------:R-:W-:Y:S01]  /*61b0*/  FMUL.FTZ R21, R25, R5.reuse ;  /* 0x0000000519157220 */ /* 0x080fe20000410000 */
[----:B------:R-:W-:Y:S01]  /*61c0*/  UPRMT UR4, UR8, 0x654, UR4 ;  /* 0x0000065408047896 */ /* 0x000fe20008000004 */
[-C--:B------:R-:W-:Y:S01]  /*61d0*/  FMUL.FTZ R88, R28, R5.reuse ;  /* 0x000000051c587220 */ /* 0x080fe20000410000 */
[----:B------:R-:W-:Y:S01]  /*61e0*/  UISETP.NE.AND UP0, UPT, UR38, 0x2, UPT ;  /* 0x000000022600788c */ /* 0x000fe2000bf05270 */
[-C--:B------:R-:W-:Y:S01]  /*61f0*/  FMUL.FTZ R89, R29, R5.reuse ;  /* 0x000000051d597220 */ /* 0x080fe20000410000 */
[-C--:B------:R-:W-:Y:S01]  /*6200*/  FMUL.FTZ R90, R32, R5.reuse ;  /* 0x00000005205a7220 */ /* 0x080fe20000410000 */
[-C--:B------:R-:W-:Y:S01]  /*6210*/  FMUL.FTZ R91, R33, R5.reuse ;  /* 0x00000005215b7220 */ /* 0x080fe20000410000 */
[-C--:B------:R-:W-:Y:S01]  /*6220*/  FMUL.FTZ R36, R36, R5.reuse ;  /* 0x0000000524247220 */ /* 0x080fe20000410000 */
[-C--:B------:R-:W-:Y:S01]  /*6230*/  FMUL.FTZ R37, R37, R5.reuse ;  /* 0x0000000525257220 */ /* 0x080fe20000410000 */
[----:B------:R-:W-:Y:S01]  /*6240*/  UIADD3 UR6, UR6, 0x1, URZ ;  /* 0x0000000106067890 */ /* 0x000fe2000fffe03f */
[----:B------:R-:W-:Y:S01]  /*6250*/  SYNCS.ARRIVE.TRANS64.RED.A1T0 RZ, [UR4], RZ ;  /* 0x000000ffffff79a7 */ /* 0x000fe20008100404 */
[----:B------:R-:W-:Y:S01]  /*6260*/  USEL UR4, URZ, 0x1, UP0 ;  /* 0x000000013f047887 */ /* 0x000fe20008000000 */
        /* <DEDUP_REMOVED lines=26> */
[----:B------:R-:W-:Y:S01]  /*6410*/  FMUL.FTZ R93, R27, R9 ;  /* 0x000000091b5d7220 */ /* 0x000fe20000410000 */
[----:B------:R-:W-:-:S02]  /*6420*/  IMAD.U32 R177, RZ, RZ, UR6 ;  /* 0x00000006ffb17e24 */ /* 0x000fc4000f8e00ff */
        /* <DEDUP_REMOVED lines=30> */
[----:B------:R-:W-:-:S02]  /*6610*/  USEL UR38, UR38, URZ, UP0 ;  /* 0x0000003f26267287 */ /* 0x000fc40008000000 */
[----:B------:R-:W-:-:S12]  /*6620*/  ULOP3.LUT UR39, UR39, UR4, URZ, 0x3c, !UPT ;  /* 0x0000000427277292 */ /* 0x000fd8000f8e3c3f */
.L_x_186:
[----:B------:R-:W0:Y:S01]  /*6630*/  S2R R3, SR_CgaCtaId ;  /* 0x0000000000037919 */ /* 0x000e220000008800 */
[----:B------:R-:W-:Y:S01]  /*6640*/  MOV R0, 0x400 ;  /* 0x0000040000007802 */ /* 0x000fe20000000f00 */
[----:B------:R-:W-:Y:S01]  /*6650*/  BSSY B0, `(.L_x_211) ;  /* 0x00002ff000007945 */ /* 0x000fe20003800000 */
[----:B------:R-:W-:Y:S02]  /*6660*/  BAR.SYNC.DEFER_BLOCKING 0x5, 0x180 ;  /* 0x0146000000007b1d */ /* 0x000fe40000010000 */
[----:B0-----:R-:W-:-:S05]  /*6670*/  LEA R0, R3, R0, 0x18 ;  /* 0x0000000003007211 */ /* 0x001fca00078ec0ff */
[----:B------:R-:W0:Y:S02]  /*6680*/  LDS.128 R24, [R0+0x2a8d0] ;  /* 0x02a8d00000187984 */ /* 0x000e240000000c00 */
[----:B0-----:R-:W-:Y:S02]  /*6690*/  R2UR UR6, R25 ;  /* 0x00000000190672ca */ /* 0x001fe400000e0000 */
[----:B------:R-:W-:Y:S01]  /*66a0*/  R2UR UR5, R26 ;  /* 0x000000001a0572ca */ /* 0x000fe200000e0000 */
[----:B------:R-:W-:Y:S06]  /*66b0*/  BAR.ARV 0x4, 0x180 ;  /* 0x0106000000007b1d */ /* 0x000fec0000002000 */
[----:B------:R-:W-:Y:S08]  /*66c0*/  @P0 BRA `(.L_x_212) ;  /* 0x0000002000940947 */ /* 0x000ff00003800000 */
[----:B------:R-:W0:Y:S01]  /*66d0*/  S2R R3, SR_SWINHI ;  /* 0x0000000000037919 */ /* 0x000e220000002f00 */
[----:B------:R-:W-:Y:S01]  /*66e0*/  R2UR UR16, R18 ;  /* 0x00000000121072ca */ /* 0x000fe200000e0000 */
[----:B------:R-:W-:Y:S01]  /*66f0*/  USHF.L.U32 UR4, UR61, 0x2, URZ ;  /* 0x000000023d047899 */ /* 0x000fe2000800063f */
[----:B------:R-:W-:Y:S01]  /*6700*/  R2UR UR13, R178 ;  /* 0x00000000b20d72ca */ /* 0x000fe200000e0000 */
[----:B------:R-:W-:Y:S01]  /*6710*/  BAR.SYNC.DEFER_BLOCKING 0x1, 0x100 ;  /* 0x0044000000007b1d */ /* 0x000fe20000010000 */
[----:B------:R-:W-:Y:S02]  /*6720*/  R2UR UR15, R175 ;  /* 0x00000000af0f72ca */ /* 0x000fe400000e0000 */
[----:B------:R-:W-:Y:S02]  /*6730*/  R2UR UR14, R19 ;  /* 0x00000000130e72ca */ /* 0x000fe400000e0000 */
[----:B------:R-:W-:Y:S01]  /*6740*/  R2UR UR18, R174 ;  /* 0x00000000ae1272ca */ /* 0x000fe200000e0000 */
[----:B------:R-:W-:-:S02]  /*6750*/  ULDC.64 UR10, c[0x0][0xc00] ;  /* 0x00030000000a7ab9 */ /* 0x000fc40000000a00 */
[----:B------:R-:W-:-:S04]  /*6760*/  UIADD3 UR7, UP0, UR4, UR10, URZ ;  /* 0x0000000a04077290 */ /* 0x000fc8000ff1e03f */
[----:B------:R-:W-:-:S04]  /*6770*/  USHF.L.U64.HI UR12, UR61, 0x2, UR13 ;  /* 0x000000023d0c7899 */ /* 0x000fc8000801020d */
[----:B------:R-:W-:Y:S01]  /*6780*/  UIADD3.X UR8, UR12, UR11, URZ, UP0, !UPT ;  /* 0x0000000b0c087290 */ /* 0x000fe200087fe43f */
[----:B------:R-:W-:Y:S02]  /*6790*/  MOV R24, R0 ;  /* 0x0000000000187202 */ /* 0x000fe40000000f00 */
[----:B0-----:R-:W-:-:S03]  /*67a0*/  MOV R25, R3 ;  /* 0x0000000300197202 */ /* 0x001fc60000000f00 */
[----:B------:R-:W-:-:S03]  /*67b0*/  IMAD.WIDE R4, R198, 0x2, R24 ;  /* 0x00000002c6047825 */ /* 0x000fc600078e0218 */
[C---:B------:R-:W-:Y:S02]  /*67c0*/  LOP3.LUT R3, R4.reuse, 0x380, RZ, 0xc0, !PT ;  /* 0x0000038004037812 */ /* 0x040fe400078ec0ff */
[C---:B------:R-:W-:Y:S02]  /*67d0*/  IADD3 R6, P6, R4.reuse, 0x20, RZ ;  /* 0x0000002004067810 */ /* 0x040fe40007fde0ff */
[----:B------:R-:W-:Y:S02]  /*67e0*/  SHF.R.U64 R3, R3, 0x3, RZ ;  /* 0x0000000303037819 */ /* 0x000fe400000012ff */
[C---:B------:R-:W-:Y:S01]  /*67f0*/  IADD3 R8, P5, R4.reuse, 0x40, RZ ;  /* 0x0000004004087810 */ /* 0x040fe20007fbe0ff */
[--C-:B------:R-:W-:Y:S01]  /*6800*/  IMAD.X R33, RZ, RZ, R5.reuse, P6 ;  /* 0x000000ffff217224 */ /* 0x100fe200030e0605 */
[C---:B------:R-:W-:Y:S02]  /*6810*/  IADD3 R35, P4, R4.reuse, 0x60, RZ ;  /* 0x0000006004237810 */ /* 0x040fe40007f9e0ff */
[C---:B------:R-:W-:Y:S01]  /*6820*/  IADD3 R101, P3, R4.reuse, 0x4000, RZ ;  /* 0x0000400004657810 */ /* 0x040fe20007f7e0ff */
[--C-:B------:R-:W-:Y:S01]  /*6830*/  IMAD.X R31, RZ, RZ, R5.reuse, P5 ;  /* 0x000000ffff1f7224 */ /* 0x100fe200028e0605 */
[C---:B------:R-:W-:Y:S01]  /*6840*/  IADD3 R26, P2, R4.reuse, 0x4020, RZ ;  /* 0x00004020041a7810 */ /* 0x040fe20007f5e0ff */
[--C-:B------:R-:W-:Y:S01]  /*6850*/  IMAD.X R29, RZ, RZ, R5.reuse, P4 ;  /* 0x000000ffff1d7224 */ /* 0x100fe200020e0605 */
[C---:B------:R-:W-:Y:S01]  /*6860*/  IADD3 R103, P1, R4.reuse, 0x4040, RZ ;  /* 0x0000404004677810 */ /* 0x040fe20007f3e0ff */
[--C-:B------:R-:W-:Y:S01]  /*6870*/  IMAD.X R15, RZ, RZ, R5.reuse, P3 ;  /* 0x000000ffff0f7224 */ /* 0x100fe200018e0605 */
[----:B------:R-:W-:Y:S01]  /*6880*/  IADD3 R105, P0, R4, 0x4060, RZ ;  /* 0x0000406004697810 */ /* 0x000fe20007f1e0ff */
[--C-:B------:R-:W-:Y:S01]  /*6890*/  IMAD.X R13, RZ, RZ, R5.reuse, P2 ;  /* 0x000000ffff0d7224 */ /* 0x100fe200010e0605 */
[----:B------:R-:W-:Y:S01]  /*68a0*/  LOP3.LUT R4, R3, R4, RZ, 0x3c, !PT ;  /* 0x0000000403047212 */ /* 0x000fe200078e3cff */
[--C-:B------:R-:W-:Y:S01]  /*68b0*/  IMAD.X R11, RZ, RZ, R5.reuse, P1 ;  /* 0x000000ffff0b7224 */ /* 0x100fe200008e0605 */
[----:B------:R-:W-:Y:S01]  /*68c0*/  LOP3.LUT R3, R6, 0x380, RZ, 0xc0, !PT ;  /* 0x0000038006037812 */ /* 0x000fe200078ec0ff */
[----:B------:R-:W-:Y:S01]  /*68d0*/  IMAD.X R9, RZ, RZ, R5, P0 ;  /* 0x000000ffff097224 */ /* 0x000fe200000e0605 */
[----:B------:R-:W-:-:S02]  /*68e0*/  LOP3.LUT R7, R8, 0x380, RZ, 0xc0, !PT ;  /* 0x0000038008077812 */ /* 0x000fc400078ec0ff */
[----:B------:R-:W-:Y:S02]  /*68f0*/  SHF.R.U64 R3, R3, 0x3, RZ ;  /* 0x0000000303037819 */ /* 0x000fe400000012ff */
[----:B------:R-:W-:Y:S02]  /*6900*/  LOP3.LUT R12, R101, 0x380, RZ, 0xc0, !PT ;  /* 0x00000380650c7812 */ /* 0x000fe400078ec0ff */
[----:B------:R-:W-:Y:S02]  /*6910*/  SHF.R.U64 R7, R7, 0x3, RZ ;  /* 0x0000000307077819 */ /* 0x000fe400000012ff */
[----:B------:R-:W-:Y:S02]  /*6920*/  LOP3.LUT R32, R3, R6, RZ, 0x3c, !PT ;  /* 0x0000000603207212 */ /* 0x000fe400078e3cff */
[----:B------:R-:W-:Y:S02]  /*6930*/  LOP3.LUT R3, R26, 0x380, RZ, 0xc0, !PT ;  /* 0x000003801a037812 */ /* 0x000fe400078ec0ff */
[----:B------:R-:W-:-:S02]  /*6940*/  LOP3.LUT R10, R35, 0x380, RZ, 0xc0, !PT ;  /* 0x00000380230a7812 */ /* 0x000fc400078ec0ff */
[----:B------:R-:W-:Y:S02]  /*6950*/  SHF.R.U64 R12, R12, 0x3, RZ ;  /* 0x000000030c0c7819 */ /* 0x000fe400000012ff */
[----:B------:R-:W-:Y:S02]  /*6960*/  LOP3.LUT R30, R7, R8, RZ, 0x3c, !PT ;  /* 0x00000008071e7212 */ /* 0x000fe400078e3cff */
[----:B------:R-:W-:Y:S02]  /*6970*/  LOP3.LUT R8, R103, 0x380, RZ, 0xc0, !PT ;  /* 0x0000038067087812 */ /* 0x000fe400078ec0ff */
[----:B------:R-:W-:Y:S02]  /*6980*/  SHF.R.U64 R3, R3, 0x3, RZ ;  /* 0x0000000303037819 */ /* 0x000fe400000012ff */
[----:B------:R-:W-:Y:S02]  /*6990*/  SHF.R.U64 R10, R10, 0x3, RZ ;  /* 0x000000030a0a7819 */ /* 0x000fe400000012ff */
[----:B------:R-:W-:-:S02]  /*69a0*/  LOP3.LUT R34, R105, 0x380, RZ, 0xc0, !PT ;  /* 0x0000038069227812 */ /* 0x000fc400078ec0ff */
[----:B------:R-:W-:Y:S02]  /*69b0*/  LOP3.LUT R14, R12, R101, RZ, 0x3c, !PT ;  /* 0x000000650c0e7212 */ /* 0x000fe400078e3cff */
[----:B------:R-:W-:Y:S02]  /*69c0*/  SHF.R.U64 R8, R8, 0x3, RZ ;  /* 0x0000000308087819 */ /* 0x000fe400000012ff */
[----:B------:R-:W-:Y:S02]  /*69d0*/  LOP3.LUT R12, R3, R26, RZ, 0x3c, !PT ;  /* 0x0000001a030c7212 */ /* 0x000fe400078e3cff */
[----:B------:R-:W-:Y:S02]  /*69e0*/  LOP3.LUT R28, R10, R35, RZ, 0x3c, !PT ;  /* 0x000000230a1c7212 */ /* 0x000fe400078e3cff */
[----:B------:R-:W-:Y:S02]  /*69f0*/  SHF.R.U64 R34, R34, 0x3, RZ ;  /* 0x0000000322227819 */ /* 0x000fe400000012ff */
[----:B------:R-:W-:-:S02]  /*6a00*/  MOV R18, R4 ;  /* 0x0000000400127202 */ /* 0x000fc40000000f00 */
[----:B------:R-:W-:Y:S02]  /*6a10*/  F2FP.F16.F32.PACK_AB R4, R21, R20 ;  /* 0x000000141504723e */ /* 0x000fe400000000ff */
[----:B------:R-:W-:Y:S02]  /*6a20*/  F2FP.F16.F32.PACK_AB R5, R93, R92 ;  /* 0x0000005c5d05723e */ /* 0x000fe400000000ff */
[----:B------:R-:W-:Y:S02]  /*6a30*/  F2FP.F16.F32.PACK_AB R6, R89, R88 ;  /* 0x000000585906723e */ /* 0x000fe400000000ff */
[----:B------:R-:W-:Y:S02]  /*6a40*/  F2FP.F16.F32.PACK_AB R7, R95, R94 ;  /* 0x0000005e5f07723e */ /* 0x000fe400000000ff */
[----:B------:R-:W-:Y:S02]  /*6a50*/  LOP3.LUT R10, R8, R103, RZ, 0x3c, !PT ;  /* 0x00000067080a7212 */ /* 0x000fe400078e3cff */
[----:B------:R-:W-:Y:S01]  /*6a60*/  MOV R101, R14 ;  /* 0x0000000e00657202 */ /* 0x000fe20000000f00 */
[----:B------:R0:W-:Y:S01]  /*6a70*/  STSM.16.M88.4 [R18], R4 ;  /* 0x0000000412007844 */ /* 0x0001e20000000200 */
[----:B------:R-:W-:-:S02]  /*6a80*/  MOV R100, R12 ;  /* 0x0000000c00647202 */ /* 0x000fc40000000f00 */
[----:B------:R-:W-:Y:S02]  /*6a90*/  LOP3.LUT R8, R34, R105, RZ, 0x3c, !PT ;  /* 0x0000006922087212 */ /* 0x000fe400078e3cff */
[----:B------:R-:W-:Y:S02]  /*6aa0*/  MOV R103, R32 ;  /* 0x0000002000677202 */ /* 0x000fe40000000f00 */
[----:B------:R-:W-:Y:S02]  /*6ab0*/  MOV R102, R30 ;  /* 0x0000001e00667202 */ /* 0x000fe40000000f00 */
[----:B------:R-:W-:Y:S02]  /*6ac0*/  MOV R26, R28 ;  /* 0x0000001c001a7202 */ /* 0x000fe40000000f00 */
[----:B------:R-:W-:Y:S02]  /*6ad0*/  F2FP.F16.F32.PACK_AB R12, R91, R90 ;  /* 0x0000005a5b0c723e */ /* 0x000fe400000000ff */
[----:B------:R-:W-:-:S02]  /*6ae0*/  F2FP.F16.F32.PACK_AB R13, R97, R96 ;  /* 0x00000060610d723e */ /* 0x000fc400000000ff */
[----:B------:R-:W-:Y:S02]  /*6af0*/  F2FP.F16.F32.PACK_AB R14, R37, R36 ;  /* 0x00000024250e723e */ /* 0x000fe400000000ff */
[----:B------:R-:W-:Y:S02]  /*6b00*/  F2FP.F16.F32.PACK_AB R15, R39, R38 ;  /* 0x00000026270f723e */ /* 0x000fe400000000ff */
[----:B------:R-:W-:Y:S02]  /*6b10*/  F2FP.F16.F32.PACK_AB R28, R41, R40 ;  /* 0x00000028291c723e */ /* 0x000fe400000000ff */
[----:B------:R-:W-:Y:S01]  /*6b20*/  F2FP.F16.F32.PACK_AB R29, R43, R42 ;  /* 0x0000002a2b1d723e */ /* 0x000fe200000000ff */
[----:B------:R-:W-:Y:S01]  /*6b30*/  STSM.16.M88.4 [R103], R12 ;  /* 0x0000000c67007844 */ /* 0x000fe20000000200 */
[----:B------:R-:W-:Y:S02]  /*6b40*/  F2FP.F16.F32.PACK_AB R30, R45, R44 ;  /* 0x0000002c2d1e723e */ /* 0x000fe400000000ff */
[----:B------:R-:W-:-:S02]  /*6b50*/  F2FP.F16.F32.PACK_AB R31, R47, R46 ;  /* 0x0000002e2f1f723e */ /* 0x000fc400000000ff */
[----:B------:R-:W-:Y:S02]  /*6b60*/  F2FP.F16.F32.PACK_AB R32, R49, R48 ;  /* 0x000000303120723e */ /* 0x000fe400000000ff */
[----:B------:R-:W-:Y:S01]  /*6b70*/  F2FP.F16.F32.PACK_AB R33, R51, R50 ;  /* 0x000000323321723e */ /* 0x000fe200000000ff */
[----:B------:R-:W-:Y:S01]  /*6b80*/  STSM.16.M88.4 [R102], R28 ;  /* 0x0000001c66007844 */ /* 0x000fe20000000200 */
[----:B------:R-:W-:Y:S02]  /*6b90*/  F2FP.F16.F32.PACK_AB R34, R53, R52 ;  /* 0x000000343522723e */ /* 0x000fe400000000ff */
[----:B------:R-:W-:Y:S02]  /*6ba0*/  F2FP.F16.F32.PACK_AB R35, R55, R54 ;  /* 0x000000363723723e */ /* 0x000fe400000000ff */
[----:B------:R-:W-:Y:S02]  /*6bb0*/  MOV R3, R10 ;  /* 0x0000000a00037202 */ /* 0x000fe40000000f00 */
[----:B0-----:R-:W-:Y:S01]  /*6bc0*/  MOV R18, R8 ;  /* 0x0000000800127202 */ /* 0x001fe20000000f00 */
[----:B------:R0:W-:Y:S01]  /*6bd0*/  STSM.16.M88.4 [R26], R32 ;  /* 0x000000201a007844 */ /* 0x0001e20000000200 */
[----:B------:R-:W-:-:S02]  /*6be0*/  F2FP.F16.F32.PACK_AB R4, R57, R56 ;  /* 0x000000383904723e */ /* 0x000fc400000000ff */
[----:B------:R-:W-:Y:S02]  /*6bf0*/  F2FP.F16.F32.PACK_AB R5, R59, R58 ;  /* 0x0000003a3b05723e */ /* 0x000fe400000000ff */
[----:B------:R-:W-:Y:S02]  /*6c00*/  F2FP.F16.F32.PACK_AB R6, R61, R60 ;  /* 0x0000003c3d06723e */ /* 0x000fe400000000ff */
[----:B------:R-:W-:Y:S02]  /*6c10*/  F2FP.F16.F32.PACK_AB R7, R63, R62 ;  /* 0x0000003e3f07723e */ /* 0x000fe400000000ff */
[----:B------:R-:W-:Y:S02]  /*6c20*/  F2FP.F16.F32.PACK_AB R8, R65, R64 ;  /* 0x000000404108723e */ /* 0x000fe400000000ff */
[----:B------:R-:W-:Y:S01]  /*6c30*/  F2FP.F16.F32.PACK_AB R9, R67, R66 ;  /* 0x000000424309723e */ /* 0x000fe200000000ff */
[----:B------:R-:W-:Y:S01]  /*6c40*/  STSM.16.M88.4 [R101], R4 ;  /* 0x0000000465007844 */ /* 0x000fe20000000200 */
[----:B------:R-:W-:-:S02]  /*6c50*/  F2FP.F16.F32.PACK_AB R10, R69, R68 ;  /* 0x00000044450a723e */ /* 0x000fc400000000ff */
[----:B------:R-:W-:Y:S01]  /*6c60*/  F2FP.F16.F32.PACK_AB R11, R71, R70 ;  /* 0x00000046470b723e */ /* 0x000fe200000000ff */
[----:B0-----:R-:W-:Y:S01]  /*6c70*/  IMAD.U32 R32, RZ, RZ, UR7 ;  /* 0x00000007ff207e24 */ /* 0x001fe2000f8e00ff */
[----:B------:R-:W-:Y:S01]  /*6c80*/  F2FP.F16.F32.PACK_AB R12, R73, R72 ;  /* 0x00000048490c723e */ /* 0x000fe200000000ff */
[----:B------:R-:W-:Y:S01]  /*6c90*/  IMAD.U32 R33, RZ, RZ, UR8 ;  /* 0x00000008ff217e24 */ /* 0x000fe2000f8e00ff */
[----:B------:R-:W-:Y:S01]  /*6ca0*/  F2FP.F16.F32.PACK_AB R13, R75, R74 ;  /* 0x0000004a4b0d723e */ /* 0x000fe200000000ff */
[----:B------:R-:W-:Y:S01]  /*6cb0*/  STSM.16.M88.4 [R100], R8 ;  /* 0x0000000864007844 */ /* 0x000fe20000000200 */
[----:B------:R-:W-:Y:S01]  /*6cc0*/  F2FP.F16.F32.PACK_AB R14, R77, R76 ;  /* 0x0000004c4d0e723e */ /* 0x000fe200000000ff */
[----:B------:R-:W-:Y:S01]  /*6cd0*/  ULDC.64 UR8, c[0x0][0xc08] ;  /* 0x0003020000087ab9 */ /* 0x000fe20000000a00 */
[----:B------:R-:W-:Y:S02]  /*6ce0*/  F2FP.F16.F32.PACK_AB R15, R79, R78 ;  /* 0x0000004e4f0f723e */ /* 0x000fe400000000ff */
[----:B------:R-:W-:-:S02]  /*6cf0*/  F2FP.F16.F32.PACK_AB R28, R81, R80 ;  /* 0x00000050511c723e */ /* 0x000fc400000000ff */
[----:B------:R-:W-:Y:S01]  /*6d00*/  F2FP.F16.F32.PACK_AB R29, R83, R82 ;  /* 0x00000052531d723e */ /* 0x000fe200000000ff */
[----:B------:R-:W-:Y:S01]  /*6d10*/  STSM.16.M88.4 [R3], R12 ;  /* 0x0000000c03007844 */ /* 0x000fe20000000200 */
[----:B------:R-:W-:Y:S02]  /*6d20*/  F2FP.F16.F32.PACK_AB R30, R85, R84 ;  /* 0x00000054551e723e */ /* 0x000fe400000000ff */
[----:B------:R-:W-:Y:S02]  /*6d30*/  F2FP.F16.F32.PACK_AB R31, R87, R86 ;  /* 0x00000056571f723e */ /* 0x000fe400000000ff */
[----:B------:R-:W-:-:S03]  /*6d40*/  ISETP.NE.U32.AND P0, PT, RZ, UR10, PT ;  /* 0x0000000aff007c0c */ /* 0x000fc6000bf05070 */
[----:B------:R0:W-:Y:S01]  /*6d50*/  STSM.16.M88.4 [R18], R28 ;  /* 0x0000001c12007844 */ /* 0x0001e20000000200 */
[----:B------:R-:W-:Y:S01]  /*6d60*/  BAR.SYNC.DEFER_BLOCKING 0x1, 0x100 ;  /* 0x0044000000007b1d */ /* 0x000fe20000010000 */
[----:B------:R-:W-:-:S07]  /*6d70*/  ISETP.NE.AND.EX P0, PT, RZ, UR11, PT, P0 ;  /* 0x0000000bff007c0c */ /* 0x000fce000bf05300 */
[----:B0-----:R-:W0:Y:S06]  /*6d80*/  LDC R18, c[0x0][0xbe8] ;  /* 0x0002fa00ff127b82 */ /* 0x001e2c0000000800 */
[----:B------:R-:W2:Y:S01]  /*6d90*/  @P0 LDG.E R26, desc[UR36][R32.64] ;  /* 0x00000024201a0981 */ /* 0x000ea2000c1e1900 */
[----:B------:R-:W-:-:S04]  /*6da0*/  UISETP.NE.U32.AND UP0, UPT, UR8, URZ, UPT ;  /* 0x0000003f0800728c */ /* 0x000fc8000bf05070 */
[----:B------:R-:W-:-:S06]  /*6db0*/  UISETP.NE.AND.EX UP0, UPT, UR9, URZ, UPT, UP0 ;  /* 0x0000003f0900728c */ /* 0x000fcc000bf05300 */
[----:B------:R-:W-:Y:S02]  /*6dc0*/  PLOP3.LUT P4, PT, PT, PT, UP0, 0x80, 0x0 ;  /* 0x000000000000781c */ /* 0x000fe40003f8f008 */
[----:B0-----:R-:W-:-:S03]  /*6dd0*/  ISETP.NE.AND P1, PT, R18, 0x1, PT ;  /* 0x000000011200780c */ /* 0x001fc60003f25270 */
[----:B------:R-:W-:-:S03]  /*6de0*/  @UP0 UIADD3 UR8, UP1, UR4, UR8, URZ ;  /* 0x0000000804080290 */ /* 0x000fc6000ff3e03f */
[----:B------:R-:W-:Y:S01]  /*6df0*/  ULDC UR4, c[0x0][0xa88] ;  /* 0x0002a20000047ab9 */ /* 0x000fe20000000800 */
[----:B------:R-:W-:Y:S01]  /*6e00*/  @UP0 UIADD3.X UR9, UR12, UR9, URZ, UP1, !UPT ;  /* 0x000000090c090290 */ /* 0x000fe20008ffe43f */
[----:B------:R-:W-:Y:S01]  /*6e10*/  MOV R3, UR4 ;  /* 0x0000000400037c02 */ /* 0x000fe20008000f00 */
[----:B------:R-:W-:Y:S01]  /*6e20*/  UISETP.NE.AND UP0, UPT, UR16, URZ, UPT ;  /* 0x0000003f1000728c */ /* 0x000fe2000bf05270 */
[----:B------:R-:W-:Y:S01]  /*6e30*/  IMAD.U32 R4, RZ, RZ, UR8 ;  /* 0x00000008ff047e24 */ /* 0x000fe2000f8e00ff */
[----:B------:R-:W-:Y:S02]  /*6e40*/  ULDC UR4, c[0x0][0xad4] ;  /* 0x0002b50000047ab9 */ /* 0x000fe40000000800 */
[----:B------:R-:W0:Y:S01]  /*6e50*/  @P1 LDC R6, c[0x0][0xbec] ;  /* 0x0002fb00ff061b82 */ /* 0x000e220000000800 */
[----:B------:R-:W-:Y:S01]  /*6e60*/  USEL UR4, UR16, UR4, UP0 ;  /* 0x0000000410047287 */ /* 0x000fe20008000000 */
[----:B------:R-:W-:Y:S01]  /*6e70*/  IMAD.U32 R5, RZ, RZ, UR9 ;  /* 0x00000009ff057e24 */ /* 0x000fe2000f8e00ff */
[----:B------:R-:W-:-:S02]  /*6e80*/  UMOV UR17, 0x9b8 ;  /* 0x000009b800117882 */ /* 0x000fc40000000000 */
[----:B------:R-:W-:-:S03]  /*6e90*/  UISETP.GT.AND UP1, UPT, UR4, 0x1, UPT ;  /* 0x000000010400788c */ /* 0x000fc6000bf24270 */
[----:B------:R-:W1:Y:S01]  /*6ea0*/  @P1 LDC R9, c[0x0][0xbf0] ;  /* 0x0002fc00ff091b82 */ /* 0x000e620000000800 */
[----:B------:R-:W-:Y:S01]  /*6eb0*/  USEL UR17, UR17, 0x978, UP1 ;  /* 0x0000097811117887 */ /* 0x000fe20008800000 */
[----:B------:R3:W5:Y:S01]  /*6ec0*/  @P4 LDG.E R3, desc[UR36][R4.64] ;  /* 0x0000002404034981 */ /* 0x000762000c1e1900 */
[----:B------:R-:W-:Y:S01]  /*6ed0*/  UISETP.NE.U32.AND UP0, UPT, UR10, URZ, UPT ;  /* 0x0000003f0a00728c */ /* 0x000fe2000bf05070 */
[----:B------:R-:W-:Y:S01]  /*6ee0*/  UMOV UR4, URZ ;  /* 0x0000003f00047c82 */ /* 0x000fe20008000000 */
[----:B------:R-:W-:Y:S02]  /*6ef0*/  USEL UR7, UR14, URZ, UP1 ;  /* 0x0000003f0e077287 */ /* 0x000fe40008800000 */
[----:B------:R-:W-:Y:S01]  /*6f00*/  UISETP.NE.AND.EX UP0, UPT, UR11, URZ, UPT, UP0 ;  /* 0x0000003f0b00728c */ /* 0x000fe2000bf05300 */
[----:B---3--:R-:W-:-:S03]  /*6f10*/  IMAD.U32 R4, RZ, RZ, UR15 ;  /* 0x0000000fff047e24 */ /* 0x008fc6000f8e00ff */
[----:B------:R-:W-:Y:S02]  /*6f20*/  USEL UR61, UR61, URZ, !UP0 ;  /* 0x0000003f3d3d7287 */ /* 0x000fe4000c000000 */
[----:B------:R-:W-:Y:S01]  /*6f30*/  ULDC.64 UR8, c[0x0][UR17+0x218] ;  /* 0x0000860011087abb */ /* 0x000fe20008000a00 */
[----:B------:R-:W-:Y:S01]  /*6f40*/  IMAD R11, R4, 0x80, R197 ;  /* 0x00000080040b7824 */ /* 0x000fe200078e02c5 */
[----:B------:R-:W-:Y:S01]  /*6f50*/  ULDC.64 UR10, c[0x0][UR17+0x220] ;  /* 0x00008800110a7abb */ /* 0x000fe20008000a00 */
[----:B------:R-:W-:Y:S02]  /*6f60*/  USEL UR16, UR13, URZ, !UP0 ;  /* 0x0000003f0d107287 */ /* 0x000fe4000c000000 */
[----:B0-----:R-:W-:Y:S01]  /*6f70*/  @P1 IMAD.HI.U32 R4, R11, R6, RZ ;  /* 0x000000060b041227 */ /* 0x001fe200078e00ff */
[----:B------:R-:W-:Y:S01]  /*6f80*/  ULDC.64 UR12, c[0x0][UR17+0x228] ;  /* 0x00008a00110c7abb */ /* 0x000fe20008000a00 */
[----:B------:R-:W-:Y:S02]  /*6f90*/  UIMAD.WIDE.U32 UR14, UR8, UR18, URZ ;  /* 0x00000012080e72a5 */ /* 0x000fe4000f8e003f */
[----:B------:R-:W-:Y:S01]  /*6fa0*/  UIMAD UR11, UR11, UR61, URZ ;  /* 0x0000003d0b0b72a4 */ /* 0x000fe2000f8e023f */
[----:B------:R-:W-:Y:S01]  /*6fb0*/  IMAD.MOV.U32 R7, RZ, RZ, R11 ;  /* 0x000000ffff077224 */ /* 0x000fe200078e000b */
[----:B------:R-:W-:Y:S01]  /*6fc0*/  UIMAD UR18, UR9, UR18, URZ ;  /* 0x00000012091272a4 */ /* 0x000fe2000f8e023f */
[----:B-1----:R-:W-:Y:S01]  /*6fd0*/  @P1 SHF.R.U32.HI R7, RZ, R9, R4 ;  /* 0x00000009ff071219 */ /* 0x002fe20000011604 */
[----:B------:R-:W-:-:S02]  /*6fe0*/  UIMAD.WIDE.U32 UR8, UR10, UR61, URZ ;  /* 0x0000003d0a0872a5 */ /* 0x000fc4000f8e003f */
[----:B------:R-:W-:Y:S02]  /*6ff0*/  UIMAD.WIDE.U32 UR20, UR12, UR7, URZ ;  /* 0x000000070c1472a5 */ /* 0x000fe4000f8e003f */
[----:B------:R-:W-:Y:S01]  /*7000*/  UIMAD UR7, UR13, UR7, URZ ;  /* 0x000000070d0772a4 */ /* 0x000fe2000f8e023f */
[--C-:B------:R-:W-:Y:S01]  /*7010*/  IMAD.MOV R9, RZ, RZ, -R7.reuse ;  /* 0x000000ffff097224 */ /* 0x100fe200078e0a07 */
[----:B------:R-:W-:Y:S02]  /*7020*/  UIMAD UR11, UR10, UR16, UR11 ;  /* 0x000000100a0b72a4 */ /* 0x000fe4000f8e020b */
[----:B------:R-:W-:Y:S01]  /*7030*/  UIADD3 UR18, UR15, UR18, URZ ;  /* 0x000000120f127290 */ /* 0x000fe2000fffe03f */
[----:B------:R-:W-:Y:S02]  /*7040*/  IMAD.U32 R4, RZ, RZ, UR20 ;  /* 0x00000014ff047e24 */ /* 0x000fe4000f8e00ff */
[----:B------:R-:W-:Y:S01]  /*7050*/  IMAD.U32 R5, RZ, RZ, UR21 ;  /* 0x00000015ff057e24 */ /* 0x000fe2000f8e00ff */
[----:B------:R-:W-:Y:S01]  /*7060*/  SHF.R.S32.HI R5, RZ, 0x1f, R7 ;  /* 0x0000001fff057819 */ /* 0x000fe20000011407 */
[----:B------:R-:W-:-:S05]  /*7070*/  IMAD R9, R18, R9, R11 ;  /* 0x0000000912097224 */ /* 0x000fca00078e020b */
[----:B------:R-:W-:Y:S02]  /*7080*/  SHF.R.S32.HI R6, RZ, 0x1f, R9 ;  /* 0x0000001fff067819 */ /* 0x000fe40000011409 */
[----:B--2---:R-:W-:-:S13]  /*7090*/  @P0 R2UR UR4, R26 ;  /* 0x000000001a0402ca */ /* 0x004fda00000e0000 */
[----:B------:R-:W-:Y:S02]  /*70a0*/  UIADD3 UR14, UP0, UP2, UR8, UR14, UR4 ;  /* 0x0000000e080e7290 */ /* 0x000fe4000fa1e004 */
[----:B------:R-:W-:Y:S02]  /*70b0*/  UIADD3 UR8, UR21, UR7, URZ ;  /* 0x0000000715087290 */ /* 0x000fe4000fffe03f */
[----:B------:R-:W-:Y:S02]  /*70c0*/  UIADD3 UR7, UR9, UR11, URZ ;  /* 0x0000000b09077290 */ /* 0x000fe4000fffe03f */
[----:B------:R-:W-:Y:S01]  /*70d0*/  USHF.R.S32.HI UR12, URZ, 0x1f, UR4 ;  /* 0x0000001f3f0c7899 */ /* 0x000fe20008011404 */
[----:B------:R-:W-:Y:S01]  /*70e0*/  IADD3 R4, P2, P3, R7, UR14, R4 ;  /* 0x0000000e07047c10 */ /* 0x000fe2000fb5e004 */
[----:B------:R-:W-:Y:S01]  /*70f0*/  IMAD.U32 R8, RZ, RZ, UR8 ;  /* 0x00000008ff087e24 */ /* 0x000fe2000f8e00ff */
[----:B------:R-:W-:Y:S01]  /*7100*/  ULDC.64 UR8, c[0x0][UR17+0x210] ;  /* 0x0000840011087abb */ /* 0x000fe20008000a00 */
[----:B------:R-:W-:Y:S01]  /*7110*/  UIADD3.X UR7, UR7, UR18, UR12, UP0, UP2 ;  /* 0x0000001207077290 */ /* 0x000fe200087e440c */
[----:B------:R-:W-:Y:S01]  /*7120*/  IMAD R7, R9, UR9, RZ ;  /* 0x0000000909077c24 */ /* 0x000fe2000f8e02ff */
[----:B------:R-:W-:Y:S01]  /*7130*/  ULDC.64 UR10, c[0x0][0xba8] ;  /* 0x0002ea00000a7ab9 */ /* 0x000fe20000000a00 */
[----:B------:R-:W-:Y:S01]  /*7140*/  @!UP1 ULDC UR10, c[0x0][0xb50] ;  /* 0x0002d400000a9ab9 */ /* 0x000fe20000000800 */
[----:B------:R-:W-:Y:S01]  /*7150*/  @!UP1 ULDC UR11, c[0x0][0xb54] ;  /* 0x0002d500000b9ab9 */ /* 0x000fe20000000800 */
[----:B------:R-:W-:Y:S01]  /*7160*/  IMAD R7, R6, UR8, R7 ;  /* 0x0000000806077c24 */ /* 0x000fe2000f8e0207 */
[----:B------:R-:W-:-:S03]  /*7170*/  IADD3.X R5, R5, UR7, R8, P2, P3 ;  /* 0x0000000705057c10 */ /* 0x000fc600097e6408 */
[----:B------:R-:W-:-:S04]  /*7180*/  IMAD.WIDE.U32 R4, R9, UR8, R4 ;  /* 0x0000000809047c25 */ /* 0x000fc8000f8e0004 */
[----:B------:R-:W-:Y:S01]  /*7190*/  IMAD.IADD R5, R5, 0x1, R7 ;  /* 0x0000000105057824 */ /* 0x000fe200078e0207 */
[----:B------:R-:W-:-:S04]  /*71a0*/  LEA R9, P2, R4, UR10, 0x2 ;  /* 0x0000000a04097c11 */ /* 0x000fc8000f8410ff */
[----:B------:R-:W-:Y:S01]  /*71b0*/  LEA.HI.X R10, R4, UR11, R5, 0x2, P2 ;  /* 0x0000000b040a7c11 */ /* 0x000fe200090f1405 */
[----:B------:R-:W-:Y:S08]  /*71c0*/  @P4 BRA `(.L_x_213) ;  /* 0x0000000000104947 */ /* 0x000ff00003800000 */
[----:B------:R-:W-:Y:S05]  /*71d0*/  @!P0 BRA `(.L_x_213) ;  /* 0x00000000000c8947 */ /* 0x000fea0003800000 */
[----:B------:R-:W2:Y:S04]  /*71e0*/  LDG.E R4, desc[UR36][R32.64] ;  /* 0x0000002420047981 */ /* 0x000ea8000c1e1900 */
[----:B-----5:R-:W2:Y:S02]  /*71f0*/  LDG.E R3, desc[UR36][R32.64+0x4] ;  /* 0x0000042420037981 */ /* 0x020ea4000c1e1900 */
[----:B--2---:R-:W-:-:S07]  /*7200*/  IADD3 R3, -R4, R3, RZ ;  /* 0x0000000304037210 */ /* 0x004fce0007ffe1ff */
.L_x_213:
[----:B------:R-:W-:Y:S01]  /*7210*/  R2UR UR7, R175 ;  /* 0x00000000af0772ca */ /* 0x000fe200000e0000 */
[----:B------:R-:W-:Y:S01]  /*7220*/  SHFL.IDX PT, R4, R9, RZ, 0x1c1f ;  /* 0x001c1fff09047589 */ /* 0x000fe200000e0000 */
[----:B-----5:R-:W-:Y:S01]  /*7230*/  IMAD R3, R3, R18, RZ ;  /* 0x0000001203037224 */ /* 0x020fe200078e02ff */
[----:B------:R-:W-:Y:S02]  /*7240*/  LOP3.LUT P0, RZ, R179, 0x3, RZ, 0xc0, !PT ;  /* 0x00000003b3ff7812 */ /* 0x000fe4000780c0ff */
[----:B------:R-:W0:Y:S01]  /*7250*/  SHFL.IDX PT, R5, R10, RZ, 0x1c1f ;  /* 0x001c1fff0a057589 */ /* 0x000e2200000e0000 */
[----:B------:R-:W-:-:S03]  /*7260*/  PLOP3.LUT P3, PT, PT, PT, UP1, 0x80, 0x0 ;  /* 0x000000000000781c */ /* 0x000fc60003f6f018 */
[----:B------:R-:W-:Y:S04]  /*7270*/  SHFL.IDX PT, R6, R9, 0x1, 0x1c1f ;  /* 0x003c1f0009067f89 */ /* 0x000fe800000e0000 */
[----:B------:R-:W-:Y:S01]  /*7280*/  IMAD.U32 R13, RZ, RZ, UR7 ;  /* 0x00000007ff0d7e24 */ /* 0x000fe2000f8e00ff */
[----:B------:R-:W1:Y:S03]  /*7290*/  SHFL.IDX PT, R7, R10, 0x1, 0x1c1f ;  /* 0x003c1f000a077f89 */ /* 0x000e6600000e0000 */
[----:B------:R-:W-:-:S04]  /*72a0*/  IMAD R12, R13, 0x80, R196 ;  /* 0x000000800d0c7824 */ /* 0x000fc800078e02c4 */
[C---:B------:R-:W-:Y:S01]  /*72b0*/  VIADD R8, R12.reuse, 0x8 ;  /* 0x000000080c087836 */ /* 0x040fe20000000000 */
[----:B------:R-:W-:-:S04]  /*72c0*/  ISETP.GE.OR P2, PT, R12, R3, P0 ;  /* 0x000000030c00720c */ /* 0x000fc80000746670 */
[----:B------:R-:W-:-:S09]  /*72d0*/  ISETP.GE.OR P0, PT, R8, R3, P0 ;  /* 0x000000030800720c */ /* 0x000fd20000706670 */
[----:B0-----:R0:W-:Y:S01]  /*72e0*/  @!P2 ST.E desc[UR36][R4.64], R99 ;  /* 0x000000630400a985 */ /* 0x0011e2000c101924 */
[----:B------:R-:W-:-:S03]  /*72f0*/  ISETP.GE.AND P2, PT, R12, R3, PT ;  /* 0x000000030c00720c */ /* 0x000fc60003f46270 */
[----:B-1----:R0:W-:Y:S01]  /*7300*/  @!P0 ST.E desc[UR36][R6.64], R98 ;  /* 0x0000006206008985 */ /* 0x0021e2000c101924 */
[----:B------:R-:W-:Y:S01]  /*7310*/  ISETP.GE.AND P0, PT, R8, R3, PT ;  /* 0x000000030800720c */ /* 0x000fe20003f06270 */
[----:B------:R-:W-:-:S12]  /*7320*/  @P3 BRA `(.L_x_214) ;  /* 0x0000000800983947 */ /* 0x000fd80003800000 */
[----:B0-----:R-:W-:Y:S01]  /*7330*/  IMAD R5, R176, 0x40, R2 ;  /* 0x00000040b0057824 */ /* 0x001fe200078e0202 */
[----:B------:R-:W0:Y:S01]  /*7340*/  @P1 LDC R21, c[0x0][0xbec] ;  /* 0x0002fb00ff151b82 */ /* 0x000e220000000800 */
[----:B------:R-:W-:Y:S01]  /*7350*/  R2UR UR14, R175 ;  /* 0x00000000af0e72ca */ /* 0x000fe200000e0000 */
[----:B------:R-:W-:Y:S01]  /*7360*/  ULDC.64 UR10, c[0x0][0xaa0] ;  /* 0x0002a800000a7ab9 */ /* 0x000fe20000000a00 */
[----:B------:R-:W-:Y:S01]  /*7370*/  IMAD.WIDE R24, R5, 0x2, R24 ;  /* 0x0000000205187825 */ /* 0x000fe200078e0218 */
[----:B------:R-:W-:Y:S02]  /*7380*/  R2UR UR15, R174 ;  /* 0x00000000ae0f72ca */ /* 0x000fe400000e0000 */
[C---:B------:R-:W-:Y:S02]  /*7390*/  IADD3 R9, P6, R24.reuse, 0x1000, RZ ;  /* 0x0000100018097810 */ /* 0x040fe40007fde0ff */
[----:B------:R-:W-:Y:S02]  /*73a0*/  IADD3 R13, P5, R24, 0x2000, RZ ;  /* 0x00002000180d7810 */ /* 0x000fe40007fbe0ff */
[----:B------:R-:W-:-:S02]  /*73b0*/  LOP3.LUT R8, R9, 0x380, RZ, 0xc0, !PT ;  /* 0x0000038009087812 */ /* 0x000fc400078ec0ff */
[----:B------:R-:W-:Y:S02]  /*73c0*/  IADD3 R29, P4, R24, 0x3000, RZ ;  /* 0x00003000181d7810 */ /* 0x000fe40007f9e0ff */
[----:B------:R-:W-:Y:S02]  /*73d0*/  SHF.R.U64 R8, R8, 0x3, RZ ;  /* 0x0000000308087819 */ /* 0x000fe400000012ff */
[----:B------:R-:W-:Y:S02]  /*73e0*/  IADD3 R33, P3, R24, 0x4000, RZ ;  /* 0x0000400018217810 */ /* 0x000fe40007f7e0ff */
[----:B------:R-:W-:Y:S01]  /*73f0*/  LOP3.LUT R8, R8, R9, RZ, 0x3c, !PT ;  /* 0x0000000908087212 */ /* 0x000fe200078e3cff */
[----:B------:R-:W-:Y:S01]  /*7400*/  IMAD.X R9, RZ, RZ, R25, P6 ;  /* 0x000000ffff097224 */ /* 0x000fe200030e0619 */
[C---:B------:R-:W-:Y:S02]  /*7410*/  IADD3 R5, P6, R24.reuse, 0x7000, RZ ;  /* 0x0000700018057810 */ /* 0x040fe40007fde0ff */
[----:B------:R-:W-:-:S02]  /*7420*/  IADD3 R37, P2, R24, 0x5000, RZ ;  /* 0x0000500018257810 */ /* 0x000fc40007f5e0ff */
[C---:B------:R-:W-:Y:S01]  /*7430*/  IADD3 R41, P0, R24.reuse, 0x6000, RZ ;  /* 0x0000600018297810 */ /* 0x040fe20007f1e0ff */
[----:B------:R-:W-:Y:S01]  /*7440*/  UIMAD UR7, UR12, UR10, URZ ;  /* 0x0000000a0c0772a4 */ /* 0x000fe2000f8e023f */
[----:B------:R-:W-:Y:S01]  /*7450*/  LOP3.LUT R7, R24, 0x380, RZ, 0xc0, !PT ;  /* 0x0000038018077812 */ /* 0x000fe200078ec0ff */
[----:B------:R-:W-:Y:S01]  /*7460*/  UIMAD.WIDE.U32 UR8, UR4, UR10, URZ ;  /* 0x0000000a040872a5 */ /* 0x000fe2000f8e003f */
[----:B------:R-:W-:Y:S01]  /*7470*/  LOP3.LUT R4, R5, 0x380, RZ, 0xc0, !PT ;  /* 0x0000038005047812 */ /* 0x000fe200078ec0ff */
[----:B------:R-:W-:Y:S01]  /*7480*/  IMAD R19, R17, 0x20, R176 ;  /* 0x0000002011137824 */ /* 0x000fe200078e02b0 */
[----:B------:R-:W-:Y:S01]  /*7490*/  LOP3.LUT R12, R13, 0x380, RZ, 0xc0, !PT ;  /* 0x000003800d0c7812 */ /* 0x000fe200078ec0ff */
[----:B------:R-:W-:Y:S01]  /*74a0*/  IMAD.U32 R26, RZ, RZ, UR14 ;  /* 0x0000000eff1a7e24 */ /* 0x000fe2000f8e00ff */
[----:B------:R-:W-:Y:S01]  /*74b0*/  LOP3.LUT R28, R29, 0x380, RZ, 0xc0, !PT ;  /* 0x000003801d1c7812 */ /* 0x000fe200078ec0ff */
[----:B------:R-:W-:Y:S01]  /*74c0*/  ULDC.64 UR12, c[0x0][0xaf0] ;  /* 0x0002bc00000c7ab9 */ /* 0x000fe20000000a00 */
[----:B------:R-:W-:Y:S01]  /*74d0*/  LOP3.LUT R32, R33, 0x380, RZ, 0xc0, !PT ;  /* 0x0000038021207812 */ /* 0x000fe200078ec0ff */
[----:B------:R-:W5:Y:S01]  /*74e0*/  LD.E.128 R8, desc[UR36][R8.64] ;  /* 0x0000002408087980 */ /* 0x000f62000c101d00 */
[----:B------:R-:W-:-:S02]  /*74f0*/  LOP3.LUT R36, R37, 0x380, RZ, 0xc0, !PT ;  /* 0x0000038025247812 */ /* 0x000fc400078ec0ff */
[----:B------:R-:W-:Y:S02]  /*7500*/  LOP3.LUT R40, R41, 0x380, RZ, 0xc0, !PT ;  /* 0x0000038029287812 */ /* 0x000fe400078ec0ff */
[----:B------:R-:W-:Y:S02]  /*7510*/  SHF.R.U64 R7, R7, 0x3, RZ ;  /* 0x0000000307077819 */ /* 0x000fe400000012ff */
[----:B------:R-:W-:Y:S02]  /*7520*/  SHF.R.U64 R4, R4, 0x3, RZ ;  /* 0x0000000304047819 */ /* 0x000fe400000012ff */
[----:B------:R-:W-:Y:S02]  /*7530*/  SHF.R.U64 R12, R12, 0x3, RZ ;  /* 0x000000030c0c7819 */ /* 0x000fe400000012ff */
[----:B------:R-:W-:Y:S02]  /*7540*/  SHF.R.U64 R28, R28, 0x3, RZ ;  /* 0x000000031c1c7819 */ /* 0x000fe400000012ff */
[----:B------:R-:W-:-:S02]  /*7550*/  SHF.R.U64 R32, R32, 0x3, RZ ;  /* 0x0000000320207819 */ /* 0x000fc400000012ff */
[----:B------:R-:W-:Y:S02]  /*7560*/  SHF.R.U64 R36, R36, 0x3, RZ ;  /* 0x0000000324247819 */ /* 0x000fe400000012ff */
[----:B------:R-:W-:Y:S02]  /*7570*/  SHF.R.U64 R40, R40, 0x3, RZ ;  /* 0x0000000328287819 */ /* 0x000fe400000012ff */
[----:B------:R-:W-:Y:S02]  /*7580*/  LOP3.LUT R24, R7, R24, RZ, 0x3c, !PT ;  /* 0x0000001807187212 */ /* 0x000fe400078e3cff */
[----:B------:R-:W-:Y:S01]  /*7590*/  LOP3.LUT R12, R12, R13, RZ, 0x3c, !PT ;  /* 0x0000000d0c0c7212 */ /* 0x000fe200078e3cff */
[--C-:B------:R-:W-:Y:S01]  /*75a0*/  IMAD.X R13, RZ, RZ, R25.reuse, P5 ;  /* 0x000000ffff0d7224 */ /* 0x100fe200028e0619 */
[----:B------:R-:W-:Y:S01]  /*75b0*/  LOP3.LUT R28, R28, R29, RZ, 0x3c, !PT ;  /* 0x0000001d1c1c7212 */ /* 0x000fe200078e3cff */
[--C-:B------:R-:W-:Y:S01]  /*75c0*/  IMAD.X R29, RZ, RZ, R25.reuse, P4 ;  /* 0x000000ffff1d7224 */ /* 0x100fe200020e0619 */
[----:B------:R-:W-:Y:S01]  /*75d0*/  LOP3.LUT R32, R32, R33, RZ, 0x3c, !PT ;  /* 0x0000002120207212 */ /* 0x000fe200078e3cff */
[--C-:B------:R-:W-:Y:S01]  /*75e0*/  IMAD.X R33, RZ, RZ, R25.reuse, P3 ;  /* 0x000000ffff217224 */ /* 0x100fe200018e0619 */
[----:B------:R-:W-:Y:S01]  /*75f0*/  LOP3.LUT R36, R36, R37, RZ, 0x3c, !PT ;  /* 0x0000002524247212 */ /* 0x000fe200078e3cff */
[--C-:B------:R-:W-:Y:S01]  /*7600*/  IMAD.X R37, RZ, RZ, R25.reuse, P2 ;  /* 0x000000ffff257224 */ /* 0x100fe200010e0619 */
[----:B------:R-:W-:Y:S01]  /*7610*/  LOP3.LUT R40, R40, R41, RZ, 0x3c, !PT ;  /* 0x0000002928287212 */ /* 0x000fe200078e3cff */
[----:B------:R-:W-:Y:S01]  /*7620*/  IMAD.X R41, RZ, RZ, R25, P0 ;  /* 0x000000ffff297224 */ /* 0x000fe200000e0619 */
[----:B------:R-:W-:-:S02]  /*7630*/  LOP3.LUT R44, R4, R5, RZ, 0x3c, !PT ;  /* 0x00000005042c7212 */ /* 0x000fc400078e3cff */
[----:B------:R-:W-:Y:S01]  /*7640*/  IADD3.X R45, RZ, R25, RZ, P6, !PT ;  /* 0x00000019ff2d7210 */ /* 0x000fe200037fe4ff */
[----:B------:R1:W5:Y:S01]  /*7650*/  LD.E.128 R4, desc[UR36][R24.64] ;  /* 0x0000002418047980 */ /* 0x000362000c101d00 */
[----:B------:R-:W-:Y:S01]  /*7660*/  UIMAD UR7, UR4, UR11, UR7 ;  /* 0x0000000b040772a4 */ /* 0x000fe2000f8e0207 */
[----:B------:R-:W-:Y:S02]  /*7670*/  IMAD R26, R26, 0x80, R19 ;  /* 0x000000801a1a7824 */ /* 0x000fe400078e0213 */
[----:B------:R-:W-:Y:S01]  /*7680*/  ULDC.64 UR10, c[0x0][0xae8] ;  /* 0x0002ba00000a7ab9 */ /* 0x000fe20000000a00 */
[----:B------:R-:W5:Y:S04]  /*7690*/  LD.E.128 R12, desc[UR36][R12.64] ;  /* 0x000000240c0c7980 */ /* 0x000f68000c101d00 */
[----:B------:R-:W5:Y:S01]  /*76a0*/  LD.E.128 R28, desc[UR36][R28.64] ;  /* 0x000000241c1c7980 */ /* 0x000f62000c101d00 */
[----:B-1----:R-:W1:Y:S01]  /*76b0*/  @P1 LDC R25, c[0x0][0xbf0] ;  /* 0x0002fc00ff191b82 */ /* 0x002e620000000800 */
[----:B------:R-:W-:-:S02]  /*76c0*/  UIADD3 UR9, UR9, UR7, URZ ;  /* 0x0000000709097290 */ /* 0x000fc4000fffe03f */
[----:B------:R-:W-:Y:S01]  /*76d0*/  USHF.R.S32.HI UR4, URZ, 0x1f, UR61 ;  /* 0x0000001f3f047899 */ /* 0x000fe2000801143d */
[----:B------:R-:W5:Y:S01]  /*76e0*/  LD.E.128 R32, desc[UR36][R32.64] ;  /* 0x0000002420207980 */ /* 0x000f62000c101d00 */
[----:B------:R-:W-:Y:S01]  /*76f0*/  UIMAD.WIDE.U32 UR8, UR15, UR10, UR8 ;  /* 0x0000000a0f0872a5 */ /* 0x000fe2000f8e0008 */
[----:B0-----:R-:W-:Y:S01]  /*7700*/  @P1 IMAD.HI.U32 R20, R26, R21, RZ ;  /* 0x000000151a141227 */ /* 0x001fe200078e00ff */
[----:B------:R-:W-:Y:S01]  /*7710*/  UIMAD UR4, UR4, UR12, URZ ;  /* 0x0000000c040472a4 */ /* 0x000fe2000f8e023f */
[----:B------:R-:W5:Y:S01]  /*7720*/  LD.E.128 R36, desc[UR36][R36.64] ;  /* 0x0000002424247980 */ /* 0x000f62000c101d00 */
[----:B------:R-:W-:Y:S01]  /*7730*/  UIMAD UR9, UR15, UR11, UR9 ;  /* 0x0000000b0f0972a4 */ /* 0x000fe2000f8e0209 */
[----:B------:R-:W-:Y:S01]  /*7740*/  IMAD.MOV.U32 R19, RZ, RZ, R26 ;  /* 0x000000ffff137224 */ /* 0x000fe200078e001a */
[----:B------:R-:W-:Y:S01]  /*7750*/  UIMAD UR4, UR61, UR13, UR4 ;  /* 0x0000000d3d0472a4 */ /* 0x000fe2000f8e0204 */
[----:B------:R-:W5:Y:S01]  /*7760*/  LD.E.128 R40, desc[UR36][R40.64] ;  /* 0x0000002428287980 */ /* 0x000f62000c101d00 */
[----:B------:R-:W-:Y:S01]  /*7770*/  UIMAD.WIDE.U32 UR8, UR61, UR12, UR8 ;  /* 0x0000000c3d0872a5 */ /* 0x000fe2000f8e0008 */
[----:B------:R-:W-:-:S02]  /*7780*/  ULDC.64 UR10, c[0x0][0xae0] ;  /* 0x0002b800000a7ab9 */ /* 0x000fc40000000a00 */
[----:B------:R-:W5:Y:S01]  /*7790*/  LD.E.128 R44, desc[UR36][R44.64] ;  /* 0x000000242c2c7980 */ /* 0x000f62000c101d00 */
[----:B------:R-:W-:Y:S01]  /*77a0*/  UIADD3 UR4, UR9, UR4, URZ ;  /* 0x0000000409047290 */ /* 0x000fe2000fffe03f */
[----:B-1----:R-:W-:Y:S01]  /*77b0*/  @P1 SHF.R.U32.HI R19, RZ, R25, R20 ;  /* 0x00000019ff131219 */ /* 0x002fe20000011614 */
[----:B------:R-:W-:Y:S01]  /*77c0*/  IMAD.U32 R21, RZ, RZ, UR9 ;  /* 0x00000009ff157e24 */ /* 0x000fe2000f8e00ff */
[----:B------:R-:W-:Y:S01]  /*77d0*/  @!PT LDS RZ, [RZ] ;  /* 0x00000000fffff984 */ /* 0x000fe20000000800 */
[----:B------:R-:W-:Y:S01]  /*77e0*/  @!PT LDS RZ, [RZ] ;  /* 0x00000000fffff984 */ /* 0x000fe20000000800 */
[----:B------:R-:W-:Y:S01]  /*77f0*/  @!PT LDS RZ, [RZ] ;  /* 0x00000000fffff984 */ /* 0x000fe20000000800 */
[----:B------:R-:W-:Y:S01]  /*7800*/  @!PT LDS RZ, [RZ] ;  /* 0x00000000fffff984 */ /* 0x000fe20000000800 */
[----:B------:R0:W-:Y:S06]  /*7810*/  MEMBAR.ALL.CTA ;  /* 0x0000000000007992 */ /* 0x0001ec0000008000 */
[----:B0-----:R-:W0:Y:S01]  /*7820*/  FENCE.VIEW.ASYNC.S ;  /* 0x00000000000073c6 */ /* 0x001e220000000000 */
[--C-:B------:R-:W-:Y:S01]  /*7830*/  SHF.R.S32.HI R24, RZ, 0x1f, R19.reuse ;  /* 0x0000001fff187819 */ /* 0x100fe20000011413 */
[----:B------:R-:W-:-:S02]  /*7840*/  IMAD.MOV R25, RZ, RZ, -R19 ;  /* 0x000000ffff197224 */ /* 0x000fc400078e0a13 */
[----:B------:R-:W-:Y:S01]  /*7850*/  IMAD.U32 R20, RZ, RZ, UR8 ;  /* 0x00000008ff147e24 */ /* 0x000fe2000f8e00ff */
[----:B------:R-:W-:Y:S01]  /*7860*/  ULDC.64 UR8, c[0x0][0xad8] ;  /* 0x0002b60000087ab9 */ /* 0x000fe20000000a00 */
[----:B------:R-:W-:Y:S02]  /*7870*/  IMAD R24, R24, UR10, RZ ;  /* 0x0000000a18187c24 */ /* 0x000fe4000f8e02ff */
[----:B------:R-:W-:Y:S02]  /*7880*/  IMAD.U32 R21, RZ, RZ, UR4 ;  /* 0x00000004ff157e24 */ /* 0x000fe4000f8e00ff */
[----:B------:R-:W-:Y:S02]  /*7890*/  IMAD R25, R18, R25, R26 ;  /* 0x0000001912197224 */ /* 0x000fe400078e021a */
[C---:B------:R-:W-:Y:S02]  /*78a0*/  IMAD R49, R19.reuse, UR11, R24 ;  /* 0x0000000b13317c24 */ /* 0x040fe4000f8e0218 */
[----:B------:R-:W-:Y:S01]  /*78b0*/  IMAD.WIDE.U32 R18, R19, UR10, R20 ;  /* 0x0000000a13127c25 */ /* 0x000fe2000f8e0014 */
[----:B------:R-:W-:-:S03]  /*78c0*/  SHF.R.S32.HI R20, RZ, 0x1f, R25 ;  /* 0x0000001fff147819 */ /* 0x000fc60000011419 */
[----:B------:R-:W-:Y:S01]  /*78d0*/  IMAD.U32 R21, RZ, RZ, UR14 ;  /* 0x0000000eff157e24 */ /* 0x000fe2000f8e00ff */
[----:B------:R-:W-:Y:S01]  /*78e0*/  IADD3 R19, R19, R49, RZ ;  /* 0x0000003113137210 */ /* 0x000fe20007ffe0ff */
[----:B------:R-:W-:Y:S02]  /*78f0*/  IMAD R24, R20, UR8, RZ ;  /* 0x0000000814187c24 */ /* 0x000fe4000f8e02ff */
[----:B------:R-:W-:Y:S02]  /*7900*/  IMAD R26, R21, 0x80, R176 ;  /* 0x00000080151a7824 */ /* 0x000fe400078e02b0 */
[C---:B------:R-:W-:Y:S02]  /*7910*/  IMAD R21, R25.reuse, UR9, R24 ;  /* 0x0000000919157c24 */ /* 0x040fe4000f8e0218 */
[----:B------:R-:W-:Y:S01]  /*7920*/  IMAD.WIDE.U32 R18, R25, UR8, R18 ;  /* 0x0000000819127c25 */ /* 0x000fe2000f8e0012 */
[----:B------:R-:W-:Y:S01]  /*7930*/  ISETP.GE.AND P2, PT, R26, R3, PT ;  /* 0x000000031a00720c */ /* 0x000fe20003f46270 */
[----:B------:R-:W-:-:S02]  /*7940*/  ULDC.64 UR8, c[0x0][0xa80] ;  /* 0x0002a00000087ab9 */ /* 0x000fc40000000a00 */
[----:B------:R-:W-:Y:S01]  /*7950*/  IMAD.IADD R19, R19, 0x1, R21 ;  /* 0x0000000113137824 */ /* 0x000fe200078e0215 */
[----:B------:R-:W-:Y:S01]  /*7960*/  LEA R24, P3, R18, UR8, 0x1 ;  /* 0x0000000812187c11 */ /* 0x000fe2000f8608ff */
[----:B------:R-:W-:Y:S02]  /*7970*/  VIADD R0, R0, 0x2a820 ;  /* 0x0002a82000007836 */ /* 0x000fe40000000000 */
[----:B------:R-:W-:Y:S01]  /*7980*/  VIADD R20, R26, 0x20 ;  /* 0x000000201a147836 */ /* 0x000fe20000000000 */
[----:B------:R-:W-:Y:S02]  /*7990*/  LEA.HI.X R25, R18, UR9, R19, 0x1, P3 ;  /* 0x0000000912197c11 */ /* 0x000fe400098f0c13 */
[----:B------:R-:W-:Y:S02]  /*79a0*/  PRMT R0, RZ, 0x654, R0 ;  /* 0x00000654ff007816 */ /* 0x000fe40000000000 */
[-C--:B------:R-:W-:Y:S01]  /*79b0*/  ISETP.GE.AND P0, PT, R20, R3.reuse, PT ;  /* 0x000000031400720c */ /* 0x080fe20003f06270 */
[----:B------:R-:W-:Y:S01]  /*79c0*/  VIADD R20, R26, 0x40 ;  /* 0x000000401a147836 */ /* 0x000fe20000000000 */
[----:B0-----:R0:W-:Y:S01]  /*79d0*/  SYNCS.ARRIVE.TRANS64.RED.A1T0 RZ, [R0+URZ], RZ ;  /* 0x000000ff00ff79a7 */ /* 0x0011e2000810043f */
[----:B------:R0:W1:Y:S01]  /*79e0*/  SHFL.IDX PT, R19, R24, RZ, 0x181f ;  /* 0x00181fff18137589 */ /* 0x00006200000e0000 */
[----:B------:R-:W-:Y:S03]  /*79f0*/  BSSY B1, `(.L_x_215) ;  /* 0x000000d000017945 */ /* 0x000fe60003800000 */
[----:B------:R0:W2:Y:S01]  /*7a00*/  SHFL.IDX PT, R21, R25, RZ, 0x181f ;  /* 0x00181fff19157589 */ /* 0x0000a200000e0000 */
[----:B------:R-:W-:Y:S01]  /*7a10*/  ISETP.GE.AND P1, PT, R20, R3, PT ;  /* 0x000000031400720c */ /* 0x000fe20003f26270 */
[----:B------:R-:W-:-:S12]  /*7a20*/  @P2 BRA `(.L_x_216) ;  /* 0x0000000000242947 */ /* 0x000fd80003800000 */
[----:B------:R-:W-:Y:S02]  /*7a30*/  ULDC UR4, c[0x0][0xac8] ;  /* 0x0002b20000047ab9 */ /* 0x000fe40000000800 */
[----:B------:R-:W-:Y:S02]  /*7a40*/  ISETP.GE.AND P2, PT, R2, UR4, PT ;  /* 0x0000000402007c0c */ /* 0x000fe4000bf46270 */
[----:B------:R-:W-:-:S11]  /*7a50*/  ISETP.GE.AND P3, PT, R16, UR4, PT ;  /* 0x0000000410007c0c */ /* 0x000fd6000bf66270 */
[-C--:B-1----:R-:W-:Y:S02]  /*7a60*/  @!P2 LEA R18, P4, R2, R19.reuse, 0x1 ;  /* 0x000000130212a211 */ /* 0x082fe400078808ff */
[----:B------:R-:W-:Y:S02]  /*7a70*/  @!P3 LEA R20, P5, R16, R19, 0x1 ;  /* 0x000000131014b211 */ /* 0x000fe400078a08ff */
[-C--:B--2---:R-:W-:Y:S02]  /*7a80*/  @!P2 LEA.HI.X R19, R2, R21.reuse, R201, 0x1, P4 ;  /* 0x000000150213a211 */ /* 0x084fe400020f0cc9 */
[----:B------:R-:W-:-:S03]  /*7a90*/  @!P3 LEA.HI.X R21, R16, R21, R200, 0x1, P5 ;  /* 0x000000151015b211 */ /* 0x000fc600028f0cc8 */
[----:B-----5:R3:W-:Y:S04]  /*7aa0*/  @!P2 ST.E.128 desc[UR36][R18.64], R4 ;  /* 0x000000041200a985 */ /* 0x0207e8000c101d24 */
[----:B------:R3:W-:Y:S02]  /*7ab0*/  @!P3 ST.E.128 desc[UR36][R20.64], R32 ;  /* 0x000000201400b985 */ /* 0x0007e4000c101d24 */
.L_x_216:
[----:B------:R-:W-:Y:S05]  /*7ac0*/  BSYNC B1 ;  /* 0x0000000000017941 */ /* 0x000fea0003800000 */
.L_x_215:
[----:B---3-5:R3:W4:Y:S01]  /*7ad0*/  SHFL.IDX PT, R7, R25, 0x1, 0x181f ;  /* 0x00381f0019077f89 */ /* 0x02872200000e0000 */
[----:B------:R-:W-:Y:S03]  /*7ae0*/  BSSY B1, `(.L_x_217) ;  /* 0x000000c000017945 */ /* 0x000fe60003800000 */
[----:B------:R3:W0:Y:S01]  /*7af0*/  SHFL.IDX PT, R5, R24, 0x1, 0x181f ;  /* 0x00381f0018057f89 */ /* 0x00062200000e0000 */
[----:B------:R-:W-:Y:S05]  /*7b00*/  @P0 BRA `(.L_x_218) ;  /* 0x0000000000240947 */ /* 0x000fea0003800000 */
[----:B------:R-:W-:Y:S02]  /*7b10*/  ULDC UR4, c[0x0][0xac8] ;  /* 0x0002b20000047ab9 */ /* 0x000fe40000000800 */
[----:B------:R-:W-:Y:S02]  /*7b20*/  ISETP.GE.AND P3, PT, R2, UR4, PT ;  /* 0x0000000402007c0c */ /* 0x000fe4000bf66270 */
[----:B------:R-:W-:-:S11]  /*7b30*/  ISETP.GE.AND P4, PT, R16, UR4, PT ;  /* 0x0000000410007c0c */ /* 0x000fd6000bf86270 */
[-C--:B0-----:R-:W-:Y:S02]  /*7b40*/  @!P3 LEA R4, P0, R2, R5.reuse, 0x1 ;  /* 0x000000050204b211 */ /* 0x081fe400078008ff */
[----:B------:R-:W-:Y:S02]  /*7b50*/  @!P4 LEA R6, P2, R16, R5, 0x1 ;  /* 0x000000051006c211 */ /* 0x000fe400078408ff */
[-C--:B----4-:R-:W-:Y:S02]  /*7b60*/  @!P3 LEA.HI.X R5, R2, R7.reuse, R201, 0x1, P0 ;  /* 0x000000070205b211 */ /* 0x090fe400000f0cc9 */
[----:B------:R-:W-:-:S03]  /*7b70*/  @!P4 LEA.HI.X R7, R16, R7, R200, 0x1, P2 ;  /* 0x000000071007c211 */ /* 0x000fc600010f0cc8 */
[----:B------:R0:W-:Y:S04]  /*7b80*/  @!P3 ST.E.128 desc[UR36][R4.64], R8 ;  /* 0x000000080400b985 */ /* 0x0001e8000c101d24 */
[----:B------:R0:W-:Y:S02]  /*7b90*/  @!P4 ST.E.128 desc[UR36][R6.64], R36 ;  /* 0x000000240600c985 */ /* 0x0001e4000c101d24 */
.L_x_218:
[----:B------:R-:W-:Y:S05]  /*7ba0*/  BSYNC B1 ;  /* 0x0000000000017941 */ /* 0x000fea0003800000 */
.L_x_217:
[----:B0---4-:R0:W4:Y:S01]  /*7bb0*/  SHFL.IDX PT, R7, R25, 0x2, 0x181f ;  /* 0x00581f0019077f89 */ /* 0x01112200000e0000 */
        /* <DEDUP_REMOVED lines=12> */
.L_x_220:
[----:B------:R-:W-:Y:S05]  /*7c80*/  BSYNC B1 ;  /* 0x0000000000017941 */ /* 0x000fea0003800000 */
.L_x_219:
[----:B------:R-:W-:Y:S01]  /*7c90*/  VIADD R0, R26, 0x60 ;  /* 0x000000601a007836 */ /* 0x000fe20000000000 */
[----:B0--3--:R-:W0:Y:S04]  /*7ca0*/  SHFL.IDX PT, R25, R25, 0x3, 0x181f ;  /* 0x00781f0019197f89 */ /* 0x009e2800000e0000 */
[----:B------:R-:W-:Y:S01]  /*7cb0*/  ISETP.GE.AND P0, PT, R0, R3, PT ;  /* 0x000000030000720c */ /* 0x000fe20003f06270 */
[----:B----4-:R3:W4:-:S12]  /*7cc0*/  SHFL.IDX PT, R7, R24, 0x3, 0x181f ;  /* 0x00781f0018077f89 */ /* 0x01071800000e0000 */
[----:B---3--:R-:W-:Y:S05]  /*7cd0*/  @P0 BRA `(.L_x_221) ;  /* 0x0000001800580947 */ /* 0x008fea0003800000 */
[----:B------:R-:W-:Y:S02]  /*7ce0*/  ULDC UR4, c[0x0][0xac8] ;  /* 0x0002b20000047ab9 */ /* 0x000fe40000000800 */
[----:B------:R-:W-:-:S13]  /*7cf0*/  ISETP.GE.AND P1, PT, R2, UR4, PT ;  /* 0x0000000402007c0c */ /* 0x000fda000bf26270 */
[----:B----4-:R-:W-:-:S04]  /*7d00*/  @!P1 LEA R4, P0, R2, R7, 0x1 ;  /* 0x0000000702049211 */ /* 0x010fc800078008ff */
[----:B0-----:R-:W-:Y:S02]  /*7d10*/  @!P1 LEA.HI.X R5, R2, R25, R201, 0x1, P0 ;  /* 0x0000001902059211 */ /* 0x001fe400000f0cc9 */
[----:B------:R-:W-:-:S03]  /*7d20*/  ISETP.GE.AND P0, PT, R16, UR4, PT ;  /* 0x0000000410007c0c */ /* 0x000fc6000bf06270 */
[----:B------:R3:W-:Y:S10]  /*7d30*/  @!P1 ST.E.128 desc[UR36][R4.64], R28 ;  /* 0x0000001c04009985 */ /* 0x0007f4000c101d24 */
[----:B------:R-:W-:Y:S05]  /*7d40*/  @P0 BRA `(.L_x_221) ;  /* 0x00000018003c0947 */ /* 0x000fea0003800000 */
[----:B---3--:R-:W-:-:S04]  /*7d50*/  LEA R4, P0, R16, R7, 0x1 ;  /* 0x0000000710047211 */ /* 0x008fc800078008ff */
[----:B------:R-:W-:-:S05]  /*7d60*/  LEA.HI.X R5, R16, R25, R200, 0x1, P0 ;  /* 0x0000001910057211 */ /* 0x000fca00000f0cc8 */
[----:B------:R0:W-:Y:S01]  /*7d70*/  ST.E.128 desc[UR36][R4.64], R44 ;  /* 0x0000002c04007985 */ /* 0x0001e2000c101d24 */
[----:B------:R-:W-:Y:S05]  /*7d80*/  BRA `(.L_x_221) ;  /* 0x00000018002c7947 */ /* 0x000fea0003800000 */
.L_x_214:
[----:B------:R-:W-:Y:S01]  /*7d90*/  ULDC.64 UR10, c[0x0][0xb08] ;  /* 0x0002c200000a7ab9 */ /* 0x000fe20000000a00 */
[----:B------:R-:W-:Y:S01]  /*7da0*/  R2UR UR14, R174 ;  /* 0x00000000ae0e72ca */ /* 0x000fe200000e0000 */
[----:B------:R-:W-:Y:S01]  /*7db0*/  UIMAD UR7, UR12, UR10, URZ ;  /* 0x0000000a0c0772a4 */ /* 0x000fe2000f8e023f */
[----:B0-----:R-:W0:Y:S01]  /*7dc0*/  @P1 LDC R4, c[0x0][0xbec] ;  /* 0x0002fb00ff041b82 */ /* 0x001e220000000800 */
[----:B------:R-:W-:Y:S01]  /*7dd0*/  UIMAD.WIDE.U32 UR8, UR4, UR10, URZ ;  /* 0x0000000a040872a5 */ /* 0x000fe2000f8e003f */
[----:B------:R-:W-:Y:S01]  /*7de0*/  R2UR UR13, R19 ;  /* 0x00000000130d72ca */ /* 0x000fe200000e0000 */
[----:B------:R-:W-:Y:S01]  /*7df0*/  UIMAD UR7, UR4, UR11, UR7 ;  /* 0x0000000b040772a4 */ /* 0x000fe2000f8e0207 */
[----:B------:R-:W-:Y:S01]  /*7e00*/  IMAD.MOV.U32 R3, RZ, RZ, R11 ;  /* 0x000000ffff037224 */ /* 0x000fe200078e000b */
[----:B------:R-:W-:Y:S01]  /*7e10*/  USHF.R.S32.HI UR4, URZ, 0x1f, UR61 ;  /* 0x0000001f3f047899 */ /* 0x000fe2000801143d */
[----:B------:R-:W-:Y:S01]  /*7e20*/  BSSY B1, `(.L_x_222) ;  /* 0x000006a000017945 */ /* 0x000fe20003800000 */
[----:B------:R-:W-:Y:S01]  /*7e30*/  UIADD3 UR9, UR9, UR7, URZ ;  /* 0x0000000709097290 */ /* 0x000fe2000fffe03f */
[----:B------:R-:W1:Y:S01]  /*7e40*/  @P1 LDC R5, c[0x0][0xbf0] ;  /* 0x0002fc00ff051b82 */ /* 0x000e620000000800 */
[----:B------:R-:W-:-:S02]  /*7e50*/  ULDC.64 UR10, c[0x0][0xb38] ;  /* 0x0002ce00000a7ab9 */ /* 0x000fc40000000a00 */
[----:B------:R-:W-:-:S04]  /*7e60*/  UIMAD.WIDE.U32 UR8, UR14, UR10, UR8 ;  /* 0x0000000a0e0872a5 */ /* 0x000fc8000f8e0008 */
[----:B------:R-:W-:-:S03]  /*7e70*/  UIMAD UR9, UR14, UR11, UR9 ;  /* 0x0000000b0e0972a4 */ /* 0x000fc6000f8e0209 */
[----:B------:R-:W-:Y:S02]  /*7e80*/  ULDC.64 UR10, c[0x0][0xb40] ;  /* 0x0002d000000a7ab9 */ /* 0x000fe40000000a00 */
[----:B------:R-:W-:Y:S02]  /*7e90*/  UIMAD UR4, UR4, UR10, URZ ;  /* 0x0000000a040472a4 */ /* 0x000fe4000f8e023f */
[----:B------:R-:W-:Y:S02]  /*7ea0*/  UIMAD.WIDE.U32 UR8, UR61, UR10, UR8 ;  /* 0x0000000a3d0872a5 */ /* 0x000fe4000f8e0008 */
[----:B------:R-:W-:Y:S01]  /*7eb0*/  UIMAD UR4, UR61, UR11, UR4 ;  /* 0x0000000b3d0472a4 */ /* 0x000fe2000f8e0204 */
[----:B0-----:R-:W-:Y:S02]  /*7ec0*/  @P1 IMAD.HI.U32 R4, R11, R4, RZ ;  /* 0x000000040b041227 */ /* 0x001fe400078e00ff */
[----:B------:R-:W-:Y:S01]  /*7ed0*/  ULDC.64 UR10, c[0x0][0xb48] ;  /* 0x0002d200000a7ab9 */ /* 0x000fe20000000a00 */
[----:B------:R-:W-:-:S02]  /*7ee0*/  UIADD3 UR9, UR9, UR4, URZ ;  /* 0x0000000409097290 */ /* 0x000fc4000fffe03f */
[----:B-1----:R-:W-:Y:S02]  /*7ef0*/  @P1 SHF.R.U32.HI R3, RZ, R5, R4 ;  /* 0x00000005ff031219 */ /* 0x002fe40000011604 */
[----:B------:R-:W-:Y:S02]  /*7f00*/  UIMAD.WIDE.U32 UR8, UR13, UR10, UR8 ;  /* 0x0000000a0d0872a5 */ /* 0x000fe4000f8e0008 */
[--C-:B------:R-:W-:Y:S02]  /*7f10*/  SHF.R.S32.HI R4, RZ, 0x1f, R3.reuse ;  /* 0x0000001fff047819 */ /* 0x100fe40000011403 */
[----:B------:R-:W-:Y:S01]  /*7f20*/  UIMAD UR4, UR13, UR11, UR9 ;  /* 0x0000000b0d0472a4 */ /* 0x000fe2000f8e0209 */
[----:B------:R-:W-:Y:S02]  /*7f30*/  IMAD.MOV R7, RZ, RZ, -R3 ;  /* 0x000000ffff077224 */ /* 0x000fe400078e0a03 */
[----:B------:R-:W-:Y:S01]  /*7f40*/  ULDC.64 UR10, c[0x0][0xb30] ;  /* 0x0002cc00000a7ab9 */ /* 0x000fe20000000a00 */
[----:B------:R-:W-:-:S02]  /*7f50*/  IMAD.U32 R5, RZ, RZ, UR9 ;  /* 0x00000009ff057e24 */ /* 0x000fc4000f8e00ff */
[----:B------:R-:W-:Y:S02]  /*7f60*/  IMAD R6, R4, UR10, RZ ;  /* 0x0000000a04067c24 */ /* 0x000fe4000f8e02ff */
[----:B------:R-:W-:Y:S02]  /*7f70*/  IMAD R7, R18, R7, R11 ;  /* 0x0000000712077224 */ /* 0x000fe400078e020b */
[----:B------:R-:W-:Y:S01]  /*7f80*/  IMAD.U32 R4, RZ, RZ, UR8 ;  /* 0x00000008ff047e24 */ /* 0x000fe2000f8e00ff */
[----:B------:R-:W-:Y:S01]  /*7f90*/  ULDC.64 UR8, c[0x0][0xb28] ;  /* 0x0002ca0000087ab9 */ /* 0x000fe20000000a00 */
[----:B------:R-:W-:Y:S02]  /*7fa0*/  IMAD.U32 R5, RZ, RZ, UR4 ;  /* 0x00000004ff057e24 */ /* 0x000fe4000f8e00ff */
[C---:B------:R-:W-:Y:S01]  /*7fb0*/  IMAD R9, R3.reuse, UR11, R6 ;  /* 0x0000000b03097c24 */ /* 0x040fe2000f8e0206 */
[----:B------:R-:W-:Y:S01]  /*7fc0*/  SHF.R.S32.HI R6, RZ, 0x1f, R7 ;  /* 0x0000001fff067819 */ /* 0x000fe20000011407 */
[----:B------:R-:W-:-:S04]  /*7fd0*/  IMAD.WIDE.U32 R4, R3, UR10, R4 ;  /* 0x0000000a03047c25 */ /* 0x000fc8000f8e0004 */
[----:B------:R-:W-:Y:S01]  /*7fe0*/  IMAD R6, R6, UR8, RZ ;  /* 0x0000000806067c24 */ /* 0x000fe2000f8e02ff */
[----:B------:R-:W-:-:S03]  /*7ff0*/  IADD3 R5, R5, R9, RZ ;  /* 0x0000000905057210 */ /* 0x000fc60007ffe0ff */
[C---:B------:R-:W-:Y:S02]  /*8000*/  IMAD R3, R7.reuse, UR9, R6 ;  /* 0x0000000907037c24 */ /* 0x040fe4000f8e0206 */
[----:B------:R-:W-:Y:S01]  /*8010*/  IMAD.WIDE.U32 R4, R7, UR8, R4 ;  /* 0x0000000807047c25 */ /* 0x000fe2000f8e0004 */
[----:B------:R-:W-:-:S03]  /*8020*/  ULDC.64 UR8, c[0x0][0xb00] ;  /* 0x0002c00000087ab9 */ /* 0x000fc60000000a00 */
[----:B------:R-:W-:Y:S01]  /*8030*/  VIADD R6, R0, 0x2a820 ;  /* 0x0002a82000067836 */ /* 0x000fe20000000000 */
[----:B------:R-:W-:Y:S01]  /*8040*/  LEA R0, P1, R4, UR8, 0x2 ;  /* 0x0000000804007c11 */ /* 0x000fe2000f8210ff */
[----:B------:R-:W-:-:S03]  /*8050*/  IMAD.IADD R3, R5, 0x1, R3 ;  /* 0x0000000105037824 */ /* 0x000fc600078e0203 */
[----:B------:R-:W-:Y:S02]  /*8060*/  PRMT R6, RZ, 0x654, R6 ;  /* 0x00000654ff067816 */ /* 0x000fe40000000006 */
[----:B------:R-:W-:Y:S02]  /*8070*/  LEA.HI.X R3, R4, UR9, R3, 0x2, P1 ;  /* 0x0000000904037c11 */ /* 0x000fe400088f1403 */
[----:B------:R0:W-:Y:S03]  /*8080*/  SYNCS.ARRIVE.TRANS64.RED.A1T0 RZ, [R6+URZ], RZ ;  /* 0x000000ff06ff79a7 */ /* 0x0001e6000810043f */
[----:B------:R1:W2:Y:S04]  /*8090*/  SHFL.IDX PT, R7, R3, RZ, 0x1c1f ;  /* 0x001c1fff03077589 */ /* 0x0002a800000e0000 */
[----:B0-----:R1:W0:Y:S01]  /*80a0*/  SHFL.IDX PT, R6, R0, RZ, 0x1c1f ;  /* 0x001c1fff00067589 */ /* 0x00122200000e0000 */
[----:B------:R-:W-:Y:S05]  /*80b0*/  @P2 BRA `(.L_x_223) ;  /* 0x0000000400002947 */ /* 0x000fea0003800000 */
[----:B------:R-:W-:Y:S02]  /*80c0*/  ULDC UR4, c[0x0][0xac8] ;  /* 0x0002b20000047ab9 */ /* 0x000fe40000000800 */
[----:B------:R-:W-:Y:S02]  /*80d0*/  ISETP.GE.AND P3, PT, R172, UR4, PT ;  /* 0x00000004ac007c0c */ /* 0x000fe4000bf66270 */
[----:B------:R-:W-:Y:S02]  /*80e0*/  ISETP.GE.AND P1, PT, R173, UR4, PT ;  /* 0x00000004ad007c0c */ /* 0x000fe4000bf26270 */
[----:B------:R-:W-:Y:S02]  /*80f0*/  ISETP.GE.AND P4, PT, R171, UR4, PT ;  /* 0x00000004ab007c0c */ /* 0x000fe4000bf86270 */
[----:B------:R-:W-:-:S07]  /*8100*/  ISETP.GE.AND P2, PT, R170, UR4, PT ;  /* 0x00000004aa007c0c */ /* 0x000fce000bf46270 */
[CC--:B0-----:R-:W-:Y:S02]  /*8110*/  @!P3 LEA R8, P5, R172.reuse, R6.reuse, 0x2 ;  /* 0x00000006ac08b211 */ /* 0x0c1fe400078a10ff */
[----:B--2---:R-:W-:Y:S02]  /*8120*/  @!P1 IMAD.WIDE R4, R173, 0x4, R6 ;  /* 0x00000004ad049825 */ /* 0x004fe400078e0206 */
[----:B------:R-:W-:Y:S02]  /*8130*/  @!P3 LEA.HI.X R9, R172, R7, R194, 0x2, P5 ;  /* 0x00000007ac09b211 */ /* 0x000fe400028f14c2 */
[-C--:B------:R-:W-:Y:S01]  /*8140*/  @!P4 LEA R10, P5, R171, R6.reuse, 0x2 ;  /* 0x00000006ab0ac211 */ /* 0x080fe200078a10ff */
[----:B------:R0:W-:Y:S01]  /*8150*/  @!P1 ST.E.64 desc[UR36][R4.64], R20 ;  /* 0x0000001404009985 */ /* 0x0001e2000c101b24 */
[----:B------:R-:W-:Y:S02]  /*8160*/  ISETP.GE.AND P1, PT, R169, UR4, PT ;  /* 0x00000004a9007c0c */ /* 0x000fe4000bf26270 */
[----:B------:R-:W-:Y:S01]  /*8170*/  @!P2 LEA R12, P6, R170, R6, 0x2 ;  /* 0x00000006aa0ca211 */ /* 0x000fe200078c10ff */
[----:B------:R2:W-:Y:S01]  /*8180*/  @!P3 ST.E.64 desc[UR36][R8.64], R88 ;  /* 0x000000580800b985 */ /* 0x0005e2000c101b24 */
[----:B------:R-:W-:-:S02]  /*8190*/  ISETP.GE.AND P3, PT, R168, UR4, PT ;  /* 0x00000004a8007c0c */ /* 0x000fc4000bf66270 */
[-C--:B------:R-:W-:Y:S02]  /*81a0*/  @!P4 LEA.HI.X R11, R171, R7.reuse, R193, 0x2, P5 ;  /* 0x00000007ab0bc211 */ /* 0x080fe400028f14c1 */
[----:B------:R-:W-:Y:S02]  /*81b0*/  @!P2 LEA.HI.X R13, R170, R7, R192, 0x2, P6 ;  /* 0x00000007aa0da211 */ /* 0x000fe400030f14c0 */
[----:B------:R-:W-:Y:S01]  /*81c0*/  ISETP.GE.AND P5, PT, R167, UR4, PT ;  /* 0x00000004a7007c0c */ /* 0x000fe2000bfa6270 */
[----:B------:R3:W-:Y:S02]  /*81d0*/  @!P4 ST.E.64 desc[UR36][R10.64], R90 ;  /* 0x0000005a0a00c985 */ /* 0x0007e4000c101b24 */
[----:B------:R-:W-:Y:S02]  /*81e0*/  @!P1 LEA R14, P4, R169, R6, 0x2 ;  /* 0x00000006a90e9211 */ /* 0x000fe400078810ff */
[----:B------:R4:W-:Y:S01]  /*81f0*/  @!P2 ST.E.64 desc[UR36][R12.64], R36 ;  /* 0x000000240c00a985 */ /* 0x0009e2000c101b24 */
[----:B------:R-:W-:-:S02]  /*8200*/  ISETP.GE.AND P2, PT, R166, UR4, PT ;  /* 0x00000004a6007c0c */ /* 0x000fc4000bf46270 */
[CC--:B0-----:R-:W-:Y:S02]  /*8210*/  @!P3 LEA R4, P6, R168.reuse, R6.reuse, 0x2 ;  /* 0x00000006a804b211 */ /* 0x0c1fe400078c10ff */
[-C--:B------:R-:W-:Y:S02]  /*8220*/  @!P1 LEA.HI.X R15, R169, R7.reuse, R191, 0x2, P4 ;  /* 0x00000007a90f9211 */ /* 0x080fe400020f14bf */
[----:B------:R-:W-:Y:S02]  /*8230*/  @!P3 LEA.HI.X R5, R168, R7, R190, 0x2, P6 ;  /* 0x00000007a805b211 */ /* 0x000fe400030f14be */
[----:B------:R-:W-:Y:S01]  /*8240*/  ISETP.GE.AND P4, PT, R165, UR4, PT ;  /* 0x00000004a5007c0c */ /* 0x000fe2000bf86270 */
[----:B------:R0:W-:Y:S01]  /*8250*/  @!P1 ST.E.64 desc[UR36][R14.64], R40 ;  /* 0x000000280e009985 */ /* 0x0001e2000c101b24 */
[----:B--2---:R-:W-:-:S03]  /*8260*/  @!P5 LEA R8, P1, R167, R6, 0x2 ;  /* 0x00000006a708d211 */ /* 0x004fc600078210ff */
[----:B------:R2:W-:Y:S01]  /*8270*/  @!P3 ST.E.64 desc[UR36][R4.64], R44 ;  /* 0x0000002c0400b985 */ /* 0x0005e2000c101b24 */
[-C--:B---3--:R-:W-:Y:S02]  /*8280*/  @!P2 LEA R10, P6, R166, R6.reuse, 0x2 ;  /* 0x00000006a60aa211 */ /* 0x088fe400078c10ff */
[----:B------:R-:W-:Y:S02]  /*8290*/  ISETP.GE.AND P3, PT, R164, UR4, PT ;  /* 0x00000004a4007c0c */ /* 0x000fe4000bf66270 */
[-C--:B------:R-:W-:Y:S02]  /*82a0*/  @!P5 LEA.HI.X R9, R167, R7.reuse, R189, 0x2, P1 ;  /* 0x00000007a709d211 */ /* 0x080fe400008f14bd */
[----:B------:R-:W-:Y:S02]  /*82b0*/  ISETP.GE.AND P1, PT, R163, UR4, PT ;  /* 0x00000004a3007c0c */ /* 0x000fe4000bf26270 */
[----:B------:R-:W-:Y:S01]  /*82c0*/  @!P2 LEA.HI.X R11, R166, R7, R188, 0x2, P6 ;  /* 0x00000007a60ba211 */ /* 0x000fe200030f14bc */
[----:B------:R3:W-:Y:S01]  /*82d0*/  @!P5 ST.E.64 desc[UR36][R8.64], R48 ;  /* 0x000000300800d985 */ /* 0x0007e2000c101b24 */
[----:B----4-:R-:W-:-:S03]  /*82e0*/  @!P4 LEA R12, P6, R165, R6, 0x2 ;  /* 0x00000006a50cc211 */ /* 0x010fc600078c10ff */
[----:B------:R4:W-:Y:S01]  /*82f0*/  @!P2 ST.E.64 desc[UR36][R10.64], R52 ;  /* 0x000000340a00a985 */ /* 0x0009e2000c101b24 */
[----:B------:R-:W-:Y:S02]  /*8300*/  ISETP.GE.AND P2, PT, R162, UR4, PT ;  /* 0x00000004a2007c0c */ /* 0x000fe4000bf46270 */
[-C--:B------:R-:W-:Y:S02]  /*8310*/  @!P4 LEA.HI.X R13, R165, R7.reuse, R187, 0x2, P6 ;  /* 0x00000007a50dc211 */ /* 0x080fe400030f14bb */
[CC--:B0-----:R-:W-:Y:S02]  /*8320*/  @!P3 LEA R14, P5, R164.reuse, R6.reuse, 0x2 ;  /* 0x00000006a40eb211 */ /* 0x0c1fe400078a10ff */
[----:B--2---:R-:W-:Y:S01]  /*8330*/  @!P1 LEA R4, P6, R163, R6, 0x2 ;  /* 0x00000006a3049211 */ /* 0x004fe200078c10ff */
[----:B------:R0:W-:Y:S01]  /*8340*/  @!P4 ST.E.64 desc[UR36][R12.64], R56 ;  /* 0x000000380c00c985 */ /* 0x0001e2000c101b24 */
[----:B------:R-:W-:Y:S02]  /*8350*/  @!P3 LEA.HI.X R15, R164, R7, R186, 0x2, P5 ;  /* 0x00000007a40fb211 */ /* 0x000fe400028f14ba */
[----:B------:R-:W-:-:S02]  /*8360*/  ISETP.GE.AND P4, PT, R161, UR4, PT ;  /* 0x00000004a1007c0c */ /* 0x000fc4000bf86270 */
[-C--:B------:R-:W-:Y:S01]  /*8370*/  @!P1 LEA.HI.X R5, R163, R7.reuse, R185, 0x2, P6 ;  /* 0x00000007a3059211 */ /* 0x080fe200030f14b9 */
[----:B------:R2:W-:Y:S01]  /*8380*/  @!P3 ST.E.64 desc[UR36][R14.64], R60 ;  /* 0x0000003c0e00b985 */ /* 0x0005e2000c101b24 */
[----:B------:R-:W-:Y:S02]  /*8390*/  ISETP.GE.AND P5, PT, R160, UR4, PT ;  /* 0x00000004a0007c0c */ /* 0x000fe4000bfa6270 */
[----:B---3--:R-:W-:Y:S01]  /*83a0*/  @!P2 LEA R8, P6, R162, R6, 0x2 ;  /* 0x00000006a208a211 */ /* 0x008fe200078c10ff */
[----:B------:R3:W-:Y:S01]  /*83b0*/  @!P1 ST.E.64 desc[UR36][R4.64], R64 ;  /* 0x0000004004009985 */ /* 0x0007e2000c101b24 */
[----:B------:R-:W-:Y:S02]  /*83c0*/  ISETP.GE.AND P3, PT, R23, UR4, PT ;  /* 0x0000000417007c0c */ /* 0x000fe4000bf66270 */
[----:B------:R-:W-:Y:S02]  /*83d0*/  ISETP.GE.AND P1, PT, R22, UR4, PT ;  /* 0x0000000416007c0c */ /* 0x000fe4000bf26270 */
[----:B------:R-:W-:-:S02]  /*83e0*/  @!P2 LEA.HI.X R9, R162, R7, R184, 0x2, P6 ;  /* 0x00000007a209a211 */ /* 0x000fc400030f14b8 */
[----:B----4-:R-:W-:-:S03]  /*83f0*/  @!P4 LEA R10, P6, R161, R6, 0x2 ;  /* 0x00000006a10ac211 */ /* 0x010fc600078c10ff */
[----:B------:R3:W-:Y:S01]  /*8400*/  @!P2 ST.E.64 desc[UR36][R8.64], R68 ;  /* 0x000000440800a985 */ /* 0x0007e2000c101b24 */
[CC--:B0-----:R-:W-:Y:S02]  /*8410*/  @!P5 LEA R12, P2, R160.reuse, R6.reuse, 0x2 ;  /* 0x00000006a00cd211 */ /* 0x0c1fe400078410ff */
[-C--:B------:R-:W-:Y:S02]  /*8420*/  @!P4 LEA.HI.X R11, R161, R7.reuse, R183, 0x2, P6 ;  /* 0x00000007a10bc211 */ /* 0x080fe400030f14b7 */
[CC--:B--2---:R-:W-:Y:S02]  /*8430*/  @!P3 LEA R14, P6, R23.reuse, R6.reuse, 0x2 ;  /* 0x00000006170eb211 */ /* 0x0c4fe400078c10ff */
[-C--:B------:R-:W-:Y:S01]  /*8440*/  @!P5 LEA.HI.X R13, R160, R7.reuse, R182, 0x2, P2 ;  /* 0x00000007a00dd211 */ /* 0x080fe200010f14b6 */
[----:B------:R3:W-:Y:S01]  /*8450*/  @!P4 ST.E.64 desc[UR36][R10.64], R72 ;  /* 0x000000480a00c985 */ /* 0x0007e2000c101b24 */
[C---:B------:R-:W-:Y:S02]  /*8460*/  @!P1 LEA R6, P2, R22.reuse, R6, 0x2 ;  /* 0x0000000616069211 */ /* 0x040fe400078410ff */
[-C--:B------:R-:W-:Y:S01]  /*8470*/  @!P3 LEA.HI.X R15, R23, R7.reuse, R181, 0x2, P6 ;  /* 0x00000007170fb211 */ /* 0x080fe200030f14b5 */
[----:B------:R3:W-:Y:S01]  /*8480*/  @!P5 ST.E.64 desc[UR36][R12.64], R76 ;  /* 0x0000004c0c00d985 */ /* 0x0007e2000c101b24 */
[----:B------:R-:W-:-:S03]  /*8490*/  @!P1 LEA.HI.X R7, R22, R7, R180, 0x2, P2 ;  /* 0x0000000716079211 */ /* 0x000fc600010f14b4 */
[----:B------:R3:W-:Y:S04]  /*84a0*/  @!P3 ST.E.64 desc[UR36][R14.64], R80 ;  /* 0x000000500e00b985 */ /* 0x0007e8000c101b24 */
[----:B------:R3:W-:Y:S02]  /*84b0*/  @!P1 ST.E.64 desc[UR36][R6.64], R84 ;  /* 0x0000005406009985 */ /* 0x0007e4000c101b24 */
.L_x_223:
[----:B------:R-:W-:Y:S05]  /*84c0*/  BSYNC B1 ;  /* 0x0000000000017941 */ /* 0x000fea0003800000 */
.L_x_222:
[----:B--23--:R2:W3:Y:S04]  /*84d0*/  SHFL.IDX PT, R7, R3, 0x1, 0x1c1f ;  /* 0x003c1f0003077f89 */ /* 0x00c4e800000e0000 */
[----:B0-----:R2:W0:Y:S01]  /*84e0*/  SHFL.IDX PT, R6, R0, 0x1, 0x1c1f ;  /* 0x003c1f0000067f89 */ /* 0x00142200000e0000 */
[----:B------:R-:W-:Y:S05]  /*84f0*/  @P0 BRA `(.L_x_221) ;  /* 0x0000001000500947 */ /* 0x000fea0003800000 */
[----:B------:R-:W-:Y:S02]  /*8500*/  ULDC UR4, c[0x0][0xac8] ;  /* 0x0002b20000047ab9 */ /* 0x000fe40000000800 */
[----:B------:R-:W-:Y:S02]  /*8510*/  ISETP.GE.AND P1, PT, R172, UR4, PT ;  /* 0x00000004ac007c0c */ /* 0x000fe4000bf26270 */
[----:B------:R-:W-:Y:S02]  /*8520*/  ISETP.GE.AND P0, PT, R171, UR4, PT ;  /* 0x00000004ab007c0c */ /* 0x000fe4000bf06270 */
[----:B------:R-:W-:Y:S02]  /*8530*/  ISETP.GE.AND P2, PT, R173, UR4, PT ;  /* 0x00000004ad007c0c */ /* 0x000fe4000bf46270 */
[----:B------:R-:W-:Y:S02]  /*8540*/  ISETP.GE.AND P4, PT, R169, UR4, PT ;  /* 0x00000004a9007c0c */ /* 0x000fe4000bf86270 */
[----:B------:R-:W-:-:S05]  /*8550*/  ISETP.GE.AND P3, PT, R170, UR4, PT ;  /* 0x00000004aa007c0c */ /* 0x000fca000bf66270 */
[CC--:B0-----:R-:W-:Y:S02]  /*8560*/  @!P1 LEA R8, P5, R172.reuse, R6.reuse, 0x2 ;  /* 0x00000006ac089211 */ /* 0x0c1fe400078a10ff */
[-C--:B------:R-:W-:Y:S02]  /*8570*/  @!P0 LEA R10, P6, R171, R6.reuse, 0x2 ;  /* 0x00000006ab0a8211 */ /* 0x080fe400078c10ff */
[-C--:B---3--:R-:W-:Y:S01]  /*8580*/  @!P1 LEA.HI.X R9, R172, R7.reuse, R194, 0x2, P5 ;  /* 0x00000007ac099211 */ /* 0x088fe200028f14c2 */
[----:B------:R-:W-:Y:S01]  /*8590*/  @!P2 IMAD.WIDE R4, R173, 0x4, R6 ;  /* 0x00000004ad04a825 */ /* 0x000fe200078e0206 */
[----:B------:R-:W-:Y:S02]  /*85a0*/  ISETP.GE.AND P5, PT, R168, UR4, PT ;  /* 0x00000004a8007c0c */ /* 0x000fe4000bfa6270 */
[----:B------:R-:W-:Y:S02]  /*85b0*/  @!P0 LEA.HI.X R11, R171, R7, R193, 0x2, P6 ;  /* 0x00000007ab0b8211 */ /* 0x000fe400030f14c1 */
[----:B------:R0:W-:Y:S01]  /*85c0*/  @!P2 ST.E.64 desc[UR36][R4.64], R92 ;  /* 0x0000005c0400a985 */ /* 0x0001e2000c101b24 */
[----:B------:R-:W-:-:S02]  /*85d0*/  @!P4 LEA R14, P2, R169, R6, 0x2 ;  /* 0x00000006a90ec211 */ /* 0x000fc400078410ff */
[----:B------:R-:W-:Y:S01]  /*85e0*/  @!P3 LEA R12, P6, R170, R6, 0x2 ;  /* 0x00000006aa0cb211 */ /* 0x000fe200078c10ff */
[----:B------:R-:W-:Y:S01]  /*85f0*/  @!P1 ST.E.64 desc[UR36][R8.64], R94 ;  /* 0x0000005e08009985 */ /* 0x000fe2000c101b24 */
[----:B------:R-:W-:Y:S02]  /*8600*/  ISETP.GE.AND P1, PT, R166, UR4, PT ;  /* 0x00000004a6007c0c */ /* 0x000fe4000bf26270 */
[-C--:B------:R-:W-:Y:S01]  /*8610*/  @!P4 LEA.HI.X R15, R169, R7.reuse, R191, 0x2, P2 ;  /* 0x00000007a90fc211 */ /* 0x080fe200010f14bf */
[----:B------:R3:W-:Y:S01]  /*8620*/  @!P0 ST.E.64 desc[UR36][R10.64], R96 ;  /* 0x000000600a008985 */ /* 0x0007e2000c101b24 */
[----:B------:R-:W-:Y:S02]  /*8630*/  ISETP.GE.AND P0, PT, R167, UR4, PT ;  /* 0x00000004a7007c0c */ /* 0x000fe4000bf06270 */
[----:B------:R-:W-:Y:S02]  /*8640*/  ISETP.GE.AND P2, PT, R165, UR4, PT ;  /* 0x00000004a5007c0c */ /* 0x000fe4000bf46270 */
[----:B------:R-:W-:-:S02]  /*8650*/  @!P3 LEA.HI.X R13, R170, R7, R192, 0x2, P6 ;  /* 0x00000007aa0db211 */ /* 0x000fc400030f14c0 */
[----:B------:R-:W-:-:S03]  /*8660*/  @!P5 LEA R18, P6, R168, R6, 0x2 ;  /* 0x00000006a812d211 */ /* 0x000fc600078c10ff */
[----:B------:R4:W-:Y:S01]  /*8670*/  @!P3 ST.E.64 desc[UR36][R12.64], R38 ;  /* 0x000000260c00b985 */ /* 0x0009e2000c101b24 */
[-C--:B------:R-:W-:Y:S02]  /*8680*/  @!P5 LEA.HI.X R19, R168, R7.reuse, R190, 0x2, P6 ;  /* 0x00000007a813d211 */ /* 0x080fe400030f14be */
[----:B------:R-:W-:Y:S01]  /*8690*/  ISETP.GE.AND P3, PT, R164, UR4, PT ;  /* 0x00000004a4007c0c */ /* 0x000fe2000bf66270 */
[----:B------:R5:W-:Y:S01]  /*86a0*/  @!P4 ST.E.64 desc[UR36][R14.64], R42 ;  /* 0x0000002a0e00c985 */ /* 0x000be2000c101b24 */
[-C--:B0-----:R-:W-:Y:S02]  /*86b0*/  @!P0 LEA R4, P4, R167, R6.reuse, 0x2 ;  /* 0x00000006a7048211 */ /* 0x081fe400078810ff */
[-C--:B---3--:R-:W-:Y:S01]  /*86c0*/  @!P2 LEA R10, P6, R165, R6.reuse, 0x2 ;  /* 0x00000006a50aa211 */ /* 0x088fe200078c10ff */
[----:B------:R-:W-:Y:S01]  /*86d0*/  @!P5 ST.E.64 desc[UR36][R18.64], R46 ;  /* 0x0000002e1200d985 */ /* 0x000fe2000c101b24 */
[----:B------:R-:W-:Y:S02]  /*86e0*/  @!P1 LEA R8, P5, R166, R6, 0x2 ;  /* 0x00000006a6089211 */ /* 0x000fe400078a10ff */
[----:B------:R-:W-:-:S02]  /*86f0*/  @!P0 LEA.HI.X R5, R167, R7, R189, 0x2, P4 ;  /* 0x00000007a7058211 */ /* 0x000fc400020f14bd */
[-C--:B------:R-:W-:Y:S02]  /*8700*/  @!P1 LEA.HI.X R9, R166, R7.reuse, R188, 0x2, P5 ;  /* 0x00000007a6099211 */ /* 0x080fe400028f14bc */
[----:B------:R-:W-:Y:S01]  /*8710*/  ISETP.GE.AND P4, PT, R163, UR4, PT ;  /* 0x00000004a3007c0c */ /* 0x000fe2000bf86270 */
[----:B------:R-:W-:Y:S01]  /*8720*/  @!P0 ST.E.64 desc[UR36][R4.64], R50 ;  /* 0x0000003204008985 */ /* 0x000fe2000c101b24 */
[----:B------:R-:W-:Y:S02]  /*8730*/  @!P2 LEA.HI.X R11, R165, R7, R187, 0x2, P6 ;  /* 0x00000007a50ba211 */ /* 0x000fe400030f14bb */
[----:B----4-:R-:W-:Y:S01]  /*8740*/  @!P3 LEA R12, P5, R164, R6, 0x2 ;  /* 0x00000006a40cb211 */ /* 0x010fe200078a10ff */
[----:B------:R0:W-:Y:S01]  /*8750*/  @!P1 ST.E.64 desc[UR36][R8.64], R54 ;  /* 0x0000003608009985 */ /* 0x0001e2000c101b24 */
[----:B------:R-:W-:Y:S02]  /*8760*/  ISETP.GE.AND P1, PT, R161, UR4, PT ;  /* 0x00000004a1007c0c */ /* 0x000fe4000bf26270 */
[----:B------:R-:W-:Y:S01]  /*8770*/  ISETP.GE.AND P0, PT, R160, UR4, PT ;  /* 0x00000004a0007c0c */ /* 0x000fe2000bf06270 */
[----:B------:R3:W-:Y:S01]  /*8780*/  @!P2 ST.E.64 desc[UR36][R10.64], R58 ;  /* 0x0000003a0a00a985 */ /* 0x0007e2000c101b24 */
[----:B------:R-:W-:-:S02]  /*8790*/  ISETP.GE.AND P2, PT, R162, UR4, PT ;  /* 0x00000004a2007c0c */ /* 0x000fc4000bf46270 */
[-C--:B------:R-:W-:Y:S02]  /*87a0*/  @!P3 LEA.HI.X R13, R164, R7.reuse, R186, 0x2, P5 ;  /* 0x00000007a40db211 */ /* 0x080fe400028f14ba */
[----:B------:R-:W-:Y:S02]  /*87b0*/  ISETP.GE.AND P5, PT, R23, UR4, PT ;  /* 0x0000000417007c0c */ /* 0x000fe4000bfa6270 */
[CC--:B-----5:R-:W-:Y:S01]  /*87c0*/  @!P4 LEA R14, P6, R163.reuse, R6.reuse, 0x2 ;  /* 0x00000006a30ec211 */ /* 0x0e0fe200078c10ff */
[----:B------:R4:W-:Y:S03]  /*87d0*/  @!P3 ST.E.64 desc[UR36][R12.64], R62 ;  /* 0x0000003e0c00b985 */ /* 0x0009e6000c101b24 */
[----:B------:R-:W-:Y:S02]  /*87e0*/  @!P4 LEA.HI.X R15, R163, R7, R185, 0x2, P6 ;  /* 0x00000007a30fc211 */ /* 0x000fe400030f14b9 */
[----:B0-----:R-:W-:-:S02]  /*87f0*/  @!P1 LEA R8, P6, R161, R6, 0x2 ;  /* 0x00000006a1089211 */ /* 0x001fc400078c10ff */
[-C--:B------:R-:W-:Y:S01]  /*8800*/  @!P2 LEA R4, P3, R162, R6.reuse, 0x2 ;  /* 0x00000006a204a211 */ /* 0x080fe200078610ff */
[----:B------:R4:W-:Y:S01]  /*8810*/  @!P4 ST.E.64 desc[UR36][R14.64], R66 ;  /* 0x000000420e00c985 */ /* 0x0009e2000c101b24 */
[-C--:B---3--:R-:W-:Y:S02]  /*8820*/  @!P0 LEA R10, P4, R160, R6.reuse, 0x2 ;  /* 0x00000006a00a8211 */ /* 0x088fe400078810ff */
[-C--:B------:R-:W-:Y:S02]  /*8830*/  @!P2 LEA.HI.X R5, R162, R7.reuse, R184, 0x2, P3 ;  /* 0x00000007a205a211 */ /* 0x080fe400018f14b8 */
[----:B------:R-:W-:Y:S02]  /*8840*/  @!P5 LEA R18, P3, R23, R6, 0x2 ;  /* 0x000000061712d211 */ /* 0x000fe400078610ff */
[-C--:B------:R-:W-:Y:S01]  /*8850*/  @!P1 LEA.HI.X R9, R161, R7.reuse, R183, 0x2, P6 ;  /* 0x00000007a1099211 */ /* 0x080fe200030f14b7 */
[----:B------:R4:W-:Y:S01]  /*8860*/  @!P2 ST.E.64 desc[UR36][R4.64], R70 ;  /* 0x000000460400a985 */ /* 0x0009e2000c101b24 */
[----:B------:R-:W-:-:S02]  /*8870*/  @!P0 LEA.HI.X R11, R160, R7, R182, 0x2, P4 ;  /* 0x00000007a00b8211 */ /* 0x000fc400020f14b6 */
[----:B------:R-:W-:Y:S01]  /*8880*/  @!P5 LEA.HI.X R19, R23, R7, R181, 0x2, P3 ;  /* 0x000000071713d211 */ /* 0x000fe200018f14b5 */
[----:B------:R4:W-:Y:S04]  /*8890*/  @!P1 ST.E.64 desc[UR36][R8.64], R74 ;  /* 0x0000004a08009985 */ /* 0x0009e8000c101b24 */
[----:B------:R4:W-:Y:S01]  /*88a0*/  @!P0 ST.E.64 desc[UR36][R10.64], R78 ;  /* 0x0000004e0a008985 */ /* 0x0009e2000c101b24 */
[----:B------:R-:W-:-:S03]  /*88b0*/  ISETP.GE.AND P0, PT, R22, UR4, PT ;  /* 0x0000000416007c0c */ /* 0x000fc6000bf06270 */
[----:B------:R4:W-:Y:S10]  /*88c0*/  @!P5 ST.E.64 desc[UR36][R18.64], R82 ;  /* 0x000000521200d985 */ /* 0x0009f4000c101b24 */
[----:B------:R-:W-:Y:S05]  /*88d0*/  @P0 BRA `(.L_x_221) ;  /* 0x0000000c00580947 */ /* 0x000fea0003800000 */
[----:B----4-:R-:W-:-:S04]  /*88e0*/  LEA R4, P0, R22, R6, 0x2 ;  /* 0x0000000616047211 */ /* 0x010fc800078010ff */
[----:B------:R-:W-:-:S05]  /*88f0*/  LEA.HI.X R5, R22, R7, R180, 0x2, P0 ;  /* 0x0000000716057211 */ /* 0x000fca00000f14b4 */
[----:B------:R0:W-:Y:S01]  /*8900*/  ST.E.64 desc[UR36][R4.64], R86 ;  /* 0x0000005604007985 */ /* 0x0001e2000c101b24 */
[----:B------:R-:W-:Y:S05]  /*8910*/  BRA `(.L_x_221) ;  /* 0x0000000c00487947 */ /* 0x000fea0003800000 */
.L_x_212:
[----:B------:R-:W-:Y:S01]  /*8920*/  ULDC.64 UR8, c[0x0][0xc00] ;  /* 0x0003000000087ab9 */ /* 0x000fe20000000a00 */
[----:B------:R-:W-:Y:S01]  /*8930*/  R2UR UR7, R18 ;  /* 0x00000000120772ca */ /* 0x000fe200000e0000 */
[----:B------:R-:W-:-:S04]  /*8940*/  UISETP.NE.U32.AND UP0, UPT, UR8, URZ, UPT ;  /* 0x0000003f0800728c */ /* 0x000fc8000bf05070 */
[----:B------:R-:W-:-:S03]  /*8950*/  UISETP.NE.AND.EX UP0, UPT, UR9, URZ, UPT, UP0 ;  /* 0x0000003f0900728c */ /* 0x000fc6000bf05300 */
[----:B------:R-:W-:Y:S02]  /*8960*/  ULDC.64 UR8, c[0x0][0xc00] ;  /* 0x0003000000087ab9 */ /* 0x000fe40000000a00 */
[----:B------:R-:W-:Y:S01]  /*8970*/  UIMAD.WIDE UR8, UR61, 0x4, UR8 ;  /* 0x000000043d0878a5 */ /* 0x000fe2000f8e0208 */
[----:B------:R-:W-:-:S05]  /*8980*/  PLOP3.LUT P1, PT, PT, PT, UP0, 0x80, 0x0 ;  /* 0x000000000000781c */ /* 0x000fca0003f2f008 */
[----:B------:R-:W-:Y:S02]  /*8990*/  IMAD.U32 R4, RZ, RZ, UR8 ;  /* 0x00000008ff047e24 */ /* 0x000fe4000f8e00ff */
[----:B------:R-:W-:Y:S01]  /*89a0*/  IMAD.U32 R5, RZ, RZ, UR9 ;  /* 0x00000009ff057e24 */ /* 0x000fe2000f8e00ff */
[----:B------:R-:W-:Y:S02]  /*89b0*/  ULDC.64 UR8, c[0x0][0xc08] ;  /* 0x0003020000087ab9 */ /* 0x000fe40000000a00 */
[----:B------:R-:W-:-:S03]  /*89c0*/  UISETP.NE.U32.AND UP1, UPT, UR8, URZ, UPT ;  /* 0x0000003f0800728c */ /* 0x000fc6000bf25070 */
[----:B------:R-:W2:Y:S01]  /*89d0*/  @P1 LDG.E R3, desc[UR36][R4.64] ;  /* 0x0000002404031981 */ /* 0x000ea2000c1e1900 */
[----:B------:R-:W-:Y:S01]  /*89e0*/  UISETP.NE.AND.EX UP1, UPT, UR9, URZ, UPT, UP1 ;  /* 0x0000003f0900728c */ /* 0x000fe2000bf25310 */
[----:B------:R-:W-:Y:S02]  /*89f0*/  ULDC UR4, c[0x0][0xa88] ;  /* 0x0002a20000047ab9 */ /* 0x000fe40000000800 */
[----:B------:R-:W-:-:S03]  /*8a00*/  IMAD.U32 R0, RZ, RZ, UR4 ;  /* 0x00000004ff007e24 */ /* 0x000fc6000f8e00ff */
[----:B------:R-:W-:-:S05]  /*8a10*/  PLOP3.LUT P2, PT, PT, PT, UP1, 0x80, 0x0 ;  /* 0x000000000000781c */ /* 0x000fca0003f4f018 */
[----:B------:R-:W-:Y:S02]  /*8a20*/  @UP1 ULDC.64 UR8, c[0x0][0xc08] ;  /* 0x0003020000081ab9 */ /* 0x000fe40000000a00 */
[----:B------:R-:W-:-:S06]  /*8a30*/  @UP1 UIMAD.WIDE UR8, UR61, 0x4, UR8 ;  /* 0x000000043d0818a5 */ /* 0x000fcc000f8e0208 */
[----:B------:R-:W-:Y:S02]  /*8a40*/  IMAD.U32 R6, RZ, RZ, UR8 ;  /* 0x00000008ff067e24 */ /* 0x000fe4000f8e00ff */
[----:B------:R-:W-:-:S05]  /*8a50*/  IMAD.U32 R7, RZ, RZ, UR9 ;  /* 0x00000009ff077e24 */ /* 0x000fca000f8e00ff */
[----:B------:R0:W5:Y:S01]  /*8a60*/  @P2 LDG.E R0, desc[UR36][R6.64] ;  /* 0x0000002406002981 */ /* 0x000162000c1e1900 */
[----:B------:R-:W-:Y:S01]  /*8a70*/  UMOV UR4, URZ ;  /* 0x0000003f00047c82 */ /* 0x000fe20008000000 */
[----:B------:R-:W-:Y:S01]  /*8a80*/  UISETP.NE.AND UP1, UPT, UR7, URZ, UPT ;  /* 0x0000003f0700728c */ /* 0x000fe2000bf25270 */
[----:B------:R-:W-:-:S10]  /*8a90*/  ISETP.GT.AND P0, PT, R202, 0x7f, PT ;  /* 0x0000007fca00780c */ /* 0x000fd40003f04270 */
[----:B------:R-:W-:Y:S02]  /*8aa0*/  @!UP1 ULDC UR7, c[0x0][0xad4] ;  /* 0x0002b50000079ab9 */ /* 0x000fe40000000800 */
[----:B------:R-:W-:Y:S01]  /*8ab0*/  IMAD.U32 R18, RZ, RZ, UR7 ;  /* 0x00000007ff127e24 */ /* 0x000fe2000f8e00ff */
[----:B--2---:R-:W-:-:S13]  /*8ac0*/  @P1 R2UR UR4, R3 ;  /* 0x00000000030412ca */ /* 0x004fda00000e0000 */
[----:B------:R-:W-:Y:S01]  /*8ad0*/  USHF.R.S32.HI UR19, URZ, 0x1f, UR4 ;  /* 0x0000001f3f137899 */ /* 0x000fe20008011404 */
[----:B0-----:R-:W-:Y:S11]  /*8ae0*/  @P2 BRA `(.L_x_224) ;  /* 0x0000000000102947 */ /* 0x001ff60003800000 */
[----:B------:R-:W-:Y:S05]  /*8af0*/  @!P1 BRA `(.L_x_224) ;  /* 0x00000000000c9947 */ /* 0x000fea0003800000 */
[----:B------:R-:W2:Y:S04]  /*8b00*/  LDG.E R3, desc[UR36][R4.64] ;  /* 0x0000002404037981 */ /* 0x000ea8000c1e1900 */
[----:B-----5:R-:W2:Y:S02]  /*8b10*/  LDG.E R0, desc[UR36][R4.64+0x4] ;  /* 0x0000042404007981 */ /* 0x020ea4000c1e1900 */
[----:B--2---:R-:W-:-:S07]  /*8b20*/  IMAD.IADD R0, R0, 0x1, -R3 ;  /* 0x0000000100007824 */ /* 0x004fce00078e0a03 */
.L_x_224:
[----:B------:R-:W-:Y:S01]  /*8b30*/  R2UR UR7, R178 ;  /* 0x00000000b20772ca */ /* 0x000fe200000e0000 */
[----:B------:R-:W-:Y:S01]  /*8b40*/  USEL UR61, UR61, URZ, !UP0 ;  /* 0x0000003f3d3d7287 */ /* 0x000fe2000c000000 */
[----:B------:R-:W-:Y:S11]  /*8b50*/  BSSY B1, `(.L_x_225) ;  /* 0x000003d000017945 */ /* 0x000ff60003800000 */
[----:B------:R-:W-:Y:S01]  /*8b60*/  USEL UR7, UR7, URZ, !UP0 ;  /* 0x0000003f07077287 */ /* 0x000fe2000c000000 */
[----:B------:R-:W-:Y:S11]  /*8b70*/  @P0 BRA `(.L_x_226) ;  /* 0x0000000000e80947 */ /* 0x000ff60003800000 */
[----:B------:R-:W0:Y:S01]  /*8b80*/  S2R R4, SR_TID.X ;  /* 0x0000000000047919 */ /* 0x000e220000002100 */
[----:B------:R-:W1:Y:S01]  /*8b90*/  LDC R9, c[0x0][0xbe8] ;  /* 0x0002fa00ff097b82 */ /* 0x000e620000000800 */
[----:B------:R-:W-:-:S13]  /*8ba0*/  R2UR UR8, R175 ;  /* 0x00000000af0872ca */ /* 0x000fda00000e0000 */
[----:B------:R-:W-:-:S05]  /*8bb0*/  IMAD.U32 R3, RZ, RZ, UR8 ;  /* 0x00000008ff037e24 */ /* 0x000fca000f8e00ff */
[----:B0-----:R-:W-:Y:S01]  /*8bc0*/  LEA R3, R3, R4, 0x7 ;  /* 0x0000000403037211 */ /* 0x001fe200078e38ff */
[----:B-1---5:R-:W-:-:S04]  /*8bd0*/  IMAD R4, R0, R9, RZ ;  /* 0x0000000900047224 */ /* 0x022fc800078e02ff */
[----:B------:R-:W-:-:S05]  /*8be0*/  VIADD R6, R3, 0xffffff80 ;  /* 0xffffff8003067836 */ /* 0x000fca0000000000 */
[----:B------:R-:W-:-:S13]  /*8bf0*/  ISETP.GE.AND P0, PT, R6, R4, PT ;  /* 0x000000040600720c */ /* 0x000fda0003f06270 */
[----:B------:R-:W-:Y:S05]  /*8c00*/  @P0 BRA `(.L_x_226) ;  /* 0x0000000000c40947 */ /* 0x000fea0003800000 */
[----:B------:R-:W-:Y:S01]  /*8c10*/  ISETP.NE.AND P0, PT, R9, 0x1, PT ;  /* 0x000000010900780c */ /* 0x000fe20003f05270 */
[----:B------:R-:W-:Y:S01]  /*8c20*/  UMOV UR17, 0x9b8 ;  /* 0x000009b800117882 */ /* 0x000fe20000000000 */
[----:B------:R-:W-:Y:S02]  /*8c30*/  R2UR UR9, R18 ;  /* 0x00000000120972ca */ /* 0x000fe400000e0000 */
[----:B------:R-:W-:Y:S02]  /*8c40*/  R2UR UR8, R19 ;  /* 0x00000000130872ca */ /* 0x000fe400000e0000 */
[----:B------:R-:W-:-:S07]  /*8c50*/  R2UR UR18, R174 ;  /* 0x00000000ae1272ca */ /* 0x000fce00000e0000 */
[----:B------:R-:W0:Y:S02]  /*8c60*/  @P0 LDC R3, c[0x0][0xbec] ;  /* 0x0002fb00ff030b82 */ /* 0x000e240000000800 */
[----:B------:R-:W-:-:S04]  /*8c70*/  UISETP.GT.AND UP0, UPT, UR9, 0x1, UPT ;  /* 0x000000010900788c */ /* 0x000fc8000bf04270 */
[----:B------:R-:W-:Y:S02]  /*8c80*/  USEL UR17, UR17, 0x978, UP0 ;  /* 0x0000097811117887 */ /* 0x000fe40008000000 */
[----:B------:R-:W1:Y:S01]  /*8c90*/  @P0 LDC R5, c[0x0][0xbf0] ;  /* 0x0002fc00ff050b82 */ /* 0x000e620000000800 */
[----:B------:R-:W-:-:S09]  /*8ca0*/  USEL UR16, UR8, URZ, UP0 ;  /* 0x0000003f08107287 */ /* 0x000fd20008000000 */
[----:B------:R-:W-:Y:S01]  /*8cb0*/  ULDC.64 UR10, c[0x0][UR17+0x220] ;  /* 0x00008800110a7abb */ /* 0x000fe20008000a00 */
[----:B------:R-:W-:Y:S01]  /*8cc0*/  ULDC.64 UR8, c[0x0][UR17+0x218] ;  /* 0x0000860011087abb */ /* 0x000fe20008000a00 */
[----:B------:R-:W-:Y:S01]  /*8cd0*/  ULDC.64 UR12, c[0x0][UR17+0x228] ;  /* 0x00008a00110c7abb */ /* 0x000fe20008000a00 */
[----:B------:R-:W-:Y:S02]  /*8ce0*/  UIMAD UR11, UR11, UR61, URZ ;  /* 0x0000003d0b0b72a4 */ /* 0x000fe4000f8e023f */
[----:B------:R-:W-:Y:S01]  /*8cf0*/  UIMAD.WIDE.U32 UR14, UR8, UR18, URZ ;  /* 0x00000012080e72a5 */ /* 0x000fe2000f8e003f */
[----:B0-----:R-:W-:Y:S01]  /*8d00*/  @P0 IMAD.HI.U32 R4, R6, R3, RZ ;  /* 0x0000000306040227 */ /* 0x001fe200078e00ff */
[----:B------:R-:W-:Y:S02]  /*8d10*/  UIMAD.WIDE.U32 UR20, UR12, UR16, URZ ;  /* 0x000000100c1472a5 */ /* 0x000fe4000f8e003f */
[----:B------:R-:W-:Y:S01]  /*8d20*/  UIMAD UR18, UR9, UR18, URZ ;  /* 0x00000012091272a4 */ /* 0x000fe2000f8e023f */
[----:B------:R-:W-:Y:S01]  /*8d30*/  IMAD.MOV.U32 R3, RZ, RZ, R6 ;  /* 0x000000ffff037224 */ /* 0x000fe200078e0006 */
[----:B------:R-:W-:-:S02]  /*8d40*/  UIMAD UR12, UR13, UR16, URZ ;  /* 0x000000100d0c72a4 */ /* 0x000fc4000f8e023f */
[----:B------:R-:W-:Y:S01]  /*8d50*/  UIMAD.WIDE.U32 UR8, UR10, UR61, URZ ;  /* 0x0000003d0a0872a5 */ /* 0x000fe2000f8e003f */
[----:B-1----:R-:W-:Y:S01]  /*8d60*/  @P0 SHF.R.U32.HI R3, RZ, R5, R4 ;  /* 0x00000005ff030219 */ /* 0x002fe20000011604 */
[----:B------:R-:W-:Y:S01]  /*8d70*/  UIMAD UR11, UR10, UR7, UR11 ;  /* 0x000000070a0b72a4 */ /* 0x000fe2000f8e020b */
[----:B------:R-:W-:Y:S01]  /*8d80*/  IMAD.U32 R4, RZ, RZ, UR20 ;  /* 0x00000014ff047e24 */ /* 0x000fe2000f8e00ff */
[----:B------:R-:W-:Y:S02]  /*8d90*/  UIADD3 UR12, UR21, UR12, URZ ;  /* 0x0000000c150c7290 */ /* 0x000fe4000fffe03f */
[----:B------:R-:W-:Y:S01]  /*8da0*/  IMAD.U32 R5, RZ, RZ, UR21 ;  /* 0x00000015ff057e24 */ /* 0x000fe2000f8e00ff */
[----:B------:R-:W-:Y:S01]  /*8db0*/  UIADD3 UR18, UR15, UR18, URZ ;  /* 0x000000120f127290 */ /* 0x000fe2000fffe03f */
[--C-:B------:R-:W-:Y:S01]  /*8dc0*/  IMAD.MOV R7, RZ, RZ, -R3.reuse ;  /* 0x000000ffff077224 */ /* 0x100fe200078e0a03 */
[----:B------:R-:W-:Y:S01]  /*8dd0*/  UIADD3 UR14, UP1, UP2, UR8, UR14, UR4 ;  /* 0x0000000e080e7290 */ /* 0x000fe2000fa3e004 */
[----:B------:R-:W-:Y:S01]  /*8de0*/  SHF.R.S32.HI R5, RZ, 0x1f, R3 ;  /* 0x0000001fff057819 */ /* 0x000fe20000011403 */
[----:B------:R-:W-:Y:S01]  /*8df0*/  UIADD3 UR10, UR9, UR11, URZ ;  /* 0x0000000b090a7290 */ /* 0x000fe2000fffe03f */
[----:B------:R-:W-:-:S02]  /*8e00*/  IMAD R7, R9, R7, R6 ;  /* 0x0000000709077224 */ /* 0x000fc400078e0206 */
[----:B------:R-:W-:Y:S01]  /*8e10*/  IMAD.U32 R8, RZ, RZ, UR12 ;  /* 0x0000000cff087e24 */ /* 0x000fe2000f8e00ff */
[----:B------:R-:W-:Y:S01]  /*8e20*/  UIADD3.X UR10, UR10, UR18, UR19, UP1, UP2 ;  /* 0x000000120a0a7290 */ /* 0x000fe20008fe4413 */
[----:B------:R-:W-:Y:S01]  /*8e30*/  IADD3 R4, P0, P1, R3, UR14, R4 ;  /* 0x0000000e03047c10 */ /* 0x000fe2000f91e004 */
[----:B------:R-:W-:Y:S01]  /*8e40*/  ULDC.64 UR8, c[0x0][UR17+0x210] ;  /* 0x0000840011087abb */ /* 0x000fe20008000a00 */
[----:B------:R-:W-:Y:S01]  /*8e50*/  SHF.R.S32.HI R3, RZ, 0x1f, R7 ;  /* 0x0000001fff037819 */ /* 0x000fe20000011407 */
[----:B------:R-:W-:Y:S02]  /*8e60*/  IMAD R6, R7, UR9, RZ ;  /* 0x0000000907067c24 */ /* 0x000fe4000f8e02ff */
[----:B------:R-:W-:Y:S01]  /*8e70*/  IADD3.X R5, R5, UR10, R8, P0, P1 ;  /* 0x0000000a05057c10 */ /* 0x000fe200087e2408 */
[----:B------:R-:W-:Y:S01]  /*8e80*/  ULDC.64 UR10, c[0x0][0xba8] ;  /* 0x0002ea00000a7ab9 */ /* 0x000fe20000000a00 */
[----:B------:R-:W-:Y:S01]  /*8e90*/  IMAD R3, R3, UR8, R6 ;  /* 0x0000000803037c24 */ /* 0x000fe2000f8e0206 */
[----:B------:R-:W-:Y:S01]  /*8ea0*/  @!UP0 ULDC UR10, c[0x0][0xb50] ;  /* 0x0002d400000a8ab9 */ /* 0x000fe20000000800 */
[----:B------:R-:W-:Y:S01]  /*8eb0*/  @!UP0 ULDC UR11, c[0x0][0xb54] ;  /* 0x0002d500000b8ab9 */ /* 0x000fe20000000800 */
[----:B------:R-:W-:-:S04]  /*8ec0*/  IMAD.WIDE.U32 R4, R7, UR8, R4 ;  /* 0x0000000807047c25 */ /* 0x000fc8000f8e0004 */
[----:B------:R-:W-:Y:S01]  /*8ed0*/  IMAD.IADD R3, R5, 0x1, R3 ;  /* 0x0000000105037824 */ /* 0x000fe200078e0203 */
[----:B------:R-:W-:-:S04]  /*8ee0*/  LEA R6, P0, R4, UR10, 0x2 ;  /* 0x0000000a04067c11 */ /* 0x000fc8000f8010ff */
[----:B------:R-:W-:Y:S01]  /*8ef0*/  LEA.HI.X R7, R4, UR11, R3, 0x2, P0 ;  /* 0x0000000b04077c11 */ /* 0x000fe200080f1403 */
[----:B------:R-:W-:-:S05]  /*8f00*/  IMAD.MOV.U32 R3, RZ, RZ, -0x800000 ;  /* 0xff800000ff037424 */ /* 0x000fca00078e00ff */
[----:B------:R0:W-:Y:S03]  /*8f10*/  STG.E desc[UR36][R6.64], R3 ;  /* 0x0000000306007986 */ /* 0x0001e6000c101924 */
.L_x_226:
[----:B------:R-:W-:Y:S05]  /*8f20*/  BSYNC B1 ;  /* 0x0000000000017941 */ /* 0x000fea0003800000 */
.L_x_225:
[----:B------:R-:W-:-:S13]  /*8f30*/  R2UR UR8, R18 ;  /* 0x00000000120872ca */ /* 0x000fda00000e0000 */
[----:B------:R-:W-:-:S06]  /*8f40*/  UISETP.GT.AND UP0, UPT, UR8, 0x1, UPT ;  /* 0x000000010800788c */ /* 0x000fcc000bf04270 */
[----:B------:R-:W-:-:S13]  /*8f50*/  PLOP3.LUT P0, PT, PT, PT, UP0, 0x80, 0x0 ;  /* 0x000000000000781c */ /* 0x000fda0003f0f008 */
[----:B------:R-:W-:Y:S05]  /*8f60*/  @P0 BRA `(.L_x_221) ;  /* 0x0000000400b40947 */ /* 0x000fea0003800000 */
[----:B------:R-:W1:Y:S01]  /*8f70*/  LDC R11, c[0x0][0xbe8] ;  /* 0x0002fa00ff0b7b82 */ /* 0x000e620000000800 */
[----:B------:R-:W-:Y:S01]  /*8f80*/  R2UR UR14, R175 ;  /* 0x00000000af0e72ca */ /* 0x000fe200000e0000 */
[----:B------:R-:W-:Y:S01]  /*8f90*/  ULDC.64 UR12, c[0x0][0xaa0] ;  /* 0x0002a800000c7ab9 */ /* 0x000fe20000000a00 */
[----:B------:R-:W-:Y:S01]  /*8fa0*/  R2UR UR15, R174 ;  /* 0x00000000ae0f72ca */ /* 0x000fe200000e0000 */
[----:B------:R-:W-:Y:S01]  /*8fb0*/  UIMAD UR10, UR19, UR12, URZ ;  /* 0x0000000c130a72a4 */ /* 0x000fe2000f8e023f */
[----:B0-----:R-:W-:Y:S01]  /*8fc0*/  IMAD R3, R17, 0x20, R176 ;  /* 0x0000002011037824 */ /* 0x001fe200078e02b0 */
[----:B------:R-:W-:Y:S01]  /*8fd0*/  UIMAD.WIDE.U32 UR8, UR4, UR12, URZ ;  /* 0x0000000c040872a5 */ /* 0x000fe2000f8e003f */
[----:B------:R-:W-:Y:S01]  /*8fe0*/  BSSY B1, `(.L_x_227) ;  /* 0x000003b000017945 */ /* 0x000fe20003800000 */
[----:B------:R-:W-:-:S04]  /*8ff0*/  UIMAD UR10, UR4, UR13, UR10 ;  /* 0x0000000d040a72a4 */ /* 0x000fc8000f8e020a */
[----:B------:R-:W-:Y:S02]  /*9000*/  UIADD3 UR9, UR9, UR10, URZ ;  /* 0x0000000a09097290 */ /* 0x000fe4000fffe03f */
[----:B------:R-:W-:Y:S01]  /*9010*/  IMAD.U32 R8, RZ, RZ, UR14 ;  /* 0x0000000eff087e24 */ /* 0x000fe2000f8e00ff */
[----:B------:R-:W-:Y:S01]  /*9020*/  ULDC.64 UR10, c[0x0][0xae8] ;  /* 0x0002ba00000a7ab9 */ /* 0x000fe20000000a00 */
[----:B------:R-:W-:Y:S01]  /*9030*/  IMAD.U32 R13, RZ, RZ, UR14 ;  /* 0x0000000eff0d7e24 */ /* 0x000fe2000f8e00ff */
[----:B------:R-:W-:Y:S02]  /*9040*/  UIMAD.WIDE.U32 UR8, UR15, UR10, UR8 ;  /* 0x0000000a0f0872a5 */ /* 0x000fe4000f8e0008 */
[----:B------:R-:W-:Y:S02]  /*9050*/  LEA R8, R8, R3, 0x7 ;  /* 0x0000000308087211 */ /* 0x000fe400078e38ff */
[----:B------:R-:W-:Y:S01]  /*9060*/  UIMAD UR9, UR15, UR11, UR9 ;  /* 0x0000000b0f0972a4 */ /* 0x000fe2000f8e0209 */
[----:B-1----:R-:W-:-:S02]  /*9070*/  ISETP.NE.AND P0, PT, R11, 0x1, PT ;  /* 0x000000010b00780c */ /* 0x002fc40003f05270 */
[----:B------:R-:W-:Y:S01]  /*9080*/  ULDC.64 UR10, c[0x0][0xaf0] ;  /* 0x0002bc00000a7ab9 */ /* 0x000fe20000000a00 */
[----:B------:R-:W-:Y:S01]  /*9090*/  IMAD.MOV.U32 R3, RZ, RZ, R8 ;  /* 0x000000ffff037224 */ /* 0x000fe200078e0008 */
[----:B------:R-:W-:Y:S02]  /*90a0*/  UIMAD UR7, UR7, UR10, URZ ;  /* 0x0000000a070772a4 */ /* 0x000fe4000f8e023f */
[----:B------:R-:W-:Y:S02]  /*90b0*/  UIMAD.WIDE.U32 UR8, UR61, UR10, UR8 ;  /* 0x0000000a3d0872a5 */ /* 0x000fe4000f8e0008 */
[----:B------:R-:W-:-:S03]  /*90c0*/  UIMAD UR4, UR61, UR11, UR7 ;  /* 0x0000000b3d0472a4 */ /* 0x000fc6000f8e0207 */
[----:B------:R-:W-:Y:S01]  /*90d0*/  ULDC.64 UR10, c[0x0][0xae0] ;  /* 0x0002b800000a7ab9 */ /* 0x000fe20000000a00 */
[----:B------:R-:W-:Y:S01]  /*90e0*/  UIADD3 UR4, UR9, UR4, URZ ;  /* 0x0000000409047290 */ /* 0x000fe2000fffe03f */
[----:B------:R-:W0:Y:S08]  /*90f0*/  @P0 LDC R5, c[0x0][0xbec] ;  /* 0x0002fb00ff050b82 */ /* 0x000e300000000800 */
[----:B------:R-:W1:Y:S01]  /*9100*/  @P0 LDC R7, c[0x0][0xbf0] ;  /* 0x0002fc00ff070b82 */ /* 0x000e620000000800 */
[----:B0-----:R-:W-:-:S04]  /*9110*/  @P0 IMAD.HI.U32 R4, R8, R5, RZ ;  /* 0x0000000508040227 */ /* 0x001fc800078e00ff */
[----:B------:R-:W-:Y:S02]  /*9120*/  IMAD.U32 R5, RZ, RZ, UR9 ;  /* 0x00000009ff057e24 */ /* 0x000fe4000f8e00ff */
[----:B------:R-:W-:Y:S01]  /*9130*/  IMAD.U32 R5, RZ, RZ, UR4 ;  /* 0x00000004ff057e24 */ /* 0x000fe2000f8e00ff */
[----:B-1----:R-:W-:-:S04]  /*9140*/  @P0 SHF.R.U32.HI R3, RZ, R7, R4 ;  /* 0x00000007ff030219 */ /* 0x002fc80000011604 */
[--C-:B------:R-:W-:Y:S01]  /*9150*/  SHF.R.S32.HI R4, RZ, 0x1f, R3.reuse ;  /* 0x0000001fff047819 */ /* 0x100fe20000011403 */
[----:B------:R-:W-:-:S04]  /*9160*/  IMAD.MOV R7, RZ, RZ, -R3 ;  /* 0x000000ffff077224 */ /* 0x000fc800078e0a03 */
[----:B------:R-:W-:Y:S02]  /*9170*/  IMAD R6, R4, UR10, RZ ;  /* 0x0000000a04067c24 */ /* 0x000fe4000f8e02ff */
[----:B------:R-:W-:Y:S01]  /*9180*/  IMAD.U32 R4, RZ, RZ, UR8 ;  /* 0x00000008ff047e24 */ /* 0x000fe2000f8e00ff */
[----:B------:R-:W-:Y:S01]  /*9190*/  ULDC.64 UR8, c[0x0][0xad8] ;  /* 0x0002b60000087ab9 */ /* 0x000fe20000000a00 */
[----:B------:R-:W-:Y:S02]  /*91a0*/  IMAD R7, R11, R7, R8 ;  /* 0x000000070b077224 */ /* 0x000fe400078e0208 */
[C---:B------:R-:W-:Y:S02]  /*91b0*/  IMAD R9, R3.reuse, UR11, R6 ;  /* 0x0000000b03097c24 */ /* 0x040fe4000f8e0206 */
[----:B------:R-:W-:Y:S01]  /*91c0*/  IMAD.WIDE.U32 R4, R3, UR10, R4 ;  /* 0x0000000a03047c25 */ /* 0x000fe2000f8e0004 */
[----:B------:R-:W-:-:S03]  /*91d0*/  SHF.R.S32.HI R3, RZ, 0x1f, R7 ;  /* 0x0000001fff037819 */ /* 0x000fc60000011407 */
[----:B------:R-:W-:Y:S02]  /*91e0*/  IMAD.IADD R5, R5, 0x1, R9 ;  /* 0x0000000105057824 */ /* 0x000fe400078e0209 */
[----:B------:R-:W-:Y:S02]  /*91f0*/  IMAD R6, R3, UR8, RZ ;  /* 0x0000000803067c24 */ /* 0x000fe4000f8e02ff */
[----:B------:R-:W-:Y:S02]  /*9200*/  IMAD R8, R13, 0x80, R176 ;  /* 0x000000800d087824 */ /* 0x000fe400078e02b0 */
[----:B-----5:R-:W-:Y:S02]  /*9210*/  IMAD R11, R0, R11, RZ ;  /* 0x0000000b000b7224 */ /* 0x020fe400078e02ff */
[C---:B------:R-:W-:Y:S02]  /*9220*/  IMAD R3, R7.reuse, UR9, R6 ;  /* 0x0000000907037c24 */ /* 0x040fe4000f8e0206 */
[----:B------:R-:W-:Y:S01]  /*9230*/  IMAD.WIDE.U32 R4, R7, UR8, R4 ;  /* 0x0000000807047c25 */ /* 0x000fe2000f8e0004 */
[----:B------:R-:W-:Y:S01]  /*9240*/  ISETP.GE.AND P2, PT, R8, R11, PT ;  /* 0x0000000b0800720c */ /* 0x000fe20003f46270 */
[----:B------:R-:W-:-:S02]  /*9250*/  ULDC.64 UR8, c[0x0][0xa80] ;  /* 0x0002a00000087ab9 */ /* 0x000fc40000000a00 */
[----:B------:R-:W-:Y:S01]  /*9260*/  VIADD R0, R8, 0x20 ;  /* 0x0000002008007836 */ /* 0x000fe20000000000 */
[----:B------:R-:W-:Y:S02]  /*9270*/  IADD3 R3, R5, R3, RZ ;  /* 0x0000000305037210 */ /* 0x000fe40007ffe0ff */
[----:B------:R-:W-:Y:S02]  /*9280*/  LEA R6, P3, R4, UR8, 0x1 ;  /* 0x0000000804067c11 */ /* 0x000fe4000f8608ff */
[-C--:B------:R-:W-:Y:S01]  /*9290*/  ISETP.GE.AND P1, PT, R0, R11.reuse, PT ;  /* 0x0000000b0000720c */ /* 0x080fe20003f26270 */
[----:B------:R-:W-:Y:S01]  /*92a0*/  VIADD R0, R8, 0x40 ;  /* 0x0000004008007836 */ /* 0x000fe20000000000 */
[----:B------:R-:W-:Y:S01]  /*92b0*/  LEA.HI.X R3, R4, UR9, R3, 0x1, P3 ;  /* 0x0000000904037c11 */ /* 0x000fe200098f0c03 */
[----:B------:R0:W1:Y:S03]  /*92c0*/  SHFL.IDX PT, R7, R6, RZ, 0x181f ;  /* 0x00181fff06077589 */ /* 0x00006600000e0000 */
[----:B------:R-:W-:Y:S01]  /*92d0*/  ISETP.GE.AND P0, PT, R0, R11, PT ;  /* 0x0000000b0000720c */ /* 0x000fe20003f06270 */
[----:B------:R0:W2:Y:S01]  /*92e0*/  SHFL.IDX PT, R5, R3, RZ, 0x181f ;  /* 0x00181fff03057589 */ /* 0x0000a200000e0000 */
[----:B------:R-:W-:Y:S11]  /*92f0*/  @P2 BRA `(.L_x_228) ;  /* 0x0000000000242947 */ /* 0x000ff60003800000 */
[----:B------:R-:W-:Y:S02]  /*9300*/  ULDC UR4, c[0x0][0xac8] ;  /* 0x0002b20000047ab9 */ /* 0x000fe40000000800 */
[----:B------:R-:W-:Y:S02]  /*9310*/  ISETP.GE.AND P4, PT, R2, UR4, PT ;  /* 0x0000000402007c0c */ /* 0x000fe4000bf86270 */
[----:B------:R-:W-:-:S11]  /*9320*/  ISETP.GE.AND P5, PT, R16, UR4, PT ;  /* 0x0000000410007c0c */ /* 0x000fd6000bfa6270 */
[-C--:B-1----:R-:W-:Y:S02]  /*9330*/  @!P4 LEA R12, P2, R2, R7.reuse, 0x1 ;  /* 0x00000007020cc211 */ /* 0x082fe400078408ff */
[----:B------:R-:W-:Y:S02]  /*9340*/  @!P5 LEA R4, P3, R16, R7, 0x1 ;  /* 0x000000071004d211 */ /* 0x000fe400078608ff */
[-C--:B--2---:R-:W-:Y:S02]  /*9350*/  @!P4 LEA.HI.X R13, R2, R5.reuse, R201, 0x1, P2 ;  /* 0x00000005020dc211 */ /* 0x084fe400010f0cc9 */
[----:B------:R-:W-:-:S03]  /*9360*/  @!P5 LEA.HI.X R5, R16, R5, R200, 0x1, P3 ;  /* 0x000000051005d211 */ /* 0x000fc600018f0cc8 */
[----:B------:R3:W-:Y:S04]  /*9370*/  @!P4 ST.E.128 desc[UR36][R12.64], RZ ;  /* 0x000000ff0c00c985 */ /* 0x0007e8000c101d24 */
[----:B------:R3:W-:Y:S02]  /*9380*/  @!P5 ST.E.128 desc[UR36][R4.64], RZ ;  /* 0x000000ff0400d985 */ /* 0x0007e4000c101d24 */
.L_x_228:
[----:B------:R-:W-:Y:S05]  /*9390*/  BSYNC B1 ;  /* 0x0000000000017941 */ /* 0x000fea0003800000 */
.L_x_227:
[----:B--23--:R2:W3:Y:S01]  /*93a0*/  SHFL.IDX PT, R5, R3, 0x1, 0x181f ;  /* 0x00381f0003057f89 */ /* 0x00c4e200000e0000 */
[----:B------:R-:W-:Y:S03]  /*93b0*/  BSSY B1, `(.L_x_229) ;  /* 0x000000c000017945 */ /* 0x000fe60003800000 */
[----:B-1----:R2:W1:Y:S01]  /*93c0*/  SHFL.IDX PT, R7, R6, 0x1, 0x181f ;  /* 0x00381f0006077f89 */ /* 0x00246200000e0000 */
[----:B------:R-:W-:Y:S05]  /*93d0*/  @P1 BRA `(.L_x_230) ;  /* 0x0000000000241947 */ /* 0x000fea0003800000 */
[----:B------:R-:W-:Y:S02]  /*93e0*/  ULDC UR4, c[0x0][0xac8] ;  /* 0x0002b20000047ab9 */ /* 0x000fe40000000800 */
[----:B------:R-:W-:Y:S02]  /*93f0*/  ISETP.GE.AND P3, PT, R2, UR4, PT ;  /* 0x0000000402007c0c */ /* 0x000fe4000bf66270 */
[----:B------:R-:W-:-:S11]  /*9400*/  ISETP.GE.AND P4, PT, R16, UR4, PT ;  /* 0x0000000410007c0c */ /* 0x000fd6000bf86270 */
[-C--:B-1----:R-:W-:Y:S02]  /*9410*/  @!P3 LEA R12, P1, R2, R7.reuse, 0x1 ;  /* 0x00000007020cb211 */ /* 0x082fe400078208ff */
[----:B------:R-:W-:Y:S02]  /*9420*/  @!P4 LEA R4, P2, R16, R7, 0x1 ;  /* 0x000000071004c211 */ /* 0x000fe400078408ff */
[-C--:B---3--:R-:W-:Y:S02]  /*9430*/  @!P3 LEA.HI.X R13, R2, R5.reuse, R201, 0x1, P1 ;  /* 0x00000005020db211 */ /* 0x088fe400008f0cc9 */
[----:B------:R-:W-:-:S03]  /*9440*/  @!P4 LEA.HI.X R5, R16, R5, R200, 0x1, P2 ;  /* 0x000000051005c211 */ /* 0x000fc600010f0cc8 */
[----:B------:R4:W-:Y:S04]  /*9450*/  @!P3 ST.E.128 desc[UR36][R12.64], RZ ;  /* 0x000000ff0c00b985 */ /* 0x0009e8000c101d24 */
[----:B------:R4:W-:Y:S02]  /*9460*/  @!P4 ST.E.128 desc[UR36][R4.64], RZ ;  /* 0x000000ff0400c985 */ /* 0x0009e4000c101d24 */
.L_x_230:
[----:B------:R-:W-:Y:S05]  /*9470*/  BSYNC B1 ;  /* 0x0000000000017941 */ /* 0x000fea0003800000 */
.L_x_229:
[----:B---34-:R3:W4:Y:S01]  /*9480*/  SHFL.IDX PT, R5, R3, 0x2, 0x181f ;  /* 0x00581f0003057f89 */ /* 0x01872200000e0000 */
        /* <DEDUP_REMOVED lines=8> */
[-C--:B----4-:R-:W-:Y:S02]  /*9510*/  @!P2 LEA.HI.X R13, R2, R5.reuse, R201, 0x1, P0 ;  /* 0x00000005020da211 */ /* 0x090fe400000f0cc9 */
[----:B------:R-:W-:-:S03]  /*9520*/  @!P3 LEA.HI.X R5, R16, R5, R200, 0x1, P1 ;  /* 0x000000051005b211 */ /* 0x000fc600008f0cc8 */
[----:B------:R1:W-:Y:S04]  /*9530*/  @!P2 ST.E.128 desc[UR36][R12.64], RZ ;  /* 0x000000ff0c00a985 */ /* 0x0003e8000c101d24 */
[----:B------:R1:W-:Y:S02]  /*9540*/  @!P3 ST.E.128 desc[UR36][R4.64], RZ ;  /* 0x000000ff0400b985 */ /* 0x0003e4000c101d24 */
.L_x_232:
[----:B------:R-:W-:Y:S05]  /*9550*/  BSYNC B1 ;  /* 0x0000000000017941 */ /* 0x000fea0003800000 */
.L_x_231:
[----:B------:R-:W-:Y:S01]  /*9560*/  VIADD R0, R8, 0x60 ;  /* 0x0000006008007836 */ /* 0x000fe20000000000 */
[----:B0-23--:R-:W0:Y:S04]  /*9570*/  SHFL.IDX PT, R3, R3, 0x3, 0x181f ;  /* 0x00781f0003037f89 */ /* 0x00de2800000e0000 */
[----:B------:R-:W-:Y:S01]  /*9580*/  ISETP.GE.AND P0, PT, R0, R11, PT ;  /* 0x0000000b0000720c */ /* 0x000fe20003f06270 */
[----:B-1--4-:R1:W2:-:S12]  /*9590*/  SHFL.IDX PT, R5, R6, 0x3, 0x181f ;  /* 0x00781f0006057f89 */ /* 0x01229800000e0000 */
[----:B-1----:R-:W-:Y:S05]  /*95a0*/  @P0 BRA `(.L_x_221) ;  /* 0x0000000000240947 */ /* 0x002fea0003800000 */
[----:B------:R-:W-:Y:S02]  /*95b0*/  ULDC UR4, c[0x0][0xac8] ;  /* 0x0002b20000047ab9 */ /* 0x000fe40000000800 */
[----:B------:R-:W-:Y:S02]  /*95c0*/  ISETP.GE.AND P2, PT, R2, UR4, PT ;  /* 0x0000000402007c0c */ /* 0x000fe4000bf46270 */
[----:B------:R-:W-:-:S11]  /*95d0*/  ISETP.GE.AND P3, PT, R16, UR4, PT ;  /* 0x0000000410007c0c */ /* 0x000fd6000bf66270 */
[-C--:B--2---:R-:W-:Y:S02]  /*95e0*/  @!P2 LEA R6, P0, R2, R5.reuse, 0x1 ;  /* 0x000000050206a211 */ /* 0x084fe400078008ff */
[----:B------:R-:W-:Y:S02]  /*95f0*/  @!P3 LEA R4, P1, R16, R5, 0x1 ;  /* 0x000000051004b211 */ /* 0x000fe400078208ff */
[-C--:B0-----:R-:W-:Y:S02]  /*9600*/  @!P2 LEA.HI.X R7, R2, R3.reuse, R201, 0x1, P0 ;  /* 0x000000030207a211 */ /* 0x081fe400000f0cc9 */
[----:B------:R-:W-:-:S03]  /*9610*/  @!P3 LEA.HI.X R5, R16, R3, R200, 0x1, P1 ;  /* 0x000000031005b211 */ /* 0x000fc600008f0cc8 */
[----:B------:R0:W-:Y:S04]  /*9620*/  @!P2 ST.E.128 desc[UR36][R6.64], RZ ;  /* 0x000000ff0600a985 */ /* 0x0001e8000c101d24 */
[----:B------:R0:W-:Y:S02]  /*9630*/  @!P3 ST.E.128 desc[UR36][R4.64], RZ ;  /* 0x000000ff0400b985 */ /* 0x0001e4000c101d24 */
.L_x_221:
[----:B------:R-:W-:Y:S05]  /*9640*/  BSYNC B0 ;  /* 0x0000000000007941 */ /* 0x000fea0003800000 */
.L_x_211:
[----:B------:R-:W-:Y:S02]  /*9650*/  ULDC UR4, c[0x0][0xc3c] ;  /* 0x00030f0000047ab9 */ /* 0x000fe40000000800 */
[----:B------:R-:W-:-:S13]  /*9660*/  ISETP.GE.AND P0, PT, R27, UR4, PT ;  /* 0x000000041b007c0c */ /* 0x000fda000bf06270 */
[----:B------:R-:W-:Y:S05]  /*9670*/  @!P0 BRA `(.L_x_233) ;  /* 0xffffff7800348947 */ /* 0x000fea000383ffff */
[----:B------:R-:W-:Y:S05]  /*9680*/  EXIT ;  /* 0x000000000000794d */ /* 0x000fea0003800000 */
.L_x_182:
[----:B------:R-:W-:-:S08]  /*9690*/  NOP ;  /* 0x0000000000007918 */ /* 0x000fd00000000000 */
[----:B0-----:R-:W0:-:S00]  /*96a0*/  USETMAXREG.DEALLOC.CTAPOOL 0x28 ;  /* 0x00000028000079c8 */ /* 0x001e0000080e0500 */
[----:B0-----:R-:W-:Y:S02]  /*96b0*/  LOP3.LUT R0, R0, 0x3, RZ, 0xc0, !PT ;  /* 0x0000000300007812 */ /* 0x001fe400078ec0ff */
[----:B------:R-:W-:-:S04]  /*96c0*/  LOP3.LUT R23, R23, 0xffffff7f, RZ, 0xc0, !PT ;  /* 0xffffff7f17177812 */ /* 0x000fc800078ec0ff */
[----:B------:R-:W0:Y:S02]  /*96d0*/  SHFL.IDX PT, R0, R0, RZ, 0x1f ;  /* 0x00001fff00007589 */ /* 0x000e2400000e0000 */
[----:B0-----:R-:W-:Y:S01]  /*96e0*/  ISETP.NE.AND P0, PT, R0, RZ, PT ;  /* 0x000000ff0000720c */ /* 0x001fe20003f05270 */
[----:B------:R-:W-:-:S12]  /*96f0*/  IMAD.MOV.U32 R0, RZ, RZ, RZ ;  /* 0x000000ffff007224 */ /* 0x000fd800078e00ff */
[----:B------:R-:W-:Y:S01]  /*9700*/  @P0 LOP3.LUT R23, R23, 0x80, RZ, 0xfc, !PT ;  /* 0x0000008017170812 */ /* 0x000fe200078efcff */
[----:B------:R-:W-:Y:S06]  /*9710*/  @!P0 BRA `(.L_x_234) ;  /* 0x00000000001c8947 */ /* 0x000fec0003800000 */
[----:B------:R-:W0:Y:S08]  /*9720*/  S2UR UR5, SR_CgaCtaId ;  /* 0x00000000000579c3 */ /* 0x000e300000008800 */
[----:B------:R-:W-:Y:S06]  /*9730*/  BAR.SYNC.DEFER_BLOCKING 0x5, 0x180 ;  /* 0x0146000000007b1d */ /* 0x000fec0000010000 */
[----:B------:R-:W-:-:S02]  /*9740*/  UMOV UR4, 0x400 ;  /* 0x0000040000047882 */ /* 0x000fc40000000000 */
[----:B0-----:R-:W-:-:S09]  /*9750*/  ULEA UR4, UR5, UR4, 0x18 ;  /* 0x0000000405047291 */ /* 0x001fd2000f8ec03f */
[----:B------:R-:W0:Y:S01]  /*9760*/  LDS.128 R16, [UR4+0x2a8d0] ;  /* 0x02a8d004ff107984 */ /* 0x000e220008000c00 */
[----:B------:R-:W-:Y:S06]  /*9770*/  BAR.ARV 0x4, 0x180 ;  /* 0x0106000000007b1d */ /* 0x000fec0000002000 */
[----:B------:R-:W-:Y:S05]  /*9780*/  BRA `(.L_x_235) ;  /* 0x0000000800947947 */ /* 0x000fea0003800000 */
.L_x_234:
[----:B------:R-:W0:Y:S01]  /*9790*/  S2R R2, SR_TID.X ;  /* 0x0000000000027919 */ /* 0x000e220000002100 */
[----:B------:R-:W-:Y:S01]  /*97a0*/  ULDC UR4, c[0x0][0xc3c] ;  /* 0x00030f0000047ab9 */ /* 0x000fe20000000800 */
[----:B------:R-:W-:Y:S01]  /*97b0*/  IMAD.MOV.U32 R9, RZ, RZ, RZ ;  /* 0x000000ffff097224 */ /* 0x000fe200078e00ff */
[----:B------:R-:W1:Y:S01]  /*97c0*/  S2UR UR6, SR_CTAID.X ;  /* 0x00000000000679c3 */ /* 0x000e620000002500 */
[----:B------:R-:W-:Y:S01]  /*97d0*/  ULDC UR5, c[0x0][0xc38] ;  /* 0x00030e0000057ab9 */ /* 0x000fe20000000800 */
[----:B0-----:R-:W-:-:S04]  /*97e0*/  LOP3.LUT R7, R2, 0x1f, RZ, 0xc0, !PT ;  /* 0x0000001f02077812 */ /* 0x001fc800078ec0ff */
[----:B------:R-:W-:-:S04]  /*97f0*/  ISETP.NE.AND P0, PT, R7, 0x1f, PT ;  /* 0x0000001f0700780c */ /* 0x000fc80003f05270 */
[----:B------:R-:W-:-:S13]  /*9800*/  ISETP.GE.OR P1, PT, R7, UR4, !P0 ;  /* 0x0000000407007c0c */ /* 0x000fda000c726670 */
[----:B------:R-:W0:Y:S08]  /*9810*/  @!P1 LDC.64 R4, c[0x0][0xc80] ;  /* 0x00032000ff049b82 */ /* 0x000e300000000a00 */
[----:B------:R-:W2:Y:S01]  /*9820*/  @!P1 LDC.64 R2, c[0x0][0xc78] ;  /* 0x00031e00ff029b82 */ /* 0x000ea20000000a00 */
[----:B0-----:R-:W-:-:S05]  /*9830*/  @!P1 IMAD.WIDE.U32 R4, R7, 0x4, R4 ;  /* 0x0000000407049825 */ /* 0x001fca00078e0004 */
[----:B------:R-:W3:Y:S01]  /*9840*/  @!P1 LDG.E R0, desc[UR36][R4.64] ;  /* 0x0000002404009981 */ /* 0x000ee2000c1e1900 */
[----:B--2---:R-:W-:-:S05]  /*9850*/  @!P1 IMAD.WIDE.U32 R2, R7, 0x4, R2 ;  /* 0x0000000407029825 */ /* 0x004fca00078e0002 */
[----:B------:R-:W3:Y:S01]  /*9860*/  @!P1 LDG.E R9, desc[UR36][R2.64] ;  /* 0x0000002402099981 */ /* 0x000ee2000c1e1900 */
[C---:B------:R-:W-:Y:S02]  /*9870*/  ISETP.NE.AND P1, PT, R7.reuse, RZ, PT ;  /* 0x000000ff0700720c */ /* 0x040fe40003f25270 */
[C---:B------:R-:W-:Y:S02]  /*9880*/  ISETP.GE.U32.AND P2, PT, R7.reuse, 0x2, PT ;  /* 0x000000020700780c */ /* 0x040fe40003f46070 */
[C---:B------:R-:W-:Y:S02]  /*9890*/  ISETP.GE.U32.AND P3, PT, R7.reuse, 0x4, PT ;  /* 0x000000040700780c */ /* 0x040fe40003f66070 */
[C---:B------:R-:W-:Y:S02]  /*98a0*/  ISETP.GE.U32.AND P4, PT, R7.reuse, 0x8, PT ;  /* 0x000000080700780c */ /* 0x040fe40003f86070 */
[----:B------:R-:W-:Y:S01]  /*98b0*/  ISETP.GE.U32.AND P5, PT, R7, 0x10, PT ;  /* 0x000000100700780c */ /* 0x000fe20003fa6070 */
[----:B------:R-:W-:Y:S01]  /*98c0*/  UMOV UR4, URZ ;  /* 0x0000003f00047c82 */ /* 0x000fe20008000000 */
[----:B---3--:R-:W-:-:S05]  /*98d0*/  IMAD R6, R0, R9, RZ ;  /* 0x0000000900067224 */ /* 0x008fca00078e02ff */
[----:B------:R-:W0:Y:S02]  /*98e0*/  SHFL.UP PT, R8, R6, 0x1, RZ ;  /* 0x0420000006087989 */ /* 0x000e2400000e00ff */
[----:B0-----:R-:W-:-:S05]  /*98f0*/  SEL R11, R8, RZ, P1 ;  /* 0x000000ff080b7207 */ /* 0x001fca0000800000 */
[----:B------:R-:W-:-:S05]  /*9900*/  IMAD.IADD R11, R6, 0x1, R11 ;  /* 0x00000001060b7824 */ /* 0x000fca00078e020b */
        /* <DEDUP_REMOVED lines=12> */
[----:B------:R-:W0:Y:S02]  /*99d0*/  SHFL.IDX PT, R6, R5, 0x1f, 0x1f ;  /* 0x03e01f0005067f89 */ /* 0x000e2400000e0000 */
[----:B0-----:R-:W-:-:S05]  /*99e0*/  IMAD R6, R6, UR5, RZ ;  /* 0x0000000506067c24 */ /* 0x001fca000f8e02ff */
[----:B-1----:R-:W-:Y:S01]  /*99f0*/  ISETP.GT.AND P6, PT, R6, UR6, PT ;  /* 0x0000000606007c0c */ /* 0x002fe2000bfc4270 */
[----:B------:R-:W-:-:S12]  /*9a00*/  IMAD.MOV.U32 R3, RZ, RZ, R6 ;  /* 0x000000ffff037224 */ /* 0x000fd800078e0006 */
[----:B------:R-:W-:Y:S05]  /*9a10*/  @P6 BRA `(.L_x_236) ;  /* 0x0000000000986947 */ /* 0x000fea0003800000 */
[----:B------:R-:W-:Y:S01]  /*9a20*/  IMAD.MOV.U32 R6, RZ, RZ, R3 ;  /* 0x000000ffff067224 */ /* 0x000fe200078e0003 */
[----:B------:R-:W-:Y:S01]  /*9a30*/  UMOV UR4, URZ ;  /* 0x0000003f00047c82 */ /* 0x000fe20008000000 */
[----:B------:R-:W-:-:S05]  /*9a40*/  ULDC UR5, c[0x0][0xc38] ;  /* 0x00030e0000057ab9 */ /* 0x000fca0000000800 */
.L_x_238:
[----:B------:R-:W0:Y:S01]  /*9a50*/  LDC R0, c[0x0][0xc3c] ;  /* 0x00030f00ff007b82 */ /* 0x000e220000000800 */
[----:B------:R-:W-:-:S06]  /*9a60*/  UIADD3 UR4, UR4, 0x1f, URZ ;  /* 0x0000001f04047890 */ /* 0x000fcc000fffe03f */
[----:B0-----:R-:W-:-:S13]  /*9a70*/  ISETP.LE.AND P6, PT, R0, UR4, PT ;  /* 0x0000000400007c0c */ /* 0x001fda000bfc3270 */
[----:B------:R-:W-:Y:S05]  /*9a80*/  @P6 BRA `(.L_x_237) ;  /* 0x0000000400a86947 */ /* 0x000fea0003800000 */
[----:B------:R-:W-:-:S04]  /*9a90*/  IADD3 R9, R7, UR4, RZ ;  /* 0x0000000407097c10 */ /* 0x000fc8000fffe0ff */
[----:B------:R-:W-:Y:S01]  /*9aa0*/  ISETP.GE.OR P6, PT, R9, R0, !P0 ;  /* 0x000000000900720c */ /* 0x000fe200047c6670 */
[----:B------:R-:W-:-:S12]  /*9ab0*/  IMAD.MOV.U32 R0, RZ, RZ, RZ ;  /* 0x000000ffff007224 */ /* 0x000fd800078e00ff */
[----:B------:R-:W0:Y:S08]  /*9ac0*/  @!P6 LDC.64 R4, c[0x0][0xc80] ;  /* 0x00032000ff04eb82 */ /* 0x000e300000000a00 */
[----:B------:R-:W1:Y:S01]  /*9ad0*/  @!P6 LDC.64 R2, c[0x0][0xc78] ;  /* 0x00031e00ff02eb82 */ /* 0x000e620000000a00 */
[----:B0-----:R-:W-:-:S05]  /*9ae0*/  @!P6 IMAD.WIDE R4, R9, 0x4, R4 ;  /* 0x000000040904e825 */ /* 0x001fca00078e0204 */
[----:B------:R-:W2:Y:S01]  /*9af0*/  @!P6 LDG.E R0, desc[UR36][R4.64] ;  /* 0x000000240400e981 */ /* 0x000ea2000c1e1900 */
[----:B-1----:R-:W-:-:S04]  /*9b00*/  @!P6 IMAD.WIDE R2, R9, 0x4, R2 ;  /* 0x000000040902e825 */ /* 0x002fc800078e0202 */
[----:B------:R-:W-:-:S06]  /*9b10*/  IMAD.MOV.U32 R9, RZ, RZ, RZ ;  /* 0x000000ffff097224 */ /* 0x000fcc00078e00ff */
[----:B------:R-:W2:Y:S02]  /*9b20*/  @!P6 LDG.E R9, desc[UR36][R2.64] ;  /* 0x000000240209e981 */ /* 0x000ea4000c1e1900 */
[----:B--2---:R-:W-:-:S05]  /*9b30*/  IMAD R13, R0, R9, RZ ;  /* 0x00000009000d7224 */ /* 0x004fca00078e02ff */
        /* <DEDUP_REMOVED lines=16> */
[----:B0-----:R-:W-:-:S04]  /*9c40*/  IMAD R3, R2, UR5, RZ ;  /* 0x0000000502037c24 */ /* 0x001fc8000f8e02ff */
[----:B------:R-:W-:-:S05]  /*9c50*/  IMAD.IADD R6, R3, 0x1, R6 ;  /* 0x0000000103067824 */ /* 0x000fca00078e0206 */
[----:B------:R-:W-:-:S13]  /*9c60*/  ISETP.GT.AND P6, PT, R6, UR6, PT ;  /* 0x0000000606007c0c */ /* 0x000fda000bfc4270 */
[----:B------:R-:W-:Y:S05]  /*9c70*/  @!P6 BRA `(.L_x_238) ;  /* 0xfffffffc0074e947 */ /* 0x000fea000383ffff */
.L_x_236:
[----:B------:R-:W-:Y:S02]  /*9c80*/  IMAD.IADD R10, R6, 0x1, -R3 ;  /* 0x00000001060a7824 */ /* 0x000fe400078e0a03 */
[----:B------:R-:W-:Y:S02]  /*9c90*/  IMAD.MOV.U32 R16, RZ, RZ, RZ ;  /* 0x000000ffff107224 */ /* 0x000fe400078e00ff */
[----:B------:R-:W-:-:S05]  /*9ca0*/  IMAD R2, R5, UR5, R10 ;  /* 0x0000000505027c24 */ /* 0x000fca000f8e020a */
[----:B------:R-:W-:-:S13]  /*9cb0*/  ISETP.GT.AND P0, PT, R2, UR6, PT ;  /* 0x0000000602007c0c */ /* 0x000fda000bf04270 */
[----:B------:R-:W-:-:S04]  /*9cc0*/  VOTE.ANY R6, PT, !P0 ;  /* 0x0000000000067806 */ /* 0x000fc800040e0100 */
[----:B------:R-:W0:Y:S01]  /*9cd0*/  POPC R19, R6 ;  /* 0x0000000600137309 */ /* 0x000e220000000000 */
[----:B------:R-:W-:Y:S01]  /*9ce0*/  ISETP.NE.AND P0, PT, R6, RZ, PT ;  /* 0x000000ff0600720c */ /* 0x000fe20003f05270 */
[----:B0-----:R-:W0:Y:S04]  /*9cf0*/  SHFL.IDX PT, R0, R0, R19, 0x1f ;  /* 0x00001f1300007589 */ /* 0x001e2800000e0000 */
[----:B------:R1:W2:Y:S01]  /*9d00*/  SHFL.IDX PT, R9, R9, R19, 0x1f ;  /* 0x00001f1309097589 */ /* 0x0002a200000e0000 */
[----:B0-----:R-:W-:-:S04]  /*9d10*/  IABS R4, R0 ;  /* 0x0000000000047213 */ /* 0x001fc80000000000 */
[----:B------:R-:W0:Y:S08]  /*9d20*/  I2F.RP R8, R4 ;  /* 0x0000000400087306 */ /* 0x000e300000209400 */
[----:B0-----:R-:W0:Y:S02]  /*9d30*/  MUFU.RCP R8, R8 ;  /* 0x0000000800087308 */ /* 0x001e240000001000 */
[----:B0-----:R-:W-:-:S06]  /*9d40*/  VIADD R2, R8, 0xffffffe ;  /* 0x0ffffffe08027836 */ /* 0x001fcc0000000000 */
[----:B------:R-:W0:Y:S02]  /*9d50*/  F2I.FTZ.U32.TRUNC.NTZ R3, R2 ;  /* 0x0000000200037305 */ /* 0x000e24000021f000 */
[----:B0-----:R-:W-:Y:S01]  /*9d60*/  IADD3 R11, RZ, -R3, RZ ;  /* 0x80000003ff0b7210 */ /* 0x001fe20007ffe0ff */
[----:B-12---:R-:W-:Y:S06]  /*9d70*/  @!P0 BRA `(.L_x_239) ;  /* 0x0000000000088947 */ /* 0x006fec0003800000 */
[----:B------:R-:W-:-:S06]  /*9d80*/  VIADD R16, R19, 0xffffffff ;  /* 0xffffffff13107836 */ /* 0x000fcc0000000000 */
[----:B------:R0:W1:Y:S02]  /*9d90*/  SHFL.IDX PT, R16, R5, R16, 0x1f ;  /* 0x00001f1005107589 */ /* 0x00006400000e0000 */
.L_x_239:
[----:B-1----:R-:W-:Y:S01]  /*9da0*/  IMAD R16, R16, UR5, R10 ;  /* 0x0000000510107c24 */ /* 0x002fe2000f8e020a */
[----:B------:R-:W-:Y:S01]  /*9db0*/  IABS R10, R0 ;  /* 0x00000000000a7213 */ /* 0x000fe20000000000 */
[----:B------:R-:W-:Y:S01]  /*9dc0*/  IMAD R11, R11, R4, RZ ;  /* 0x000000040b0b7224 */ /* 0x000fe200078e02ff */
[----:B0-----:R-:W-:Y:S01]  /*9dd0*/  IABS R5, R9 ;  /* 0x0000000900057213 */ /* 0x001fe20000000000 */
[----:B------:R-:W-:Y:S01]  /*9de0*/  IMAD.MOV.U32 R2, RZ, RZ, RZ ;  /* 0x000000ffff027224 */ /* 0x000fe200078e00ff */
[----:B------:R-:W-:Y:S01]  /*9df0*/  IADD3 R17, -R16, UR6, RZ ;  /* 0x0000000610117c10 */ /* 0x000fe2000fffe1ff */
[----:B------:R-:W-:Y:S01]  /*9e00*/  IMAD.MOV R10, RZ, RZ, -R10 ;  /* 0x000000ffff0a7224 */ /* 0x000fe200078e0a0a */
[----:B------:R-:W0:Y:S01]  /*9e10*/  I2F.RP R6, R5 ;  /* 0x0000000500067306 */ /* 0x000e220000209400 */
[----:B------:R-:W-:Y:S01]  /*9e20*/  IMAD.HI.U32 R2, R3, R11, R2 ;  /* 0x0000000b03027227 */ /* 0x000fe200078e0002 */
[----:B------:R-:W-:-:S03]  /*9e30*/  IABS R8, R17 ;  /* 0x0000001100087213 */ /* 0x000fc60000000000 */
[----:B------:R-:W-:Y:S02]  /*9e40*/  VIADD R19, R19, UR4 ;  /* 0x0000000413137c36 */ /* 0x000fe40008000000 */
[----:B------:R-:W-:Y:S02]  /*9e50*/  IMAD.MOV.U32 R3, RZ, RZ, R8 ;  /* 0x000000ffff037224 */ /* 0x000fe400078e0008 */
[----:B------:R-:W-:Y:S02]  /*9e60*/  IMAD.MOV.U32 R8, RZ, RZ, R10 ;  /* 0x000000ffff087224 */ /* 0x000fe400078e000a */
[----:B------:R-:W-:-:S04]  /*9e70*/  IMAD.HI.U32 R2, R2, R3, RZ ;  /* 0x0000000302027227 */ /* 0x000fc800078e00ff */
[----:B------:R-:W-:Y:S01]  /*9e80*/  IMAD R3, R2, R8, R3 ;  /* 0x0000000802037224 */ /* 0x000fe200078e0203 */
[----:B0-----:R-:W0:Y:S04]  /*9e90*/  MUFU.RCP R6, R6 ;  /* 0x0000000600067308 */ /* 0x001e280000001000 */
[----:B------:R-:W-:-:S13]  /*9ea0*/  ISETP.GT.U32.AND P1, PT, R4, R3, PT ;  /* 0x000000030400720c */ /* 0x000fda0003f24070 */
[----:B------:R-:W-:Y:S02]  /*9eb0*/  @!P1 IMAD.IADD R3, R3, 0x1, -R4 ;  /* 0x0000000103039824 */ /* 0x000fe400078e0a04 */
[----:B0-----:R-:W-:Y:S02]  /*9ec0*/  VIADD R8, R6, 0xffffffe ;  /* 0x0ffffffe06087836 */ /* 0x001fe40000000000 */
[----:B------:R-:W-:Y:S01]  /*9ed0*/  @!P1 VIADD R2, R2, 0x1 ;  /* 0x0000000102029836 */ /* 0x000fe20000000000 */
[----:B------:R-:W-:Y:S02]  /*9ee0*/  ISETP.GE.U32.AND P0, PT, R3, R4, PT ;  /* 0x000000040300720c */ /* 0x000fe40003f06070 */
[----:B------:R-:W-:Y:S01]  /*9ef0*/  LOP3.LUT R4, R17, R0, RZ, 0x3c, !PT ;  /* 0x0000000011047212 */ /* 0x000fe200078e3cff */
[----:B------:R0:W1:Y:S01]  /*9f00*/  F2I.FTZ.U32.TRUNC.NTZ R3, R8 ;  /* 0x0000000800037305 */ /* 0x000062000021f000 */
[----:B------:R-:W-:Y:S02]  /*9f10*/  ISETP.NE.AND P1, PT, R0, RZ, PT ;  /* 0x000000ff0000720c */ /* 0x000fe40003f25270 */
[----:B------:R-:W-:-:S02]  /*9f20*/  ISETP.GE.AND P2, PT, R4, RZ, PT ;  /* 0x000000ff0400720c */ /* 0x000fc40003f46270 */
[----:B0-----:R-:W-:-:S05]  /*9f30*/  IABS R8, R9 ;  /* 0x0000000900087213 */ /* 0x001fca0000000000 */
[----:B------:R-:W-:Y:S02]  /*9f40*/  @P0 VIADD R2, R2, 0x1 ;  /* 0x0000000102020836 */ /* 0x000fe40000000000 */
[----:B------:R-:W-:-:S03]  /*9f50*/  IMAD.MOV R8, RZ, RZ, -R8 ;  /* 0x000000ffff087224 */ /* 0x000fc600078e0a08 */
[----:B------:R-:W-:Y:S01]  /*9f60*/  MOV R6, R2 ;  /* 0x0000000200067202 */ /* 0x000fe20000000f00 */
[----:B-1----:R-:W-:-:S04]  /*9f70*/  IMAD.MOV R2, RZ, RZ, -R3 ;  /* 0x000000ffff027224 */ /* 0x002fc800078e0a03 */
[----:B------:R-:W-:Y:S01]  /*9f80*/  @!P2 IMAD.MOV R6, RZ, RZ, -R6 ;  /* 0x000000ffff06a224 */ /* 0x000fe200078e0a06 */
[----:B------:R-:W-:Y:S01]  /*9f90*/  @!P1 LOP3.LUT R6, RZ, R0, RZ, 0x33, !PT ;  /* 0x00000000ff069212 */ /* 0x000fe200078e33ff */
[----:B------:R-:W-:Y:S02]  /*9fa0*/  IMAD R11, R2, R5, RZ ;  /* 0x00000005020b7224 */ /* 0x000fe400078e02ff */
[----:B------:R-:W-:Y:S01]  /*9fb0*/  IMAD.MOV.U32 R2, RZ, RZ, RZ ;  /* 0x000000ffff027224 */ /* 0x000fe200078e00ff */
[-C--:B------:R-:W-:Y:S01]  /*9fc0*/  IABS R4, R6.reuse ;  /* 0x0000000600047213 */ /* 0x080fe20000000000 */
[----:B------:R-:W-:Y:S02]  /*9fd0*/  IMAD R0, R0, R6, RZ ;  /* 0x0000000600007224 */ /* 0x000fe400078e02ff */
[----:B------:R-:W-:-:S04]  /*9fe0*/  IMAD.HI.U32 R2, R3, R11, R2 ;  /* 0x0000000b03027227 */ /* 0x000fc800078e0002 */
[----:B------:R-:W-:Y:S02]  /*9ff0*/  IMAD.MOV.U32 R3, RZ, RZ, R4 ;  /* 0x000000ffff037224 */ /* 0x000fe400078e0004 */
[----:B------:R-:W-:Y:S02]  /*a000*/  IMAD.MOV.U32 R4, RZ, RZ, R8 ;  /* 0x000000ffff047224 */ /* 0x000fe400078e0008 */
[----:B------:R-:W-:-:S04]  /*a010*/  IMAD.HI.U32 R2, R2, R3, RZ ;  /* 0x0000000302027227 */ /* 0x000fc800078e00ff */
[----:B------:R-:W-:Y:S01]  /*a020*/  IMAD R4, R2, R4, R3 ;  /* 0x0000000402047224 */ /* 0x000fe200078e0203 */
[----:B------:R-:W-:Y:S01]  /*a030*/  LOP3.LUT R3, R6, R9, RZ, 0x3c, !PT ;  /* 0x0000000906037212 */ /* 0x000fe200078e3cff */
[----:B------:R-:W-:-:S03]  /*a040*/  IMAD.IADD R17, R17, 0x1, -R0 ;  /* 0x0000000111117824 */ /* 0x000fc600078e0a00 */
[----:B------:R-:W-:Y:S02]  /*a050*/  ISETP.GT.U32.AND P1, PT, R5, R4, PT ;  /* 0x000000040500720c */ /* 0x000fe40003f24070 */
[----:B------:R-:W-:-:S11]  /*a060*/  ISETP.GE.AND P2, PT, R3, RZ, PT ;  /* 0x000000ff0300720c */ /* 0x000fd60003f46270 */
[----:B------:R-:W-:Y:S02]  /*a070*/  @!P1 IMAD.IADD R4, R4, 0x1, -R5 ;  /* 0x0000000104049824 */ /* 0x000fe400078e0a05 */
[----:B------:R-:W-:Y:S01]  /*a080*/  @!P1 VIADD R2, R2, 0x1 ;  /* 0x0000000102029836 */ /* 0x000fe20000000000 */
[----:B------:R-:W-:Y:S02]  /*a090*/  ISETP.NE.AND P1, PT, R9, RZ, PT ;  /* 0x000000ff0900720c */ /* 0x000fe40003f25270 */
[----:B------:R-:W-:-:S13]  /*a0a0*/  ISETP.GE.U32.AND P0, PT, R4, R5, PT ;  /* 0x000000050400720c */ /* 0x000fda0003f06070 */
[----:B------:R-:W-:-:S04]  /*a0b0*/  @P0 VIADD R2, R2, 0x1 ;  /* 0x0000000102020836 */ /* 0x000fc80000000000 */
[----:B------:R-:W-:Y:S01]  /*a0c0*/  @!P2 IMAD.MOV R2, RZ, RZ, -R2 ;  /* 0x000000ffff02a224 */ /* 0x000fe200078e0a02 */
[----:B------:R-:W-:-:S04]  /*a0d0*/  @!P1 LOP3.LUT R2, RZ, R9, RZ, 0x33, !PT ;  /* 0x00000009ff029212 */ /* 0x000fc800078e33ff */
[----:B------:R-:W-:-:S05]  /*a0e0*/  IADD3 R18, -R2, RZ, RZ ;  /* 0x000000ff02127210 */ /* 0x000fca0007ffe1ff */
[C---:B------:R-:W-:Y:S02]  /*a0f0*/  IMAD R18, R9.reuse, R18, R6 ;  /* 0x0000001209127224 */ /* 0x040fe400078e0206 */
[----:B------:R-:W-:-:S04]  /*a100*/  IMAD R9, R9, 0x1000000, R2 ;  /* 0x0100000009097824 */ /* 0x000fc800078e0202 */
[----:B------:R-:W-:Y:S01]  /*a110*/  IMAD R18, R18, 0x10000, R9 ;  /* 0x0001000012127824 */ /* 0x000fe200078e0209 */
[----:B------:R-:W-:Y:S06]  /*a120*/  BRA `(.L_x_240) ;  /* 0x0000000000147947 */ /* 0x000fec0003800000 */
.L_x_237:
[----:B------:R-:W-:Y:S01]  /*a130*/  ULDC UR4, c[0x0][0xc3c] ;  /* 0x00030f0000047ab9 */ /* 0x000fe20000000800 */
[----:B------:R-:W-:Y:S02]  /*a140*/  IMAD.MOV.U32 R17, RZ, RZ, RZ ;  /* 0x000000ffff117224 */ /* 0x000fe400078e00ff */
[----:B------:R-:W-:Y:S02]  /*a150*/  IMAD.U32 R16, RZ, RZ, UR6 ;  /* 0x00000006ff107e24 */ /* 0x000fe4000f8e00ff */
[----:B------:R-:W-:Y:S02]  /*a160*/  IMAD.MOV.U32 R18, RZ, RZ, RZ ;  /* 0x000000ffff127224 */ /* 0x000fe400078e00ff */
[----:B------:R-:W-:-:S07]  /*a170*/  IMAD.U32 R19, RZ, RZ, UR4 ;  /* 0x00000004ff137e24 */ /* 0x000fce000f8e00ff */
.L_x_240:
[----:B------:R-:W-:-:S13]  /*a180*/  ISETP.NE.AND P0, PT, R7, RZ, PT ;  /* 0x000000ff0700720c */ /* 0x000fda0003f05270 */
[----:B------:R-:W0:Y:S01]  /*a190*/  @!P0 S2R R3, SR_CgaCtaId ;  /* 0x0000000000038919 */ /* 0x000e220000008800 */
[----:B------:R-:W-:-:S04]  /*a1a0*/  @!P0 MOV R0, 0x400 ;  /* 0x0000040000008802 */ /* 0x000fc80000000f00 */
[----:B0-----:R-:W-:-:S05]  /*a1b0*/  @!P0 LEA R0, R3, R0, 0x18 ;  /* 0x0000000003008211 */ /* 0x001fca00078ec0ff */
[----:B------:R1:W-:Y:S01]  /*a1c0*/  @!P0 STS.128 [R0+0x2a8d0], R16 ;  /* 0x02a8d01000008388 */ /* 0x0003e20000000c00 */
[----:B------:R-:W-:Y:S06]  /*a1d0*/  BAR.ARV 0x5, 0x180 ;  /* 0x0146000000007b1d */ /* 0x000fec0000002000 */
.L_x_235:
[----:B------:R2:W-:Y:S01]  /*a1e0*/  STL [R1+0x18], RZ ;  /* 0x000018ff01007387 */ /* 0x0005e20000100800 */
[----:B------:R-:W-:Y:S01]  /*a1f0*/  ULDC UR4, c[0x0][0xc3c] ;  /* 0x00030f0000047ab9 */ /* 0x000fe20000000800 */
[----:B------:R-:W-:Y:S01]  /*a200*/  IMAD.MOV.U32 R28, RZ, RZ, 0x1 ;  /* 0x00000001ff1c7424 */ /* 0x000fe200078e00ff */
[----:B0-----:R-:W-:Y:S01]  /*a210*/  ISETP.GE.AND P0, PT, R19, UR4, PT ;  /* 0x0000000413007c0c */ /* 0x001fe2000bf06270 */
[----:B------:R-:W-:-:S12]  /*a220*/  IMAD.MOV.U32 R27, RZ, RZ, RZ ;  /* 0x000000ffff1b7224 */ /* 0x000fd800078e00ff */
[----:B--2---:R-:W-:Y:S05]  /*a230*/  @P0 BRA `(.L_x_241) ;  /* 0x0000004800ac0947 */ /* 0x004fea0003800000 */
[----:B-1----:R-:W2:Y:S01]  /*a240*/  LDL R0, [R1+0x1c] ;  /* 0x00001c0001007983 */ /* 0x002ea20000100800 */
[----:B------:R-:W0:Y:S01]  /*a250*/  S2UR UR5, SR_CgaCtaId ;  /* 0x00000000000579c3 */ /* 0x000e220000008800 */
[----:B------:R-:W-:Y:S01]  /*a260*/  BSSY B8, `(.L_x_241) ;  /* 0x00004a8000087945 */ /* 0x000fe20003800000 */
[----:B------:R-:W-:Y:S01]  /*a270*/  IMAD.MOV.U32 R28, RZ, RZ, 0x1 ;  /* 0x00000001ff1c7424 */ /* 0x000fe200078e00ff */
[----:B------:R-:W1:Y:S01]  /*a280*/  S2R R5, SR_TID.X ;  /* 0x0000000000057919 */ /* 0x000e620000002100 */
[----:B------:R-:W-:Y:S01]  /*a290*/  IMAD.MOV.U32 R27, RZ, RZ, RZ ;  /* 0x000000ffff1b7224 */ /* 0x000fe200078e00ff */
[----:B------:R-:W-:Y:S01]  /*a2a0*/  ULDC UR39, c[0x0][0xc] ;  /* 0x0000030000277ab9 */ /* 0x000fe20000000800 */
[----:B------:R3:W-:Y:S01]  /*a2b0*/  STL [R1+0x18], RZ ;  /* 0x000018ff01007387 */ /* 0x0007e20000100800 */
[----:B-1----:R-:W-:Y:S02]  /*a2c0*/  LOP3.LUT R4, R5, 0x7f, RZ, 0xc0, !PT ;  /* 0x0000007f05047812 */ /* 0x002fe400078ec0ff */
[----:B--2---:R-:W-:-:S02]  /*a2d0*/  R2UR UR4, R0 ;  /* 0x00000000000472ca */ /* 0x004fc400000e0000 */
[----:B------:R-:W-:-:S04]  /*a2e0*/  SHF.L.U32 R0, R5, 0x3, RZ ;  /* 0x0000000305007819 */ /* 0x000fc800000006ff */
[----:B------:R-:W-:-:S04]  /*a2f0*/  LOP3.LUT R2, R0, 0x1f8, RZ, 0xc0, !PT ;  /* 0x000001f800027812 */ /* 0x000fc800078ec0ff */
[----:B------:R-:W-:Y:S01]  /*a300*/  LOP3.LUT R3, R2, 0x38, R5, 0x78, !PT ;  /* 0x0000003802037812 */ /* 0x000fe200078e7805 */
[----:B------:R-:W-:Y:S01]  /*a310*/  IMAD.SHL.U32 R2, R5, 0x10, RZ ;  /* 0x0000001005027824 */ /* 0x000fe200078e00ff */
[----:B------:R-:W-:Y:S01]  /*a320*/  SHF.R.U32.HI R5, RZ, 0x3, R4 ;  /* 0x00000003ff057819 */ /* 0x000fe20000011604 */
[----:B------:R-:W-:Y:S01]  /*a330*/  ULOP3.LUT UR38, UR4, 0x2, URZ, 0xfc, !UPT ;  /* 0x0000000204267892 */ /* 0x000fe2000f8efc3f */
[----:B------:R-:W-:Y:S02]  /*a340*/  LOP3.LUT R32, R3, 0x200, R0, 0xf8, !PT ;  /* 0x0000020003207812 */ /* 0x000fe400078ef800 */
[----:B------:R-:W-:Y:S01]  /*a350*/  UMOV UR4, 0x400 ;  /* 0x0000040000047882 */ /* 0x000fe20000000000 */
[----:B------:R-:W-:Y:S01]  /*a360*/  LOP3.LUT R4, R0, 0x38, RZ, 0xc0, !PT ;  /* 0x0000003800047812 */ /* 0x000fe200078ec0ff */
[----:B0-----:R-:W-:Y:S01]  /*a370*/  ULEA UR4, UR5, UR4, 0x18 ;  /* 0x0000000405047291 */ /* 0x001fe2000f8ec03f */
[----:B------:R-:W-:Y:S02]  /*a380*/  LOP3.LUT R3, R5, 0x70, R2, 0xf8, !PT ;  /* 0x0000007005037812 */ /* 0x000fe400078ef802 */
[----:B------:R-:W-:-:S02]  /*a390*/  LOP3.LUT R2, R4, 0x40, RZ, 0xfc, !PT ;  /* 0x0000004004027812 */ /* 0x000fc400078efcff */
[----:B------:R-:W-:Y:S01]  /*a3a0*/  LOP3.LUT R0, R4, 0x80, RZ, 0xfc, !PT ;  /* 0x0000008004007812 */ /* 0x000fe200078efcff */
[----:B------:R-:W-:-:S04]  /*a3b0*/  IMAD.U32 R22, RZ, RZ, UR4 ;  /* 0x00000004ff167e24 */ /* 0x000fc8000f8e00ff */
[----:B---3--:R-:W-:-:S07]  /*a3c0*/  IMAD R33, R32, 0x2, R22 ;  /* 0x0000000220217824 */ /* 0x008fce00078e0216 */
.L_x_304:
[----:B0-----:R-:W0:Y:S02]  /*a3d0*/  LDC.64 R30, c[0x0][0xc88] ;  /* 0x00032200ff1e7b82 */ /* 0x001e240000000a00 */
[----:B0-----:R-:W-:-:S06]  /*a3e0*/  IMAD.WIDE R30, R19, 0x4, R30 ;  /* 0x00000004131e7825 */ /* 0x001fcc00078e021e */
[----:B--2---:R-:W2:Y:S01]  /*a3f0*/  LDG.E R30, desc[UR36][R30.64] ;  /* 0x000000241e1e7981 */ /* 0x004ea2000c1e1900 */
[----:B------:R-:W-:Y:S05]  /*a400*/  YIELD ;  /* 0x0000000000007946 */ /* 0x000fea0003800000 */
[----:B------:R-:W-:Y:S01]  /*a410*/  ULDC.64 UR4, c[0x0][0xa28] ;  /* 0x00028a0000047ab9 */ /* 0x000fe20000000a00 */
[----:B------:R-:W-:Y:S01]  /*a420*/  IMAD.MOV.U32 R37, RZ, RZ, RZ ;  /* 0x000000ffff257224 */ /* 0x000fe200078e00ff */
[----:B------:R-:W-:Y:S01]  /*a430*/  ISETP.NE.U32.AND P0, PT, RZ, UR4, PT ;  /* 0x00000004ff007c0c */ /* 0x000fe2000bf05070 */
[----:B------:R-:W-:-:S03]  /*a440*/  ULDC.64 UR6, c[0x0][0xa18] ;  /* 0x0002860000067ab9 */ /* 0x000fc60000000a00 */
[----:B------:R-:W-:Y:S01]  /*a450*/  ISETP.NE.AND.EX P0, PT, RZ, UR5, PT, P0 ;  /* 0x00000005ff007c0c */ /* 0x000fe2000bf05300 */
[----:B------:R-:W-:Y:S01]  /*a460*/  IMAD.MOV.U32 R35, RZ, RZ, RZ ;  /* 0x000000ffff237224 */ /* 0x000fe200078e00ff */
[----:B--2---:R-:W-:-:S11]  /*a470*/  SHF.R.S32.HI R0, RZ, 0x1f, R30 ;  /* 0x0000001fff007819 */ /* 0x004fd6000001141e */
[C---:B------:R-:W-:Y:S01]  /*a480*/  @P0 LEA R2, P1, R30.reuse, UR4, 0x2 ;  /* 0x000000041e020c11 */ /* 0x040fe2000f8210ff */
[C---:B------:R-:W-:Y:S01]  /*a490*/  IMAD.SHL.U32 R24, R30.reuse, 0x4, RZ ;  /* 0x000000041e187824 */ /* 0x040fe200078e00ff */
[C-C-:B------:R-:W-:Y:S01]  /*a4a0*/  SHF.L.U64.HI R25, R30.reuse, 0x2, R0.reuse ;  /* 0x000000021e197819 */ /* 0x140fe20000010200 */
[----:B------:R0:W-:Y:S01]  /*a4b0*/  STL [R1+0x4], R0 ;  /* 0x0000040001007387 */ /* 0x0001e20000100800 */
[----:B------:R-:W-:Y:S01]  /*a4c0*/  @P0 LEA.HI.X R3, R30, UR5, R0, 0x2, P1 ;  /* 0x000000051e030c11 */ /* 0x000fe200088f1400 */
[----:B------:R-:W-:-:S04]  /*a4d0*/  ULDC.64 UR4, c[0x0][0xa00] ;  /* 0x0002800000047ab9 */ /* 0x000fc80000000a00 */
[----:B------:R1:W5:Y:S01]  /*a4e0*/  @P0 LDG.E R37, desc[UR36][R2.64] ;  /* 0x0000002402250981 */ /* 0x000362000c1e1900 */
[----:B------:R-:W-:Y:S02]  /*a4f0*/  ISETP.NE.U32.AND P0, PT, RZ, UR4, PT ;  /* 0x00000004ff007c0c */ /* 0x000fe4000bf05070 */
[----:B------:R-:W-:Y:S02]  /*a500*/  LOP3.LUT R23, R23, 0xffffffbf, RZ, 0xc0, !PT ;  /* 0xffffffbf17177812 */ /* 0x000fe400078ec0ff */
[----:B------:R-:W-:Y:S02]  /*a510*/  ISETP.NE.AND.EX P2, PT, RZ, UR5, PT, P0 ;  /* 0x00000005ff007c0c */ /* 0x000fe4000bf45300 */
[----:B------:R-:W-:Y:S02]  /*a520*/  ISETP.NE.U32.AND P0, PT, RZ, UR6, PT ;  /* 0x00000006ff007c0c */ /* 0x000fe4000bf05070 */
[----:B-1----:R-:W-:Y:S02]  /*a530*/  IADD3 R2, P1, R24, UR4, RZ ;  /* 0x0000000418027c10 */ /* 0x002fe4000ff3e0ff */
[----:B------:R-:W-:-:S02]  /*a540*/  ISETP.NE.AND.EX P0, PT, RZ, UR7, PT, P0 ;  /* 0x00000007ff007c0c */ /* 0x000fc4000bf05300 */
[----:B------:R-:W-:Y:S01]  /*a550*/  IADD3.X R3, R25, UR5, RZ, P1, !PT ;  /* 0x0000000519037c10 */ /* 0x000fe20008ffe4ff */
[----:B------:R-:W-:-:S04]  /*a560*/  ULDC.64 UR4, c[0x0][0x418] ;  /* 0x0001060000047ab9 */ /* 0x000fc80000000a00 */
[----:B------:R-:W-:Y:S01]  /*a570*/  @P2 LOP3.LUT R23, R23, 0x40, RZ, 0xfc, !PT ;  /* 0x0000004017172812 */ /* 0x000fe200078efcff */
[----:B------:R1:W5:Y:S05]  /*a580*/  @P2 LDG.E R35, desc[UR36][R2.64] ;  /* 0x0000002402232981 */ /* 0x00036a000c1e1900 */
[----:B------:R-:W-:-:S04]  /*a590*/  @P0 IADD3 R4, P1, R24, UR6, RZ ;  /* 0x0000000618040c10 */ /* 0x000fc8000ff3e0ff */
[----:B------:R-:W-:-:S05]  /*a5a0*/  @P0 IADD3.X R5, R25, UR7, RZ, P1, !PT ;  /* 0x0000000719050c10 */ /* 0x000fca0008ffe4ff */
[----:B0-----:R-:W2:Y:S01]  /*a5b0*/  @P0 LDG.E R0, desc[UR36][R4.64] ;  /* 0x0000002404000981 */ /* 0x001ea2000c1e1900 */
[----:B------:R-:W-:-:S03]  /*a5c0*/  UISETP.NE.U32.AND UP0, UPT, UR4, URZ, UPT ;  /* 0x0000003f0400728c */ /* 0x000fc6000bf05070 */
[----:B------:R-:W-:Y:S01]  /*a5d0*/  ULDC UR4, c[0x0][0x424] ;  /* 0x0001090000047ab9 */ /* 0x000fe20000000800 */
[----:B------:R-:W-:-:S03]  /*a5e0*/  UISETP.NE.AND.EX UP0, UPT, UR5, URZ, UPT, UP0 ;  /* 0x0000003f0500728c */ /* 0x000fc6000bf05300 */
[----:B------:R-:W-:Y:S01]  /*a5f0*/  ULDC UR5, c[0x0][0x2f0] ;  /* 0x0000bc0000057ab9 */ /* 0x000fe20000000800 */
[----:B------:R-:W-:-:S04]  /*a600*/  USEL UR4, UR4, 0x1, UP0 ;  /* 0x0000000104047887 */ /* 0x000fc80008000000 */
[----:B------:R-:W-:-:S06]  /*a610*/  UIMAD UR4, UR4, UR5, URZ ;  /* 0x00000005040472a4 */ /* 0x000fcc000f8e023f */
[----:B------:R-:W-:Y:S01]  /*a620*/  IMAD.U32 R34, RZ, RZ, UR4 ;  /* 0x00000004ff227e24 */ /* 0x000fe2000f8e00ff */
[----:B--2---:R1:W-:Y:S01]  /*a630*/  @P0 STL [R1+0x10], R0 ;  /* 0x0000100001000387 */ /* 0x0043e20000100800 */
[----:B------:R-:W-:Y:S05]  /*a640*/  @P0 BRA `(.L_x_242) ;  /* 0x0000000000200947 */ /* 0x000fea0003800000 */
[----:B------:R-:W-:Y:S02]  /*a650*/  ULDC UR4, c[0x0][0x288] ;  /* 0x0000a20000047ab9 */ /* 0x000fe40000000800 */
[----:B-1----:R-:W-:-:S05]  /*a660*/  IMAD.U32 R0, RZ, RZ, UR4 ;  /* 0x00000004ff007e24 */ /* 0x002fca000f8e00ff */
[----:B------:R0:W-:Y:S01]  /*a670*/  STL [R1+0x10], R0 ;  /* 0x0000100001007387 */ /* 0x0001e20000100800 */
[----:B------:R-:W-:Y:S05]  /*a680*/  @!P2 BRA `(.L_x_242) ;  /* 0x000000000010a947 */ /* 0x000fea0003800000 */
[----:B------:R-:W2:Y:S04]  /*a690*/  LDG.E R5, desc[UR36][R2.64] ;  /* 0x0000002402057981 */ /* 0x000ea8000c1e1900 */
[----:B0-----:R-:W2:Y:S02]  /*a6a0*/  LDG.E R0, desc[UR36][R2.64+0x4] ;  /* 0x0000042402007981 */ /* 0x001ea4000c1e1900 */
[----:B--2---:R-:W-:-:S05]  /*a6b0*/  IADD3 R0, -R5, R0, RZ ;  /* 0x0000000005007210 */ /* 0x004fca0007ffe1ff */
[----:B------:R2:W-:Y:S02]  /*a6c0*/  STL [R1+0x10], R0 ;  /* 0x0000100001007387 */ /* 0x0005e40000100800 */
.L_x_242:
[----:B------:R-:W-:Y:S01]  /*a6d0*/  ULDC.64 UR4, c[0x0][0xa20] ;  /* 0x0002880000047ab9 */ /* 0x000fe20000000a00 */
[----:B------:R-:W-:Y:S01]  /*a6e0*/  IMAD.MOV.U32 R31, RZ, RZ, R30 ;  /* 0x000000ffff1f7224 */ /* 0x000fe200078e001e */
[----:B------:R-:W-:-:S04]  /*a6f0*/  ISETP.NE.U32.AND P0, PT, RZ, UR4, PT ;  /* 0x00000004ff007c0c */ /* 0x000fc8000bf05070 */
[----:B------:R-:W-:-:S13]  /*a700*/  ISETP.NE.AND.EX P0, PT, RZ, UR5, PT, P0 ;  /* 0x00000005ff007c0c */ /* 0x000fda000bf05300 */
[----:B------:R-:W-:Y:S05]  /*a710*/  @!P0 BRA `(.L_x_243) ;  /* 0x0000000000108947 */ /* 0x000fea0003800000 */
[----:B-1----:R-:W-:-:S04]  /*a720*/  IADD3 R2, P0, R24, UR4, RZ ;  /* 0x0000000418027c10 */ /* 0x002fc8000ff1e0ff */
[----:B------:R-:W-:-:S05]  /*a730*/  IADD3.X R3, R25, UR5, RZ, P0, !PT ;  /* 0x0000000519037c10 */ /* 0x000fca00087fe4ff */
[----:B------:R1:W5:Y:S01]  /*a740*/  LDG.E R34, desc[UR36][R2.64] ;  /* 0x0000002402227981 */ /* 0x000362000c1e1900 */
[----:B------:R-:W-:Y:S05]  /*a750*/  BRA `(.L_x_244) ;  /* 0x0000000000247947 */ /* 0x000fea0003800000 */
.L_x_243:
[----:B------:R-:W-:Y:S02]  /*a760*/  ULDC.64 UR4, c[0x0][0xa08] ;  /* 0x0002820000047ab9 */ /* 0x000fe40000000a00 */
[----:B------:R-:W-:-:S04]  /*a770*/  ISETP.NE.U32.AND P0, PT, RZ, UR4, PT ;  /* 0x00000004ff007c0c */ /* 0x000fc8000bf05070 */
[----:B------:R-:W-:-:S13]  /*a780*/  ISETP.NE.AND.EX P0, PT, RZ, UR5, PT, P0 ;  /* 0x00000005ff007c0c */ /* 0x000fda000bf05300 */
[----:B------:R-:W-:Y:S05]  /*a790*/  @!P0 BRA `(.L_x_244) ;  /* 0x0000000000148947 */ /* 0x000fea0003800000 */
[----:B-1----:R-:W1:Y:S02]  /*a7a0*/  LDC.64 R2, c[0x0][0xa08] ;  /* 0x00028200ff027b82 */ /* 0x002e640000000a00 */
[----:B-1----:R-:W-:-:S05]  /*a7b0*/  IMAD.WIDE R2, R31, 0x4, R2 ;  /* 0x000000041f027825 */ /* 0x002fca00078e0202 */
[----:B------:R-:W3:Y:S04]  /*a7c0*/  LDG.E R34, desc[UR36][R2.64] ;  /* 0x0000002402227981 */ /* 0x000ee8000c1e1900 */
[----:B------:R-:W3:Y:S02]  /*a7d0*/  LDG.E R5, desc[UR36][R2.64+0x4] ;  /* 0x0000042402057981 */ /* 0x000ee4000c1e1900 */
[----:B---3--:R-:W-:-:S07]  /*a7e0*/  IMAD.IADD R34, R5, 0x1, -R34 ;  /* 0x0000000105227824 */ /* 0x008fce00078e0a22 */
.L_x_244:
[----:B-----5:R-:W-:Y:S01]  /*a7f0*/  IMAD.IADD R34, R34, 0x1, -R37 ;  /* 0x0000000122227824 */ /* 0x020fe200078e0a25 */
[----:B012---:R-:W-:Y:S01]  /*a800*/  LOP3.LUT R0, R18, 0xff000000, RZ, 0xc0, !PT ;  /* 0xff00000012007812 */ /* 0x007fe200078ec0ff */
[----:B------:R-:W-:Y:S02]  /*a810*/  BSSY B0, `(.L_x_245) ;  /* 0x0000029000007945 */ /* 0x000fe40003800000 */
[C---:B------:R-:W-:Y:S01]  /*a820*/  VIADD R2, R34.reuse, 0x5f ;  /* 0x0000005f22027836 */ /* 0x040fe20000000000 */
[----:B------:R-:W-:Y:S02]  /*a830*/  ISETP.GE.AND P0, PT, R34, 0x1, PT ;  /* 0x000000012200780c */ /* 0x000fe40003f06270 */
[----:B------:R-:W-:Y:S01]  /*a840*/  SHF.R.U32.HI R3, RZ, 0x8, R0 ;  /* 0x00000008ff037819 */ /* 0x000fe20000011600 */
[----:B------:R-:W-:Y:S01]  /*a850*/  IMAD.HI R2, R2, 0x2aaaaaab, RZ ;  /* 0x2aaaaaab02027827 */ /* 0x000fe200078e02ff */
[----:B------:R-:W-:-:S04]  /*a860*/  LOP3.LUT R0, R18, 0xff0000, RZ, 0xc0, !PT ;  /* 0x00ff000012007812 */ /* 0x000fc800078ec0ff */
[----:B------:R-:W-:Y:S01]  /*a870*/  LEA.HI R0, R0, R3, RZ, 0x10 ;  /* 0x0000000300007211 */ /* 0x000fe200078f80ff */
[----:B------:R-:W-:Y:S01]  /*a880*/  IMAD.MOV.U32 R3, RZ, RZ, RZ ;  /* 0x000000ffff037224 */ /* 0x000fe200078e00ff */
[----:B------:R-:W-:Y:S02]  /*a890*/  SHF.R.U32.HI R5, RZ, 0x1f, R2 ;  /* 0x0000001fff057819 */ /* 0x000fe40000011602 */
[----:B------:R-:W-:Y:S02]  /*a8a0*/  LOP3.LUT R36, R0, 0xff, RZ, 0xc0, !PT ;  /* 0x000000ff00247812 */ /* 0x000fe400078ec0ff */
[----:B------:R-:W-:Y:S01]  /*a8b0*/  LEA.HI.SX32 R5, R2, R5, 0x1c ;  /* 0x0000000502057211 */ /* 0x000fe200078fe2ff */
[----:B------:R-:W-:Y:S06]  /*a8c0*/  @!P0 BRA `(.L_x_246) ;  /* 0x0000000000748947 */ /* 0x000fec0003800000 */
[----:B------:R-:W-:-:S04]  /*a8d0*/  SHF.R.U32.HI R0, RZ, 0x10, R0 ;  /* 0x00000010ff007819 */ /* 0x000fc80000011600 */
[----:B------:R-:W-:-:S13]  /*a8e0*/  ISETP.NE.AND P0, PT, R0, RZ, PT ;  /* 0x000000ff0000720c */ /* 0x000fda0003f05270 */
[----:B------:R-:W0:Y:S02]  /*a8f0*/  @!P0 LDC R0, c[0x0][0x9f0] ;  /* 0x00027c00ff008b82 */ /* 0x000e240000000800 */
[-C--:B0-----:R-:W-:Y:S02]  /*a900*/  IABS R4, R0.reuse ;  /* 0x0000000000047213 */ /* 0x081fe40000000000 */
[----:B------:R-:W-:Y:S02]  /*a910*/  IADD3 R7, R0, -0x1, R5 ;  /* 0xffffffff00077810 */ /* 0x000fe40007ffe005 */
[----:B------:R-:W0:Y:S02]  /*a920*/  I2F.RP R6, R4 ;  /* 0x0000000400067306 */ /* 0x000e240000209400 */
[----:B------:R-:W-:-:S04]  /*a930*/  LOP3.LUT R2, R7, R0, RZ, 0x3c, !PT ;  /* 0x0000000007027212 */ /* 0x000fc800078e3cff */
[----:B------:R-:W-:Y:S01]  /*a940*/  ISETP.GE.AND P2, PT, R2, RZ, PT ;  /* 0x000000ff0200720c */ /* 0x000fe20003f46270 */
[----:B------:R-:W-:Y:S01]  /*a950*/  IMAD.MOV.U32 R2, RZ, RZ, RZ ;  /* 0x000000ffff027224 */ /* 0x000fe200078e00ff */
[----:B0-----:R-:W0:Y:S02]  /*a960*/  MUFU.RCP R6, R6 ;  /* 0x0000000600067308 */ /* 0x001e240000001000 */
[----:B0-----:R-:W-:Y:S01]  /*a970*/  VIADD R3, R6, 0xffffffe ;  /* 0x0ffffffe06037836 */ /* 0x001fe20000000000 */
[----:B------:R-:W-:-:S05]  /*a980*/  IABS R6, R0 ;  /* 0x0000000000067213 */ /* 0x000fca0000000000 */
[----:B------:R-:W0:Y:S01]  /*a990*/  F2I.FTZ.U32.TRUNC.NTZ R3, R3 ;  /* 0x0000000300037305 */ /* 0x000e22000021f000 */
[----:B------:R-:W-:Y:S02]  /*a9a0*/  IMAD.MOV R6, RZ, RZ, -R6 ;  /* 0x000000ffff067224 */ /* 0x000fe400078e0a06 */
[----:B0-----:R-:W-:-:S04]  /*a9b0*/  IMAD.MOV R9, RZ, RZ, -R3 ;  /* 0x000000ffff097224 */ /* 0x001fc800078e0a03 */
[----:B------:R-:W-:-:S04]  /*a9c0*/  IMAD R9, R9, R4, RZ ;  /* 0x0000000409097224 */ /* 0x000fc800078e02ff */
[----:B------:R-:W-:Y:S01]  /*a9d0*/  IMAD.HI.U32 R2, R3, R9, R2 ;  /* 0x0000000903027227 */ /* 0x000fe200078e0002 */
[----:B------:R-:W-:-:S05]  /*a9e0*/  IABS R3, R7 ;  /* 0x0000000700037213 */ /* 0x000fca0000000000 */
[----:B------:R-:W-:-:S04]  /*a9f0*/  IMAD.HI.U32 R2, R2, R3, RZ ;  /* 0x0000000302027227 */ /* 0x000fc800078e00ff */
[----:B------:R-:W-:-:S05]  /*aa00*/  IMAD R3, R2, R6, R3 ;  /* 0x0000000602037224 */ /* 0x000fca00078e0203 */
[----:B------:R-:W-:-:S13]  /*aa10*/  ISETP.GT.U32.AND P1, PT, R4, R3, PT ;  /* 0x000000030400720c */ /* 0x000fda0003f24070 */
[----:B------:R-:W-:Y:S01]  /*aa20*/  @!P1 IMAD.IADD R3, R3, 0x1, -R4 ;  /* 0x0000000103039824 */ /* 0x000fe200078e0a04 */
[----:B------:R-:W-:Y:S02]  /*aa30*/  @!P1 IADD3 R2, R2, 0x1, RZ ;  /* 0x0000000102029810 */ /* 0x000fe40007ffe0ff */
[----:B------:R-:W-:Y:S02]  /*aa40*/  ISETP.NE.AND P1, PT, R0, RZ, PT ;  /* 0x000000ff0000720c */ /* 0x000fe40003f25270 */
[----:B------:R-:W-:-:S13]  /*aa50*/  ISETP.GE.U32.AND P0, PT, R3, R4, PT ;  /* 0x000000040300720c */ /* 0x000fda0003f06070 */
[----:B------:R-:W-:-:S04]  /*aa60*/  @P0 VIADD R2, R2, 0x1 ;  /* 0x0000000102020836 */ /* 0x000fc80000000000 */
[----:B------:R-:W-:Y:S01]  /*aa70*/  @!P2 IMAD.MOV R2, RZ, RZ, -R2 ;  /* 0x000000ffff02a224 */ /* 0x000fe200078e0a02 */
[----:B------:R-:W-:-:S05]  /*aa80*/  @!P1 LOP3.LUT R2, RZ, R0, RZ, 0x33, !PT ;  /* 0x00000000ff029212 */ /* 0x000fca00078e33ff */
[----:B------:R-:W-:-:S07]  /*aa90*/  IMAD.MOV.U32 R3, RZ, RZ, R2 ;  /* 0x000000ffff037224 */ /* 0x000fce00078e0002 */
.L_x_246:
[----:B------:R-:W-:Y:S05]  /*aaa0*/  BSYNC B0 ;  /* 0x0000000000007941 */ /* 0x000fea0003800000 */
.L_x_245:
[-C--:B------:R-:W-:Y:S01]  /*aab0*/  IMAD R36, R36, R3.reuse, RZ ;  /* 0x0000000324247224 */ /* 0x080fe200078e02ff */
[----:B------:R-:W-:Y:S04]  /*aac0*/  BSSY B7, `(.L_x_247) ;  /* 0x000035f000077945 */ /* 0x000fe80003800000 */
[----:B------:R-:W-:-:S04]  /*aad0*/  VIADDMNMX R29, R36, R3, R5, PT ;  /* 0x00000003241d7246 */ /* 0x000fc80003800105 */
[----:B------:R-:W-:Y:S01]  /*aae0*/  ISETP.GT.AND P0, PT, R29, R36, PT ;  /* 0x000000241d00720c */ /* 0x000fe20003f04270 */
[----:B------:R0:W-:-:S12]  /*aaf0*/  STL [R1+0x14], R29 ;  /* 0x0000141d01007387 */ /* 0x0001d80000100800 */
[----:B0-----:R-:W-:Y:S05]  /*ab00*/  @P0 BRA `(.L_x_248) ;  /* 0x0000000000440947 */ /* 0x001fea0003800000 */
[----:B------:R-:W0:Y:S02]  /*ab10*/  S2R R0, SR_TID.X ;  /* 0x0000000000007919 */ /* 0x000e240000002100 */
[----:B0-----:R-:W-:-:S04]  /*ab20*/  LOP3.LUT R0, R0, 0x7f, RZ, 0xc0, !PT ;  /* 0x0000007f00007812 */ /* 0x001fc800078ec0ff */
[----:B------:R-:W-:-:S13]  /*ab30*/  ISETP.NE.AND P0, PT, R0, RZ, PT ;  /* 0x000000ff0000720c */ /* 0x000fda0003f05270 */
[----:B------:R-:W-:Y:S05]  /*ab40*/  @P0 BRA `(.L_x_249) ;  /* 0x0000003400580947 */ /* 0x000fea0003800000 */
[----:B------:R-:W0:Y:S01]  /*ab50*/  S2R R7, SR_LANEID ;  /* 0x0000000000077919 */ /* 0x000e220000000000 */
[----:B------:R-:W-:Y:S01]  /*ab60*/  VOTEU.ANY UR4, UPT, PT ;  /* 0x0000000000047886 */ /* 0x000fe200038e0100 */
[----:B------:R-:W1:Y:S01]  /*ab70*/  LDC.64 R2, c[0x0][0xc60] ;  /* 0x00031800ff027b82 */ /* 0x000e620000000a00 */
[----:B------:R-:W0:Y:S08]  /*ab80*/  FLO.U32 R0, UR4 ;  /* 0x0000000400007d00 */ /* 0x000e3000080e0000 */
[----:B------:R-:W1:Y:S01]  /*ab90*/  POPC R5, UR4 ;  /* 0x0000000400057d09 */ /* 0x000e620008000000 */
[----:B0-----:R-:W-:-:S13]  /*aba0*/  ISETP.EQ.U32.AND P0, PT, R0, R7, PT ;  /* 0x000000070000720c */ /* 0x001fda0003f02070 */
[----:B-1----:R-:W2:Y:S01]  /*abb0*/  @P0 ATOMG.E.ADD.STRONG.GPU PT, R3, desc[UR36][R2.64], R5 ;  /* 0x00000005020309a8 */ /* 0x002ea200081ee1e4 */
[----:B------:R-:W0:Y:S02]  /*abc0*/  S2R R4, SR_LTMASK ;  /* 0x0000000000047919 */ /* 0x000e240000003900 */
[----:B0-----:R-:W-:-:S04]  /*abd0*/  LOP3.LUT R4, R4, UR4, RZ, 0xc0, !PT ;  /* 0x0000000404047c12 */ /* 0x001fc8000f8ec0ff */
[----:B------:R-:W0:Y:S01]  /*abe0*/  POPC R7, R4 ;  /* 0x0000000400077309 */ /* 0x000e220000000000 */
[----:B--2---:R-:W0:Y:S02]  /*abf0*/  SHFL.IDX PT, R0, R3, R0, 0x1f ;  /* 0x00001f0003007589 */ /* 0x004e2400000e0000 */
[----:B0-----:R-:W-:Y:S01]  /*ac00*/  IADD3 R16, R0, UR39, R7 ;  /* 0x0000002700107c10 */ /* 0x001fe2000fffe007 */
[----:B------:R-:W-:Y:S06]  /*ac10*/  BRA `(.L_x_249) ;  /* 0x0000003400247947 */ /* 0x000fec0003800000 */
.L_x_248:
[----:B------:R-:W-:Y:S01]  /*ac20*/  VIADD R0, R22, 0x18400 ;  /* 0x0001840016007836 */ /* 0x000fe20000000000 */
[----:B------:R-:W-:Y:S04]  /*ac30*/  BSSY B6, `(.L_x_250) ;  /* 0x0000013000067945 */ /* 0x000fe80003800000 */
[----:B------:R-:W-:-:S13]  /*ac40*/  LOP3.LUT P0, RZ, R0, 0x3ff, RZ, 0xc0, !PT ;  /* 0x000003ff00ff7812 */ /* 0x000fda000780c0ff */
[----:B------:R-:W-:Y:S05]  /*ac50*/  @!P0 BRA `(.L_x_251) ;  /* 0x0000000000408947 */ /* 0x000fea0003800000 */
[----:B------:R-:W-:Y:S01]  /*ac60*/  MOV R2, 0x0 ;  /* 0x0000000000027802 */ /* 0x000fe20000000f00 */
[----:B------:R-:W-:Y:S01]  /*ac70*/  ULDC.64 UR6, c[0x4][0x90] ;  /* 0x0100240000067ab9 */ /* 0x000fe20000000a00 */
[----:B------:R-:W-:Y:S01]  /*ac80*/  ULDC.64 UR8, c[0x4][0x98] ;  /* 0x0100260000087ab9 */ /* 0x000fe20000000a00 */
[----:B------:R-:W-:Y:S01]  /*ac90*/  ULDC.64 UR4, c[0x4][0x8] ;  /* 0x0100020000047ab9 */ /* 0x000fe20000000a00 */
[----:B------:R-:W-:Y:S01]  /*aca0*/  IMAD.U32 R4, RZ, RZ, UR6 ;  /* 0x00000006ff047e24 */ /* 0x000fe2000f8e00ff */
[----:B------:R-:W-:Y:S01]  /*acb0*/  MOV R8, 0x70 ;  /* 0x0000007000087802 */ /* 0x000fe20000000f00 */
[----:B------:R-:W0:Y:S01]  /*acc0*/  LDC.64 R2, c[0x4][R2] ;  /* 0x0100000002027b82 */ /* 0x000e220000000a00 */
[----:B------:R-:W-:Y:S02]  /*acd0*/  IMAD.U32 R5, RZ, RZ, UR7 ;  /* 0x00000007ff057e24 */ /* 0x000fe4000f8e00ff */
[----:B------:R-:W-:Y:S02]  /*ace0*/  IMAD.U32 R6, RZ, RZ, UR8 ;  /* 0x00000008ff067e24 */ /* 0x000fe4000f8e00ff */
[----:B------:R-:W-:-:S02]  /*acf0*/  IMAD.U32 R7, RZ, RZ, UR9 ;  /* 0x00000009ff077e24 */ /* 0x000fc4000f8e00ff */
[----:B------:R-:W-:Y:S02]  /*ad00*/  IMAD.U32 R10, RZ, RZ, UR4 ;  /* 0x00000004ff0a7e24 */ /* 0x000fe4000f8e00ff */
[----:B------:R-:W-:Y:S02]  /*ad10*/  IMAD.U32 R11, RZ, RZ, UR5 ;  /* 0x00000005ff0b7e24 */ /* 0x000fe4000f8e00ff */
[----:B------:R-:W-:Y:S02]  /*ad20*/  IMAD.MOV.U32 R12, RZ, RZ, 0x1 ;  /* 0x00000001ff0c7424 */ /* 0x000fe400078e00ff */
[----:B------:R-:W-:-:S07]  /*ad30*/  IMAD.MOV.U32 R13, RZ, RZ, RZ ;  /* 0x000000ffff0d7224 */ /* 0x000fce00078e00ff */
[----:B------:R-:W-:-:S07]  /*ad40*/  LEPC R20, `(.L_x_251) ;  /* 0x000000001014794e */ /* 0x000fce0000000000 */
[----:B0-----:R-:W-:Y:S05]  /*ad50*/  CALL.ABS.NOINC R2 ;  /* 0x0000000002007343 */ /* 0x001fea0003c00000 */
.L_x_251:
[----:B------:R-:W-:Y:S05]  /*ad60*/  BSYNC B6 ;  /* 0x0000000000067941 */ /* 0x000fea0003800000 */
.L_x_250:
        /* <DEDUP_REMOVED lines=8> */
[----:B------:R0:W1:Y:S01]  /*adf0*/  LDC.64 R2, c[0x4][R26] ;  /* 0x010000001a027b82 */ /* 0x0000620000000a00 */
[----:B------:R-:W-:Y:S01]  /*ae00*/  IMAD.U32 R4, RZ, RZ, UR6 ;  /* 0x00000006ff047e24 */ /* 0x000fe2000f8e00ff */
[----:B------:R-:W-:Y:S01]  /*ae10*/  MOV R12, 0x1 ;  /* 0x00000001000c7802 */ /* 0x000fe20000000f00 */
[----:B------:R-:W-:Y:S02]  /*ae20*/  IMAD.U32 R5, RZ, RZ, UR7 ;  /* 0x00000007ff057e24 */ /* 0x000fe4000f8e00ff */
[----:B------:R-:W-:Y:S02]  /*ae30*/  IMAD.U32 R6, RZ, RZ, UR8 ;  /* 0x00000008ff067e24 */ /* 0x000fe4000f8e00ff */
[----:B------:R-:W-:-:S02]  /*ae40*/  IMAD.U32 R7, RZ, RZ, UR9 ;  /* 0x00000009ff077e24 */ /* 0x000fc4000f8e00ff */
[----:B------:R-:W-:Y:S02]  /*ae50*/  IMAD.U32 R10, RZ, RZ, UR4 ;  /* 0x00000004ff0a7e24 */ /* 0x000fe4000f8e00ff */
[----:B------:R-:W-:Y:S02]  /*ae60*/  IMAD.U32 R11, RZ, RZ, UR5 ;  /* 0x00000005ff0b7e24 */ /* 0x000fe4000f8e00ff */
[----:B------:R-:W-:Y:S02]  /*ae70*/  IMAD.MOV.U32 R8, RZ, RZ, 0x70 ;  /* 0x00000070ff087424 */ /* 0x000fe400078e00ff */
[----:B0-----:R-:W-:-:S07]  /*ae80*/  IMAD.MOV.U32 R13, RZ, RZ, RZ ;  /* 0x000000ffff0d7224 */ /* 0x001fce00078e00ff */
[----:B------:R-:W-:-:S07]  /*ae90*/  LEPC R20, `(.L_x_254) ;  /* 0x000000001014794e */ /* 0x000fce0000000000 */
[----:B-1----:R-:W-:Y:S05]  /*aea0*/  CALL.ABS.NOINC R2 ;  /* 0x0000000002007343 */ /* 0x002fea0003c00000 */
.L_x_254:
[----:B------:R0:W1:Y:S01]  /*aeb0*/  LDC.64 R2, c[0x4][R26] ;  /* 0x010000001a027b82 */ /* 0x0000620000000a00 */
[----:B------:R-:W-:Y:S01]  /*aec0*/  ULDC.64 UR6, c[0x4][0x90] ;  /* 0x0100240000067ab9 */ /* 0x000fe20000000a00 */
[----:B------:R-:W-:Y:S01]  /*aed0*/  ULDC.64 UR8, c[0x4][0x98] ;  /* 0x0100260000087ab9 */ /* 0x000fe20000000a00 */
[----:B------:R-:W-:Y:S01]  /*aee0*/  ULDC.64 UR4, c[0x4][0x18] ;  /* 0x0100060000047ab9 */ /* 0x000fe20000000a00 */
[----:B------:R-:W-:Y:S02]  /*aef0*/  IMAD.U32 R4, RZ, RZ, UR6 ;  /* 0x00000006ff047e24 */ /* 0x000fe4000f8e00ff */
[----:B------:R-:W-:Y:S02]  /*af00*/  IMAD.U32 R5, RZ, RZ, UR7 ;  /* 0x00000007ff057e24 */ /* 0x000fe4000f8e00ff */
[----:B------:R-:W-:Y:S02]  /*af10*/  IMAD.U32 R6, RZ, RZ, UR8 ;  /* 0x00000008ff067e24 */ /* 0x000fe4000f8e00ff */
[----:B------:R-:W-:-:S02]  /*af20*/  IMAD.U32 R7, RZ, RZ, UR9 ;  /* 0x00000009ff077e24 */ /* 0x000fc4000f8e00ff */
[----:B------:R-:W-:Y:S02]  /*af30*/  IMAD.U32 R10, RZ, RZ, UR4 ;  /* 0x00000004ff0a7e24 */ /* 0x000fe4000f8e00ff */
[----:B------:R-:W-:Y:S02]  /*af40*/  IMAD.U32 R11, RZ, RZ, UR5 ;  /* 0x00000005ff0b7e24 */ /* 0x000fe4000f8e00ff */
[----:B------:R-:W-:Y:S02]  /*af50*/  IMAD.MOV.U32 R8, RZ, RZ, 0x70 ;  /* 0x00000070ff087424 */ /* 0x000fe400078e00ff */
[----:B------:R-:W-:Y:S02]  /*af60*/  IMAD.MOV.U32 R12, RZ, RZ, 0x1 ;  /* 0x00000001ff0c7424 */ /* 0x000fe400078e00ff */
[----:B0-----:R-:W-:-:S07]  /*af70*/  IMAD.MOV.U32 R13, RZ, RZ, RZ ;  /* 0x000000ffff0d7224 */ /* 0x001fce00078e00ff */
[----:B------:R-:W-:-:S07]  /*af80*/  LEPC R20, `(.L_x_253) ;  /* 0x000000001014794e */ /* 0x000fce0000000000 */
[----:B-1----:R-:W-:Y:S05]  /*af90*/  CALL.ABS.NOINC R2 ;  /* 0x0000000002007343 */ /* 0x002fea0003c00000 */
.L_x_253:
[----:B------:R-:W-:Y:S05]  /*afa0*/  BSYNC B6 ;  /* 0x0000000000067941 */ /* 0x000fea0003800000 */
.L_x_252:
[----:B------:R-:W-:Y:S01]  /*afb0*/  ULDC.64 UR4, c[0x0][0x9f8] ;  /* 0x00027e0000047ab9 */ /* 0x000fe20000000a00 */
[----:B------:R-:W0:Y:S01]  /*afc0*/  LDC R6, c[0x0][0x430] ;  /* 0x00010c00ff067b82 */ /* 0x000e220000000800 */
[----:B------:R-:W-:Y:S01]  /*afd0*/  ISETP.NE.U32.AND P0, PT, RZ, UR4, PT ;  /* 0x00000004ff007c0c */ /* 0x000fe2000bf05070 */
[----:B------:R-:W1:Y:S03]  /*afe0*/  S2R R2, SR_TID.X ;  /* 0x0000000000027919 */ /* 0x000e660000002100 */
[----:B------:R-:W-:-:S13]  /*aff0*/  ISETP.NE.AND.EX P0, PT, RZ, UR5, PT, P0 ;  /* 0x00000005ff007c0c */ /* 0x000fda000bf05300 */
[----:B------:R-:W-:Y:S01]  /*b000*/  @P0 IADD3 R24, P1, R24, UR4, RZ ;  /* 0x0000000418180c10 */ /* 0x000fe2000ff3e0ff */
[----:B------:R-:W2:Y:S01]  /*b010*/  S2R R21, SR_TID.X ;  /* 0x0000000000157919 */ /* 0x000ea20000002100 */
[----:B------:R-:W-:Y:S01]  /*b020*/  LOP3.LUT R23, R23, 0xffffffdf, RZ, 0xc0, !PT ;  /* 0xffffffdf17177812 */ /* 0x000fe200078ec0ff */
[----:B------:R-:W-:Y:S01]  /*b030*/  ULDC UR4, c[0x0][0x320] ;  /* 0x0000c80000047ab9 */ /* 0x000fe20000000800 */
[----:B------:R-:W-:-:S05]  /*b040*/  @P0 IADD3.X R25, R25, UR5, RZ, P1, !PT ;  /* 0x0000000519190c10 */ /* 0x000fca0008ffe4ff */
[----:B------:R3:W4:Y:S01]  /*b050*/  @P0 LDG.E R31, desc[UR36][R24.64] ;  /* 0x00000024181f0981 */ /* 0x000722000c1e1900 */
[----:B0-----:R-:W-:Y:S01]  /*b060*/  ISETP.NE.AND P2, PT, R6, 0x1, PT ;  /* 0x000000010600780c */ /* 0x001fe20003f45270 */
[----:B------:R-:W0:Y:S01]  /*b070*/  S2R R26, SR_TID.X ;  /* 0x00000000001a7919 */ /* 0x000e220000002100 */
[----:B-1----:R-:W-:Y:S01]  /*b080*/  LOP3.LUT R2, R2, 0x7f, RZ, 0xc0, !PT ;  /* 0x0000007f02027812 */ /* 0x002fe200078ec0ff */
[----:B---3--:R-:W-:-:S03]  /*b090*/  VIADD R25, R29, 0xffffffff ;  /* 0xffffffff1d197836 */ /* 0x008fc60000000000 */
[----:B------:R-:W-:-:S07]  /*b0a0*/  SHF.R.U32.HI R2, RZ, 0x3, R2 ;  /* 0x00000003ff027819 */ /* 0x000fce0000011602 */
[----:B------:R-:W1:Y:S01]  /*b0b0*/  @P2 LDC R3, c[0x0][0x434] ;  /* 0x00010d00ff032b82 */ /* 0x000e620000000800 */
[----:B------:R-:W-:-:S07]  /*b0c0*/  @P2 LOP3.LUT R23, R23, 0x20, RZ, 0xfc, !PT ;  /* 0x0000002017172812 */ /* 0x000fce00078efcff */
[----:B------:R-:W3:Y:S01]  /*b0d0*/  @P2 LDC R5, c[0x0][0x438] ;  /* 0x00010e00ff052b82 */ /* 0x000ee20000000800 */
[----:B--2---:R-:W-:-:S04]  /*b0e0*/  SHF.L.U32 R20, R21, 0x4, RZ ;  /* 0x0000000415147819 */ /* 0x004fc800000006ff */
[----:B------:R-:W-:-:S05]  /*b0f0*/  LOP3.LUT R20, R2, 0x70, R20, 0xf8, !PT ;  /* 0x0000007002147812 */ /* 0x000fca00078ef814 */
[----:B------:R-:W-:Y:S02]  /*b100*/  IMAD R2, R25, 0x60, R20 ;  /* 0x0000006019027824 */ /* 0x000fe400078e0214 */
[----:B0-----:R-:W-:Y:S02]  /*b110*/  IMAD.SHL.U32 R9, R26, 0x8, RZ ;  /* 0x000000081a097824 */ /* 0x001fe400078e00ff */
[C---:B------:R-:W-:Y:S01]  /*b120*/  IMAD.IADD R0, R2.reuse, 0x1, R37 ;  /* 0x0000000102007824 */ /* 0x040fe200078e0225 */
[----:B------:R-:W-:Y:S02]  /*b130*/  ISETP.GE.AND P0, PT, R2, R34, PT ;  /* 0x000000220200720c */ /* 0x000fe40003f06270 */
[----:B------:R-:W-:Y:S01]  /*b140*/  LOP3.LUT R9, R9, 0x38, RZ, 0xc0, !PT ;  /* 0x0000003809097812 */ /* 0x000fe200078ec0ff */
[----:B-1----:R-:W-:Y:S01]  /*b150*/  @P2 IMAD.HI.U32 R2, R0, R3, RZ ;  /* 0x0000000300022227 */ /* 0x002fe200078e00ff */
[----:B------:R-:W-:Y:S02]  /*b160*/  ISETP.GT.U32.OR P0, PT, R20, 0x5f, P0 ;  /* 0x0000005f1400780c */ /* 0x000fe40000704470 */
[----:B------:R-:W-:Y:S01]  /*b170*/  LOP3.LUT R8, R9, 0x40, RZ, 0xfc, !PT ;  /* 0x0000004009087812 */ /* 0x000fe200078efcff */
[----:B------:R-:W-:Y:S01]  /*b180*/  IMAD.MOV.U32 R4, RZ, RZ, R0 ;  /* 0x000000ffff047224 */ /* 0x000fe200078e0000 */
[----:B---3--:R-:W-:-:S02]  /*b190*/  @P2 SHF.R.U32.HI R4, RZ, R5, R2 ;  /* 0x00000005ff042219 */ /* 0x008fc40000011602 */
[----:B------:R-:W-:Y:S02]  /*b1a0*/  ISETP.GE.AND P2, PT, R8, UR4, PT ;  /* 0x0000000408007c0c */ /* 0x000fe4000bf46270 */
[----:B------:R-:W-:Y:S01]  /*b1b0*/  ISETP.GE.AND P1, PT, R9, UR4, PT ;  /* 0x0000000409007c0c */ /* 0x000fe2000bf26270 */
[----:B------:R-:W-:Y:S01]  /*b1c0*/  IMAD.MOV R3, RZ, RZ, -R4 ;  /* 0x000000ffff037224 */ /* 0x000fe200078e0a04 */
[----:B------:R-:W-:Y:S01]  /*b1d0*/  SEL R5, RZ, 0xffffffff, P2 ;  /* 0xffffffffff057807 */ /* 0x000fe20001000000 */
[----:B------:R-:W-:Y:S01]  /*b1e0*/  ULDC UR4, c[0x0][0x2f4] ;  /* 0x0000bd0000047ab9 */ /* 0x000fe20000000800 */
[----:B------:R-:W-:Y:S01]  /*b1f0*/  SEL R29, RZ, 0x1, P1 ;  /* 0x00000001ff1d7807 */ /* 0x000fe20000800000 */
[----:B------:R-:W-:Y:S02]  /*b200*/  IMAD R0, R6, R3, R0 ;  /* 0x0000000306007224 */ /* 0x000fe400078e0200 */
[----:B------:R-:W0:Y:S01]  /*b210*/  @!P0 LDC.64 R2, c[0x0][0x428] ;  /* 0x00010a00ff028b82 */ /* 0x000e220000000a00 */
[----:B------:R-:W-:Y:S01]  /*b220*/  IMAD.SHL.U32 R6, R5, 0x2, RZ ;  /* 0x0000000205067824 */ /* 0x000fe200078e00ff */
[----:B------:R-:W-:-:S04]  /*b230*/  @!P0 SHF.R.S32.HI R5, RZ, 0x1f, R4 ;  /* 0x0000001fff058819 */ /* 0x000fc80000011404 */
[----:B------:R-:W-:Y:S02]  /*b240*/  LOP3.LUT R29, R6, 0x2, R29, 0xe2, !PT ;  /* 0x00000002061d7812 */ /* 0x000fe400078ee21d */
[----:B------:R-:W-:Y:S02]  /*b250*/  ISETP.GE.AND P2, PT, R9, UR4, PT ;  /* 0x0000000409007c0c */ /* 0x000fe4000bf46270 */
[----:B------:R-:W-:Y:S01]  /*b260*/  LOP3.LUT R23, R23, 0xffffffef, RZ, 0xc0, !PT ;  /* 0xffffffef17177812 */ /* 0x000fe200078ec0ff */
[----:B------:R-:W-:Y:S01]  /*b270*/  UMOV UR5, 0xffffffff ;  /* 0xffffffff00057882 */ /* 0x000fe20000000000 */
[----:B------:R-:W-:Y:S02]  /*b280*/  LOP3.LUT R26, R18, 0xffff, RZ, 0xc0, !PT ;  /* 0x0000ffff121a7812 */ /* 0x000fe400078ec0ff */
[----:B----4-:R-:W-:Y:S01]  /*b290*/  SHF.R.S32.HI R7, RZ, 0x1f, R31 ;  /* 0x0000001fff077819 */ /* 0x010fe2000001141f */
[----:B0-----:R-:W-:-:S04]  /*b2a0*/  @!P0 IMAD.WIDE.U32 R4, R31, R2, R4 ;  /* 0x000000021f048225 */ /* 0x001fc800078e0004 */
[----:B------:R-:W-:Y:S01]  /*b2b0*/  @!P0 IMAD R6, R7, R2, RZ ;  /* 0x0000000207068224 */ /* 0x000fe200078e02ff */
[----:B------:R0:W-:Y:S03]  /*b2c0*/  STL [R1], R7 ;  /* 0x0000000701007387 */ /* 0x0001e60000100800 */
[----:B------:R-:W-:Y:S02]  /*b2d0*/  @!P0 IMAD R6, R31, R3, R6 ;  /* 0x000000031f068224 */ /* 0x000fe400078e0206 */
[----:B------:R-:W1:Y:S02]  /*b2e0*/  @!P0 LDC.64 R2, c[0x0][0x418] ;  /* 0x00010600ff028b82 */ /* 0x000e640000000a00 */
[----:B------:R-:W-:Y:S02]  /*b2f0*/  @!P0 IMAD.IADD R6, R5, 0x1, R6 ;  /* 0x0000000105068824 */ /* 0x000fe400078e0206 */
[----:B------:R-:W-:-:S05]  /*b300*/  IMAD.U32 R5, RZ, RZ, UR38 ;  /* 0x00000026ff057e24 */ /* 0x000fca000f8e00ff */
[----:B------:R-:W-:Y:S02]  /*b310*/  ISETP.NE.AND P3, PT, R5, 0x3, PT ;  /* 0x000000030500780c */ /* 0x000fe40003f65270 */
[----:B0-----:R-:W-:-:S11]  /*b320*/  LOP3.LUT R7, R9, 0x80, RZ, 0xfc, !PT ;  /* 0x0000008009077812 */ /* 0x001fd600078efcff */
[----:B------:R-:W-:Y:S02]  /*b330*/  @P3 LOP3.LUT R23, R23, 0x10, RZ, 0xfc, !PT ;  /* 0x0000001017173812 */ /* 0x000fe400078efcff */
[C---:B-1----:R-:W-:Y:S02]  /*b340*/  @!P0 LEA R2, P1, R4.reuse, R2, 0x2 ;  /* 0x0000000204028211 */ /* 0x042fe400078210ff */
[----:B------:R-:W-:Y:S02]  /*b350*/  LOP3.LUT R23, R23, 0xfffffffb, RZ, 0xc0, !PT ;  /* 0xfffffffb17177812 */ /* 0x000fe400078ec0ff */
[----:B------:R-:W-:Y:S01]  /*b360*/  @!P0 LEA.HI.X R3, R4, R3, R6, 0x2, P1 ;  /* 0x0000000304038211 */ /* 0x000fe200008f1406 */
[----:B------:R-:W-:Y:S01]  /*b370*/  IMAD.MOV.U32 R4, RZ, RZ, RZ ;  /* 0x000000ffff047224 */ /* 0x000fe200078e00ff */
[----:B------:R-:W-:Y:S02]  /*b380*/  ISETP.GE.AND P1, PT, R8, UR4, PT ;  /* 0x0000000408007c0c */ /* 0x000fe4000bf26270 */
[----:B------:R-:W-:-:S03]  /*b390*/  @P2 LOP3.LUT R23, R23, 0x4, RZ, 0xfc, !PT ;  /* 0x0000000417172812 */ /* 0x000fc600078efcff */
[----:B------:R0:W5:Y:S01]  /*b3a0*/  @!P0 LDG.E R4, desc[UR36][R2.64] ;  /* 0x0000002402048981 */ /* 0x000162000c1e1900 */
[----:B------:R-:W-:Y:S02]  /*b3b0*/  ISETP.GE.AND P0, PT, R7, UR4, PT ;  /* 0x0000000407007c0c */ /* 0x000fe4000bf06270 */
[----:B------:R-:W-:-:S04]  /*b3c0*/  LOP3.LUT R23, R23, 0xfffffffe, RZ, 0xc0, !PT ;  /* 0xfffffffe17177812 */ /* 0x000fc800078ec0ff */
[----:B------:R-:W-:-:S04]  /*b3d0*/  LOP3.LUT R23, R23, 0xfffffffd, RZ, 0xc0, !PT ;  /* 0xfffffffd17177812 */ /* 0x000fc800078ec0ff */
[----:B------:R-:W-:-:S04]  /*b3e0*/  @P1 LOP3.LUT R23, R23, 0x2, RZ, 0xfc, !PT ;  /* 0x0000000217171812 */ /* 0x000fc800078efcff */
[----:B------:R-:W-:Y:S01]  /*b3f0*/  @P0 LOP3.LUT R23, R23, 0x1, RZ, 0xfc, !PT ;  /* 0x0000000117170812 */ /* 0x000fe200078efcff */
[----:B0-----:R-:W-:Y:S06]  /*b400*/  BRA.DIV UR5, `(.L_x_255) ;  /* 0x0000003e059c7947 */ /* 0x001fec000b800000 */
.L_x_321:
[----:B------:R-:W-:Y:S02]  /*b410*/  ISETP.GT.U32.AND P0, PT, R20, 0x5f, PT ;  /* 0x0000005f1400780c */ /* 0x000fe40003f04070 */
[----:B------:R-:W-:-:S11]  /*b420*/  LOP3.LUT R23, R23, 0xfffffff7, RZ, 0xc0, !PT ;  /* 0xfffffff717177812 */ /* 0x000fd600078ec0ff */
[----:B------:R-:W-:Y:S01]  /*b430*/  @P0 LOP3.LUT R23, R23, 0x8, RZ, 0xfc, !PT ;  /* 0x0000000817170812 */ /* 0x000fe200078efcff */
[----:B------:R-:W-:Y:S06]  /*b440*/  @!P3 BRA `(.L_x_256) ;  /* 0x000000000004b947 */ /* 0x000fec0003800000 */
[----:B------:R-:W-:Y:S01]  /*b450*/  BPT.TRAP 0x1 ;  /* 0x000000040000795c */ /* 0x000fe20000300000 */
.L_x_256:
[----:B------:R-:W-:Y:S01]  /*b460*/  SHF.R.S32.HI R5, RZ, 0x1f, R0 ;  /* 0x0000001fff057819 */ /* 0x000fe20000011400 */
[----:B------:R-:W-:Y:S01]  /*b470*/  ULDC.64 UR4, c[0x0][0x328] ;  /* 0x0000ca0000047ab9 */ /* 0x000fe20000000a00 */
[----:B------:R-:W-:Y:S01]  /*b480*/  ULDC.64 UR6, c[0x0][0x318] ;  /* 0x0000c60000067ab9 */ /* 0x000fe20000000a00 */
[----:B------:R-:W-:Y:S02]  /*b490*/  BSSY B0, `(.L_x_257) ;  /* 0x0000014000007945 */ /* 0x000fe40003800000 */
[----:B------:R-:W-:-:S04]  /*b4a0*/  IMAD R3, R5, UR4, RZ ;  /* 0x0000000405037c24 */ /* 0x000fc8000f8e02ff */
[C---:B------:R-:W-:Y:S02]  /*b4b0*/  IMAD R6, R0.reuse, UR5, R3 ;  /* 0x0000000500067c24 */ /* 0x040fe4000f8e0203 */
[----:B------:R-:W-:Y:S01]  /*b4c0*/  IMAD.WIDE.U32 R2, R0, UR4, RZ ;  /* 0x0000000400027c25 */ /* 0x000fe2000f8e00ff */
[----:B------:R-:W-:-:S03]  /*b4d0*/  ULDC.64 UR4, c[0x0][0x338] ;  /* 0x0000ce0000047ab9 */ /* 0x000fc60000000a00 */
[----:B------:R-:W-:Y:S01]  /*b4e0*/  IMAD.IADD R3, R3, 0x1, R6 ;  /* 0x0000000103037824 */ /* 0x000fe200078e0206 */
[----:B-----5:R-:W-:Y:S01]  /*b4f0*/  SHF.R.S32.HI R6, RZ, 0x1f, R4 ;  /* 0x0000001fff067819 */ /* 0x020fe20000011404 */
[----:B------:R-:W-:-:S04]  /*b500*/  IMAD.WIDE.U32 R2, R4, UR4, R2 ;  /* 0x0000000404027c25 */ /* 0x000fc8000f8e0002 */
[----:B------:R-:W-:-:S04]  /*b510*/  IMAD R7, R6, UR4, RZ ;  /* 0x0000000406077c24 */ /* 0x000fc8000f8e02ff */
[----:B------:R-:W-:Y:S01]  /*b520*/  IMAD R7, R4, UR5, R7 ;  /* 0x0000000504077c24 */ /* 0x000fe2000f8e0207 */
[----:B------:R-:W-:-:S04]  /*b530*/  ULDC.64 UR4, c[0x0][0x330] ;  /* 0x0000cc0000047ab9 */ /* 0x000fc80000000a00 */
[----:B------:R-:W-:Y:S01]  /*b540*/  IADD3 R3, R3, R7, RZ ;  /* 0x0000000703037210 */ /* 0x000fe20007ffe0ff */
[----:B------:R-:W-:Y:S02]  /*b550*/  IMAD R7, R27, 0x8, R22 ;  /* 0x000000081b077824 */ /* 0x000fe400078e0216 */
[----:B------:R-:W-:-:S04]  /*b560*/  IMAD.WIDE.U32 R2, R26, UR4, R2 ;  /* 0x000000041a027c25 */ /* 0x000fc8000f8e0002 */
[----:B------:R-:W-:Y:S01]  /*b570*/  IMAD R24, R26, UR5, R3 ;  /* 0x000000051a187c24 */ /* 0x000fe2000f8e0203 */
[----:B------:R-:W-:-:S04]  /*b580*/  LEA R18, P0, R2, UR6, 0x1 ;  /* 0x0000000602127c11 */ /* 0x000fc8000f8008ff */
[----:B------:R-:W-:Y:S02]  /*b590*/  LEA.HI.X R24, R2, UR7, R24, 0x1, P0 ;  /* 0x0000000702187c11 */ /* 0x000fe400080f0c18 */
[----:B------:R-:W-:-:S06]  /*b5a0*/  SHF.L.U32 R2, R28, 0x1f, RZ ;  /* 0x0000001f1c027819 */ /* 0x000fcc00000006ff */
[----:B------:R-:W0:Y:S02]  /*b5b0*/  SYNCS.PHASECHK.TRANS64.TRYWAIT P0, [R7+URZ+0x2a840], R2 ;  /* 0x02a84002070075a7 */ /* 0x000e24000800017f */
[----:B0-----:R-:W-:Y:S05]  /*b5c0*/  @!P0 BRA `(.L_x_258) ;  /* 0x0000003c005c8947 */ /* 0x001fea0003800000 */
.L_x_322:
[----:B------:R-:W-:Y:S05]  /*b5d0*/  BSYNC B0 ;  /* 0x0000000000007941 */ /* 0x000fea0003800000 */
.L_x_257:
[----:B------:R-:W1:Y:S01]  /*b5e0*/  S2R R8, SR_TID.X ;  /* 0x0000000000087919 */ /* 0x000e620000002100 */
[----:B------:R-:W-:Y:S01]  /*b5f0*/  ULDC.64 UR4, c[0x0][0x300] ;  /* 0x0000c00000047ab9 */ /* 0x000fe20000000a00 */
[----:B------:R-:W-:Y:S01]  /*b600*/  ULDC.64 UR6, c[0x0][0x2e8] ;  /* 0x0000ba0000067ab9 */ /* 0x000fe20000000a00 */
[----:B------:R-:W-:Y:S01]  /*b610*/  IMAD R5, R5, UR4, RZ ;  /* 0x0000000405057c24 */ /* 0x000fe2000f8e02ff */
[C---:B------:R-:W-:Y:S01]  /*b620*/  LOP3.LUT P4, RZ, R23.reuse, 0x4, RZ, 0xc0, !PT ;  /* 0x0000000417ff7812 */ /* 0x040fe2000788c0ff */
[C---:B0-----:R-:W-:Y:S01]  /*b630*/  IMAD.WIDE.U32 R2, R0.reuse, UR4, RZ ;  /* 0x0000000400027c25 */ /* 0x041fe2000f8e00ff */
[C---:B------:R-:W-:Y:S02]  /*b640*/  LOP3.LUT P3, RZ, R23.reuse, 0x2, RZ, 0xc0, !PT ;  /* 0x0000000217ff7812 */ /* 0x040fe4000786c0ff */
[----:B------:R-:W-:Y:S01]  /*b650*/  LOP3.LUT P2, RZ, R23, 0x1, RZ, 0xc0, !PT ;  /* 0x0000000117ff7812 */ /* 0x000fe2000784c0ff */
[----:B------:R-:W-:Y:S01]  /*b660*/  IMAD R5, R0, UR5, R5 ;  /* 0x0000000500057c24 */ /* 0x000fe2000f8e0205 */
[----:B------:R-:W-:-:S02]  /*b670*/  ULDC.64 UR4, c[0x0][0x310] ;  /* 0x0000c40000047ab9 */ /* 0x000fc40000000a00 */
[----:B------:R-:W-:Y:S02]  /*b680*/  IMAD R6, R6, UR4, RZ ;  /* 0x0000000406067c24 */ /* 0x000fe4000f8e02ff */
[----:B------:R-:W-:Y:S02]  /*b690*/  IMAD.IADD R3, R3, 0x1, R5 ;  /* 0x0000000103037824 */ /* 0x000fe400078e0205 */
[C---:B------:R-:W-:Y:S02]  /*b6a0*/  IMAD R6, R4.reuse, UR5, R6 ;  /* 0x0000000504067c24 */ /* 0x040fe4000f8e0206 */
[----:B------:R-:W-:Y:S01]  /*b6b0*/  IMAD.WIDE.U32 R2, R4, UR4, R2 ;  /* 0x0000000404027c25 */ /* 0x000fe2000f8e0002 */
[----:B------:R-:W-:-:S03]  /*b6c0*/  ULDC.64 UR4, c[0x0][0x308] ;  /* 0x0000c20000047ab9 */ /* 0x000fc60000000a00 */
[----:B------:R-:W-:Y:S02]  /*b6d0*/  IMAD.IADD R3, R3, 0x1, R6 ;  /* 0x0000000103037824 */ /* 0x000fe400078e0206 */
[----:B------:R-:W-:Y:S02]  /*b6e0*/  IMAD R6, R25, -0x60, R34 ;  /* 0xffffffa019067824 */ /* 0x000fe400078e0222 */
[----:B------:R-:W-:Y:S01]  /*b6f0*/  IMAD.WIDE.U32 R2, R26, UR4, R2 ;  /* 0x000000041a027c25 */ /* 0x000fe2000f8e0002 */
[----:B------:R-:W-:-:S03]  /*b700*/  UMOV UR4, 0xffffffff ;  /* 0xffffffff00047882 */ /* 0x000fc60000000000 */
[----:B------:R-:W-:Y:S01]  /*b710*/  IMAD R0, R26, UR5, R3 ;  /* 0x000000051a007c24 */ /* 0x000fe2000f8e0203 */
[----:B------:R-:W-:Y:S01]  /*b720*/  LEA R4, P0, R2, UR6, 0x1 ;  /* 0x0000000602047c11 */ /* 0x000fe2000f8008ff */
[----:B------:R-:W-:Y:S01]  /*b730*/  IMAD R5, R27, 0x4800, R32 ;  /* 0x000048001b057824 */ /* 0x000fe200078e0220 */
[----:B-1----:R-:W-:Y:S02]  /*b740*/  LOP3.LUT R8, R8, 0x7f, RZ, 0xc0, !PT ;  /* 0x0000007f08087812 */ /* 0x002fe400078ec0ff */
[----:B------:R-:W-:Y:S02]  /*b750*/  LEA.HI.X R0, R2, UR7, R0, 0x1, P0 ;  /* 0x0000000702007c11 */ /* 0x000fe400080f0c00 */
[----:B------:R-:W-:Y:S02]  /*b760*/  SHF.R.U32.HI R9, RZ, 0x3, R8 ;  /* 0x00000003ff097819 */ /* 0x000fe40000011608 */
[----:B------:R-:W0:Y:S03]  /*b770*/  S2R R8, SR_TID.X ;  /* 0x0000000000087919 */ /* 0x000e260000002100 */
[----:B------:R-:W-:-:S05]  /*b780*/  IMAD.IADD R6, R6, 0x1, -R9 ;  /* 0x0000000106067824 */ /* 0x000fca00078e0a09 */
[----:B------:R-:W-:Y:S01]  /*b790*/  ISETP.GE.AND P0, PT, R6, 0x1, PT ;  /* 0x000000010600780c */ /* 0x000fe20003f06270 */
[----:B0-----:R-:W-:-:S05]  /*b7a0*/  IMAD.SHL.U32 R9, R8, 0x8, RZ ;  /* 0x0000000808097824 */ /* 0x001fca00078e00ff */
[----:B------:R-:W-:Y:S01]  /*b7b0*/  LOP3.LUT R9, R9, 0x38, RZ, 0xc0, !PT ;  /* 0x0000003809097812 */ /* 0x000fe200078ec0ff */
[----:B------:R-:W-:Y:S06]  /*b7c0*/  BRA.DIV UR4, `(.L_x_259) ;  /* 0x0000003a04f07947 */ /* 0x000fec000b800000 */
[----:B------:R-:W0:Y:S01]  /*b7d0*/  SHFL.IDX PT, R3, R4, RZ, 0x181f ;  /* 0x00181fff04037589 */ /* 0x000e2200000e0000 */
[----:B------:R-:W-:-:S03]  /*b7e0*/  @P0 IMAD R8, R5, 0x2, R22 ;  /* 0x0000000205080824 */ /* 0x000fc600078e0216 */
[----:B------:R-:W1:Y:S01]  /*b7f0*/  SHFL.IDX PT, R2, R0, RZ, 0x181f ;  /* 0x00181fff00027589 */ /* 0x000e6200000e0000 */
[----:B0-----:R-:W-:-:S05]  /*b800*/  @P0 LEA R3, P1, R9, R3, 0x1 ;  /* 0x0000000309030211 */ /* 0x001fca00078208ff */
[----:B-1----:R-:W-:Y:S01]  /*b810*/  @P0 IMAD.X R2, RZ, RZ, R2, P1 ;  /* 0x000000ffff020224 */ /* 0x002fe200008e0602 */
[----:B------:R-:W-:-:S04]  /*b820*/  ISETP.GE.AND P1, PT, R6, 0x11, PT ;  /* 0x000000110600780c */ /* 0x000fc80003f26270 */
[----:B------:R-:W-:-:S04]  /*b830*/  @P0 LOP3.LUT R3, R3, R2, RZ, 0x3c, !PT ;  /* 0x0000000203030212 */ /* 0x000fc800078e3cff */
[----:B------:R-:W-:-:S04]  /*b840*/  @P0 LOP3.LUT R2, R3, R2, RZ, 0x3c, !PT ;  /* 0x0000000203020212 */ /* 0x000fc800078e3cff */
[----:B------:R-:W-:-:S05]  /*b850*/  @P0 LOP3.LUT R3, R3, R2, RZ, 0x3c, !PT ;  /* 0x0000000203030212 */ /* 0x000fca00078e3cff */
[----:B------:R-:W-:Y:S01]  /*b860*/  @!PT LDS RZ, [RZ] ;  /* 0x00000000fffff984 */ /* 0x000fe20000000800 */
[----:B------:R-:W-:Y:S04]  /*b870*/  @P0 LDGSTS.E.BYPASS.LTC128B.128 [R8+0x18400], desc[UR36][R2.64], !P4 ;  /* 0x1840000002080fae */ /* 0x000fe8000e101d64 */
[----:B------:R-:W-:Y:S04]  /*b880*/  @P0 LDGSTS.E.BYPASS.LTC128B.128 [R8+0x1b400], desc[UR36][R2.64+0x80], !P3 ;  /* 0x1b40008002080fae */ /* 0x000fe8000d901d64 */
[----:B------:R0:W-:Y:S04]  /*b890*/  @P0 LDGSTS.E.BYPASS.LTC128B.128 [R8+0x1e400], desc[UR36][R2.64+0x100], !P2 ;  /* 0x1e40010002080fae */ /* 0x0001e8000d101d64 */
[----:B0-----:R-:W0:Y:S01]  /*b8a0*/  SHFL.IDX PT, R3, R4, 0x1, 0x181f ;  /* 0x00381f0004037f89 */ /* 0x001e2200000e0000 */
[----:B------:R-:W-:-:S03]  /*b8b0*/  @P1 IMAD R8, R5, 0x2, R22 ;  /* 0x0000000205081824 */ /* 0x000fc600078e0216 */
[----:B------:R-:W1:Y:S01]  /*b8c0*/  SHFL.IDX PT, R2, R0, 0x1, 0x181f ;  /* 0x00381f0000027f89 */ /* 0x000e6200000e0000 */
[----:B0-----:R-:W-:-:S05]  /*b8d0*/  @P1 LEA R3, P0, R9, R3, 0x1 ;  /* 0x0000000309031211 */ /* 0x001fca00078008ff */
[----:B-1----:R-:W-:-:S05]  /*b8e0*/  @P1 IMAD.X R2, RZ, RZ, R2, P0 ;  /* 0x000000ffff021224 */ /* 0x002fca00000e0602 */
[----:B------:R-:W-:-:S04]  /*b8f0*/  @P1 LOP3.LUT R3, R3, R2, RZ, 0x3c, !PT ;  /* 0x0000000203031212 */ /* 0x000fc800078e3cff */
[----:B------:R-:W-:-:S04]  /*b900*/  @P1 LOP3.LUT R2, R3, R2, RZ, 0x3c, !PT ;  /* 0x0000000203021212 */ /* 0x000fc800078e3cff */
[----:B------:R-:W-:-:S05]  /*b910*/  @P1 LOP3.LUT R3, R3, R2, RZ, 0x3c, !PT ;  /* 0x0000000203031212 */ /* 0x000fca00078e3cff */
[----:B------:R-:W-:Y:S04]  /*b920*/  @P1 LDGSTS.E.BYPASS.LTC128B.128 [R8+0x18c00], desc[UR36][R2.64], !P4 ;  /* 0x18c0000002081fae */ /* 0x000fe8000e101d64 */
[----:B------:R-:W-:Y:S04]  /*b930*/  @P1 LDGSTS.E.BYPASS.LTC128B.128 [R8+0x1bc00], desc[UR36][R2.64+0x80], !P3 ;  /* 0x1bc0008002081fae */ /* 0x000fe8000d901d64 */
[----:B------:R0:W-:Y:S01]  /*b940*/  @P1 LDGSTS.E.BYPASS.LTC128B.128 [R8+0x1ec00], desc[UR36][R2.64+0x100], !P2 ;  /* 0x1ec0010002081fae */ /* 0x0001e2000d101d64 */
[----:B------:R-:W-:-:S03]  /*b950*/  ISETP.GE.AND P1, PT, R6, 0x21, PT ;  /* 0x000000210600780c */ /* 0x000fc60003f26270 */
[----:B0-----:R-:W0:Y:S10]  /*b960*/  SHFL.IDX PT, R3, R4, 0x2, 0x181f ;  /* 0x00581f0004037f89 */ /* 0x001e3400000e0000 */
[----:B------:R-:W-:Y:S01]  /*b970*/  @P1 LEA R8, R5, R22, 0x1 ;  /* 0x0000001605081211 */ /* 0x000fe200078e08ff */
        /* <DEDUP_REMOVED lines=11> */
[----:B------:R-:W-:Y:S01]  /*ba30*/  @P1 IMAD R8, R5, 0x2, R22 ;  /* 0x0000000205081824 */ /* 0x000fe200078e0216 */
        /* <DEDUP_REMOVED lines=12> */
[----:B------:R-:W1:Y:S04]  /*bb00*/  SHFL.IDX PT, R2, R0, 0x4, 0x181f ;  /* 0x00981f0000027f89 */ /* 0x000e6800000e0000 */
[----:B------:R-:W2:Y:S01]  /*bb10*/  SHFL.IDX PT, R0, R0, 0x5, 0x181f ;  /* 0x00b81f0000007f89 */ /* 0x000ea200000e0000 */
[----:B0-----:R-:W-:-:S05]  /*bb20*/  @P1 LEA R3, P0, R9, R3, 0x1 ;  /* 0x0000000309031211 */ /* 0x001fca00078008ff */
[----:B-1----:R-:W-:-:S05]  /*bb30*/  @P1 IMAD.X R2, RZ, RZ, R2, P0 ;  /* 0x000000ffff021224 */ /* 0x002fca00000e0602 */
[----:B------:R-:W-:-:S04]  /*bb40*/  @P1 LOP3.LUT R3, R3, R2, RZ, 0x3c, !PT ;  /* 0x0000000203031212 */ /* 0x000fc800078e3cff */
[----:B------:R-:W-:-:S04]  /*bb50*/  @P1 LOP3.LUT R2, R3, R2, RZ, 0x3c, !PT ;  /* 0x0000000203021212 */ /* 0x000fc800078e3cff */
[----:B------:R-:W-:-:S05]  /*bb60*/  @P1 LOP3.LUT R3, R3, R2, RZ, 0x3c, !PT ;  /* 0x0000000203031212 */ /* 0x000fca00078e3cff */
[----:B------:R-:W-:Y:S04]  /*bb70*/  @P1 LDGSTS.E.BYPASS.LTC128B.128 [R8+0x1a400], desc[UR36][R2.64], !P4 ;  /* 0x1a40000002081fae */ /* 0x000fe8000e101d64 */
[----:B------:R-:W-:Y:S04]  /*bb80*/  @P1 LDGSTS.E.BYPASS.LTC128B.128 [R8+0x1d400], desc[UR36][R2.64+0x80], !P3 ;  /* 0x1d40008002081fae */ /* 0x000fe8000d901d64 */
[----:B------:R0:W-:Y:S04]  /*bb90*/  @P1 LDGSTS.E.BYPASS.LTC128B.128 [R8+0x20400], desc[UR36][R2.64+0x100], !P2 ;  /* 0x2040010002081fae */ /* 0x0001e8000d101d64 */
[----:B0-2---:R0:W1:Y:S02]  /*bba0*/  SHFL.IDX PT, R2, R4, 0x5, 0x181f ;  /* 0x00b81f0004027f89 */ /* 0x00506400000e0000 */
.L_x_336:
[----:B------:R-:W-:-:S13]  /*bbb0*/  ISETP.GE.AND P0, PT, R6, 0x51, PT ;  /* 0x000000510600780c */ /* 0x000fda0003f06270 */
[----:B-1----:R-:W-:Y:S01]  /*bbc0*/  @P0 LEA R2, P1, R9, R2, 0x1 ;  /* 0x0000000209020211 */ /* 0x002fe200078208ff */
[----:B------:R-:W-:-:S04]  /*bbd0*/  @P0 IMAD R5, R5, 0x2, R22 ;  /* 0x0000000205050824 */ /* 0x000fc800078e0216 */
[----:B------:R-:W-:-:S05]  /*bbe0*/  @P0 IMAD.X R3, RZ, RZ, R0, P1 ;  /* 0x000000ffff030224 */ /* 0x000fca00008e0600 */
[----:B------:R-:W-:Y:S01]  /*bbf0*/  @!PT LDS RZ, [RZ] ;  /* 0x00000000fffff984 */ /* 0x000fe20000000800 */
[----:B------:R-:W-:Y:S01]  /*bc00*/  @!PT LDS RZ, [RZ] ;  /* 0x00000000fffff984 */ /* 0x000fe20000000800 */
[----:B------:R-:W-:Y:S01]  /*bc10*/  @!PT LDS RZ, [RZ] ;  /* 0x00000000fffff984 */ /* 0x000fe20000000800 */
[----:B------:R1:W-:Y:S04]  /*bc20*/  @P0 LDGSTS.E.BYPASS.LTC128B.128 [R5+0x1ac00], desc[UR36][R2.64], !P4 ;  /* 0x1ac0000002050fae */ /* 0x0003e8000e101d64 */
[----:B------:R1:W-:Y:S04]  /*bc30*/  @P0 LDGSTS.E.BYPASS.LTC128B.128 [R5+0x1dc00], desc[UR36][R2.64+0x80], !P3 ;  /* 0x1dc0008002050fae */ /* 0x0003e8000d901d64 */
[----:B------:R1:W-:Y:S01]  /*bc40*/  @P0 LDGSTS.E.BYPASS.LTC128B.128 [R5+0x20c00], desc[UR36][R2.64+0x100], !P2 ;  /* 0x20c0010002050fae */ /* 0x0003e2000d101d64 */
[----:B------:R-:W-:Y:S01]  /*bc50*/  PLOP3.LUT P0, PT, PT, PT, PT, 0x80, 0x0 ;  /* 0x000000000000781c */ /* 0x000fe20003f0f070 */
[----:B------:R-:W-:-:S12]  /*bc60*/  NOP ;  /* 0x0000000000007918 */ /* 0x000fd80000000000 */
.L_x_260:
[----:B------:R-:W-:Y:S02]  /*bc70*/  PLOP3.LUT P1, PT, P1, P0, PT, 0xa2, 0x0 ;  /* 0x000000000000781c */ /* 0x000fe40000f21472 */
[----:B------:R-:W-:-:S08]  /*bc80*/  @P0 R2UR P1, UR4, R7 ;  /* 0x00000000070402ca */ /* 0x000fd00000020000 */
[----:B------:R-:W-:-:S05]  /*bc90*/  @P0 PLOP3.LUT P0, PT, P1, PT, PT, 0x80, 0x0 ;  /* 0x000000000000081c */ /* 0x000fca0000f0f070 */
[----:B------:R-:W-:Y:S01]  /*bca0*/  @!P1 SYNCS.ARRIVE.TRANS64.RED.A0T1 RZ, [UR4+0x2a830], RZ ;  /* 0x02a830ffffff99a7 */ /* 0x000fe20008200404 */
[----:B------:R-:W-:Y:S07]  /*bcb0*/  @!P1 ARRIVES.LDGSTSBAR.64.TRANSCNT [UR4+0x2a830] ;  /* 0x02a83000ff0099b0 */ /* 0x000fee0008000a84 */
[----:B------:R-:W-:Y:S05]  /*bcc0*/  @P0 BRA.U.ANY `(.L_x_260) ;  /* 0xfffffffd00e80947 */ /* 0x000fea000393ffff */
[----:B------:R-:W-:Y:S01]  /*bcd0*/  NOP ;  /* 0x0000000000007918 */ /* 0x000fe20000000000 */
[----:B------:R-:W-:-:S13]  /*bce0*/  LOP3.LUT P2, RZ, R23, 0x10, RZ, 0xc0, !PT ;  /* 0x0000001017ff7812 */ /* 0x000fda000784c0ff */
[----:B------:R-:W-:Y:S05]  /*bcf0*/  @!P2 BRA `(.L_x_261) ;  /* 0x000000000004a947 */ /* 0x000fea0003800000 */
[----:B------:R-:W-:Y:S01]  /*bd00*/  BPT.TRAP 0x1 ;  /* 0x000000040000795c */ /* 0x000fe20000300000 */
.L_x_261:
[----:B------:R2:W5:Y:S01]  /*bd10*/  LDL.LU R0, [R1+0x4] ;  /* 0x0000040001007983 */ /* 0x0005620000300800 */
[----:B------:R-:W-:Y:S01]  /*bd20*/  LOP3.LUT P0, RZ, R23, 0x40, RZ, 0xc0, !PT ;  /* 0x0000004017ff7812 */ /* 0x000fe2000780c0ff */
[----:B------:R2:W-:-:S12]  /*bd30*/  SYNCS.ARRIVE.TRANS64.A1T0 RZ, [R7+URZ+0x2a830], RZ ;  /* 0x02a830ff07ff79a7 */ /* 0x0005d8000810003f */
[----:B------:R-:W-:Y:S05]  /*bd40*/  WARPSYNC.ALL ;  /* 0x0000000000007948 */ /* 0x000fea0003800000 */
[----:B------:R-:W-:Y:S01]  /*bd50*/  ULDC.64 UR4, c[0x0][0x298] ;  /* 0x0000a60000047ab9 */ /* 0x000fe20000000a00 */
[----:B-1----:R-:W-:Y:S01]  /*bd60*/  VIADD R2, R22, 0xc400 ;  /* 0x0000c40016027836 */ /* 0x002fe20000000000 */
[----:B------:R-:W-:Y:S01]  /*bd70*/  SEL R30, R30, RZ, !P0 ;  /* 0x000000ff1e1e7207 */ /* 0x000fe20004000000 */
[----:B0-----:R-:W-:Y:S01]  /*bd80*/  IMAD.WIDE.U32 R4, R35, UR4, RZ ;  /* 0x0000000423047c25 */ /* 0x001fe2000f8e00ff */
[----:B------:R-:W-:Y:S01]  /*bd90*/  BSSY B6, `(.L_x_262) ;  /* 0x000001b000067945 */ /* 0x000fe20003800000 */
[----:B------:R-:W-:Y:S01]  /*bda0*/  BAR.SYNC.DEFER_BLOCKING 0x8, 0x180 ;  /* 0x0206000000007b1d */ /* 0x000fe20000010000 */
[----:B-----5:R-:W-:-:S02]  /*bdb0*/  SEL R0, R0, RZ, !P0 ;  /* 0x000000ff00007207 */ /* 0x020fc40004000000 */
[----:B------:R-:W-:-:S03]  /*bdc0*/  LOP3.LUT P0, RZ, R2, 0x3ff, RZ, 0xc0, !PT ;  /* 0x000003ff02ff7812 */ /* 0x000fc6000780c0ff */
[----:B------:R0:W-:Y:S04]  /*bdd0*/  STL [R1+0x4], R0 ;  /* 0x0000040001007387 */ /* 0x0001e80000100800 */
[----:B------:R1:W-:Y:S01]  /*bde0*/  STL.64 [R1+0x8], R4 ;  /* 0x0000080401007387 */ /* 0x0003e20000100a00 */
[----:B0-----:R-:W-:-:S05]  /*bdf0*/  SHF.R.S32.HI R0, RZ, 0x1f, R35 ;  /* 0x0000001fff007819 */ /* 0x001fca0000011423 */
[----:B------:R-:W-:-:S04]  /*be00*/  IMAD R0, R0, UR4, RZ ;  /* 0x0000000400007c24 */ /* 0x000fc8000f8e02ff */
[----:B------:R-:W-:-:S04]  /*be10*/  IMAD R0, R35, UR5, R0 ;  /* 0x0000000523007c24 */ /* 0x000fc8000f8e0200 */
[----:B------:R-:W-:Y:S01]  /*be20*/  IMAD.IADD R35, R5, 0x1, R0 ;  /* 0x0000000105237824 */ /* 0x000fe200078e0200 */
[----:B-1----:R-:W-:Y:S06]  /*be30*/  @!P0 BRA `(.L_x_263) ;  /* 0x0000000000408947 */ /* 0x002fec0003800000 */
[----:B------:R-:W-:Y:S01]  /*be40*/  MOV R2, 0x0 ;  /* 0x0000000000027802 */ /* 0x000fe20000000f00 */
[----:B------:R-:W-:Y:S01]  /*be50*/  ULDC.64 UR6, c[0x4][0x90] ;  /* 0x0100240000067ab9 */ /* 0x000fe20000000a00 */
[----:B------:R-:W-:Y:S01]  /*be60*/  ULDC.64 UR8, c[0x4][0x98] ;  /* 0x0100260000087ab9 */ /* 0x000fe20000000a00 */
[----:B------:R-:W-:Y:S01]  /*be70*/  ULDC.64 UR4, c[0x4][0x20] ;  /* 0x0100080000047ab9 */ /* 0x000fe20000000a00 */
[----:B------:R-:W-:Y:S01]  /*be80*/  IMAD.U32 R4, RZ, RZ, UR6 ;  /* 0x00000006ff047e24 */ /* 0x000fe2000f8e00ff */
[----:B------:R-:W-:Y:S01]  /*be90*/  MOV R6, UR8 ;  /* 0x0000000800067c02 */ /* 0x000fe20008000f00 */
[----:B------:R-:W0:Y:S01]  /*bea0*/  LDC.64 R2, c[0x4][R2] ;  /* 0x0100000002027b82 */ /* 0x000e220000000a00 */
[----:B------:R-:W-:Y:S02]  /*beb0*/  IMAD.U32 R5, RZ, RZ, UR7 ;  /* 0x00000007ff057e24 */ /* 0x000fe4000f8e00ff */
[----:B--2---:R-:W-:Y:S02]  /*bec0*/  IMAD.U32 R7, RZ, RZ, UR9 ;  /* 0x00000009ff077e24 */ /* 0x004fe4000f8e00ff */
[----:B------:R-:W-:-:S02]  /*bed0*/  IMAD.U32 R10, RZ, RZ, UR4 ;  /* 0x00000004ff0a7e24 */ /* 0x000fc4000f8e00ff */
[----:B------:R-:W-:Y:S02]  /*bee0*/  IMAD.U32 R11, RZ, RZ, UR5 ;  /* 0x00000005ff0b7e24 */ /* 0x000fe4000f8e00ff */
[----:B------:R-:W-:Y:S02]  /*bef0*/  IMAD.MOV.U32 R8, RZ, RZ, 0x70 ;  /* 0x00000070ff087424 */ /* 0x000fe400078e00ff */
[----:B------:R-:W-:Y:S02]  /*bf00*/  IMAD.MOV.U32 R12, RZ, RZ, 0x1 ;  /* 0x00000001ff0c7424 */ /* 0x000fe400078e00ff */
[----:B------:R-:W-:-:S07]  /*bf10*/  IMAD.MOV.U32 R13, RZ, RZ, RZ ;  /* 0x000000ffff0d7224 */ /* 0x000fce00078e00ff */
[----:B------:R-:W-:-:S07]  /*bf20*/  LEPC R20, `(.L_x_263) ;  /* 0x000000001014794e */ /* 0x000fce0000000000 */
[----:B0-----:R-:W-:Y:S05]  /*bf30*/  CALL.ABS.NOINC R2 ;  /* 0x0000000002007343 */ /* 0x001fea0003c00000 */
.L_x_263:
[----:B------:R-:W-:Y:S05]  /*bf40*/  BSYNC B6 ;  /* 0x0000000000067941 */ /* 0x000fea0003800000 */
.L_x_262:
[----:B------:R-:W3:Y:S01]  /*bf50*/  LDL.LU R20, [R1+0x4] ;  /* 0x0000040001147983 */ /* 0x000ee20000300800 */
[----:B------:R-:W0:Y:S01]  /*bf60*/  LDC R6, c[0x0][0x448] ;  /* 0x00011200ff067b82 */ /* 0x000e220000000800 */
[----:B------:R-:W-:Y:S02]  /*bf70*/  ULDC.64 UR4, c[0x0][0x2d8] ;  /* 0x0000b60000047ab9 */ /* 0x000fe40000000a00 */
[----:B------:R-:W4:Y:S01]  /*bf80*/  LDL.LU.64 R2, [R1+0x8] ;  /* 0x0000080001027983 */ /* 0x000f220000300a00 */
[----:B------:R-:W-:-:S03]  /*bf90*/  SHF.L.U32 R4, R17, 0x7, RZ ;  /* 0x0000000711047819 */ /* 0x000fc600000006ff */
[----:B------:R1:W5:Y:S01]  /*bfa0*/  LDL R17, [R1+0x10] ;  /* 0x0000100001117983 */ /* 0x0003620000100800 */
[----:B0-----:R-:W-:Y:S01]  /*bfb0*/  ISETP.NE.AND P0, PT, R6, 0x1, PT ;  /* 0x000000010600780c */ /* 0x001fe20003f05270 */
[----:B------:R-:W0:Y:S02]  /*bfc0*/  S2R R11, SR_TID.X ;  /* 0x00000000000b7919 */ /* 0x000e240000002100 */
[----:B0-----:R-:W-:-:S05]  /*bfd0*/  IMAD.SHL.U32 R9, R11, 0x8, RZ ;  /* 0x000000080b097824 */ /* 0x001fca00078e00ff */
[----:B------:R-:W-:Y:S01]  /*bfe0*/  LOP3.LUT R9, R9, 0x38, RZ, 0xc0, !PT ;  /* 0x0000003809097812 */ /* 0x000fe200078ec0ff */
[----:B---3--:R-:W-:Y:S02]  /*bff0*/  IMAD.MOV.U32 R21, RZ, RZ, R20 ;  /* 0x000000ffff157224 */ /* 0x008fe400078e0014 */
[----:B------:R-:W0:Y:S01]  /*c000*/  S2R R20, SR_TID.X ;  /* 0x0000000000147919 */ /* 0x000e220000002100 */
[----:B----4-:R-:W-:Y:S02]  /*c010*/  IMAD.MOV.U32 R3, RZ, RZ, R35 ;  /* 0x000000ffff037224 */ /* 0x010fe400078e0023 */
[----:B------:R-:W-:-:S04]  /*c020*/  IMAD.WIDE.U32 R2, R26, UR4, R2 ;  /* 0x000000041a027c25 */ /* 0x000fc8000f8e0002 */
[----:B------:R-:W-:Y:S01]  /*c030*/  IMAD R3, R26, UR5, R3 ;  /* 0x000000051a037c24 */ /* 0x000fe2000f8e0203 */
[----:B------:R-:W-:Y:S02]  /*c040*/  ULDC.64 UR4, c[0x0][0x2e0] ;  /* 0x0000b80000047ab9 */ /* 0x000fe40000000a00 */
[----:B------:R-:W-:Y:S02]  /*c050*/  IMAD R5, R21, UR4, RZ ;  /* 0x0000000415057c24 */ /* 0x000fe4000f8e02ff */
[----:B------:R-:W-:-:S04]  /*c060*/  IMAD.WIDE.U32 R2, R30, UR4, R2 ;  /* 0x000000041e027c25 */ /* 0x000fc8000f8e0002 */
[----:B------:R-:W-:Y:S01]  /*c070*/  IMAD R0, R30, UR5, R5 ;  /* 0x000000051e007c24 */ /* 0x000fe2000f8e0205 */
[----:B------:R-:W-:Y:S01]  /*c080*/  ULDC.64 UR4, c[0x0][0x2d0] ;  /* 0x0000b40000047ab9 */ /* 0x000fe20000000a00 */
[----:B------:R-:W3:Y:S02]  /*c090*/  @P0 LDC R5, c[0x0][0x44c] ;  /* 0x00011300ff050b82 */ /* 0x000ee40000000800 */
[----:B------:R-:W-:-:S06]  /*c0a0*/  IMAD.IADD R3, R3, 0x1, R0 ;  /* 0x0000000103037824 */ /* 0x000fcc00078e0200 */
[----:B------:R-:W4:Y:S01]  /*c0b0*/  @P0 LDC R0, c[0x0][0x450] ;  /* 0x00011400ff000b82 */ /* 0x000f220000000800 */
[C---:B0-----:R-:W-:Y:S01]  /*c0c0*/  LOP3.LUT R21, R20.reuse, 0x7f, RZ, 0xc0, !PT ;  /* 0x0000007f14157812 */ /* 0x041fe200078ec0ff */
[----:B------:R-:W-:-:S03]  /*c0d0*/  IMAD.SHL.U32 R20, R20, 0x10, RZ ;  /* 0x0000001014147824 */ /* 0x000fc600078e00ff */
[----:B------:R-:W-:-:S04]  /*c0e0*/  SHF.R.U32.HI R21, RZ, 0x3, R21 ;  /* 0x00000003ff157819 */ /* 0x000fc80000011615 */
[----:B------:R-:W-:-:S04]  /*c0f0*/  LOP3.LUT R20, R21, 0x70, R20, 0xf8, !PT ;  /* 0x0000007015147812 */ /* 0x000fc800078ef814 */
[----:B--2---:R-:W-:-:S05]  /*c100*/  LOP3.LUT R7, R20, R4, RZ, 0xfc, !PT ;  /* 0x0000000414077212 */ /* 0x004fca00078efcff */
[----:B---3--:R-:W-:-:S04]  /*c110*/  @P0 IMAD.HI.U32 R8, R7, R5, RZ ;  /* 0x0000000507080227 */ /* 0x008fc800078e00ff */
[----:B------:R-:W-:Y:S01]  /*c120*/  IMAD.MOV.U32 R5, RZ, RZ, R7 ;  /* 0x000000ffff057224 */ /* 0x000fe200078e0007 */
[----:B----4-:R-:W-:-:S05]  /*c130*/  @P0 SHF.R.U32.HI R5, RZ, R0, R8 ;  /* 0x00000000ff050219 */ /* 0x010fca0000011608 */
[----:B------:R-:W-:-:S04]  /*c140*/  IMAD.MOV R0, RZ, RZ, -R5 ;  /* 0x000000ffff007224 */ /* 0x000fc800078e0a05 */
[----:B------:R-:W-:Y:S01]  /*c150*/  IMAD R0, R6, R0, R7 ;  /* 0x0000000006007224 */ /* 0x000fe200078e0207 */
[----:B------:R-:W-:Y:S01]  /*c160*/  SHF.R.S32.HI R7, RZ, 0x1f, R5 ;  /* 0x0000001fff077819 */ /* 0x000fe20000011405 */
[----:B------:R-:W-:-:S04]  /*c170*/  IMAD.WIDE.U32 R2, R5, UR4, R2 ;  /* 0x0000000405027c25 */ /* 0x000fc8000f8e0002 */
[----:B------:R-:W-:-:S04]  /*c180*/  IMAD R7, R7, UR4, RZ ;  /* 0x0000000407077c24 */ /* 0x000fc8000f8e02ff */
[----:B------:R-:W-:Y:S01]  /*c190*/  IMAD R7, R5, UR5, R7 ;  /* 0x0000000505077c24 */ /* 0x000fe2000f8e0207 */
[----:B------:R-:W-:Y:S01]  /*c1a0*/  SHF.R.S32.HI R5, RZ, 0x1f, R0 ;  /* 0x0000001fff057819 */ /* 0x000fe20000011400 */
[----:B------:R-:W-:Y:S02]  /*c1b0*/  ULDC.64 UR4, c[0x0][0x2c8] ;  /* 0x0000b20000047ab9 */ /* 0x000fe40000000a00 */
[----:B------:R-:W-:Y:S02]  /*c1c0*/  IMAD.IADD R3, R3, 0x1, R7 ;  /* 0x0000000103037824 */ /* 0x000fe400078e0207 */
[----:B------:R-:W-:Y:S02]  /*c1d0*/  IMAD R5, R5, UR4, RZ ;  /* 0x0000000405057c24 */ /* 0x000fe4000f8e02ff */
[----:B------:R-:W-:Y:S02]  /*c1e0*/  IMAD.SHL.U32 R21, R11, 0x8, RZ ;  /* 0x000000080b157824 */ /* 0x000fe400078e00ff */
[----:B------:R-:W-:-:S02]  /*c1f0*/  IMAD R5, R0, UR5, R5 ;  /* 0x0000000500057c24 */ /* 0x000fc4000f8e0205 */
[----:B------:R-:W-:Y:S01]  /*c200*/  IMAD.WIDE.U32 R2, R0, UR4, R2 ;  /* 0x0000000400027c25 */ /* 0x000fe2000f8e0002 */
[----:B------:R-:W-:Y:S01]  /*c210*/  ULDC.64 UR4, c[0x0][0x280] ;  /* 0x0000a00000047ab9 */ /* 0x000fe20000000a00 */
[----:B------:R-:W-:Y:S02]  /*c220*/  LOP3.LUT R21, R21, 0x38, RZ, 0xc0, !PT ;  /* 0x0000003815157812 */ /* 0x000fe400078ec0ff */
[----:B------:R-:W-:Y:S01]  /*c230*/  IMAD.IADD R5, R3, 0x1, R5 ;  /* 0x0000000103057824 */ /* 0x000fe200078e0205 */
[----:B------:R-:W-:Y:S01]  /*c240*/  LEA R0, P0, R2, UR4, 0x1 ;  /* 0x0000000402007c11 */ /* 0x000fe2000f8008ff */
[----:B------:R-:W-:Y:S01]  /*c250*/  ULDC UR4, c[0x0][0x2b8] ;  /* 0x0000ae0000047ab9 */ /* 0x000fe20000000800 */
[----:B------:R-:W-:Y:S02]  /*c260*/  LOP3.LUT R20, R11, 0x7f, RZ, 0xc0, !PT ;  /* 0x0000007f0b147812 */ /* 0x000fe400078ec0ff */
[C---:B------:R-:W-:Y:S02]  /*c270*/  LOP3.LUT R10, R21.reuse, 0x40, RZ, 0xfc, !PT ;  /* 0x00000040150a7812 */ /* 0x040fe400078efcff */
[----:B------:R-:W-:-:S02]  /*c280*/  LOP3.LUT R11, R21, 0x80, RZ, 0xfc, !PT ;  /* 0x00000080150b7812 */ /* 0x000fc400078efcff */
[----:B------:R-:W-:Y:S01]  /*c290*/  LEA.HI.X R5, R2, UR5, R5, 0x1, P0 ;  /* 0x0000000502057c11 */ /* 0x000fe200080f0c05 */
[----:B------:R-:W-:Y:S01]  /*c2a0*/  UMOV UR5, 0xffffffff ;  /* 0xffffffff00057882 */ /* 0x000fe20000000000 */
[----:B------:R-:W-:Y:S02]  /*c2b0*/  ISETP.GE.AND P3, PT, R9, UR4, PT ;  /* 0x0000000409007c0c */ /* 0x000fe4000bf66270 */
[----:B------:R-:W-:Y:S02]  /*c2c0*/  ISETP.GE.AND P2, PT, R10, UR4, PT ;  /* 0x000000040a007c0c */ /* 0x000fe4000bf46270 */
[----:B------:R-:W-:Y:S02]  /*c2d0*/  ISETP.GE.AND P0, PT, R11, UR4, PT ;  /* 0x000000040b007c0c */ /* 0x000fe4000bf06270 */
[----:B------:R-:W-:Y:S01]  /*c2e0*/  SHF.R.U32.HI R10, RZ, 0x3, R20 ;  /* 0x00000003ff0a7819 */ /* 0x000fe20000011614 */
[----:B-1----:R-:W-:Y:S10]  /*c2f0*/  BRA.DIV UR5, `(.L_x_264) ;  /* 0x0000003a05587947 */ /* 0x002ff4000b800000 */
[----:B------:R-:W0:Y:S01]  /*c300*/  SHFL.IDX PT, R14, R0, RZ, 0x181f ;  /* 0x00181fff000e7589 */ /* 0x000e2200000e0000 */
[----:B-----5:R-:W-:Y:S02]  /*c310*/  IMAD R6, R17, R6, RZ ;  /* 0x0000000611067224 */ /* 0x020fe400078e02ff */
[----:B------:R-:W-:Y:S01]  /*c320*/  IMAD.IADD R4, R10, 0x1, R4 ;  /* 0x000000010a047824 */ /* 0x000fe200078e0204 */
[----:B------:R-:W1:Y:S03]  /*c330*/  SHFL.IDX PT, R2, R5, RZ, 0x181f ;  /* 0x00181fff05027589 */ /* 0x000e6600000e0000 */
[C---:B------:R-:W-:Y:S01]  /*c340*/  VIADD R7, R4.reuse, 0x10 ;  /* 0x0000001004077836 */ /* 0x040fe20000000000 */
[----:B------:R-:W-:-:S13]  /*c350*/  ISETP.GE.AND P1, PT, R4, R6, PT ;  /* 0x000000060400720c */ /* 0x000fda0003f26270 */
[----:B0-----:R-:W-:-:S05]  /*c360*/  @!P1 LEA R14, P4, R9, R14, 0x1 ;  /* 0x0000000e090e9211 */ /* 0x001fca00078808ff */
[----:B-1----:R-:W-:Y:S02]  /*c370*/  @!P1 IMAD.X R3, RZ, RZ, R2, P4 ;  /* 0x000000ffff039224 */ /* 0x002fe400020e0602 */
[----:B------:R-:W-:Y:S02]  /*c380*/  @!P1 IMAD.MOV.U32 R2, RZ, RZ, R14 ;  /* 0x000000ffff029224 */ /* 0x000fe400078e000e */
[----:B------:R-:W0:Y:S04]  /*c390*/  SHFL.IDX PT, R14, R0, 0x1, 0x181f ;  /* 0x00381f00000e7f89 */ /* 0x000e2800000e0000 */
[----:B------:R-:W-:Y:S04]  /*c3a0*/  @!P1 LDGSTS.E.BYPASS.LTC128B.128 [R33+0xc400], desc[UR36][R2.64], !P3 ;  /* 0x0c40000002219fae */ /* 0x000fe8000d901d64 */
[----:B------:R-:W-:Y:S04]  /*c3b0*/  @!P1 LDGSTS.E.BYPASS.LTC128B.128 [R33+0x10400], desc[UR36][R2.64+0x80], !P2 ;  /* 0x1040008002219fae */ /* 0x000fe8000d101d64 */
[----:B------:R1:W-:Y:S01]  /*c3c0*/  @!P1 LDGSTS.E.BYPASS.LTC128B.128 [R33+0x14400], desc[UR36][R2.64+0x100], !P0 ;  /* 0x1440010002219fae */ /* 0x0003e2000c101d64 */
[----:B------:R-:W-:-:S03]  /*c3d0*/  ISETP.GE.AND P1, PT, R7, R6, PT ;  /* 0x000000060700720c */ /* 0x000fc60003f26270 */
[----:B-1----:R-:W1:Y:S10]  /*c3e0*/  SHFL.IDX PT, R2, R5, 0x1, 0x181f ;  /* 0x00381f0005027f89 */ /* 0x002e7400000e0000 */
[----:B0-----:R-:W-:-:S04]  /*c3f0*/  @!P1 LEA R14, P4, R9, R14, 0x1 ;  /* 0x0000000e090e9211 */ /* 0x001fc800078808ff */
[----:B-1----:R-:W-:Y:S01]  /*c400*/  @!P1 IADD3.X R7, RZ, R2, RZ, P4, !PT ;  /* 0x00000002ff079210 */ /* 0x002fe200027fe4ff */
[----:B------:R-:W-:Y:S02]  /*c410*/  @!P1 IMAD.MOV.U32 R2, RZ, RZ, R14 ;  /* 0x000000ffff029224 */ /* 0x000fe400078e000e */
[----:B------:R-:W0:Y:S02]  /*c420*/  SHFL.IDX PT, R14, R0, 0x2, 0x181f ;  /* 0x00581f00000e7f89 */ /* 0x000e2400000e0000 */
[----:B------:R-:W-:Y:S02]  /*c430*/  @!P1 IMAD.MOV.U32 R3, RZ, RZ, R7 ;  /* 0x000000ffff039224 */ /* 0x000fe400078e0007 */
[----:B------:R-:W-:-:S03]  /*c440*/  VIADD R7, R4, 0x20 ;  /* 0x0000002004077836 */ /* 0x000fc60000000000 */
[----:B------:R-:W-:Y:S04]  /*c450*/  @!P1 LDGSTS.E.BYPASS.LTC128B.128 [R33+0xcc00], desc[UR36][R2.64], !P3 ;  /* 0x0cc0000002219fae */ /* 0x000fe8000d901d64 */
[----:B------:R-:W-:Y:S04]  /*c460*/  @!P1 LDGSTS.E.BYPASS.LTC128B.128 [R33+0x10c00], desc[UR36][R2.64+0x80], !P2 ;  /* 0x10c0008002219fae */ /* 0x000fe8000d101d64 */
[----:B------:R1:W-:Y:S01]  /*c470*/  @!P1 LDGSTS.E.BYPASS.LTC128B.128 [R33+0x14c00], desc[UR36][R2.64+0x100], !P0 ;  /* 0x14c0010002219fae */ /* 0x0003e2000c101d64 */
[----:B------:R-:W-:-:S03]  /*c480*/  ISETP.GE.AND P1, PT, R7, R6, PT ;  /* 0x000000060700720c */ /* 0x000fc60003f26270 */
[----:B-1----:R-:W1:Y:S10]  /*c490*/  SHFL.IDX PT, R2, R5, 0x2, 0x181f ;  /* 0x00581f0005027f89 */ /* 0x002e7400000e0000 */
[----:B0-----:R-:W-:-:S05]  /*c4a0*/  @!P1 LEA R14, P4, R9, R14, 0x1 ;  /* 0x0000000e090e9211 */ /* 0x001fca00078808ff */
[----:B-1----:R-:W-:Y:S02]  /*c4b0*/  @!P1 IMAD.X R7, RZ, RZ, R2, P4 ;  /* 0x000000ffff079224 */ /* 0x002fe400020e0602 */
[----:B------:R-:W-:Y:S02]  /*c4c0*/  @!P1 IMAD.MOV.U32 R2, RZ, RZ, R14 ;  /* 0x000000ffff029224 */ /* 0x000fe400078e000e */
[----:B------:R-:W-:Y:S01]  /*c4d0*/  @!P1 IMAD.MOV.U32 R3, RZ, RZ, R7 ;  /* 0x000000ffff039224 */ /* 0x000fe200078e0007 */
[----:B------:R-:W0:Y:S01]  /*c4e0*/  SHFL.IDX PT, R14, R0, 0x3, 0x181f ;  /* 0x00781f00000e7f89 */ /* 0x000e2200000e0000 */
        /* <DEDUP_REMOVED lines=11> */
[----:B------:R-:W-:-:S03]  /*c5a0*/  IADD3 R7, R4, 0x40, RZ ;  /* 0x0000004004077810 */ /* 0x000fc60007ffe0ff */
        /* <DEDUP_REMOVED lines=27> */
[----:B0-----:R-:W-:Y:S01]  /*c760*/  @!P1 LEA R14, P4, R9, R14, 0x1 ;  /* 0x0000000e090e9211 */ /* 0x001fe200078808ff */
[----:B------:R-:W0:Y:S04]  /*c770*/  SHFL.IDX PT, R5, R5, 0x7, 0x181f ;  /* 0x00f81f0005057f89 */ /* 0x000e2800000e0000 */
[----:B-1----:R-:W-:-:S02]  /*c780*/  @!P1 IMAD.X R7, RZ, RZ, R2, P4 ;  /* 0x000000ffff079224 */ /* 0x002fc400020e0602 */
[----:B------:R-:W-:Y:S02]  /*c790*/  @!P1 IMAD.MOV.U32 R2, RZ, RZ, R14 ;  /* 0x000000ffff029224 */ /* 0x000fe400078e000e */
[----:B------:R1:W2:Y:S01]  /*c7a0*/  SHFL.IDX PT, R14, R0, 0x7, 0x181f ;  /* 0x00f81f00000e7f89 */ /* 0x0002a200000e0000 */
[----:B------:R-:W-:-:S05]  /*c7b0*/  @!P1 MOV R3, R7 ;  /* 0x0000000700039202 */ /* 0x000fca0000000f00 */
[----:B------:R1:W-:Y:S04]  /*c7c0*/  @!P1 LDGSTS.E.BYPASS.LTC128B.128 [R33+0xf400], desc[UR36][R2.64], !P3 ;  /* 0x0f40000002219fae */ /* 0x0003e8000d901d64 */
[----:B------:R1:W-:Y:S04]  /*c7d0*/  @!P1 LDGSTS.E.BYPASS.LTC128B.128 [R33+0x13400], desc[UR36][R2.64+0x80], !P2 ;  /* 0x1340008002219fae */ /* 0x0003e8000d101d64 */
[----:B0-----:R1:W-:Y:S02]  /*c7e0*/  @!P1 LDGSTS.E.BYPASS.LTC128B.128 [R33+0x17400], desc[UR36][R2.64+0x100], !P0 ;  /* 0x1740010002219fae */ /* 0x0013e4000c101d64 */
.L_x_353:
[----:B-1----:R-:W-:Y:S01]  /*c7f0*/  VIADD R3, R4, 0x70 ;  /* 0x0000007004037836 */ /* 0x002fe20000000000 */
[----:B------:R-:W-:Y:S04]  /*c800*/  BSSY B0, `(.L_x_265) ;  /* 0x000000b000007945 */ /* 0x000fe80003800000 */
[----:B------:R-:W-:-:S13]  /*c810*/  ISETP.GE.AND P1, PT, R3, R6, PT ;  /* 0x000000060300720c */ /* 0x000fda0003f26270 */
[----:B------:R-:W-:Y:S05]  /*c820*/  @P1 BRA `(.L_x_266) ;  /* 0x0000000000201947 */ /* 0x000fea0003800000 */
[----:B--2---:R-:W-:-:S05]  /*c830*/  LEA R2, P1, R9, R14, 0x1 ;  /* 0x0000000e09027211 */ /* 0x004fca00078208ff */
[----:B------:R-:W-:-:S05]  /*c840*/  IMAD.X R3, RZ, RZ, R5, P1 ;  /* 0x000000ffff037224 */ /* 0x000fca00008e0605 */
[----:B------:R-:W-:Y:S01]  /*c850*/  @!PT LDS RZ, [RZ] ;  /* 0x00000000fffff984 */ /* 0x000fe20000000800 */
[----:B------:R-:W-:Y:S01]  /*c860*/  @!PT LDS RZ, [RZ] ;  /* 0x00000000fffff984 */ /* 0x000fe20000000800 */
[----:B------:R-:W-:Y:S01]  /*c870*/  @!PT LDS RZ, [RZ] ;  /* 0x00000000fffff984 */ /* 0x000fe20000000800 */
[----:B------:R0:W-:Y:S04]  /*c880*/  LDGSTS.E.BYPASS.LTC128B.128 [R33+0xfc00], desc[UR36][R2.64], !P3 ;  /* 0x0fc0000002217fae */ /* 0x0001e8000d901d64 */
[----:B------:R0:W-:Y:S04]  /*c890*/  LDGSTS.E.BYPASS.LTC128B.128 [R33+0x13c00], desc[UR36][R2.64+0x80], !P2 ;  /* 0x13c0008002217fae */ /* 0x0001e8000d101d64 */
[----:B------:R0:W-:Y:S02]  /*c8a0*/  LDGSTS.E.BYPASS.LTC128B.128 [R33+0x17c00], desc[UR36][R2.64+0x100], !P0 ;  /* 0x17c0010002217fae */ /* 0x0001e4000c101d64 */
.L_x_266:
[----:B------:R-:W-:Y:S05]  /*c8b0*/  BSYNC B0 ;  /* 0x0000000000007941 */ /* 0x000fea0003800000 */
.L_x_265:
[----:B------:R-:W-:Y:S01]  /*c8c0*/  NOP ;  /* 0x0000000000007918 */ /* 0x000fe20000000000 */
[----:B------:R-:W-:-:S13]  /*c8d0*/  PLOP3.LUT P0, PT, PT, PT, PT, 0x80, 0x0 ;  /* 0x000000000000781c */ /* 0x000fda0003f0f070 */
.L_x_267:
[----:B------:R-:W-:Y:S02]  /*c8e0*/  PLOP3.LUT P1, PT, P1, P0, PT, 0xa2, 0x0 ;  /* 0x000000000000781c */ /* 0x000fe40000f21472 */
[----:B------:R-:W-:-:S08]  /*c8f0*/  @P0 R2UR P1, UR4, R22 ;  /* 0x00000000160402ca */ /* 0x000fd00000020000 */
[----:B------:R-:W-:-:S05]  /*c900*/  @P0 PLOP3.LUT P0, PT, P1, PT, PT, 0x80, 0x0 ;  /* 0x000000000000081c */ /* 0x000fca0000f0f070 */
[----:B------:R-:W-:Y:S01]  /*c910*/  @!P1 SYNCS.ARRIVE.TRANS64.RED.A0T1 RZ, [UR4+0x2a800], RZ ;  /* 0x02a800ffffff99a7 */ /* 0x000fe20008200404 */
[----:B------:R-:W-:Y:S07]  /*c920*/  @!P1 ARRIVES.LDGSTSBAR.64.TRANSCNT [UR4+0x2a800] ;  /* 0x02a80000ff0099b0 */ /* 0x000fee0008000a84 */
[----:B------:R-:W-:Y:S05]  /*c930*/  @P0 BRA.U.ANY `(.L_x_267) ;  /* 0xfffffffd00e80947 */ /* 0x000fea000393ffff */
[----:B0-----:R-:W3:Y:S04]  /*c940*/  LDL.LU R3, [R1+0x18] ;  /* 0x0000180001037983 */ /* 0x001ee80000300800 */
[----:B------:R-:W4:Y:S01]  /*c950*/  LDL.LU R2, [R1+0x14] ;  /* 0x0000140001027983 */ /* 0x000f220000300800 */
[----:B---3--:R-:W-:-:S05]  /*c960*/  VIADD R3, R3, 0x1 ;  /* 0x0000000103037836 */ /* 0x008fca0000000000 */
[----:B------:R-:W-:Y:S01]  /*c970*/  LEA.HI R0, R3, R3, RZ, 0x1 ;  /* 0x0000000303007211 */ /* 0x000fe200078f08ff */
[----:B------:R0:W-:Y:S03]  /*c980*/  STL [R1+0x18], R3 ;  /* 0x0000180301007387 */ /* 0x0001e60000100800 */
[----:B------:R-:W-:-:S05]  /*c990*/  LOP3.LUT R0, R0, 0xfffffffe, RZ, 0xc0, !PT ;  /* 0xfffffffe00007812 */ /* 0x000fca00078ec0ff */
[----:B0-----:R-:W-:Y:S02]  /*c9a0*/  IMAD.IADD R3, R3, 0x1, -R0 ;  /* 0x0000000103037824 */ /* 0x001fe400078e0a00 */
[----:B----4-:R-:W-:-:S03]  /*c9b0*/  VIADD R0, R2, 0xfffffffe ;  /* 0xfffffffe02007836 */ /* 0x010fc60000000000 */
[----:B------:R-:W-:Y:S01]  /*c9c0*/  SHF.L.U32 R3, R3, 0x1f, RZ ;  /* 0x0000001f03037819 */ /* 0x000fe200000006ff */
[----:B------:R-:W-:Y:S01]  /*c9d0*/  NOP ;  /* 0x0000000000007918 */ /* 0x000fe20000000000 */
[----:B------:R0:W-:Y:S01]  /*c9e0*/  SYNCS.ARRIVE.TRANS64.A1T0 RZ, [R22+URZ+0x2a800], RZ ;  /* 0x02a800ff16ff79a7 */ /* 0x0001e2000810003f */
[----:B------:R-:W-:Y:S01]  /*c9f0*/  BSSY B0, `(.L_x_268) ;  /* 0x0000003000007945 */ /* 0x000fe20003800000 */
[----:B------:R-:W1:Y:S03]  /*ca00*/  SYNCS.PHASECHK.TRANS64.TRYWAIT P0, [R22+URZ+0x2a820], R3 ;  /* 0x02a82003160075a7 */ /* 0x000e66000800017f */
[----:B01----:R-:W-:Y:S05]  /*ca10*/  @!P0 BRA `(.L_x_269) ;  /* 0x0000003c002c8947 */ /* 0x003fea0003800000 */
.L_x_354:
[----:B------:R-:W-:Y:S05]  /*ca20*/  BSYNC B0 ;  /* 0x0000000000007941 */ /* 0x000fea0003800000 */
.L_x_268:
[----:B------:R-:W-:Y:S01]  /*ca30*/  ISETP.GE.AND P0, PT, R0, R36, PT ;  /* 0x000000240000720c */ /* 0x000fe20003f06270 */
[----:B------:R-:W-:-:S12]  /*ca40*/  BSSY B0, `(.L_x_270) ;  /* 0x00000f6000007945 */ /* 0x000fd80003800000 */
[----:B------:R-:W-:Y:S05]  /*ca50*/  @!P0 BRA `(.L_x_271) ;  /* 0x0000000c00d08947 */ /* 0x000fea0003800000 */
[----:B------:R-:W-:Y:S02]  /*ca60*/  IMAD.MOV.U32 R17, RZ, RZ, R28 ;  /* 0x000000ffff117224 */ /* 0x000fe400078e001c */
[----:B------:R-:W-:Y:S02]  /*ca70*/  IMAD.MOV.U32 R10, RZ, RZ, R27 ;  /* 0x000000ffff0a7224 */ /* 0x000fe400078e001b */
[----:B------:R-:W-:-:S07]  /*ca80*/  IMAD.MOV.U32 R30, RZ, RZ, R25 ;  /* 0x000000ffff1e7224 */ /* 0x000fce00078e0019 */
.L_x_284:
[----:B------:R-:W3:Y:S01]  /*ca90*/  LDL R8, [R1] ;  /* 0x0000000001087983 */ /* 0x000ee20000100800 */
[----:B------:R-:W1:Y:S01]  /*caa0*/  S2R R2, SR_TID.X ;  /* 0x0000000000027919 */ /* 0x000e620000002100 */
[----:B0-----:R-:W0:Y:S01]  /*cab0*/  S2R R3, SR_TID.X ;  /* 0x0000000000037919 */ /* 0x001e220000002100 */
[----:B-1----:R-:W-:-:S04]  /*cac0*/  LOP3.LUT R2, R2, 0x7f, RZ, 0xc0, !PT ;  /* 0x0000007f02027812 */ /* 0x002fc800078ec0ff */
[----:B------:R-:W-:Y:S01]  /*cad0*/  SHF.R.U32.HI R4, RZ, 0x3, R2 ;  /* 0x00000003ff047819 */ /* 0x000fe20000011602 */
[----:B0-----:R-:W-:Y:S01]  /*cae0*/  IMAD.SHL.U32 R3, R3, 0x10, RZ ;  /* 0x0000001003037824 */ /* 0x001fe200078e00ff */
[----:B------:R-:W0:Y:S04]  /*caf0*/  LDC R2, c[0x0][0x430] ;  /* 0x00010c00ff027b82 */ /* 0x000e280000000800 */
[----:B------:R-:W-:-:S04]  /*cb00*/  LOP3.LUT R3, R4, 0x70, R3, 0xf8, !PT ;  /* 0x0000007004037812 */ /* 0x000fc800078ef803 */
[----:B------:R-:W-:Y:S01]  /*cb10*/  ISETP.GT.U32.AND P2, PT, R3, 0x5f, PT ;  /* 0x0000005f0300780c */ /* 0x000fe20003f44070 */
[----:B------:R-:W-:-:S12]  /*cb20*/  IMAD R7, R0, 0x60, R37 ;  /* 0x0000006000077824 */ /* 0x000fd800078e0225 */
[----:B------:R-:W1:Y:S01]  /*cb30*/  @!P2 LDC.64 R4, c[0x0][0x428] ;  /* 0x00010a00ff04ab82 */ /* 0x000e620000000a00 */
[----:B0-----:R-:W-:-:S13]  /*cb40*/  ISETP.NE.AND P0, PT, R2, 0x1, PT ;  /* 0x000000010200780c */ /* 0x001fda0003f05270 */
[----:B------:R-:W0:Y:S08]  /*cb50*/  @P0 LDC R6, c[0x0][0x434] ;  /* 0x00010d00ff060b82 */ /* 0x000e300000000800 */
[----:B------:R-:W4:Y:S01]  /*cb60*/  @P0 LDC R2, c[0x0][0x438] ;  /* 0x00010e00ff020b82 */ /* 0x000f220000000800 */
[----:B------:R-:W-:-:S04]  /*cb70*/  IMAD.IADD R7, R3, 0x1, R7 ;  /* 0x0000000103077824 */ /* 0x000fc800078e0207 */
[----:B0-----:R-:W-:Y:S01]  /*cb80*/  @P0 IMAD.HI.U32 R3, R7, R6, RZ ;  /* 0x0000000607030227 */ /* 0x001fe200078e00ff */
[----:B------:R-:W-:-:S04]  /*cb90*/  MOV R6, R7 ;  /* 0x0000000700067202 */ /* 0x000fc80000000f00 */
[----:B----4-:R-:W-:-:S04]  /*cba0*/  @P0 SHF.R.U32.HI R6, RZ, R2, R3 ;  /* 0x00000002ff060219 */ /* 0x010fc80000011603 */
[--C-:B------:R-:W-:Y:S01]  /*cbb0*/  @!P2 SHF.R.S32.HI R3, RZ, 0x1f, R6.reuse ;  /* 0x0000001fff03a819 */ /* 0x100fe20000011406 */
[----:B------:R-:W-:-:S04]  /*cbc0*/  @!P2 IMAD.MOV.U32 R2, RZ, RZ, R6 ;  /* 0x000000ffff02a224 */ /* 0x000fc800078e0006 */
[----:B-1----:R-:W-:-:S04]  /*cbd0*/  @!P2 IMAD.WIDE.U32 R2, R31, R4, R2 ;  /* 0x000000041f02a225 */ /* 0x002fc800078e0002 */
[----:B---3--:R-:W-:-:S04]  /*cbe0*/  @!P2 IMAD R8, R8, R4, RZ ;  /* 0x000000040808a224 */ /* 0x008fc800078e02ff */
[----:B------:R-:W-:Y:S02]  /*cbf0*/  @!P2 IMAD R8, R31, R5, R8 ;  /* 0x000000051f08a224 */ /* 0x000fe400078e0208 */
[----:B------:R-:W0:Y:S02]  /*cc00*/  @!P2 LDC.64 R4, c[0x0][0x418] ;  /* 0x00010600ff04ab82 */ /* 0x000e240000000a00 */
[----:B------:R-:W-:Y:S01]  /*cc10*/  @!P2 IMAD.IADD R8, R8, 0x1, R3 ;  /* 0x000000010808a824 */ /* 0x000fe200078e0203 */
[----:B0-----:R-:W-:-:S04]  /*cc20*/  @!P2 LEA R4, P0, R2, R4, 0x2 ;  /* 0x000000040204a211 */ /* 0x001fc800078010ff */
[----:B------:R-:W-:Y:S01]  /*cc30*/  @!P2 LEA.HI.X R5, R2, R5, R8, 0x2, P0 ;  /* 0x000000050205a211 */ /* 0x000fe200000f1408 */
[----:B------:R-:W-:-:S06]  /*cc40*/  IMAD.MOV.U32 R8, RZ, RZ, RZ ;  /* 0x000000ffff087224 */ /* 0x000fcc00078e00ff */
[----:B------:R0:W5:Y:S01]  /*cc50*/  @!P2 LDG.E R8, desc[UR36][R4.64] ;  /* 0x000000240408a981 */ /* 0x000162000c1e1900 */
[----:B------:R-:W-:Y:S01]  /*cc60*/  LOP3.LUT P1, RZ, R23, 0x10, RZ, 0xc0, !PT ;  /* 0x0000001017ff7812 */ /* 0x000fe2000782c0ff */
[----:B------:R-:W-:Y:S01]  /*cc70*/  VIADD R27, R10, 0x1 ;  /* 0x000000010a1b7836 */ /* 0x000fe20000000000 */
[----:B------:R-:W-:Y:S05]  /*cc80*/  YIELD ;  /* 0x0000000000007946 */ /* 0x000fea0003800000 */
[----:B------:R-:W-:Y:S01]  /*cc90*/  ISETP.NE.AND P0, PT, R27, 0x2, PT ;  /* 0x000000021b00780c */ /* 0x000fe20003f05270 */
[----:B------:R-:W-:Y:S01]  /*cca0*/  IMAD.MOV R2, RZ, RZ, -R6 ;  /* 0x000000ffff027224 */ /* 0x000fe200078e0a06 */
[----:B------:R-:W-:-:S02]  /*ccb0*/  ULDC UR4, c[0x0][0x430] ;  /* 0x00010c0000047ab9 */ /* 0x000fc40000000800 */
[----:B------:R-:W-:Y:S01]  /*ccc0*/  SEL R28, RZ, 0x1, P0 ;  /* 0x00000001ff1c7807 */ /* 0x000fe20000000000 */
[----:B------:R-:W-:Y:S01]  /*ccd0*/  IMAD R7, R2, UR4, R7 ;  /* 0x0000000402077c24 */ /* 0x000fe2000f8e0207 */
[----:B------:R-:W-:Y:S01]  /*cce0*/  SEL R27, R27, RZ, P0 ;  /* 0x000000ff1b1b7207 */ /* 0x000fe20000000000 */
[----:B------:R-:W-:Y:S01]  /*ccf0*/  IMAD.MOV.U32 R25, RZ, RZ, R0 ;  /* 0x000000ffff197224 */ /* 0x000fe200078e0000 */
[----:B------:R-:W-:Y:S01]  /*cd00*/  LOP3.LUT R28, R17, R28, RZ, 0x3c, !PT ;  /* 0x0000001c111c7212 */ /* 0x000fe200078e3cff */
[----:B0-----:R-:W-:Y:S06]  /*cd10*/  @!P1 BRA `(.L_x_272) ;  /* 0x0000000000049947 */ /* 0x001fec0003800000 */
[----:B------:R-:W-:Y:S01]  /*cd20*/  BPT.TRAP 0x1 ;  /* 0x000000040000795c */ /* 0x000fe20000300000 */
.L_x_272:
[----:B------:R-:W-:Y:S01]  /*cd30*/  IMAD R6, R27, 0x8, R22 ;  /* 0x000000081b067824 */ /* 0x000fe200078e0216 */
[----:B------:R-:W-:Y:S01]  /*cd40*/  SHF.L.U32 R3, R28, 0x1f, RZ ;  /* 0x0000001f1c037819 */ /* 0x000fe200000006ff */
[----:B------:R-:W-:Y:S03]  /*cd50*/  BSSY B1, `(.L_x_273) ;  /* 0x0000003000017945 */ /* 0x000fe60003800000 */
[----:B------:R-:W0:Y:S02]  /*cd60*/  SYNCS.PHASECHK.TRANS64.TRYWAIT P0, [R6+URZ+0x2a840], R3 ;  /* 0x02a84003060075a7 */ /* 0x000e24000800017f */
[----:B0-----:R-:W-:Y:S05]  /*cd70*/  @!P0 BRA `(.L_x_274) ;  /* 0x0000003800688947 */ /* 0x001fea0003800000 */
.L_x_355:
[----:B------:R-:W-:Y:S05]  /*cd80*/  BSYNC B1 ;  /* 0x0000000000017941 */ /* 0x000fea0003800000 */
.L_x_273:
[----:B------:R-:W-:Y:S01]  /*cd90*/  SHF.R.S32.HI R20, RZ, 0x1f, R7 ;  /* 0x0000001fff147819 */ /* 0x000fe20000011407 */
[----:B------:R-:W-:Y:S01]  /*cda0*/  ULDC.64 UR4, c[0x0][0x300] ;  /* 0x0000c00000047ab9 */ /* 0x000fe20000000a00 */
[----:B-----5:R-:W-:Y:S01]  /*cdb0*/  SHF.R.S32.HI R21, RZ, 0x1f, R8 ;  /* 0x0000001fff157819 */ /* 0x020fe20000011408 */
[----:B0-----:R-:W-:Y:S01]  /*cdc0*/  IMAD.WIDE.U32 R2, R7, UR4, RZ ;  /* 0x0000000407027c25 */ /* 0x001fe2000f8e00ff */
[----:B------:R-:W-:Y:S01]  /*cdd0*/  ULDC.64 UR6, c[0x0][0x2e8] ;  /* 0x0000ba0000067ab9 */ /* 0x000fe20000000a00 */
[C---:B------:R-:W-:Y:S02]  /*cde0*/  LOP3.LUT P3, RZ, R23.reuse, 0x4, RZ, 0xc0, !PT ;  /* 0x0000000417ff7812 */ /* 0x040fe4000786c0ff */
[----:B------:R-:W-:Y:S01]  /*cdf0*/  IMAD R0, R20, UR4, RZ ;  /* 0x0000000414007c24 */ /* 0x000fe2000f8e02ff */
[----:B------:R-:W-:Y:S01]  /*ce00*/  LOP3.LUT P2, RZ, R23, 0x2, RZ, 0xc0, !PT ;  /* 0x0000000217ff7812 */ /* 0x000fe2000784c0ff */
[----:B------:R-:W-:Y:S01]  /*ce10*/  IMAD R4, R27, 0x4800, R32 ;  /* 0x000048001b047824 */ /* 0x000fe200078e0220 */
[----:B------:R-:W-:Y:S01]  /*ce20*/  LOP3.LUT P1, RZ, R23, 0x1, RZ, 0xc0, !PT ;  /* 0x0000000117ff7812 */ /* 0x000fe2000782c0ff */
[----:B------:R-:W-:Y:S01]  /*ce30*/  IMAD R0, R7, UR5, R0 ;  /* 0x0000000507007c24 */ /* 0x000fe2000f8e0200 */
[----:B------:R-:W-:-:S03]  /*ce40*/  ULDC.64 UR4, c[0x0][0x310] ;  /* 0x0000c40000047ab9 */ /* 0x000fc60000000a00 */
[----:B------:R-:W-:Y:S02]  /*ce50*/  IMAD.IADD R3, R3, 0x1, R0 ;  /* 0x0000000103037824 */ /* 0x000fe400078e0200 */
[----:B------:R-:W-:Y:S02]  /*ce60*/  IMAD R0, R21, UR4, RZ ;  /* 0x0000000415007c24 */ /* 0x000fe4000f8e02ff */
[----:B------:R-:W-:-:S04]  /*ce70*/  IMAD.WIDE.U32 R2, R8, UR4, R2 ;  /* 0x0000000408027c25 */ /* 0x000fc8000f8e0002 */
[----:B------:R-:W-:Y:S01]  /*ce80*/  IMAD R0, R8, UR5, R0 ;  /* 0x0000000508007c24 */ /* 0x000fe2000f8e0200 */
[----:B------:R-:W-:-:S03]  /*ce90*/  ULDC.64 UR4, c[0x0][0x308] ;  /* 0x0000c20000047ab9 */ /* 0x000fc60000000a00 */
[----:B------:R-:W-:Y:S02]  /*cea0*/  IMAD.IADD R3, R3, 0x1, R0 ;  /* 0x0000000103037824 */ /* 0x000fe400078e0200 */
[----:B------:R-:W-:Y:S01]  /*ceb0*/  IMAD.WIDE.U32 R2, R26, UR4, R2 ;  /* 0x000000041a027c25 */ /* 0x000fe2000f8e0002 */
[----:B------:R-:W-:-:S03]  /*cec0*/  UMOV UR4, 0xffffffff ;  /* 0xffffffff00047882 */ /* 0x000fc60000000000 */
[----:B------:R-:W-:Y:S01]  /*ced0*/  IMAD R5, R26, UR5, R3 ;  /* 0x000000051a057c24 */ /* 0x000fe2000f8e0203 */
[----:B------:R-:W-:-:S04]  /*cee0*/  LEA R9, P0, R2, UR6, 0x1 ;  /* 0x0000000602097c11 */ /* 0x000fc8000f8008ff */
[----:B------:R-:W-:Y:S01]  /*cef0*/  LEA.HI.X R5, R2, UR7, R5, 0x1, P0 ;  /* 0x0000000702057c11 */ /* 0x000fe200080f0c05 */
[----:B------:R-:W-:Y:S08]  /*cf00*/  BRA.DIV UR4, `(.L_x_275) ;  /* 0x0000003a04187947 */ /* 0x000ff0000b800000 */
[----:B------:R-:W0:Y:S01]  /*cf10*/  S2R R3, SR_TID.X ;  /* 0x0000000000037919 */ /* 0x000e220000002100 */
[----:B------:R-:W-:Y:S01]  /*cf20*/  IMAD R4, R4, 0x2, R22 ;  /* 0x0000000204047824 */ /* 0x000fe200078e0216 */
[----:B------:R-:W1:Y:S04]  /*cf30*/  SHFL.IDX PT, R2, R9, RZ, 0x181f ;  /* 0x00181fff09027589 */ /* 0x000e6800000e0000 */
[----:B------:R-:W-:Y:S01]  /*cf40*/  SHFL.IDX PT, R35, R5, 0x2, 0x181f ;  /* 0x00581f0005237f89 */ /* 0x000fe200000e0000 */
[----:B0-----:R-:W-:-:S03]  /*cf50*/  IMAD.SHL.U32 R11, R3, 0x8, RZ ;  /* 0x00000008030b7824 */ /* 0x001fc600078e00ff */
[----:B------:R-:W0:Y:S02]  /*cf60*/  SHFL.IDX PT, R3, R5, RZ, 0x181f ;  /* 0x00181fff05037589 */ /* 0x000e2400000e0000 */
[----:B------:R-:W-:-:S04]  /*cf70*/  LOP3.LUT R11, R11, 0x38, RZ, 0xc0, !PT ;  /* 0x000000380b0b7812 */ /* 0x000fc800078ec0ff */
[----:B------:R-:W-:-:S04]  /*cf80*/  SHF.L.U32 R0, R11, 0x1, RZ ;  /* 0x000000010b007819 */ /* 0x000fc800000006ff */
[----:B-1----:R-:W-:-:S05]  /*cf90*/  IADD3 R2, P0, R2, R0, RZ ;  /* 0x0000000002027210 */ /* 0x002fca0007f1e0ff */
[----:B0-----:R-:W-:-:S05]  /*cfa0*/  IMAD.X R3, RZ, RZ, R3, P0 ;  /* 0x000000ffff037224 */ /* 0x001fca00000e0603 */
[----:B------:R-:W-:Y:S04]  /*cfb0*/  LDGSTS.E.BYPASS.LTC128B.128 [R4+0x18400], desc[UR36][R2.64], !P3 ;  /* 0x1840000002047fae */ /* 0x000fe8000d901d64 */
[----:B------:R-:W-:Y:S04]  /*cfc0*/  LDGSTS.E.BYPASS.LTC128B.128 [R4+0x1b400], desc[UR36][R2.64+0x80], !P2 ;  /* 0x1b40008002047fae */ /* 0x000fe8000d101d64 */
[----:B------:R0:W-:Y:S04]  /*cfd0*/  LDGSTS.E.BYPASS.LTC128B.128 [R4+0x1e400], desc[UR36][R2.64+0x100], !P1 ;  /* 0x1e40010002047fae */ /* 0x0001e8000c901d64 */
[----:B0-----:R-:W0:Y:S04]  /*cfe0*/  SHFL.IDX PT, R2, R9, 0x1, 0x181f ;  /* 0x00381f0009027f89 */ /* 0x001e2800000e0000 */
[----:B------:R-:W1:Y:S01]  /*cff0*/  SHFL.IDX PT, R3, R5, 0x1, 0x181f ;  /* 0x00381f0005037f89 */ /* 0x000e6200000e0000 */
[----:B0-----:R-:W-:-:S05]  /*d000*/  IADD3 R2, P0, R2, R0, RZ ;  /* 0x0000000002027210 */ /* 0x001fca0007f1e0ff */
[----:B-1----:R-:W-:-:S05]  /*d010*/  IMAD.X R3, RZ, RZ, R3, P0 ;  /* 0x000000ffff037224 */ /* 0x002fca00000e0603 */
[----:B------:R-:W-:Y:S04]  /*d020*/  LDGSTS.E.BYPASS.LTC128B.128 [R4+0x18c00], desc[UR36][R2.64], !P3 ;  /* 0x18c0000002047fae */ /* 0x000fe8000d901d64 */
[----:B------:R-:W-:Y:S04]  /*d030*/  LDGSTS.E.BYPASS.LTC128B.128 [R4+0x1bc00], desc[UR36][R2.64+0x80], !P2 ;  /* 0x1bc0008002047fae */ /* 0x000fe8000d101d64 */
[----:B------:R0:W-:Y:S04]  /*d040*/  LDGSTS.E.BYPASS.LTC128B.128 [R4+0x1ec00], desc[UR36][R2.64+0x100], !P1 ;  /* 0x1ec0010002047fae */ /* 0x0001e8000c901d64 */
[----:B0-----:R-:W0:Y:S02]  /*d050*/  SHFL.IDX PT, R2, R9, 0x2, 0x181f ;  /* 0x00581f0009027f89 */ /* 0x001e2400000e0000 */
[----:B0-----:R-:W-:-:S05]  /*d060*/  IADD3 R2, P0, R2, R0, RZ ;  /* 0x0000000002027210 */ /* 0x001fca0007f1e0ff */
[----:B------:R-:W-:Y:S02]  /*d070*/  IMAD.X R3, RZ, RZ, R35, P0 ;  /* 0x000000ffff037224 */ /* 0x000fe400000e0623 */
[----:B------:R-:W-:Y:S04]  /*d080*/  SHFL.IDX PT, R35, R5, 0x3, 0x181f ;  /* 0x00781f0005237f89 */ /* 0x000fe800000e0000 */
        /* <DEDUP_REMOVED lines=13> */
[----:B------:R0:W1:Y:S04]  /*d160*/  SHFL.IDX PT, R35, R5, 0x5, 0x181f ;  /* 0x00b81f0005237f89 */ /* 0x00006800000e0000 */
[----:B------:R-:W-:Y:S04]  /*d170*/  LDGSTS.E.BYPASS.LTC128B.128 [R4+0x1a400], desc[UR36][R2.64], !P3 ;  /* 0x1a40000002047fae */ /* 0x000fe8000d901d64 */
[----:B------:R-:W-:Y:S04]  /*d180*/  LDGSTS.E.BYPASS.LTC128B.128 [R4+0x1d400], desc[UR36][R2.64+0x80], !P2 ;  /* 0x1d40008002047fae */ /* 0x000fe8000d101d64 */
[----:B------:R3:W-:Y:S04]  /*d190*/  LDGSTS.E.BYPASS.LTC128B.128 [R4+0x20400], desc[UR36][R2.64+0x100], !P1 ;  /* 0x2040010002047fae */ /* 0x0007e8000c901d64 */
[----:B-1-3--:R0:W3:Y:S02]  /*d1a0*/  SHFL.IDX PT, R2, R9, 0x5, 0x181f ;  /* 0x00b81f0009027f89 */ /* 0x00a0e400000e0000 */
.L_x_369:
[----:B---3--:R-:W-:-:S05]  /*d1b0*/  IADD3 R2, P0, R2, R0, RZ ;  /* 0x0000000002027210 */ /* 0x008fca0007f1e0ff */
        /* <DEDUP_REMOVED lines=9> */
.L_x_276:
        /* <DEDUP_REMOVED lines=10> */
.L_x_277:
[----:B------:R3:W-:Y:S01]  /*d2f0*/  SYNCS.ARRIVE.TRANS64.A1T0 RZ, [R6+URZ+0x2a830], RZ ;  /* 0x02a830ff06ff79a7 */ /* 0x0007e2000810003f */
[----:B------:R-:W-:Y:S05]  /*d300*/  @!P2 BRA `(.L_x_278) ;  /* 0x000000000004a947 */ /* 0x000fea0003800000 */
[----:B------:R-:W-:Y:S01]  /*d310*/  BPT.TRAP 0x1 ;  /* 0x000000040000795c */ /* 0x000fe20000300000 */
.L_x_278:
[----:B-1----:R-:W-:Y:S01]  /*d320*/  SHF.L.U32 R2, R17, 0x1f, RZ ;  /* 0x0000001f11027819 */ /* 0x002fe200000006ff */
[----:B------:R-:W-:Y:S01]  /*d330*/  IMAD R4, R10, 0x8, R22 ;  /* 0x000000080a047824 */ /* 0x000fe200078e0216 */
[----:B------:R-:W-:Y:S03]  /*d340*/  BSSY B1, `(.L_x_279) ;  /* 0x0000003000017945 */ /* 0x000fe60003800000 */
[----:B------:R-:W1:Y:S02]  /*d350*/  SYNCS.PHASECHK.TRANS64.TRYWAIT P0, [R4+URZ+0x2a860], R2 ;  /* 0x02a86002040075a7 */ /* 0x000e64000800017f */
[----:B-1----:R-:W-:Y:S05]  /*d360*/  @!P0 BRA `(.L_x_280) ;  /* 0x0000003800dc8947 */ /* 0x002fea0003800000 */
.L_x_370:
[----:B------:R-:W-:Y:S05]  /*d370*/  BSYNC B1 ;  /* 0x0000000000017941 */ /* 0x000fea0003800000 */
.L_x_279:
[----:B------:R-:W4:Y:S01]  /*d380*/  S2R R3, SR_TID.X ;  /* 0x0000000000037919 */ /* 0x000f220000002100 */
[----:B------:R-:W-:Y:S01]  /*d390*/  UMOV UR4, 0xffffffff ;  /* 0xffffffff00047882 */ /* 0x000fe20000000000 */
[----:B---3--:R-:W-:Y:S01]  /*d3a0*/  IMAD R6, R30, -0x60, R34 ;  /* 0xffffffa01e067824 */ /* 0x008fe200078e0222 */
[----:B------:R-:W-:Y:S01]  /*d3b0*/  LOP3.LUT P0, RZ, R29, 0x2, RZ, 0xc0, !PT ;  /* 0x000000021dff7812 */ /* 0x000fe2000780c0ff */
[----:B0-----:R-:W-:Y:S01]  /*d3c0*/  IMAD R5, R10, 0x3000, R32 ;  /* 0x000030000a057824 */ /* 0x001fe200078e0220 */
[----:B----4-:R-:W-:-:S04]  /*d3d0*/  LOP3.LUT R3, R3, 0x7f, RZ, 0xc0, !PT ;  /* 0x0000007f03037812 */ /* 0x010fc800078ec0ff */
[----:B------:R-:W-:-:S05]  /*d3e0*/  SHF.R.U32.HI R3, RZ, 0x3, R3 ;  /* 0x00000003ff037819 */ /* 0x000fca0000011603 */
[----:B------:R-:W-:Y:S01]  /*d3f0*/  IMAD.IADD R6, R6, 0x1, -R3 ;  /* 0x0000000106067824 */ /* 0x000fe200078e0a03 */
[----:B------:R-:W-:Y:S06]  /*d400*/  BRA.DIV UR4, `(.L_x_281) ;  /* 0x0000003a04c87947 */ /* 0x000fec000b800000 */
[----:B-1----:R-:W0:Y:S01]  /*d410*/  SHFL.IDX PT, R2, R18, RZ, 0x181f ;  /* 0x00181fff12027589 */ /* 0x002e2200000e0000 */
[----:B------:R-:W-:-:S03]  /*d420*/  LEA R5, R5, R22, 0x1 ;  /* 0x0000001605057211 */ /* 0x000fc600078e08ff */
[----:B------:R-:W1:Y:S04]  /*d430*/  SHFL.IDX PT, R3, R24, RZ, 0x181f ;  /* 0x00181fff18037589 */ /* 0x000e6800000e0000 */
[----:B--2---:R-:W-:Y:S01]  /*d440*/  SHFL.IDX PT, R14, R18, 0x5, 0x181f ;  /* 0x00b81f00120e7f89 */ /* 0x004fe200000e0000 */
[----:B0-----:R-:W-:-:S05]  /*d450*/  IADD3 R2, P1, R2, R0, RZ ;  /* 0x0000000002027210 */ /* 0x001fca0007f3e0ff */
[----:B-1----:R-:W-:Y:S01]  /*d460*/  IMAD.X R3, RZ, RZ, R3, P1 ;  /* 0x000000ffff037224 */ /* 0x002fe200008e0603 */
[----:B------:R-:W-:-:S04]  /*d470*/  LOP3.LUT P1, RZ, R29, 0x1, RZ, 0xc0, !PT ;  /* 0x000000011dff7812 */ /* 0x000fc8000782c0ff */
[----:B------:R-:W-:-:S13]  /*d480*/  ISETP.LT.OR P2, PT, R6, 0x1, !P1 ;  /* 0x000000010600780c */ /* 0x000fda0004f41670 */
[----:B------:R-:W-:Y:S01]  /*d490*/  LDGSTS.E.BYPASS.LTC128B.128 [R5+0x400], desc[UR36][R2.64], !P2 ;  /* 0x0040000002057fae */ /* 0x000fe2000d101d64 */
[----:B------:R-:W-:-:S13]  /*d4a0*/  ISETP.LT.OR P2, PT, R6, 0x1, !P0 ;  /* 0x000000010600780c */ /* 0x000fda0004741670 */
[----:B------:R0:W-:Y:S04]  /*d4b0*/  LDGSTS.E.BYPASS.LTC128B.128 [R5+0x3400], desc[UR36][R2.64+0x80], !P2 ;  /* 0x0340008002057fae */ /* 0x0001e8000d101d64 */
[----:B0-----:R-:W0:Y:S04]  /*d4c0*/  SHFL.IDX PT, R2, R18, 0x1, 0x181f ;  /* 0x00381f0012027f89 */ /* 0x001e2800000e0000 */
[----:B------:R-:W1:Y:S01]  /*d4d0*/  SHFL.IDX PT, R3, R24, 0x1, 0x181f ;  /* 0x00381f0018037f89 */ /* 0x000e6200000e0000 */
[----:B0-----:R-:W-:-:S05]  /*d4e0*/  IADD3 R2, P2, R2, R0, RZ ;  /* 0x0000000002027210 */ /* 0x001fca0007f5e0ff */
[----:B-1----:R-:W-:Y:S01]  /*d4f0*/  IMAD.X R3, RZ, RZ, R3, P2 ;  /* 0x000000ffff037224 */ /* 0x002fe200010e0603 */
        /* <DEDUP_REMOVED lines=21> */
[----:B------:R-:W1:Y:S04]  /*d650*/  SHFL.IDX PT, R3, R24, 0x4, 0x181f ;  /* 0x00981f0018037f89 */ /* 0x000e6800000e0000 */
[----:B------:R-:W2:Y:S01]  /*d660*/  SHFL.IDX PT, R24, R24, 0x5, 0x181f ;  /* 0x00b81f0018187f89 */ /* 0x000ea200000e0000 */
[----:B0-----:R-:W-:-:S05]  /*d670*/  IADD3 R2, P2, R2, R0, RZ ;  /* 0x0000000002027210 */ /* 0x001fca0007f5e0ff */
[----:B-1----:R-:W-:Y:S01]  /*d680*/  IMAD.X R3, RZ, RZ, R3, P2 ;  /* 0x000000ffff037224 */ /* 0x002fe200010e0603 */
[----:B------:R-:W-:-:S13]  /*d690*/  ISETP.LT.OR P2, PT, R6, 0x41, !P1 ;  /* 0x000000410600780c */ /* 0x000fda0004f41670 */
[----:B------:R1:W-:Y:S01]  /*d6a0*/  LDGSTS.E.BYPASS.LTC128B.128 [R5+0x2400], desc[UR36][R2.64], !P2 ;  /* 0x0240000002057fae */ /* 0x0003e2000d101d64 */
[----:B------:R-:W-:-:S13]  /*d6b0*/  ISETP.LT.OR P2, PT, R6, 0x41, !P0 ;  /* 0x000000410600780c */ /* 0x000fda0004741670 */
[----:B--2---:R1:W-:Y:S02]  /*d6c0*/  LDGSTS.E.BYPASS.LTC128B.128 [R5+0x5400], desc[UR36][R2.64+0x80], !P2 ;  /* 0x0540008002057fae */ /* 0x0043e4000d101d64 */
.L_x_384:
        /* <DEDUP_REMOVED lines=16> */
[----:B------:R-:W-:Y:S02]  /*d7d0*/  IMAD.IADD R3, R3, 0x1, R9 ;  /* 0x0000000103037824 */ /* 0x000fe400078e0209 */
[----:B------:R-:W-:Y:S02]  /*d7e0*/  IMAD R21, R21, UR4, RZ ;  /* 0x0000000415157c24 */ /* 0x000fe4000f8e02ff */
[----:B------:R-:W-:-:S04]  /*d7f0*/  IMAD.WIDE.U32 R2, R8, UR4, R2 ;  /* 0x0000000408027c25 */ /* 0x000fc8000f8e0002 */
[----:B------:R-:W-:-:S04]  /*d800*/  IMAD R21, R8, UR5, R21 ;  /* 0x0000000508157c24 */ /* 0x000fc8000f8e0215 */
[----:B------:R-:W-:-:S07]  /*d810*/  IMAD.IADD R21, R3, 0x1, R21 ;  /* 0x0000000103157824 */ /* 0x000fce00078e0215 */
.L_x_282:
        /* <DEDUP_REMOVED lines=10> */
.L_x_283:
[----:B------:R-:W-:Y:S01]  /*d8c0*/  IMAD.MOV.U32 R3, RZ, RZ, R21 ;  /* 0x000000ffff037224 */ /* 0x000fe200078e0015 */
[----:B------:R-:W-:Y:S01]  /*d8d0*/  ULDC.64 UR4, c[0x0][0x330] ;  /* 0x0000cc0000047ab9 */ /* 0x000fe20000000a00 */
[----:B------:R-:W-:Y:S01]  /*d8e0*/  ULDC.64 UR6, c[0x0][0x318] ;  /* 0x0000c60000067ab9 */ /* 0x000fe20000000a00 */
[----:B------:R1:W-:Y:S01]  /*d8f0*/  SYNCS.ARRIVE.TRANS64.A1T0 RZ, [R4+URZ+0x2a850], RZ ;  /* 0x02a850ff04ff79a7 */ /* 0x0003e2000810003f */
[----:B------:R-:W-:Y:S01]  /*d900*/  IMAD.WIDE.U32 R2, R26, UR4, R2 ;  /* 0x000000041a027c25 */ /* 0x000fe2000f8e0002 */
[----:B------:R-:W-:-:S03]  /*d910*/  MOV R10, R27 ;  /* 0x0000001b000a7202 */ /* 0x000fc60000000f00 */
[----:B------:R-:W-:Y:S01]  /*d920*/  IMAD R3, R26, UR5, R3 ;  /* 0x000000051a037c24 */ /* 0x000fe2000f8e0203 */
[C---:B------:R-:W-:Y:S01]  /*d930*/  LEA R18, P0, R2.reuse, UR6, 0x1 ;  /* 0x0000000602127c11 */ /* 0x040fe2000f8008ff */
[C---:B------:R-:W-:Y:S02]  /*d940*/  VIADD R0, R25.reuse, 0xffffffff ;  /* 0xffffffff19007836 */ /* 0x040fe40000000000 */
[----:B------:R-:W-:Y:S01]  /*d950*/  IMAD.MOV.U32 R17, RZ, RZ, R28 ;  /* 0x000000ffff117224 */ /* 0x000fe200078e001c */
[----:B------:R-:W-:Y:S01]  /*d960*/  LEA.HI.X R24, R2, UR7, R3, 0x1, P0 ;  /* 0x0000000702187c11 */ /* 0x000fe200080f0c03 */
[----:B------:R-:W-:Y:S01]  /*d970*/  IMAD.MOV.U32 R30, RZ, RZ, R25 ;  /* 0x000000ffff1e7224 */ /* 0x000fe200078e0019 */
[----:B------:R-:W-:-:S13]  /*d980*/  ISETP.GT.AND P0, PT, R25, R36, PT ;  /* 0x000000241900720c */ /* 0x000fda0003f04270 */
[----:B-1----:R-:W-:Y:S05]  /*d990*/  @P0 BRA `(.L_x_284) ;  /* 0xfffffff0003c0947 */ /* 0x002fea000383ffff */
.L_x_271:
[----:B------:R-:W-:Y:S05]  /*d9a0*/  BSYNC B0 ;  /* 0x0000000000007941 */ /* 0x000fea0003800000 */
.L_x_270:
[----:B------:R-:W1:Y:S01]  /*d9b0*/  S2R R2, SR_TID.X ;  /* 0x0000000000027919 */ /* 0x000e620000002100 */
[----:B------:R-:W-:Y:S01]  /*d9c0*/  BSSY B0, `(.L_x_285) ;  /* 0x0000010000007945 */ /* 0x000fe20003800000 */
[----:B-1----:R-:W-:-:S04]  /*d9d0*/  LOP3.LUT R2, R2, 0x7f, RZ, 0xc0, !PT ;  /* 0x0000007f02027812 */ /* 0x002fc800078ec0ff */
[----:B------:R-:W-:-:S13]  /*d9e0*/  ISETP.NE.AND P0, PT, R2, RZ, PT ;  /* 0x000000ff0200720c */ /* 0x000fda0003f05270 */
[----:B------:R-:W-:Y:S05]  /*d9f0*/  @P0 BRA `(.L_x_286) ;  /* 0x0000000000300947 */ /* 0x000fea0003800000 */
[----:B------:R-:W1:Y:S01]  /*da00*/  S2R R5, SR_LANEID ;  /* 0x0000000000057919 */ /* 0x000e620000000000 */
[----:B------:R-:W-:Y:S01]  /*da10*/  VOTEU.ANY UR4, UPT, PT ;  /* 0x0000000000047886 */ /* 0x000fe200038e0100 */
[----:B0-----:R-:W0:Y:S01]  /*da20*/  LDC.64 R2, c[0x0][0xc60] ;  /* 0x00031800ff027b82 */ /* 0x001e220000000a00 */
[----:B------:R-:W1:Y:S02]  /*da30*/  FLO.U32 R0, UR4 ;  /* 0x0000000400007d00 */ /* 0x000e6400080e0000 */
[----:B-1----:R-:W-:-:S06]  /*da40*/  ISETP.EQ.U32.AND P0, PT, R0, R5, PT ;  /* 0x000000050000720c */ /* 0x002fcc0003f02070 */
[----:B------:R-:W0:Y:S07]  /*da50*/  POPC R5, UR4 ;  /* 0x0000000400057d09 */ /* 0x000e2e0008000000 */
[----:B0-----:R-:W3:Y:S01]  /*da60*/  @P0 ATOMG.E.ADD.STRONG.GPU PT, R3, desc[UR36][R2.64], R5 ;  /* 0x00000005020309a8 */ /* 0x001ee200081ee1e4 */
[----:B------:R-:W0:Y:S02]  /*da70*/  S2R R4, SR_LTMASK ;  /* 0x0000000000047919 */ /* 0x000e240000003900 */
[----:B0-----:R-:W-:-:S04]  /*da80*/  LOP3.LUT R4, R4, UR4, RZ, 0xc0, !PT ;  /* 0x0000000404047c12 */ /* 0x001fc8000f8ec0ff */
[----:B------:R-:W0:Y:S01]  /*da90*/  POPC R7, R4 ;  /* 0x0000000400077309 */ /* 0x000e220000000000 */
[----:B---3--:R-:W0:Y:S02]  /*daa0*/  SHFL.IDX PT, R0, R3, R0, 0x1f ;  /* 0x00001f0003007589 */ /* 0x008e2400000e0000 */
[----:B0-----:R-:W-:-:S07]  /*dab0*/  IADD3 R16, R0, UR39, R7 ;  /* 0x0000002700107c10 */ /* 0x001fce000fffe007 */
.L_x_286:
[----:B------:R-:W-:Y:S05]  /*dac0*/  BSYNC B0 ;  /* 0x0000000000007941 */ /* 0x000fea0003800000 */
.L_x_285:
[----:B------:R-:W-:-:S13]  /*dad0*/  LOP3.LUT P0, RZ, R23, 0x10, RZ, 0xc0, !PT ;  /* 0x0000001017ff7812 */ /* 0x000fda000780c0ff */
[----:B------:R-:W-:Y:S05]  /*dae0*/  @!P0 BRA `(.L_x_287) ;  /* 0x0000000000048947 */ /* 0x000fea0003800000 */
[----:B------:R-:W-:Y:S01]  /*daf0*/  BPT.TRAP 0x1 ;  /* 0x000000040000795c */ /* 0x000fe20000300000 */
.L_x_287:
[----:B------:R-:W-:Y:S01]  /*db00*/  IMAD R0, R27, 0x8, R22 ;  /* 0x000000081b007824 */ /* 0x000fe200078e0216 */
[----:B0-----:R-:W-:Y:S01]  /*db10*/  SHF.L.U32 R3, R28, 0x1f, RZ ;  /* 0x0000001f1c037819 */ /* 0x001fe200000006ff */
[----:B------:R-:W-:Y:S01]  /*db20*/  BSSY B0, `(.L_x_288) ;  /* 0x0000004000007945 */ /* 0x000fe20003800000 */
[----:B------:R-:W-:Y:S02]  /*db30*/  IMAD R6, R25, -0x60, R34 ;  /* 0xffffffa019067824 */ /* 0x000fe400078e0222 */
[----:B------:R-:W0:Y:S02]  /*db40*/  SYNCS.PHASECHK.TRANS64.TRYWAIT P0, [R0+URZ+0x2a860], R3 ;  /* 0x02a86003000075a7 */ /* 0x000e24000800017f */
[----:B0-----:R-:W-:Y:S05]  /*db50*/  @!P0 BRA `(.L_x_289) ;  /* 0x0000003800e08947 */ /* 0x001fea0003800000 */
.L_x_385:
[----:B------:R-:W-:Y:S05]  /*db60*/  BSYNC B0 ;  /* 0x0000000000007941 */ /* 0x000fea0003800000 */
.L_x_288:
[----:B------:R-:W1:Y:S01]  /*db70*/  S2R R2, SR_TID.X ;  /* 0x0000000000027919 */ /* 0x000e620000002100 */
[----:B------:R-:W-:Y:S01]  /*db80*/  UMOV UR4, 0xffffffff ;  /* 0xffffffff00047882 */ /* 0x000fe20000000000 */
[----:B------:R-:W-:Y:S01]  /*db90*/  IMAD R7, R27, 0x3000, R32 ;  /* 0x000030001b077824 */ /* 0x000fe200078e0220 */
[----:B-1----:R-:W-:-:S04]  /*dba0*/  LOP3.LUT R2, R2, 0x7f, RZ, 0xc0, !PT ;  /* 0x0000007f02027812 */ /* 0x002fc800078ec0ff */
[----:B------:R-:W-:-:S05]  /*dbb0*/  SHF.R.U32.HI R2, RZ, 0x3, R2 ;  /* 0x00000003ff027819 */ /* 0x000fca0000011602 */
[----:B------:R-:W-:Y:S01]  /*dbc0*/  IMAD.IADD R6, R6, 0x1, -R2 ;  /* 0x0000000106067824 */ /* 0x000fe200078e0a02 */
[----:B------:R-:W-:Y:S06]  /*dbd0*/  BRA.DIV UR4, `(.L_x_290) ;  /* 0x0000003a04d47947 */ /* 0x000fec000b800000 */
[----:B------:R-:W1:Y:S01]  /*dbe0*/  S2R R2, SR_TID.X ;  /* 0x0000000000027919 */ /* 0x000e620000002100 */
[----:B------:R-:W-:Y:S01]  /*dbf0*/  LOP3.LUT P0, RZ, R29, 0x2, RZ, 0xc0, !PT ;  /* 0x000000021dff7812 */ /* 0x000fe2000780c0ff */
[----:B------:R-:W-:Y:S01]  /*dc00*/  IMAD R4, R7, 0x2, R22 ;  /* 0x0000000207047824 */ /* 0x000fe200078e0216 */
[----:B--2---:R-:W2:Y:S02]  /*dc10*/  SHFL.IDX PT, R14, R18, RZ, 0x181f ;  /* 0x00181fff120e7589 */ /* 0x004ea400000e0000 */
[----:B------:R-:W-:Y:S02]  /*dc20*/  ISETP.LT.OR P3, PT, R6, 0x1, !P0 ;  /* 0x000000010600780c */ /* 0x000fe40004761670 */
[----:B0-----:R-:W0:Y:S04]  /*dc30*/  SHFL.IDX PT, R3, R24, RZ, 0x181f ;  /* 0x00181fff18037589 */ /* 0x001e2800000e0000 */
[----:B------:R-:W-:Y:S04]  /*dc40*/  SHFL.IDX PT, R10, R18, 0x2, 0x181f ;  /* 0x00581f00120a7f89 */ /* 0x000fe800000e0000 */
[----:B------:R-:W-:Y:S01]  /*dc50*/  SHFL.IDX PT, R7, R24, 0x2, 0x181f ;  /* 0x00581f0018077f89 */ /* 0x000fe200000e0000 */
[----:B-1----:R-:W-:Y:S01]  /*dc60*/  IMAD.SHL.U32 R8, R2, 0x8, RZ ;  /* 0x0000000802087824 */ /* 0x002fe200078e00ff */
[----:B------:R-:W-:-:S04]  /*dc70*/  LOP3.LUT R2, R29, 0x1, RZ, 0xc0, !PT ;  /* 0x000000011d027812 */ /* 0x000fc800078ec0ff */
[----:B------:R-:W-:Y:S02]  /*dc80*/  LOP3.LUT R8, R8, 0x38, RZ, 0xc0, !PT ;  /* 0x0000003808087812 */ /* 0x000fe400078ec0ff */
[----:B------:R-:W-:-:S03]  /*dc90*/  ISETP.NE.U32.AND P1, PT, R2, 0x1, PT ;  /* 0x000000010200780c */ /* 0x000fc60003f25070 */
[----:B------:R-:W-:Y:S01]  /*dca0*/  IMAD.SHL.U32 R5, R8, 0x2, RZ ;  /* 0x0000000208057824 */ /* 0x000fe200078e00ff */
[----:B------:R-:W-:Y:S01]  /*dcb0*/  ISETP.LT.OR P2, PT, R6, 0x1, P1 ;  /* 0x000000010600780c */ /* 0x000fe20000f41670 */
[----:B------:R-:W-:Y:S03]  /*dcc0*/  SHFL.IDX PT, R8, R24, 0x1, 0x181f ;  /* 0x00381f0018087f89 */ /* 0x000fe600000e0000 */
[----:B--2---:R-:W-:Y:S02]  /*dcd0*/  IADD3 R2, P4, R14, R5, RZ ;  /* 0x000000050e027210 */ /* 0x004fe40007f9e0ff */
[----:B------:R-:W1:Y:S03]  /*dce0*/  SHFL.IDX PT, R14, R18, 0x1, 0x181f ;  /* 0x00381f00120e7f89 */ /* 0x000e6600000e0000 */
[----:B0-----:R-:W-:-:S05]  /*dcf0*/  IMAD.X R3, RZ, RZ, R3, P4 ;  /* 0x000000ffff037224 */ /* 0x001fca00020e0603 */
[----:B------:R-:W-:Y:S01]  /*dd00*/  LDGSTS.E.BYPASS.LTC128B.128 [R4+0x400], desc[UR36][R2.64], !P2 ;  /* 0x0040000002047fae */ /* 0x000fe2000d101d64 */
[----:B------:R-:W-:-:S03]  /*dd10*/  ISETP.LT.OR P2, PT, R6, 0x11, P1 ;  /* 0x000000110600780c */ /* 0x000fc60000f41670 */
[----:B------:R1:W-:Y:S01]  /*dd20*/  LDGSTS.E.BYPASS.LTC128B.128 [R4+0x3400], desc[UR36][R2.64+0x80], !P3 ;  /* 0x0340008002047fae */ /* 0x0003e2000d901d64 */
[----:B------:R-:W-:Y:S02]  /*dd30*/  ISETP.LT.OR P3, PT, R6, 0x11, !P0 ;  /* 0x000000110600780c */ /* 0x000fe40004761670 */
[----:B-1----:R-:W-:Y:S02]  /*dd40*/  IADD3 R2, P4, R14, R5, RZ ;  /* 0x000000050e027210 */ /* 0x002fe40007f9e0ff */
[----:B------:R-:W0:Y:S03]  /*dd50*/  SHFL.IDX PT, R14, R18, 0x3, 0x181f ;  /* 0x00781f00120e7f89 */ /* 0x000e2600000e0000 */
[----:B------:R-:W-:Y:S02]  /*dd60*/  IMAD.X R3, RZ, RZ, R8, P4 ;  /* 0x000000ffff037224 */ /* 0x000fe400020e0608 */
[----:B------:R-:W1:Y:S04]  /*dd70*/  SHFL.IDX PT, R8, R24, 0x3, 0x181f ;  /* 0x00781f0018087f89 */ /* 0x000e6800000e0000 */
[----:B------:R-:W-:Y:S01]  /*dd80*/  LDGSTS.E.BYPASS.LTC128B.128 [R4+0xc00], desc[UR36][R2.64], !P2 ;  /* 0x00c0000002047fae */ /* 0x000fe2000d101d64 */
[----:B------:R-:W-:-:S03]  /*dd90*/  ISETP.LT.OR P2, PT, R6, 0x21, P1 ;  /* 0x000000210600780c */ /* 0x000fc60000f41670 */
[----:B------:R2:W-:Y:S01]  /*dda0*/  LDGSTS.E.BYPASS.LTC128B.128 [R4+0x3c00], desc[UR36][R2.64+0x80], !P3 ;  /* 0x03c0008002047fae */ /* 0x0005e2000d901d64 */
[----:B------:R-:W-:Y:S02]  /*ddb0*/  ISETP.LT.OR P3, PT, R6, 0x21, !P0 ;  /* 0x000000210600780c */ /* 0x000fe40004761670 */
[----:B--2---:R-:W-:Y:S02]  /*ddc0*/  IADD3 R2, P4, R10, R5, RZ ;  /* 0x000000050a027210 */ /* 0x004fe40007f9e0ff */
[----:B------:R-:W2:Y:S03]  /*ddd0*/  SHFL.IDX PT, R10, R18, 0x4, 0x181f ;  /* 0x00981f00120a7f89 */ /* 0x000ea600000e0000 */
[----:B------:R-:W-:Y:S02]  /*dde0*/  IMAD.X R3, RZ, RZ, R7, P4 ;  /* 0x000000ffff037224 */ /* 0x000fe400020e0607 */
[----:B------:R-:W3:Y:S04]  /*ddf0*/  SHFL.IDX PT, R7, R24, 0x4, 0x181f ;  /* 0x00981f0018077f89 */ /* 0x000ee800000e0000 */
[----:B------:R-:W-:Y:S01]  /*de00*/  LDGSTS.E.BYPASS.LTC128B.128 [R4+0x1400], desc[UR36][R2.64], !P2 ;  /* 0x0140000002047fae */ /* 0x000fe2000d101d64 */
[----:B------:R-:W-:-:S03]  /*de10*/  ISETP.LT.OR P2, PT, R6, 0x31, P1 ;  /* 0x000000310600780c */ /* 0x000fc60000f41670 */
[----:B------:R0:W-:Y:S01]  /*de20*/  LDGSTS.E.BYPASS.LTC128B.128 [R4+0x4400], desc[UR36][R2.64+0x80], !P3 ;  /* 0x0440008002047fae */ /* 0x0001e2000d901d64 */
[----:B------:R-:W-:-:S03]  /*de30*/  ISETP.LT.OR P3, PT, R6, 0x31, !P0 ;  /* 0x000000310600780c */ /* 0x000fc60004761670 */
[----:B------:R-:W4:Y:S01]  /*de40*/  SHFL.IDX PT, R24, R24, 0x5, 0x181f ;  /* 0x00b81f0018187f89 */ /* 0x000f2200000e0000 */
[----:B0-----:R-:W-:-:S03]  /*de50*/  IADD3 R2, P4, R14, R5, RZ ;  /* 0x000000050e027210 */ /* 0x001fc60007f9e0ff */
[----:B------:R0:W0:Y:S02]  /*de60*/  SHFL.IDX PT, R14, R18, 0x5, 0x181f ;  /* 0x00b81f00120e7f89 */ /* 0x00002400000e0000 */
[----:B-1----:R-:W-:-:S05]  /*de70*/  IMAD.X R3, RZ, RZ, R8, P4 ;  /* 0x000000ffff037224 */ /* 0x002fca00020e0608 */
[----:B------:R-:W-:Y:S01]  /*de80*/  LDGSTS.E.BYPASS.LTC128B.128 [R4+0x1c00], desc[UR36][R2.64], !P2 ;  /* 0x01c0000002047fae */ /* 0x000fe2000d101d64 */
[----:B------:R-:W-:-:S03]  /*de90*/  ISETP.LT.OR P2, PT, R6, 0x41, P1 ;  /* 0x000000410600780c */ /* 0x000fc60000f41670 */
[----:B------:R2:W-:Y:S01]  /*dea0*/  LDGSTS.E.BYPASS.LTC128B.128 [R4+0x4c00], desc[UR36][R2.64+0x80], !P3 ;  /* 0x04c0008002047fae */ /* 0x0005e2000d901d64 */
[----:B------:R-:W-:Y:S02]  /*deb0*/  ISETP.LT.OR P3, PT, R6, 0x41, !P0 ;  /* 0x000000410600780c */ /* 0x000fe40004761670 */
[----:B--2---:R-:W-:-:S04]  /*dec0*/  IADD3 R2, P4, R10, R5, RZ ;  /* 0x000000050a027210 */ /* 0x004fc80007f9e0ff */
[----:B---3--:R-:W-:-:S05]  /*ded0*/  IADD3.X R3, RZ, R7, RZ, P4, !PT ;  /* 0x00000007ff037210 */ /* 0x008fca00027fe4ff */
[----:B------:R1:W-:Y:S04]  /*dee0*/  LDGSTS.E.BYPASS.LTC128B.128 [R4+0x2400], desc[UR36][R2.64], !P2 ;  /* 0x0240000002047fae */ /* 0x0003e8000d101d64 */
[----:B0---4-:R1:W-:Y:S02]  /*def0*/  LDGSTS.E.BYPASS.LTC128B.128 [R4+0x5400], desc[UR36][R2.64+0x80], !P3 ;  /* 0x0540008002047fae */ /* 0x0113e4000d901d64 */
.L_x_399:
[C---:B------:R-:W-:Y:S02]  /*df00*/  ISETP.LT.OR P1, PT, R6.reuse, 0x51, P1 ;  /* 0x000000510600780c */ /* 0x040fe40000f21670 */
[----:B------:R-:W-:Y:S02]  /*df10*/  ISETP.LT.OR P0, PT, R6, 0x51, !P0 ;  /* 0x000000510600780c */ /* 0x000fe40004701670 */
[----:B-1----:R-:W-:-:S05]  /*df20*/  IADD3 R2, P2, R14, R5, RZ ;  /* 0x000000050e027210 */ /* 0x002fca0007f5e0ff */
[----:B------:R-:W-:-:S05]  /*df30*/  IMAD.X R3, RZ, RZ, R24, P2 ;  /* 0x000000ffff037224 */ /* 0x000fca00010e0618 */
[----:B------:R-:W-:Y:S01]  /*df40*/  @!PT LDS RZ, [RZ] ;  /* 0x00000000fffff984 */ /* 0x000fe20000000800 */
[----:B------:R-:W-:Y:S01]  /*df50*/  @!PT LDS RZ, [RZ] ;  /* 0x00000000fffff984 */ /* 0x000fe20000000800 */
[----:B------:R-:W-:Y:S01]  /*df60*/  @!PT LDS RZ, [RZ] ;  /* 0x00000000fffff984 */ /* 0x000fe20000000800 */
[----:B------:R0:W-:Y:S04]  /*df70*/  LDGSTS.E.BYPASS.LTC128B.128 [R4+0x2c00], desc[UR36][R2.64], !P1 ;  /* 0x02c0000002047fae */ /* 0x0001e8000c901d64 */
[----:B------:R0:W-:Y:S01]  /*df80*/  LDGSTS.E.BYPASS.LTC128B.128 [R4+0x5c00], desc[UR36][R2.64+0x80], !P0 ;  /* 0x05c0008002047fae */ /* 0x0001e2000c101d64 */
[----:B------:R-:W-:Y:S01]  /*df90*/  PLOP3.LUT P0, PT, PT, PT, PT, 0x80, 0x0 ;  /* 0x000000000000781c */ /* 0x000fe20003f0f070 */
[----:B------:R-:W-:-:S12]  /*dfa0*/  NOP ;  /* 0x0000000000007918 */ /* 0x000fd80000000000 */
.L_x_291:
        /* <DEDUP_REMOVED lines=10> */
.L_x_292:
[----:B------:R1:W-:Y:S01]  /*e050*/  SYNCS.ARRIVE.TRANS64.A1T0 RZ, [R0+URZ+0x2a850], RZ ;  /* 0x02a850ff00ff79a7 */ /* 0x0003e2000810003f */
[----:B------:R-:W-:-:S05]  /*e060*/  VIADD R27, R27, 0x1 ;  /* 0x000000011b1b7836 */ /* 0x000fca0000000000 */
[----:B------:R-:W-:-:S04]  /*e070*/  ISETP.NE.AND P0, PT, R27, 0x2, PT ;  /* 0x000000021b00780c */ /* 0x000fc80003f05270 */
[----:B0-----:R-:W-:Y:S02]  /*e080*/  SEL R3, RZ, 0x1, P0 ;  /* 0x00000001ff037807 */ /* 0x001fe40000000000 */
[----:B------:R-:W-:Y:S02]  /*e090*/  SEL R27, R27, RZ, P0 ;  /* 0x000000ff1b1b7207 */ /* 0x000fe40000000000 */
[----:B-1----:R-:W-:-:S07]  /*e0a0*/  LOP3.LUT R28, R28, R3, RZ, 0x3c, !PT ;  /* 0x000000031c1c7212 */ /* 0x002fce00078e3cff */
.L_x_249:
[----:B------:R-:W-:Y:S05]  /*e0b0*/  BSYNC B7 ;  /* 0x0000000000077941 */ /* 0x000fea0003800000 */
.L_x_247:
[----:B------:R-:W-:-:S13]  /*e0c0*/  LOP3.LUT P0, RZ, R23, 0x80, RZ, 0xc0, !PT ;  /* 0x0000008017ff7812 */ /* 0x000fda000780c0ff */
[----:B------:R-:W-:Y:S05]  /*e0d0*/  @!P0 BRA `(.L_x_293) ;  /* 0x0000000000248947 */ /* 0x000fea0003800000 */
[----:B------:R-:W-:Y:S05]  /*e0e0*/  WARPSYNC.ALL ;  /* 0x0000000000007948 */ /* 0x000fea0003800000 */
[----:B------:R-:W0:Y:S08]  /*e0f0*/  S2UR UR5, SR_CgaCtaId ;  /* 0x00000000000579c3 */ /* 0x000e300000008800 */
[----:B------:R-:W-:Y:S06]  /*e100*/  BAR.SYNC.DEFER_BLOCKING 0x5, 0x180 ;  /* 0x0146000000007b1d */ /* 0x000fec0000010000 */
[----:B------:R-:W-:-:S02]  /*e110*/  UMOV UR4, 0x400 ;  /* 0x0000040000047882 */ /* 0x000fc40000000000 */
[----:B0-----:R-:W-:-:S06]  /*e120*/  ULEA UR4, UR5, UR4, 0x18 ;  /* 0x0000000405047291 */ /* 0x001fcc000f8ec03f */
[----:B------:R-:W-:-:S05]  /*e130*/  IMAD.U32 R22, RZ, RZ, UR4 ;  /* 0x00000004ff167e24 */ /* 0x000fca000f8e00ff */
[----:B------:R0:W1:Y:S01]  /*e140*/  LDS.128 R16, [R22+0x2a8d0] ;  /* 0x02a8d00016107984 */ /* 0x0000620000000c00 */
[----:B------:R-:W-:Y:S06]  /*e150*/  BAR.ARV 0x4, 0x180 ;  /* 0x0106000000007b1d */ /* 0x000fec0000002000 */
[----:B------:R-:W-:Y:S05]  /*e160*/  BRA `(.L_x_294) ;  /* 0x0000000800d07947 */ /* 0x000fea0003800000 */
.L_x_293:
[----:B------:R-:W0:Y:S01]  /*e170*/  S2R R0, SR_TID.X ;  /* 0x0000000000007919 */ /* 0x000e220000002100 */
[----:B------:R-:W-:Y:S01]  /*e180*/  UMOV UR4, 0xffffffff ;  /* 0xffffffff00047882 */ /* 0x000fe20000000000 */
[----:B0-----:R-:W-:-:S04]  /*e190*/  LOP3.LUT R9, R0, 0x1f, RZ, 0xc0, !PT ;  /* 0x0000001f00097812 */ /* 0x001fc800078ec0ff */
[----:B------:R-:W-:Y:S01]  /*e1a0*/  ISETP.NE.AND P0, PT, R9, 0x1f, PT ;  /* 0x0000001f0900780c */ /* 0x000fe20003f05270 */
[----:B------:R-:W-:-:S12]  /*e1b0*/  BRA.DIV UR4, `(.L_x_295) ;  /* 0x0000003e04487947 */ /* 0x000fd8000b800000 */
[----:B------:R-:W-:Y:S01]  /*e1c0*/  IMAD.IADD R7, R19, 0x1, R9 ;  /* 0x0000000113077824 */ /* 0x000fe200078e0209 */
[----:B------:R-:W-:-:S04]  /*e1d0*/  ULDC UR4, c[0x0][0xc3c] ;  /* 0x00030f0000047ab9 */ /* 0x000fc80000000800 */
[----:B------:R-:W-:-:S13]  /*e1e0*/  ISETP.GE.OR P1, PT, R7, UR4, !P0 ;  /* 0x0000000407007c0c */ /* 0x000fda000c726670 */
[----:B------:R-:W0:Y:S08]  /*e1f0*/  @!P1 LDC.64 R4, c[0x0][0xc80] ;  /* 0x00032000ff049b82 */ /* 0x000e300000000a00 */
[----:B------:R-:W1:Y:S01]  /*e200*/  @!P1 LDC.64 R2, c[0x0][0xc78] ;  /* 0x00031e00ff029b82 */ /* 0x000e620000000a00 */
[----:B0-----:R-:W-:-:S06]  /*e210*/  @!P1 IMAD.WIDE R4, R7, 0x4, R4 ;  /* 0x0000000407049825 */ /* 0x001fcc00078e0204 */
[----:B------:R-:W2:Y:S01]  /*e220*/  @!P1 LDG.E R4, desc[UR36][R4.64] ;  /* 0x0000002404049981 */ /* 0x000ea2000c1e1900 */
[----:B-1----:R-:W-:-:S06]  /*e230*/  @!P1 IMAD.WIDE R2, R7, 0x4, R2 ;  /* 0x0000000407029825 */ /* 0x002fcc00078e0202 */
[----:B------:R-:W3:Y:S01]  /*e240*/  @!P1 LDG.E R2, desc[UR36][R2.64] ;  /* 0x0000002402029981 */ /* 0x000ee2000c1e1900 */
[----:B------:R-:W-:Y:S02]  /*e250*/  IMAD.MOV.U32 R7, RZ, RZ, RZ ;  /* 0x000000ffff077224 */ /* 0x000fe400078e00ff */
[----:B------:R-:W-:Y:S01]  /*e260*/  IMAD.MOV.U32 R10, RZ, RZ, RZ ;  /* 0x000000ffff0a7224 */ /* 0x000fe200078e00ff */
[C---:B------:R-:W-:Y:S02]  /*e270*/  ISETP.GE.U32.AND P2, PT, R9.reuse, 0x2, PT ;  /* 0x000000020900780c */ /* 0x040fe40003f46070 */
[C---:B------:R-:W-:Y:S02]  /*e280*/  ISETP.GE.U32.AND P3, PT, R9.reuse, 0x4, PT ;  /* 0x000000040900780c */ /* 0x040fe40003f66070 */
[C---:B------:R-:W-:Y:S02]  /*e290*/  ISETP.GE.U32.AND P4, PT, R9.reuse, 0x8, PT ;  /* 0x000000080900780c */ /* 0x040fe40003f86070 */
[----:B------:R-:W-:Y:S01]  /*e2a0*/  ISETP.GE.U32.AND P5, PT, R9, 0x10, PT ;  /* 0x000000100900780c */ /* 0x000fe20003fa6070 */
[----:B------:R-:W-:Y:S04]  /*e2b0*/  SHFL.IDX PT, R0, R16, RZ, 0x1f ;  /* 0x00001fff10007589 */ /* 0x000fe800000e0000 */
[----:B------:R-:W-:Y:S01]  /*e2c0*/  SHFL.IDX PT, R8, R16, 0x1, 0x1f ;  /* 0x00201f0010087f89 */ /* 0x000fe200000e0000 */
[----:B--2---:R-:W-:-:S02]  /*e2d0*/  @!P1 IMAD.MOV.U32 R7, RZ, RZ, R4 ;  /* 0x000000ffff079224 */ /* 0x004fc400078e0004 */
[----:B---3--:R-:W-:-:S04]  /*e2e0*/  @!P1 IMAD.MOV.U32 R10, RZ, RZ, R2 ;  /* 0x000000ffff0a9224 */ /* 0x008fc800078e0002 */
[----:B------:R-:W-:-:S05]  /*e2f0*/  IMAD R13, R10, R7, RZ ;  /* 0x000000070a0d7224 */ /* 0x000fca00078e02ff */
[----:B------:R-:W0:Y:S01]  /*e300*/  SHFL.UP PT, R14, R13, 0x1, RZ ;  /* 0x042000000d0e7989 */ /* 0x000e2200000e00ff */
[----:B------:R-:W-:-:S04]  /*e310*/  ISETP.NE.AND P1, PT, R9, RZ, PT ;  /* 0x000000ff0900720c */ /* 0x000fc80003f25270 */
[----:B0-----:R-:W-:-:S05]  /*e320*/  SEL R6, R14, RZ, P1 ;  /* 0x000000ff0e067207 */ /* 0x001fca0000800000 */
[----:B------:R-:W-:-:S05]  /*e330*/  IMAD.IADD R6, R13, 0x1, R6 ;  /* 0x000000010d067824 */ /* 0x000fca00078e0206 */
[----:B------:R-:W0:Y:S02]  /*e340*/  SHFL.UP PT, R14, R6, 0x2, RZ ;  /* 0x04400000060e7989 */ /* 0x000e2400000e00ff */
[----:B0-----:R-:W-:-:S05]  /*e350*/  SEL R3, R14, RZ, P2 ;  /* 0x000000ff0e037207 */ /* 0x001fca0001000000 */
[----:B------:R-:W-:-:S05]  /*e360*/  IMAD.IADD R2, R6, 0x1, R3 ;  /* 0x0000000106027824 */ /* 0x000fca00078e0203 */
[----:B------:R-:W0:Y:S02]  /*e370*/  SHFL.UP PT, R14, R2, 0x4, RZ ;  /* 0x04800000020e7989 */ /* 0x000e2400000e00ff */
[----:B0-----:R-:W-:-:S04]  /*e380*/  SEL R3, R14, RZ, P3 ;  /* 0x000000ff0e037207 */ /* 0x001fc80001800000 */
[----:B------:R-:W-:-:S05]  /*e390*/  IADD3 R3, R2, R3, RZ ;  /* 0x0000000302037210 */ /* 0x000fca0007ffe0ff */
[----:B------:R-:W0:Y:S02]  /*e3a0*/  SHFL.UP PT, R14, R3, 0x8, RZ ;  /* 0x05000000030e7989 */ /* 0x000e2400000e00ff */
[----:B0-----:R-:W-:-:S05]  /*e3b0*/  SEL R4, R14, RZ, P4 ;  /* 0x000000ff0e047207 */ /* 0x001fca0002000000 */
[----:B------:R-:W-:-:S05]  /*e3c0*/  IMAD.IADD R4, R3, 0x1, R4 ;  /* 0x0000000103047824 */ /* 0x000fca00078e0204 */
[----:B------:R-:W0:Y:S02]  /*e3d0*/  SHFL.UP PT, R14, R4, 0x10, RZ ;  /* 0x06000000040e7989 */ /* 0x000e2400000e00ff */
[----:B0-----:R-:W-:-:S05]  /*e3e0*/  SEL R5, R14, RZ, P5 ;  /* 0x000000ff0e057207 */ /* 0x001fca0002800000 */
[----:B------:R-:W-:-:S05]  /*e3f0*/  IMAD.IADD R2, R4, 0x1, R5 ;  /* 0x0000000104027824 */ /* 0x000fca00078e0205 */
[----:B------:R0:W1:Y:S01]  /*e400*/  SHFL.IDX PT, R14, R2, 0x1f, 0x1f ;  /* 0x03e01f00020e7f89 */ /* 0x00006200000e0000 */
[----:B------:R-:W-:-:S07]  /*e410*/  IMAD.MOV.U32 R6, RZ, RZ, RZ ;  /* 0x000000ffff067224 */ /* 0x000fce00078e00ff */
.L_x_409:
[----:B------:R-:W-:Y:S02]  /*e420*/  ULDC UR4, c[0x0][0xc38] ;  /* 0x00030e0000047ab9 */ /* 0x000fe40000000800 */
[----:B------:R-:W-:-:S04]  /*e430*/  IMAD.U32 R5, RZ, RZ, UR4 ;  /* 0x00000004ff057e24 */ /* 0x000fc8000f8e00ff */
[----:B-1----:R-:W-:-:S04]  /*e440*/  IMAD R14, R14, R5, RZ ;  /* 0x000000050e0e7224 */ /* 0x002fc800078e02ff */
[----:B------:R-:W-:-:S05]  /*e450*/  IMAD.IADD R9, R8, 0x1, R14 ;  /* 0x0000000108097824 */ /* 0x000fca00078e020e */
[----:B------:R-:W-:-:S13]  /*e460*/  ISETP.GT.AND P6, PT, R9, R0, PT ;  /* 0x000000000900720c */ /* 0x000fda0003fc4270 */
[----:B------:R-:W-:Y:S05]  /*e470*/  @P6 BRA `(.L_x_296) ;  /* 0x0000000000a46947 */ /* 0x000fea0003800000 */
.L_x_299:
[----:B0-----:R-:W0:Y:S01]  /*e480*/  LDC R2, c[0x0][0xc3c] ;  /* 0x00030f00ff027b82 */ /* 0x001e220000000800 */
[----:B------:R-:W-:-:S05]  /*e490*/  VIADD R19, R19, 0x1f ;  /* 0x0000001f13137836 */ /* 0x000fca0000000000 */
[----:B0-----:R-:W-:-:S13]  /*e4a0*/  ISETP.GE.AND P6, PT, R19, R2, PT ;  /* 0x000000021300720c */ /* 0x001fda0003fc6270 */
[----:B------:R-:W-:Y:S05]  /*e4b0*/  @P6 BRA `(.L_x_297) ;  /* 0x0000000400b86947 */ /* 0x000fea0003800000 */
[----:B------:R-:W0:Y:S01]  /*e4c0*/  S2R R3, SR_TID.X ;  /* 0x0000000000037919 */ /* 0x000e220000002100 */
[----:B------:R-:W-:Y:S01]  /*e4d0*/  IMAD.MOV.U32 R7, RZ, RZ, RZ ;  /* 0x000000ffff077224 */ /* 0x000fe200078e00ff */
[----:B0-----:R-:W-:-:S05]  /*e4e0*/  LOP3.LUT R3, R3, 0x1f, RZ, 0xc0, !PT ;  /* 0x0000001f03037812 */ /* 0x001fca00078ec0ff */
[----:B------:R-:W-:-:S05]  /*e4f0*/  IMAD.IADD R11, R19, 0x1, R3 ;  /* 0x00000001130b7824 */ /* 0x000fca00078e0203 */
[----:B------:R-:W-:-:S13]  /*e500*/  ISETP.GE.OR P6, PT, R11, R2, !P0 ;  /* 0x000000020b00720c */ /* 0x000fda00047c6670 */
[----:B------:R-:W0:Y:S08]  /*e510*/  @!P6 LDC.64 R2, c[0x0][0xc80] ;  /* 0x00032000ff02eb82 */ /* 0x000e300000000a00 */
[----:B------:R-:W1:Y:S01]  /*e520*/  @!P6 LDC.64 R4, c[0x0][0xc78] ;  /* 0x00031e00ff04eb82 */ /* 0x000e620000000a00 */
[----:B------:R-:W-:Y:S02]  /*e530*/  IMAD.MOV.U32 R10, RZ, RZ, RZ ;  /* 0x000000ffff0a7224 */ /* 0x000fe400078e00ff */
[----:B0-----:R-:W-:-:S05]  /*e540*/  @!P6 IMAD.WIDE R2, R11, 0x4, R2 ;  /* 0x000000040b02e825 */ /* 0x001fca00078e0202 */
[----:B------:R1:W2:Y:S02]  /*e550*/  @!P6 LDG.E R7, desc[UR36][R2.64] ;  /* 0x000000240207e981 */ /* 0x0002a4000c1e1900 */
[----:B-1----:R-:W-:-:S05]  /*e560*/  @!P6 IMAD.WIDE R2, R11, 0x4, R4 ;  /* 0x000000040b02e825 */ /* 0x002fca00078e0204 */
[----:B------:R-:W2:Y:S01]  /*e570*/  @!P6 LDG.E R10, desc[UR36][R2.64] ;  /* 0x00000024020ae981 */ /* 0x000ea2000c1e1900 */
[----:B------:R-:W-:Y:S01]  /*e580*/  UMOV UR4, 0xffffffff ;  /* 0xffffffff00047882 */ /* 0x000fe20000000000 */
[----:B--2---:R-:W-:Y:S02]  /*e590*/  IMAD R13, R10, R7, RZ ;  /* 0x000000070a0d7224 */ /* 0x004fe400078e02ff */
[----:B------:R-:W-:Y:S05]  /*e5a0*/  BRA.DIV UR4, `(.L_x_298) ;  /* 0x0000003e04847947 */ /* 0x000fea000b800000 */
        /* <DEDUP_REMOVED lines=15> */
[----:B------:R0:W1:Y:S02]  /*e6a0*/  SHFL.IDX PT, R14, R2, 0x1f, 0x1f ;  /* 0x03e01f00020e7f89 */ /* 0x00006400000e0000 */
.L_x_417:
[----:B------:R-:W-:Y:S02]  /*e6b0*/  ULDC UR4, c[0x0][0xc38] ;  /* 0x00030e0000047ab9 */ /* 0x000fe40000000800 */
[----:B------:R-:W-:-:S04]  /*e6c0*/  IMAD.U32 R5, RZ, RZ, UR4 ;  /* 0x00000004ff057e24 */ /* 0x000fc8000f8e00ff */
[----:B-1----:R-:W-:-:S04]  /*e6d0*/  IMAD R14, R14, R5, RZ ;  /* 0x000000050e0e7224 */ /* 0x002fc800078e02ff */
[----:B------:R-:W-:-:S05]  /*e6e0*/  IMAD.IADD R9, R14, 0x1, R9 ;  /* 0x000000010e097824 */ /* 0x000fca00078e0209 */
[----:B------:R-:W-:-:S13]  /*e6f0*/  ISETP.GT.AND P6, PT, R9, R0, PT ;  /* 0x000000000900720c */ /* 0x000fda0003fc4270 */
[----:B------:R-:W-:Y:S05]  /*e700*/  @!P6 BRA `(.L_x_299) ;  /* 0xfffffffc005ce947 */ /* 0x000fea000383ffff */
.L_x_296:
[----:B------:R-:W-:Y:S01]  /*e710*/  IMAD.IADD R9, R9, 0x1, -R14 ;  /* 0x0000000109097824 */ /* 0x000fe200078e0a0e */
[----:B------:R-:W-:-:S03]  /*e720*/  UMOV UR4, 0xffffffff ;  /* 0xffffffff00047882 */ /* 0x000fc60000000000 */
[----:B------:R-:W-:-:S05]  /*e730*/  IMAD R3, R2, R5, R9 ;  /* 0x0000000502037224 */ /* 0x000fca00078e0209 */
[----:B------:R-:W-:Y:S01]  /*e740*/  ISETP.GT.AND P6, PT, R3, R0, PT ;  /* 0x000000000300720c */ /* 0x000fe20003fc4270 */
[----:B------:R-:W-:-:S12]  /*e750*/  BRA.DIV UR4, `(.L_x_300) ;  /* 0x0000003e04d07947 */ /* 0x000fd8000b800000 */
[----:B------:R-:W-:-:S04]  /*e760*/  VOTE.ANY R3, PT, !P6 ;  /* 0x0000000000037806 */ /* 0x000fc800070e0100 */
[----:B------:R-:W1:Y:S02]  /*e770*/  POPC R4, R3 ;  /* 0x0000000300047309 */ /* 0x000e640000000000 */
[----:B-1----:R1:W2:Y:S04]  /*e780*/  SHFL.IDX PT, R7, R7, R4, 0x1f ;  /* 0x00001f0407077589 */ /* 0x0022a800000e0000 */
[----:B------:R1:W3:Y:S02]  /*e790*/  SHFL.IDX PT, R10, R10, R4, 0x1f ;  /* 0x00001f040a0a7589 */ /* 0x0002e400000e0000 */
.L_x_422:
[----:B------:R-:W-:-:S13]  /*e7a0*/  ISETP.NE.AND P0, PT, R3, RZ, PT ;  /* 0x000000ff0300720c */ /* 0x000fda0003f05270 */
[----:B------:R-:W-:Y:S05]  /*e7b0*/  @!P0 BRA `(.L_x_301) ;  /* 0x0000000000108947 */ /* 0x000fea0003800000 */
[----:B------:R-:W-:Y:S01]  /*e7c0*/  UMOV UR4, 0xffffffff ;  /* 0xffffffff00047882 */ /* 0x000fe20000000000 */
[----:B------:R-:W-:Y:S02]  /*e7d0*/  VIADD R12, R4, 0xffffffff ;  /* 0xffffffff040c7836 */ /* 0x000fe40000000000 */
[----:B------:R-:W-:Y:S05]  /*e7e0*/  BRA.DIV UR4, `(.L_x_302) ;  /* 0x0000004204087947 */ /* 0x000fea000b800000 */
[----:B------:R4:W0:Y:S02]  /*e7f0*/  SHFL.IDX PT, R6, R2, R12, 0x1f ;  /* 0x00001f0c02067589 */ /* 0x00082400000e0000 */
.L_x_301:
[----:B--2---:R-:W-:Y:S01]  /*e800*/  IABS R8, R7 ;  /* 0x0000000700087213 */ /* 0x004fe20000000000 */
[----:B0-----:R-:W-:Y:S01]  /*e810*/  IMAD R16, R6, R5, R9 ;  /* 0x0000000506107224 */ /* 0x001fe200078e0209 */
[----:B---3--:R-:W-:Y:S01]  /*e820*/  IABS R5, R10 ;  /* 0x0000000a00057213 */ /* 0x008fe20000000000 */
[----:B------:R-:W-:Y:S01]  /*e830*/  IMAD.IADD R19, R4, 0x1, R19 ;  /* 0x0000000104137824 */ /* 0x000fe200078e0213 */
[----:B------:R-:W0:Y:S02]  /*e840*/  I2F.RP R11, R8 ;  /* 0x00000008000b7306 */ /* 0x000e240000209400 */
[----:B------:R-:W-:-:S06]  /*e850*/  IADD3 R0, R0, -R16, RZ ;  /* 0x8000001000007210 */ /* 0x000fcc0007ffe0ff */
[----:B----4-:R-:W2:Y:S08]  /*e860*/  I2F.RP R12, R5 ;  /* 0x00000005000c7306 */ /* 0x010eb00000209400 */
[----:B0-----:R-:W0:Y:S08]  /*e870*/  MUFU.RCP R11, R11 ;  /* 0x0000000b000b7308 */ /* 0x001e300000001000 */
[----:B--2---:R-:W-:Y:S01]  /*e880*/  MUFU.RCP R12, R12 ;  /* 0x0000000c000c7308 */ /* 0x004fe20000001000 */
[----:B0-----:R-:W-:-:S07]  /*e890*/  VIADD R2, R11, 0xffffffe ;  /* 0x0ffffffe0b027836 */ /* 0x001fce0000000000 */
[----:B------:R0:W2:Y:S02]  /*e8a0*/  F2I.FTZ.U32.TRUNC.NTZ R3, R2 ;  /* 0x0000000200037305 */ /* 0x0000a4000021f000 */
[----:B0-----:R-:W-:Y:S02]  /*e8b0*/  IMAD.MOV.U32 R2, RZ, RZ, RZ ;  /* 0x000000ffff027224 */ /* 0x001fe400078e00ff */
[----:B--2---:R-:W-:-:S04]  /*e8c0*/  IMAD.MOV R9, RZ, RZ, -R3 ;  /* 0x000000ffff097224 */ /* 0x004fc800078e0a03 */
[----:B------:R-:W-:-:S04]  /*e8d0*/  IMAD R9, R9, R8, RZ ;  /* 0x0000000809097224 */ /* 0x000fc800078e02ff */
[----:B------:R-:W-:Y:S01]  /*e8e0*/  IMAD.HI.U32 R3, R3, R9, R2 ;  /* 0x0000000903037227 */ /* 0x000fe200078e0002 */
[----:B------:R-:W-:Y:S02]  /*e8f0*/  IABS R2, R7 ;  /* 0x0000000700027213 */ /* 0x000fe40000000000 */
[----:B------:R-:W-:-:S03]  /*e900*/  IABS R9, R0 ;  /* 0x0000000000097213 */ /* 0x000fc60000000000 */
[----:B------:R-:W-:Y:S02]  /*e910*/  IMAD.MOV R2, RZ, RZ, -R2 ;  /* 0x000000ffff027224 */ /* 0x000fe400078e0a02 */
[----:B------:R-:W-:-:S04]  /*e920*/  IMAD.HI.U32 R6, R3, R9, RZ ;  /* 0x0000000903067227 */ /* 0x000fc800078e00ff */
[----:B------:R-:W-:Y:S02]  /*e930*/  VIADD R3, R12, 0xffffffe ;  /* 0x0ffffffe0c037836 */ /* 0x000fe40000000000 */
[----:B------:R-:W-:-:S04]  /*e940*/  IMAD R9, R6, R2, R9 ;  /* 0x0000000206097224 */ /* 0x000fc800078e0209 */
[----:B------:R-:W0:Y:S01]  /*e950*/  F2I.FTZ.U32.TRUNC.NTZ R3, R3 ;  /* 0x0000000300037305 */ /* 0x000e22000021f000 */
[----:B------:R-:W-:-:S13]  /*e960*/  ISETP.GT.U32.AND P1, PT, R8, R9, PT ;  /* 0x000000090800720c */ /* 0x000fda0003f24070 */
[----:B------:R-:W-:Y:S02]  /*e970*/  @!P1 IMAD.IADD R9, R9, 0x1, -R8 ;  /* 0x0000000109099824 */ /* 0x000fe400078e0a08 */
[----:B0-----:R-:W-:Y:S02]  /*e980*/  IMAD.MOV R2, RZ, RZ, -R3 ;  /* 0x000000ffff027224 */ /* 0x001fe400078e0a03 */
[----:B------:R-:W-:Y:S01]  /*e990*/  @!P1 VIADD R6, R6, 0x1 ;  /* 0x0000000106069836 */ /* 0x000fe20000000000 */
[----:B------:R-:W-:Y:S01]  /*e9a0*/  ISETP.GE.U32.AND P0, PT, R9, R8, PT ;  /* 0x000000080900720c */ /* 0x000fe20003f06070 */
[----:B------:R-:W-:Y:S01]  /*e9b0*/  IMAD R9, R2, R5, RZ ;  /* 0x0000000502097224 */ /* 0x000fe200078e02ff */
[----:B------:R-:W-:Y:S01]  /*e9c0*/  ISETP.NE.AND P1, PT, R7, RZ, PT ;  /* 0x000000ff0700720c */ /* 0x000fe20003f25270 */
[----:B------:R-:W-:-:S04]  /*e9d0*/  IMAD.MOV.U32 R2, RZ, RZ, RZ ;  /* 0x000000ffff027224 */ /* 0x000fc800078e00ff */
[----:B------:R-:W-:Y:S01]  /*e9e0*/  IMAD.HI.U32 R8, R3, R9, R2 ;  /* 0x0000000903087227 */ /* 0x000fe200078e0002 */
[----:B------:R-:W-:-:S04]  /*e9f0*/  LOP3.LUT R2, R0, R7, RZ, 0x3c, !PT ;  /* 0x0000000700027212 */ /* 0x000fc800078e3cff */
[----:B------:R-:W-:Y:S01]  /*ea00*/  ISETP.GE.AND P2, PT, R2, RZ, PT ;  /* 0x000000ff0200720c */ /* 0x000fe20003f46270 */
[----:B------:R-:W-:Y:S01]  /*ea10*/  @P0 VIADD R6, R6, 0x1 ;  /* 0x0000000106060836 */ /* 0x000fe20000000000 */
[----:B------:R-:W-:-:S05]  /*ea20*/  IABS R2, R10 ;  /* 0x0000000a00027213 */ /* 0x000fca0000000000 */
[----:B------:R-:W-:-:S06]  /*ea30*/  IMAD.MOV R2, RZ, RZ, -R2 ;  /* 0x000000ffff027224 */ /* 0x000fcc00078e0a02 */
[----:B------:R-:W-:Y:S01]  /*ea40*/  @!P2 IMAD.MOV R6, RZ, RZ, -R6 ;  /* 0x000000ffff06a224 */ /* 0x000fe200078e0a06 */
[----:B------:R-:W-:-:S04]  /*ea50*/  @!P1 LOP3.LUT R6, RZ, R7, RZ, 0x33, !PT ;  /* 0x00000007ff069212 */ /* 0x000fc800078e33ff */
[-C--:B------:R-:W-:Y:S01]  /*ea60*/  IABS R3, R6.reuse ;  /* 0x0000000600037213 */ /* 0x080fe20000000000 */
[----:B------:R-:W-:-:S04]  /*ea70*/  IMAD R7, R7, R6, RZ ;  /* 0x0000000607077224 */ /* 0x000fc800078e02ff */
[----:B------:R-:W-:-:S04]  /*ea80*/  IMAD.HI.U32 R8, R8, R3, RZ ;  /* 0x0000000308087227 */ /* 0x000fc800078e00ff */
[----:B------:R-:W-:Y:S02]  /*ea90*/  IMAD R2, R8, R2, R3 ;  /* 0x0000000208027224 */ /* 0x000fe400078e0203 */
[----:B------:R-:W-:-:S03]  /*eaa0*/  IMAD.IADD R17, R0, 0x1, -R7 ;  /* 0x0000000100117824 */ /* 0x000fc600078e0a07 */
[----:B------:R-:W-:-:S13]  /*eab0*/  ISETP.GT.U32.AND P1, PT, R5, R2, PT ;  /* 0x000000020500720c */ /* 0x000fda0003f24070 */
[----:B------:R-:W-:Y:S01]  /*eac0*/  @!P1 IMAD.IADD R2, R2, 0x1, -R5 ;  /* 0x0000000102029824 */ /* 0x000fe200078e0a05 */
[----:B------:R-:W-:Y:S02]  /*ead0*/  @!P1 IADD3 R8, R8, 0x1, RZ ;  /* 0x0000000108089810 */ /* 0x000fe40007ffe0ff */
[----:B------:R-:W-:Y:S02]  /*eae0*/  ISETP.NE.AND P1, PT, R10, RZ, PT ;  /* 0x000000ff0a00720c */ /* 0x000fe40003f25270 */
[----:B------:R-:W-:Y:S02]  /*eaf0*/  ISETP.GE.U32.AND P0, PT, R2, R5, PT ;  /* 0x000000050200720c */ /* 0x000fe40003f06070 */
[----:B------:R-:W-:-:S04]  /*eb00*/  LOP3.LUT R2, R6, R10, RZ, 0x3c, !PT ;  /* 0x0000000a06027212 */ /* 0x000fc800078e3cff */
[----:B------:R-:W-:-:S07]  /*eb10*/  ISETP.GE.AND P2, PT, R2, RZ, PT ;  /* 0x000000ff0200720c */ /* 0x000fce0003f46270 */
[----:B------:R-:W-:-:S06]  /*eb20*/  @P0 VIADD R8, R8, 0x1 ;  /* 0x0000000108080836 */ /* 0x000fcc0000000000 */
[----:B------:R-:W-:Y:S01]  /*eb30*/  @!P2 IMAD.MOV R8, RZ, RZ, -R8 ;  /* 0x000000ffff08a224 */ /* 0x000fe200078e0a08 */
[----:B------:R-:W-:-:S05]  /*eb40*/  @!P1 LOP3.LUT R8, RZ, R10, RZ, 0x33, !PT ;  /* 0x0000000aff089212 */ /* 0x000fca00078e33ff */
[----:B------:R-:W-:-:S04]  /*eb50*/  IMAD.MOV R3, RZ, RZ, -R8 ;  /* 0x000000ffff037224 */ /* 0x000fc800078e0a08 */
[C---:B------:R-:W-:Y:S02]  /*eb60*/  IMAD R18, R10.reuse, R3, R6 ;  /* 0x000000030a127224 */ /* 0x040fe400078e0206 */
[----:B------:R-:W-:-:S04]  /*eb70*/  IMAD R3, R10, 0x1000000, R8 ;  /* 0x010000000a037824 */ /* 0x000fc800078e0208 */
[----:B------:R-:W-:Y:S01]  /*eb80*/  IMAD R18, R18, 0x10000, R3 ;  /* 0x0001000012127824 */ /* 0x000fe200078e0203 */
[----:B------:R-:W-:Y:S06]  /*eb90*/  BRA `(.L_x_303) ;  /* 0x00000000001c7947 */ /* 0x000fec0003800000 */
.L_x_297:
[----:B------:R-:W-:Y:S01]  /*eba0*/  UMOV UR4, URZ ;  /* 0x0000003f00047c82 */ /* 0x000fe20008000000 */
[----:B------:R-:W-:Y:S01]  /*ebb0*/  UMOV UR5, URZ ;  /* 0x0000003f00057c82 */ /* 0x000fe20008000000 */
[----:B------:R-:W-:Y:S01]  /*ebc0*/  ULDC UR6, c[0x0][0xc3c] ;  /* 0x00030f0000067ab9 */ /* 0x000fe20000000800 */
[----:B------:R-:W-:Y:S01]  /*ebd0*/  IMAD.MOV.U32 R16, RZ, RZ, R0 ;  /* 0x000000ffff107224 */ /* 0x000fe200078e0000 */
[----:B------:R-:W-:Y:S01]  /*ebe0*/  MOV R19, UR6 ;  /* 0x0000000600137c02 */ /* 0x000fe20008000f00 */
[----:B------:R-:W-:Y:S02]  /*ebf0*/  IMAD.U32 R17, RZ, RZ, UR4 ;  /* 0x00000004ff117e24 */ /* 0x000fe4000f8e00ff */
[----:B------:R-:W-:-:S07]  /*ec00*/  IMAD.U32 R18, RZ, RZ, UR5 ;  /* 0x00000005ff127e24 */ /* 0x000fce000f8e00ff */
.L_x_303:
[----:B------:R-:W0:Y:S01]  /*ec10*/  S2R R0, SR_TID.X ;  /* 0x0000000000007919 */ /* 0x000e220000002100 */
[----:B------:R-:W-:Y:S05]  /*ec20*/  WARPSYNC.ALL ;  /* 0x0000000000007948 */ /* 0x000fea0003800000 */
[----:B------:R-:W-:Y:S01]  /*ec30*/  BAR.SYNC.DEFER_BLOCKING 0x4, 0x180 ;  /* 0x0106000000007b1d */ /* 0x000fe20000010000 */
[----:B0-----:R-:W-:-:S04]  /*ec40*/  LOP3.LUT R0, R0, 0x1f, RZ, 0xc0, !PT ;  /* 0x0000001f00007812 */ /* 0x001fc800078ec0ff */
[----:B------:R-:W-:-:S13]  /*ec50*/  ISETP.NE.AND P0, PT, R0, RZ, PT ;  /* 0x000000ff0000720c */ /* 0x000fda0003f05270 */
[----:B------:R-:W0:Y:S01]  /*ec60*/  @!P0 S2R R3, SR_CgaCtaId ;  /* 0x0000000000038919 */ /* 0x000e220000008800 */
[----:B------:R-:W-:-:S04]  /*ec70*/  @!P0 MOV R0, 0x400 ;  /* 0x0000040000008802 */ /* 0x000fc80000000f00 */
[----:B0-----:R-:W-:-:S05]  /*ec80*/  @!P0 LEA R22, R3, R0, 0x18 ;  /* 0x0000000003168211 */ /* 0x001fca00078ec0ff */
[----:B------:R2:W-:Y:S01]  /*ec90*/  @!P0 STS.128 [R22+0x2a8d0], R16 ;  /* 0x02a8d01016008388 */ /* 0x0005e20000000c00 */
[----:B------:R-:W-:Y:S06]  /*eca0*/  BAR.ARV 0x5, 0x180 ;  /* 0x0146000000007b1d */ /* 0x000fec0000002000 */
.L_x_294:
[----:B------:R-:W-:Y:S02]  /*ecb0*/  ULDC UR4, c[0x0][0xc3c] ;  /* 0x00030f0000047ab9 */ /* 0x000fe40000000800 */
[----:B-1----:R-:W-:-:S13]  /*ecc0*/  ISETP.GE.AND P0, PT, R19, UR4, PT ;  /* 0x0000000413007c0c */ /* 0x002fda000bf06270 */
[----:B------:R-:W-:Y:S05]  /*ecd0*/  @!P0 BRA `(.L_x_304) ;  /* 0xffffffb400bc8947 */ /* 0x000fea000383ffff */
[----:B------:R-:W-:Y:S05]  /*ece0*/  BSYNC B8 ;  /* 0x0000000000087941 */ /* 0x000fea0003800000 */
.L_x_241:
[----:B-1----:R-:W3:Y:S01]  /*ecf0*/  LDL.LU R0, [R1+0x18] ;  /* 0x0000180001007983 */ /* 0x002ee20000300800 */
[----:B------:R-:W-:Y:S01]  /*ed00*/  BSSY B0, `(.L_x_305) ;  /* 0x000000b000007945 */ /* 0x000fe20003800000 */
[----:B------:R-:W1:Y:S01]  /*ed10*/  S2R R5, SR_CgaCtaId ;  /* 0x0000000000057919 */ /* 0x000e620000008800 */
[----:B---3--:R-:W-:-:S05]  /*ed20*/  VIADD R0, R0, 0x1 ;  /* 0x0000000100007836 */ /* 0x008fca0000000000 */
[----:B------:R-:W-:-:S04]  /*ed30*/  LEA.HI R2, R0, R0, RZ, 0x1 ;  /* 0x0000000000027211 */ /* 0x000fc800078f08ff */
[----:B------:R-:W-:Y:S02]  /*ed40*/  LOP3.LUT R3, R2, 0xfffffffe, RZ, 0xc0, !PT ;  /* 0xfffffffe02037812 */ /* 0x000fe400078ec0ff */
[----:B------:R-:W-:-:S03]  /*ed50*/  MOV R2, 0x400 ;  /* 0x0000040000027802 */ /* 0x000fc60000000f00 */
[----:B------:R-:W-:Y:S01]  /*ed60*/  IMAD.IADD R0, R0, 0x1, -R3 ;  /* 0x0000000100007824 */ /* 0x000fe200078e0a03 */
[----:B-1----:R-:W-:-:S04]  /*ed70*/  LEA R4, R5, R2, 0x18 ;  /* 0x0000000205047211 */ /* 0x002fc800078ec0ff */
[----:B------:R-:W-:-:S04]  /*ed80*/  SHF.L.U32 R0, R0, 0x1f, RZ ;  /* 0x0000001f00007819 */ /* 0x000fc800000006ff */
[----:B------:R-:W1:Y:S02]  /*ed90*/  SYNCS.PHASECHK.TRANS64.TRYWAIT P0, [R4+URZ+0x2a820], R0 ;  /* 0x02a82000040075a7 */ /* 0x000e64000800017f */
[----:B-1----:R-:W-:Y:S05]  /*eda0*/  @!P0 BRA `(.L_x_306) ;  /* 0x0000003800c08947 */ /* 0x002fea0003800000 */
.L_x_425:
[----:B------:R-:W-:Y:S05]  /*edb0*/  BSYNC B0 ;  /* 0x0000000000007941 */ /* 0x000fea0003800000 */
.L_x_305:
[----:B------:R-:W-:-:S03]  /*edc0*/  UMOV UR4, 0xffffffff ;  /* 0xffffffff00047882 */ /* 0x000fc60000000000 */
[----:B------:R-:W-:Y:S05]  /*edd0*/  BRA.DIV UR4, `(.L_x_307) ;  /* 0x0000003a04c87947 */ /* 0x000fea000b800000 */
[----:B-1----:R-:W1:Y:S02]  /*ede0*/  S2R R0, SR_TID.X ;  /* 0x0000000000007919 */ /* 0x002e640000002100 */
[----:B-1----:R-:W-:-:S04]  /*edf0*/  SHF.R.U32.HI R0, RZ, 0x5, R0 ;  /* 0x00000005ff007819 */ /* 0x002fc80000011600 */
[----:B------:R-:W-:-:S05]  /*ee00*/  LOP3.LUT R0, R0, 0x3, RZ, 0xc0, !PT ;  /* 0x0000000300007812 */ /* 0x000fca00078ec0ff */
[----:B------:R1:W3:Y:S02]  /*ee10*/  SHFL.IDX PT, R14, R0, RZ, 0x1f ;  /* 0x00001fff000e7589 */ /* 0x0002e400000e0000 */
.L_x_428:
[----:B---3--:R-:W-:Y:S01]  /*ee20*/  ISETP.NE.AND P0, PT, R14, RZ, PT ;  /* 0x000000ff0e00720c */ /* 0x008fe20003f05270 */
[----:B------:R-:W-:-:S12]  /*ee30*/  BSSY B0, `(.L_x_308) ;  /* 0x0000026000007945 */ /* 0x000fd80003800000 */
[----:B------:R-:W-:Y:S05]  /*ee40*/  @P0 BRA `(.L_x_309) ;  /* 0x0000000000900947 */ /* 0x000fea0003800000 */
[----:B------:R-:W-:-:S03]  /*ee50*/  UMOV UR4, 0xffffffff ;  /* 0xffffffff00047882 */ /* 0x000fc60000000000 */
[----:B------:R-:W-:Y:S05]  /*ee60*/  BRA.DIV UR4, `(.L_x_310) ;  /* 0x0000003a04d87947 */ /* 0x000fea000b800000 */
[----:B------:R-:W-:-:S13]  /*ee70*/  ELECT P6, URZ, PT ;  /* 0x00000000003f782f */ /* 0x000fda00038c0000 */
.L_x_431:
[----:B------:R-:W-:Y:S05]  /*ee80*/  @!P6 BRA `(.L_x_309) ;  /* 0x000000000080e947 */ /* 0x000fea0003800000 */
[----:B-1----:R-:W3:Y:S02]  /*ee90*/  LDL R0, [R1+0x1c] ;  /* 0x00001c0001007983 */ /* 0x002ee40000100800 */
[----:B---3--:R-:W-:-:S13]  /*eea0*/  R2UR UR4, R0 ;  /* 0x00000000000472ca */ /* 0x008fda00000e0000 */
[----:B------:R-:W-:-:S06]  /*eeb0*/  ULOP3.LUT UR4, UR4, 0x2, URZ, 0xfc, !UPT ;  /* 0x0000000204047892 */ /* 0x000fcc000f8efc3f */
[----:B------:R-:W-:-:S05]  /*eec0*/  IMAD.U32 R0, RZ, RZ, UR4 ;  /* 0x00000004ff007e24 */ /* 0x000fca000f8e00ff */
[----:B------:R-:W-:-:S13]  /*eed0*/  ISETP.NE.AND P0, PT, R0, 0x3, PT ;  /* 0x000000030000780c */ /* 0x000fda0003f05270 */
[----:B------:R-:W-:Y:S05]  /*eee0*/  @!P0 BRA `(.L_x_311) ;  /* 0x0000000000048947 */ /* 0x000fea0003800000 */
[----:B------:R-:W-:Y:S01]  /*eef0*/  BPT.TRAP 0x1 ;  /* 0x000000040000795c */ /* 0x000fe20000300000 */
.L_x_311:
[C---:B------:R-:W-:Y:S01]  /*ef00*/  IMAD R5, R27.reuse, 0x8, R4 ;  /* 0x000000081b057824 */ /* 0x040fe200078e0204 */
[----:B------:R-:W-:Y:S01]  /*ef10*/  SHF.L.U32 R0, R28, 0x1f, RZ ;  /* 0x0000001f1c007819 */ /* 0x000fe200000006ff */
[----:B------:R-:W-:-:S03]  /*ef20*/  VIADD R27, R27, 0x1 ;  /* 0x000000011b1b7836 */ /* 0x000fc60000000000 */
[----:B------:R-:W1:Y:S02]  /*ef30*/  SYNCS.PHASECHK.TRANS64.TRYWAIT P1, [R5+URZ+0x2a840], R0 ;  /* 0x02a84000050075a7 */ /* 0x000e64000802017f */
[----:B------:R-:W-:-:S04]  /*ef40*/  ISETP.NE.AND P2, PT, R27, 0x2, PT ;  /* 0x000000021b00780c */ /* 0x000fc80003f45270 */
[----:B------:R-:W-:Y:S01]  /*ef50*/  SEL R3, RZ, 0x1, P2 ;  /* 0x00000001ff037807 */ /* 0x000fe20001000000 */
[----:B-1----:R-:W-:Y:S08]  /*ef60*/  @!P1 BRA `(.L_x_312) ;  /* 0x0000003800b89947 */ /* 0x002ff00003800000 */
.L_x_432:
[----:B------:R-:W-:Y:S02]  /*ef70*/  SEL R27, R27, RZ, P2 ;  /* 0x000000ff1b1b7207 */ /* 0x000fe40001000000 */
[----:B------:R-:W-:Y:S01]  /*ef80*/  LOP3.LUT R2, R28, R3, RZ, 0x3c, !PT ;  /* 0x000000031c027212 */ /* 0x000fe200078e3cff */
[----:B------:R-:W-:Y:S06]  /*ef90*/  @!P0 BRA `(.L_x_313) ;  /* 0x0000000000048947 */ /* 0x000fec0003800000 */
[----:B------:R-:W-:Y:S01]  /*efa0*/  BPT.TRAP 0x1 ;  /* 0x000000040000795c */ /* 0x000fe20000300000 */
.L_x_313:
[----:B------:R-:W-:Y:S01]  /*efb0*/  IMAD R27, R27, 0x8, R4 ;  /* 0x000000081b1b7824 */ /* 0x000fe200078e0204 */
[----:B------:R-:W-:-:S04]  /*efc0*/  SHF.L.U32 R2, R2, 0x1f, RZ ;  /* 0x0000001f02027819 */ /* 0x000fc800000006ff */
[----:B------:R-:W3:Y:S02]  /*efd0*/  SYNCS.PHASECHK.TRANS64.TRYWAIT P1, [R27+URZ+0x2a840], R2 ;  /* 0x02a840021b0075a7 */ /* 0x000ee4000802017f */
[----:B---3--:R-:W-:Y:S05]  /*efe0*/  @!P1 BRA `(.L_x_314) ;  /* 0x0000003800ac9947 */ /* 0x008fea0003800000 */
.L_x_433:
[----:B------:R-:W-:Y:S05]  /*eff0*/  @!P0 BRA `(.L_x_315) ;  /* 0x0000000000048947 */ /* 0x000fea0003800000 */
[----:B------:R-:W-:Y:S01]  /*f000*/  BPT.TRAP 0x1 ;  /* 0x000000040000795c */ /* 0x000fe20000300000 */
.L_x_315:
[----:B------:R-:W4:Y:S02]  /*f010*/  SYNCS.PHASECHK.TRANS64.TRYWAIT P1, [R5+URZ+0x2a860], R0 ;  /* 0x02a86000050075a7 */ /* 0x000f24000802017f */
[----:B----4-:R-:W-:Y:S05]  /*f020*/  @!P1 BRA `(.L_x_316) ;  /* 0x0000003800b09947 */ /* 0x010fea0003800000 */
.L_x_434:
[----:B------:R-:W-:Y:S05]  /*f030*/  @!P0 BRA `(.L_x_317) ;  /* 0x0000000000048947 */ /* 0x000fea0003800000 */
[----:B------:R-:W-:Y:S01]  /*f040*/  BPT.TRAP 0x1 ;  /* 0x000000040000795c */ /* 0x000fe20000300000 */
.L_x_317:
[----:B------:R0:W0:Y:S02]  /*f050*/  SYNCS.PHASECHK.TRANS64.TRYWAIT P0, [R27+URZ+0x2a860], R2 ;  /* 0x02a860021b0075a7 */ /* 0x000024000800017f */
[----:B0-----:R-:W-:Y:S05]  /*f060*/  @!P0 NANOSLEEP.SYNCS 0x989680 ;  /* 0x009896800000895d */ /* 0x001fea0003900000 */
[----:B------:R-:W0:Y:S02]  /*f070*/  @!P0 SYNCS.PHASECHK.TRANS64 P0, [R27+URZ+0x2a860], R2 ;  /* 0x02a860021b0085a7 */ /* 0x000e24000800007f */
[----:B0-----:R-:W-:Y:S05]  /*f080*/  @!P0 BRA `(.L_x_317) ;  /* 0xfffffffc00f08947 */ /* 0x001fea000383ffff */
.L_x_309:
[----:B------:R-:W-:Y:S05]  /*f090*/  BSYNC B0 ;  /* 0x0000000000007941 */ /* 0x000fea0003800000 */
.L_x_308:
[----:B------:R-:W-:Y:S05]  /*f0a0*/  EXIT ;  /* 0x000000000000794d */ /* 0x000fea0003800000 */
.L_x_188:
[----:B0-----:R-:W-:-:S04]  /*f0b0*/  IMAD.U32 R3, RZ, RZ, UR43 ;  /* 0x0000002bff037e24 */ /* 0x001fc8000f8e00ff */
[----:B------:R0:W1:Y:S03]  /*f0c0*/  SYNCS.PHASECHK.TRANS64.TRYWAIT P1, [R3+URZ+0x2a800], R0 ;  /* 0x02a80000030075a7 */ /* 0x000066000802017f */
[----:B-1----:R-:W-:Y:S05]  /*f0d0*/  @!P1 NANOSLEEP.SYNCS 0x989680 ;  /* 0x009896800000995d */ /* 0x002fea0003900000 */
[----:B------:R-:W1:Y:S02]  /*f0e0*/  @!P1 SYNCS.PHASECHK.TRANS64 P1, [R3+URZ+0x2a800], R0 ;  /* 0x02a80000030095a7 */ /* 0x000e64000802007f */
[----:B-1----:R-:W-:Y:S05]  /*f0f0*/  @!P1 BRA `(.L_x_188) ;  /* 0xfffffffc00ec9947 */ /* 0x002fea000383ffff */
[----:B------:R-:W-:Y:S05]  /*f100*/  BRA `(.L_x_318) ;  /* 0xffffff2800887947 */ /* 0x000fea000383ffff */
.L_x_192:
[----:B-1----:R1:W2:Y:S02]  /*f110*/  SYNCS.PHASECHK.TRANS64.TRYWAIT P1, [R8+URZ+0x2a830], R3 ;  /* 0x02a83003080075a7 */ /* 0x0022a4000802017f */
[----:B--2---:R-:W-:Y:S05]  /*f120*/  @!P1 NANOSLEEP.SYNCS 0x989680 ;  /* 0x009896800000995d */ /* 0x004fea0003900000 */
[----:B------:R-:W2:Y:S02]  /*f130*/  @!P1 SYNCS.PHASECHK.TRANS64 P1, [R8+URZ+0x2a830], R3 ;  /* 0x02a83003080095a7 */ /* 0x000ea4000802007f */
[----:B--2---:R-:W-:Y:S05]  /*f140*/  @!P1 BRA `(.L_x_192) ;  /* 0xfffffffc00f09947 */ /* 0x004fea000383ffff */
[----:B------:R-:W-:Y:S05]  /*f150*/  BRA `(.L_x_191) ;  /* 0xffffff2800a87947 */ /* 0x000fea000383ffff */
.L_x_198:
[----:B-1----:R-:W-:-:S04]  /*f160*/  IMAD.U32 R3, RZ, RZ, UR8 ;  /* 0x00000008ff037e24 */ /* 0x002fc8000f8e00ff */
[----:B------:R1:W2:Y:S03]  /*f170*/  SYNCS.PHASECHK.TRANS64.TRYWAIT P1, [R3+URZ+0x2a830], R0 ;  /* 0x02a83000030075a7 */ /* 0x0002a6000802017f */
[----:B--2---:R-:W-:Y:S05]  /*f180*/  @!P1 NANOSLEEP.SYNCS 0x989680 ;  /* 0x009896800000995d */ /* 0x004fea0003900000 */
[----:B------:R-:W2:Y:S02]  /*f190*/  @!P1 SYNCS.PHASECHK.TRANS64 P1, [R3+URZ+0x2a830], R0 ;  /* 0x02a83000030095a7 */ /* 0x000ea4000802007f */
[----:B--2---:R-:W-:Y:S05]  /*f1a0*/  @!P1 BRA `(.L_x_198) ;  /* 0xfffffffc00ec9947 */ /* 0x004fea000383ffff */
[----:B------:R-:W-:Y:S05]  /*f1b0*/  BRA `(.L_x_197) ;  /* 0xffffff4800f07947 */ /* 0x000fea000383ffff */
.L_x_202:
[----:B-1----:R-:W-:-:S04]  /*f1c0*/  IMAD.U32 R3, RZ, RZ, UR9 ;  /* 0x00000009ff037e24 */ /* 0x002fc8000f8e00ff */
[----:B------:R1:W2:Y:S03]  /*f1d0*/  SYNCS.PHASECHK.TRANS64.TRYWAIT P1, [R3+URZ+0x2a850], R0 ;  /* 0x02a85000030075a7 */ /* 0x0002a6000802017f */
[----:B--2---:R-:W-:Y:S05]  /*f1e0*/  @!P1 NANOSLEEP.SYNCS 0x989680 ;  /* 0x009896800000995d */ /* 0x004fea0003900000 */
[----:B------:R-:W2:Y:S02]  /*f1f0*/  @!P1 SYNCS.PHASECHK.TRANS64 P1, [R3+URZ+0x2a850], R0 ;  /* 0x02a85000030095a7 */ /* 0x000ea4000802007f */
[----:B--2---:R-:W-:Y:S05]  /*f200*/  @!P1 BRA `(.L_x_202) ;  /* 0xfffffffc00ec9947 */ /* 0x004fea000383ffff */
[----:B------:R-:W-:Y:S05]  /*f210*/  BRA `(.L_x_201) ;  /* 0xffffff5400287947 */ /* 0x000fea000383ffff */
.L_x_209:
[----:B-1----:R-:W-:-:S04]  /*f220*/  IMAD.U32 R5, RZ, RZ, UR5 ;  /* 0x00000005ff057e24 */ /* 0x002fc8000f8e00ff */
[----:B------:R1:W2:Y:S03]  /*f230*/  SYNCS.PHASECHK.TRANS64.TRYWAIT P1, [R5+URZ+0x2a850], R4 ;  /* 0x02a85004050075a7 */ /* 0x0002a6000802017f */
[----:B--2---:R-:W-:Y:S05]  /*f240*/  @!P1 NANOSLEEP.SYNCS 0x989680 ;  /* 0x009896800000995d */ /* 0x004fea0003900000 */
[----:B------:R-:W2:Y:S02]  /*f250*/  @!P1 SYNCS.PHASECHK.TRANS64 P1, [R5+URZ+0x2a850], R4 ;  /* 0x02a85004050095a7 */ /* 0x000ea4000802007f */
[----:B--2---:R-:W-:Y:S05]  /*f260*/  @!P1 BRA `(.L_x_209) ;  /* 0xfffffffc00ec9947 */ /* 0x004fea000383ffff */
[----:B------:R-:W-:Y:S05]  /*f270*/  BRA `(.L_x_208) ;  /* 0xffffff6800c47947 */ /* 0x000fea000383ffff */
.L_x_255:
[----:B------:R-:W-:Y:S01]  /*f280*/  SHF.R.U32.HI R7, RZ, 0x5, R21 ;  /* 0x00000005ff077819 */ /* 0x000fe20000011615 */
[----:B------:R-:W-:Y:S01]  /*f290*/  BSSY B0, `(.L_x_319) ;  /* 0x0000009000007945 */ /* 0x000fe20003800000 */
[----:B------:R-:W-:Y:S02]  /*f2a0*/  IMAD.MOV.U32 R12, RZ, RZ, RZ ;  /* 0x000000ffff0c7224 */ /* 0x000fe400078e00ff */
[----:B------:R-:W-:Y:S01]  /*f2b0*/  LOP3.LUT R7, R7, 0x3, RZ, 0xc0, !PT ;  /* 0x0000000307077812 */ /* 0x000fe200078ec0ff */
[----:B------:R-:W-:Y:S02]  /*f2c0*/  IMAD.MOV.U32 R11, RZ, RZ, 0x1f ;  /* 0x0000001fff0b7424 */ /* 0x000fe400078e00ff */
[----:B------:R-:W-:Y:S01]  /*f2d0*/  IMAD.MOV.U32 R15, RZ, RZ, -0x1 ;  /* 0xffffffffff0f7424 */ /* 0x000fe200078e00ff */
[----:B------:R-:W-:-:S07]  /*f2e0*/  MOV R13, R7 ;  /* 0x00000007000d7202 */ /* 0x000fce0000000f00 */
[----:B-----5:R-:W-:Y:S05]  /*f2f0*/  WARPSYNC.COLLECTIVE R15, `(.L_x_320) ;  /* 0x000000000f087348 */ /* 0x020fea0003c00000 */
[----:B------:R0:W1:Y:S02]  /*f300*/  SHFL.IDX P6, R14, R13, R12, R11 ;  /* 0x0000000c0d0e7389 */ /* 0x00006400000c000b */
[----:B01---5:R-:W-:Y:S01]  /*f310*/  ENDCOLLECTIVE ;  /* 0x000000000000791b */ /* 0x023fe20003800000 */
.L_x_320:
[----:B------:R-:W-:Y:S05]  /*f320*/  BSYNC B0 ;  /* 0x0000000000007941 */ /* 0x000fea0003800000 */
.L_x_319:
[----:B------:R-:W-:Y:S05]  /*f330*/  BRA `(.L_x_321) ;  /* 0xffffffc000347947 */ /* 0x000fea000383ffff */
.L_x_258:
[----:B0-----:R0:W1:Y:S02]  /*f340*/  SYNCS.PHASECHK.TRANS64.TRYWAIT P0, [R7+URZ+0x2a840], R2 ;  /* 0x02a84002070075a7 */ /* 0x001064000800017f */
[----:B-1----:R-:W-:Y:S05]  /*f350*/  @!P0 NANOSLEEP.SYNCS 0x989680 ;  /* 0x009896800000895d */ /* 0x002fea0003900000 */
[----:B------:R-:W1:Y:S02]  /*f360*/  @!P0 SYNCS.PHASECHK.TRANS64 P0, [R7+URZ+0x2a840], R2 ;  /* 0x02a84002070085a7 */ /* 0x000e64000800007f */
[----:B-1----:R-:W-:Y:S05]  /*f370*/  @!P0 BRA `(.L_x_258) ;  /* 0xfffffffc00f08947 */ /* 0x002fea000383ffff */
[----:B------:R-:W-:Y:S05]  /*f380*/  BRA `(.L_x_322) ;  /* 0xffffffc000907947 */ /* 0x000fea000383ffff */
.L_x_259:
[----:B------:R-:W-:Y:S01]  /*f390*/  BSSY B0, `(.L_x_323) ;  /* 0x0000008000007945 */ /* 0x000fe20003800000 */
[----:B------:R-:W-:Y:S02]  /*f3a0*/  IMAD.MOV.U32 R13, RZ, RZ, R0 ;  /* 0x000000ffff0d7224 */ /* 0x000fe400078e0000 */
[----:B------:R-:W-:Y:S02]  /*f3b0*/  IMAD.MOV.U32 R12, RZ, RZ, RZ ;  /* 0x000000ffff0c7224 */ /* 0x000fe400078e00ff */
[----:B------:R-:W-:Y:S02]  /*f3c0*/  IMAD.MOV.U32 R11, RZ, RZ, 0x181f ;  /* 0x0000181fff0b7424 */ /* 0x000fe400078e00ff */
[----:B------:R-:W-:-:S07]  /*f3d0*/  IMAD.MOV.U32 R15, RZ, RZ, -0x1 ;  /* 0xffffffffff0f7424 */ /* 0x000fce00078e00ff */
[----:B------:R-:W-:Y:S05]  /*f3e0*/  WARPSYNC.COLLECTIVE R15, `(.L_x_324) ;  /* 0x000000000f087348 */ /* 0x000fea0003c00000 */
[----:B------:R0:W1:Y:S02]  /*f3f0*/  SHFL.IDX P6, R14, R13, R12, R11 ;  /* 0x0000000c0d0e7389 */ /* 0x00006400000c000b */
[----:B01----:R-:W-:Y:S01]  /*f400*/  ENDCOLLECTIVE ;  /* 0x000000000000791b */ /* 0x003fe20003800000 */
.L_x_324:
[----:B------:R-:W-:Y:S05]  /*f410*/  BSYNC B0 ;  /* 0x0000000000007941 */ /* 0x000fea0003800000 */
.L_x_323:
[----:B------:R-:W-:Y:S01]  /*f420*/  IMAD.MOV.U32 R13, RZ, RZ, R4 ;  /* 0x000000ffff0d7224 */ /* 0x000fe200078e0004 */
[----:B------:R-:W-:Y:S01]  /*f430*/  MOV R11, 0x181f ;  /* 0x0000181f000b7802 */ /* 0x000fe20000000f00 */
[----:B------:R-:W-:Y:S02]  /*f440*/  IMAD.MOV.U32 R12, RZ, RZ, RZ ;  /* 0x000000ffff0c7224 */ /* 0x000fe400078e00ff */
[----:B------:R-:W-:Y:S02]  /*f450*/  IMAD.MOV.U32 R15, RZ, RZ, -0x1 ;  /* 0xffffffffff0f7424 */ /* 0x000fe400078e00ff */
[----:B------:R-:W-:Y:S02]  /*f460*/  IMAD.MOV.U32 R2, RZ, RZ, R14 ;  /* 0x000000ffff027224 */ /* 0x000fe400078e000e */
[----:B------:R-:W-:-:S07]  /*f470*/  @P0 IMAD R8, R5, 0x2, R22 ;  /* 0x0000000205080824 */ /* 0x000fce00078e0216 */
[----:B------:R-:W-:Y:S05]  /*f480*/  WARPSYNC.COLLECTIVE R15, `(.L_x_325) ;  /* 0x000000000f087348 */ /* 0x000fea0003c00000 */
[----:B------:R0:W1:Y:S02]  /*f490*/  SHFL.IDX P6, R14, R13, R12, R11 ;  /* 0x0000000c0d0e7389 */ /* 0x00006400000c000b */
[----:B01----:R-:W-:Y:S01]  /*f4a0*/  ENDCOLLECTIVE ;  /* 0x000000000000791b */ /* 0x003fe20003800000 */
.L_x_325:
[----:B------:R-:W-:Y:S02]  /*f4b0*/  IMAD.MOV.U32 R13, RZ, RZ, R0 ;  /* 0x000000ffff0d7224 */ /* 0x000fe400078e0000 */
[----:B------:R-:W-:Y:S02]  /*f4c0*/  IMAD.MOV.U32 R12, RZ, RZ, 0x1 ;  /* 0x00000001ff0c7424 */ /* 0x000fe400078e00ff */
[----:B------:R-:W-:-:S07]  /*f4d0*/  IMAD.MOV.U32 R3, RZ, RZ, R14 ;  /* 0x000000ffff037224 */ /* 0x000fce00078e000e */
[----:B------:R-:W-:Y:S05]  /*f4e0*/  WARPSYNC.COLLECTIVE R15, `(.L_x_326) ;  /* 0x000000000f087348 */ /* 0x000fea0003c00000 */
[----:B------:R0:W1:Y:S02]  /*f4f0*/  SHFL.IDX P6, R14, R13, R12, R11 ;  /* 0x0000000c0d0e7389 */ /* 0x00006400000c000b */
[----:B01----:R-:W-:Y:S01]  /*f500*/  ENDCOLLECTIVE ;  /* 0x000000000000791b */ /* 0x003fe20003800000 */
.L_x_326:
[----:B------:R-:W-:-:S05]  /*f510*/  @P0 LEA R3, P1, R9, R3, 0x1 ;  /* 0x0000000309030211 */ /* 0x000fca00078208ff */
[----:B------:R-:W-:Y:S01]  /*f520*/  @P0 IMAD.X R2, RZ, RZ, R2, P1 ;  /* 0x000000ffff020224 */ /* 0x000fe200008e0602 */
[----:B------:R-:W-:-:S04]  /*f530*/  ISETP.GE.AND P1, PT, R6, 0x11, PT ;  /* 0x000000110600780c */ /* 0x000fc80003f26270 */
[----:B------:R-:W-:Y:S01]  /*f540*/  @P0 LOP3.LUT R3, R3, R2, RZ, 0x3c, !PT ;  /* 0x0000000203030212 */ /* 0x000fe200078e3cff */
[----:B------:R-:W-:-:S03]  /*f550*/  IMAD.MOV.U32 R13, RZ, RZ, R4 ;  /* 0x000000ffff0d7224 */ /* 0x000fc600078e0004 */
[----:B------:R-:W-:-:S04]  /*f560*/  @P0 LOP3.LUT R2, R3, R2, RZ, 0x3c, !PT ;  /* 0x0000000203020212 */ /* 0x000fc800078e3cff */
[----:B------:R-:W-:-:S05]  /*f570*/  @P0 LOP3.LUT R3, R3, R2, RZ, 0x3c, !PT ;  /* 0x0000000203030212 */ /* 0x000fca00078e3cff */
[----:B------:R-:W-:Y:S01]  /*f580*/  @!PT LDS RZ, [RZ] ;  /* 0x00000000fffff984 */ /* 0x000fe20000000800 */
[----:B------:R-:W-:Y:S01]  /*f590*/  @!PT LDS RZ, [RZ] ;  /* 0x00000000fffff984 */ /* 0x000fe20000000800 */
[----:B------:R-:W-:Y:S01]  /*f5a0*/  @!PT LDS RZ, [RZ] ;  /* 0x00000000fffff984 */ /* 0x000fe20000000800 */
[----:B------:R-:W-:Y:S04]  /*f5b0*/  @P0 LDGSTS.E.BYPASS.LTC128B.128 [R8+0x18400], desc[UR36][R2.64], !P4 ;  /* 0x1840000002080fae */ /* 0x000fe8000e101d64 */
[----:B------:R-:W-:Y:S04]  /*f5c0*/  @P0 LDGSTS.E.BYPASS.LTC128B.128 [R8+0x1b400], desc[UR36][R2.64+0x80], !P3 ;  /* 0x1b40008002080fae */ /* 0x000fe8000d901d64 */
[----:B------:R0:W-:Y:S02]  /*f5d0*/  @P0 LDGSTS.E.BYPASS.LTC128B.128 [R8+0x1e400], desc[UR36][R2.64+0x100], !P2 ;  /* 0x1e40010002080fae */ /* 0x0001e4000d101d64 */
[----:B0-----:R-:W-:Y:S01]  /*f5e0*/  IMAD.MOV.U32 R2, RZ, RZ, R14 ;  /* 0x000000ffff027224 */ /* 0x001fe200078e000e */
[----:B------:R-:W-:-:S07]  /*f5f0*/  @P1 LEA R8, R5, R22, 0x1 ;  /* 0x0000001605081211 */ /* 0x000fce00078e08ff */
[----:B------:R-:W-:Y:S05]  /*f600*/  WARPSYNC.COLLECTIVE R15, `(.L_x_327) ;  /* 0x000000000f087348 */ /* 0x000fea0003c00000 */
[----:B------:R0:W1:Y:S02]  /*f610*/  SHFL.IDX P6, R14, R13, R12, R11 ;  /* 0x0000000c0d0e7389 */ /* 0x00006400000c000b */
[----:B01----:R-:W-:Y:S01]  /*f620*/  ENDCOLLECTIVE ;  /* 0x000000000000791b */ /* 0x003fe20003800000 */
.L_x_327:
[----:B------:R-:W-:Y:S02]  /*f630*/  IMAD.MOV.U32 R13, RZ, RZ, R0 ;  /* 0x000000ffff0d7224 */ /* 0x000fe400078e0000 */
[----:B------:R-:W-:Y:S02]  /*f640*/  IMAD.MOV.U32 R12, RZ, RZ, 0x2 ;  /* 0x00000002ff0c7424 */ /* 0x000fe400078e00ff */
[----:B------:R-:W-:-:S07]  /*f650*/  IMAD.MOV.U32 R3, RZ, RZ, R14 ;  /* 0x000000ffff037224 */ /* 0x000fce00078e000e */
[----:B------:R-:W-:Y:S05]  /*f660*/  WARPSYNC.COLLECTIVE R15, `(.L_x_328) ;  /* 0x000000000f087348 */ /* 0x000fea0003c00000 */
[----:B------:R0:W1:Y:S02]  /*f670*/  SHFL.IDX P6, R14, R13, R12, R11 ;  /* 0x0000000c0d0e7389 */ /* 0x00006400000c000b */
[----:B01----:R-:W-:Y:S01]  /*f680*/  ENDCOLLECTIVE ;  /* 0x000000000000791b */ /* 0x003fe20003800000 */
.L_x_328:
[----:B------:R-:W-:-:S05]  /*f690*/  @P1 LEA R3, P0, R9, R3, 0x1 ;  /* 0x0000000309031211 */ /* 0x000fca00078008ff */
[----:B------:R-:W-:-:S05]  /*f6a0*/  @P1 IMAD.X R2, RZ, RZ, R2, P0 ;  /* 0x000000ffff021224 */ /* 0x000fca00000e0602 */
        /* <DEDUP_REMOVED lines=9> */
[----:B------:R0:W-:Y:S01]  /*f740*/  @P1 LDGSTS.E.BYPASS.LTC128B.128 [R8+0x1ec00], desc[UR36][R2.64+0x100], !P2 ;  /* 0x1ec0010002081fae */ /* 0x0001e2000d101d64 */
[----:B------:R-:W-:Y:S01]  /*f750*/  ISETP.GE.AND P1, PT, R6, 0x21, PT ;  /* 0x000000210600780c */ /* 0x000fe20003f26270 */
[----:B0-----:R-:W-:-:S12]  /*f760*/  IMAD.MOV.U32 R2, RZ, RZ, R14 ;  /* 0x000000ffff027224 */ /* 0x001fd800078e000e */
[----:B------:R-:W-:Y:S05]  /*f770*/  WARPSYNC.COLLECTIVE R15, `(.L_x_329) ;  /* 0x000000000f087348 */ /* 0x000fea0003c00000 */
[----:B------:R0:W1:Y:S02]  /*f780*/  SHFL.IDX P6, R14, R13, R12, R11 ;  /* 0x0000000c0d0e7389 */ /* 0x00006400000c000b */
[----:B01----:R-:W-:Y:S01]  /*f790*/  ENDCOLLECTIVE ;  /* 0x000000000000791b */ /* 0x003fe20003800000 */
.L_x_329:
[----:B------:R-:W-:Y:S02]  /*f7a0*/  @P1 IMAD R8, R5, 0x2, R22 ;  /* 0x0000000205081824 */ /* 0x000fe400078e0216 */
[----:B------:R-:W-:Y:S02]  /*f7b0*/  IMAD.MOV.U32 R13, RZ, RZ, R0 ;  /* 0x000000ffff0d7224 */ /* 0x000fe400078e0000 */
[----:B------:R-:W-:Y:S02]  /*f7c0*/  IMAD.MOV.U32 R12, RZ, RZ, 0x3 ;  /* 0x00000003ff0c7424 */ /* 0x000fe400078e00ff */
[----:B------:R-:W-:-:S07]  /*f7d0*/  IMAD.MOV.U32 R3, RZ, RZ, R14 ;  /* 0x000000ffff037224 */ /* 0x000fce00078e000e */
[----:B------:R-:W-:Y:S05]  /*f7e0*/  WARPSYNC.COLLECTIVE R15, `(.L_x_330) ;  /* 0x000000000f087348 */ /* 0x000fea0003c00000 */
[----:B------:R0:W1:Y:S02]  /*f7f0*/  SHFL.IDX P6, R14, R13, R12, R11 ;  /* 0x0000000c0d0e7389 */ /* 0x00006400000c000b */
[----:B01----:R-:W-:Y:S01]  /*f800*/  ENDCOLLECTIVE ;  /* 0x000000000000791b */ /* 0x003fe20003800000 */
.L_x_330:
        /* <DEDUP_REMOVED lines=12> */
[----:B------:R-:W-:Y:S02]  /*f8d0*/  ISETP.GE.AND P1, PT, R6, 0x31, PT ;  /* 0x000000310600780c */ /* 0x000fe40003f26270 */
[----:B0-----:R-:W-:-:S11]  /*f8e0*/  MOV R2, R14 ;  /* 0x0000000e00027202 */ /* 0x001fd60000000f00 */
[----:B------:R-:W-:Y:S05]  /*f8f0*/  WARPSYNC.COLLECTIVE R15, `(.L_x_331) ;  /* 0x000000000f087348 */ /* 0x000fea0003c00000 */
[----:B------:R0:W1:Y:S02]  /*f900*/  SHFL.IDX P6, R14, R13, R12, R11 ;  /* 0x0000000c0d0e7389 */ /* 0x00006400000c000b */
[----:B01----:R-:W-:Y:S01]  /*f910*/  ENDCOLLECTIVE ;  /* 0x000000000000791b */ /* 0x003fe20003800000 */
.L_x_331:
[----:B------:R-:W-:Y:S02]  /*f920*/  @P1 IMAD R8, R5, 0x2, R22 ;  /* 0x0000000205081824 */ /* 0x000fe400078e0216 */
[----:B------:R-:W-:Y:S02]  /*f930*/  IMAD.MOV.U32 R13, RZ, RZ, R0 ;  /* 0x000000ffff0d7224 */ /* 0x000fe400078e0000 */
[----:B------:R-:W-:Y:S02]  /*f940*/  IMAD.MOV.U32 R12, RZ, RZ, 0x4 ;  /* 0x00000004ff0c7424 */ /* 0x000fe400078e00ff */
[----:B------:R-:W-:-:S07]  /*f950*/  IMAD.MOV.U32 R3, RZ, RZ, R14 ;  /* 0x000000ffff037224 */ /* 0x000fce00078e000e */
[----:B------:R-:W-:Y:S05]  /*f960*/  WARPSYNC.COLLECTIVE R15, `(.L_x_332) ;  /* 0x000000000f087348 */ /* 0x000fea0003c00000 */
[----:B------:R0:W1:Y:S02]  /*f970*/  SHFL.IDX P6, R14, R13, R12, R11 ;  /* 0x0000000c0d0e7389 */ /* 0x00006400000c000b */
[----:B01----:R-:W-:Y:S01]  /*f980*/  ENDCOLLECTIVE ;  /* 0x000000000000791b */ /* 0x003fe20003800000 */
.L_x_332:
        /* <DEDUP_REMOVED lines=17> */
.L_x_333:
[----:B------:R-:W-:Y:S02]  /*faa0*/  @P1 IMAD R8, R5, 0x2, R22 ;  /* 0x0000000205081824 */ /* 0x000fe400078e0216 */
[----:B------:R-:W-:Y:S02]  /*fab0*/  IMAD.MOV.U32 R13, RZ, RZ, R0 ;  /* 0x000000ffff0d7224 */ /* 0x000fe400078e0000 */
[----:B------:R-:W-:Y:S02]  /*fac0*/  IMAD.MOV.U32 R12, RZ, RZ, 0x5 ;  /* 0x00000005ff0c7424 */ /* 0x000fe400078e00ff */
[----:B------:R-:W-:-:S07]  /*fad0*/  IMAD.MOV.U32 R3, RZ, RZ, R14 ;  /* 0x000000ffff037224 */ /* 0x000fce00078e000e */
[----:B------:R-:W-:Y:S05]  /*fae0*/  WARPSYNC.COLLECTIVE R15, `(.L_x_334) ;  /* 0x000000000f087348 */ /* 0x000fea0003c00000 */
[----:B------:R0:W1:Y:S02]  /*faf0*/  SHFL.IDX P6, R14, R13, R12, R11 ;  /* 0x0000000c0d0e7389 */ /* 0x00006400000c000b */
[----:B01----:R-:W-:Y:S01]  /*fb00*/  ENDCOLLECTIVE ;  /* 0x000000000000791b */ /* 0x003fe20003800000 */
.L_x_334:
[----:B------:R-:W-:-:S04]  /*fb10*/  @P1 LEA R3, P0, R9, R3, 0x1 ;  /* 0x0000000309031211 */ /* 0x000fc800078008ff */
[----:B------:R-:W-:-:S04]  /*fb20*/  @P1 IADD3.X R2, RZ, R2, RZ, P0, !PT ;  /* 0x00000002ff021210 */ /* 0x000fc800007fe4ff */
[----:B------:R-:W-:Y:S01]  /*fb30*/  @P1 LOP3.LUT R3, R3, R2, RZ, 0x3c, !PT ;  /* 0x0000000203031212 */ /* 0x000fe200078e3cff */
[----:B------:R-:W-:-:S03]  /*fb40*/  IMAD.MOV.U32 R13, RZ, RZ, R4 ;  /* 0x000000ffff0d7224 */ /* 0x000fc600078e0004 */
[----:B------:R-:W-:-:S04]  /*fb50*/  @P1 LOP3.LUT R2, R3, R2, RZ, 0x3c, !PT ;  /* 0x0000000203021212 */ /* 0x000fc800078e3cff */
[----:B------:R-:W-:Y:S01]  /*fb60*/  @P1 LOP3.LUT R3, R3, R2, RZ, 0x3c, !PT ;  /* 0x0000000203031212 */ /* 0x000fe200078e3cff */
[----:B------:R-:W-:-:S04]  /*fb70*/  IMAD.MOV.U32 R0, RZ, RZ, R14 ;  /* 0x000000ffff007224 */ /* 0x000fc800078e000e */
[----:B------:R-:W-:Y:S01]  /*fb80*/  @!PT LDS RZ, [RZ] ;  /* 0x00000000fffff984 */ /* 0x000fe20000000800 */
[----:B------:R-:W-:Y:S01]  /*fb90*/  @!PT LDS RZ, [RZ] ;  /* 0x00000000fffff984 */ /* 0x000fe20000000800 */
[----:B------:R-:W-:Y:S01]  /*fba0*/  @!PT LDS RZ, [RZ] ;  /* 0x00000000fffff984 */ /* 0x000fe20000000800 */
[----:B------:R0:W-:Y:S03]  /*fbb0*/  @P1 LDGSTS.E.BYPASS.LTC128B.128 [R8+0x1a400], desc[UR36][R2.64], !P4 ;  /* 0x1a40000002081fae */ /* 0x0001e6000e101d64 */
[----:B0-----:R-:W-:Y:S05]  /*fbc0*/  WARPSYNC.COLLECTIVE R15, `(.L_x_335) ;  /* 0x000000000f087348 */ /* 0x001fea0003c00000 */
[----:B------:R1:W2:Y:S02]  /*fbd0*/  SHFL.IDX P6, R14, R13, R12, R11 ;  /* 0x0000000c0d0e7389 */ /* 0x0002a400000c000b */
[----:B012---:R-:W-:Y:S01]  /*fbe0*/  ENDCOLLECTIVE ;  /* 0x000000000000791b */ /* 0x007fe20003800000 */
.L_x_335:
[----:B------:R-:W-:Y:S01]  /*fbf0*/  @!PT LDS RZ, [RZ] ;  /* 0x00000000fffff984 */ /* 0x000fe20000000800 */
[----:B------:R-:W-:Y:S01]  /*fc00*/  @!PT LDS RZ, [RZ] ;  /* 0x00000000fffff984 */ /* 0x000fe20000000800 */
[----:B------:R-:W-:Y:S01]  /*fc10*/  @!PT LDS RZ, [RZ] ;  /* 0x00000000fffff984 */ /* 0x000fe20000000800 */
[----:B------:R-:W-:Y:S04]  /*fc20*/  @P1 LDGSTS.E.BYPASS.LTC128B.128 [R8+0x1d400], desc[UR36][R2.64+0x80], !P3 ;  /* 0x1d40008002081fae */ /* 0x000fe8000d901d64 */
[----:B------:R0:W-:Y:S02]  /*fc30*/  @P1 LDGSTS.E.BYPASS.LTC128B.128 [R8+0x20400], desc[UR36][R2.64+0x100], !P2 ;  /* 0x2040010002081fae */ /* 0x0001e4000d101d64 */
[----:B0-----:R-:W-:Y:S01]  /*fc40*/  IMAD.MOV.U32 R2, RZ, RZ, R14 ;  /* 0x000000ffff027224 */ /* 0x001fe200078e000e */
[----:B------:R-:W-:Y:S06]  /*fc50*/  BRA `(.L_x_336) ;  /* 0xffffffbc00d47947 */ /* 0x000fec000383ffff */
.L_x_264:
[----:B------:R-:W-:Y:S01]  /*fc60*/  IMAD.MOV.U32 R13, RZ, RZ, R5 ;  /* 0x000000ffff0d7224 */ /* 0x000fe200078e0005 */
[----:B------:R-:W-:Y:S01]  /*fc70*/  MOV R15, 0xffffffff ;  /* 0xffffffff000f7802 */ /* 0x000fe20000000f00 */
[----:B------:R-:W-:Y:S02]  /*fc80*/  IMAD.MOV.U32 R12, RZ, RZ, RZ ;  /* 0x000000ffff0c7224 */ /* 0x000fe400078e00ff */
[----:B------:R-:W-:Y:S02]  /*fc90*/  IMAD.MOV.U32 R11, RZ, RZ, 0x181f ;  /* 0x0000181fff0b7424 */ /* 0x000fe400078e00ff */
[----:B-----5:R-:W-:Y:S02]  /*fca0*/  IMAD R6, R17, R6, RZ ;  /* 0x0000000611067224 */ /* 0x020fe400078e02ff */
[----:B------:R-:W-:-:S07]  /*fcb0*/  IMAD.IADD R4, R10, 0x1, R4 ;  /* 0x000000010a047824 */ /* 0x000fce00078e0204 */
[----:B------:R-:W-:Y:S05]  /*fcc0*/  WARPSYNC.COLLECTIVE R15, `(.L_x_337) ;  /* 0x000000000f087348 */ /* 0x000fea0003c00000 */
[----:B------:R0:W1:Y:S02]  /*fcd0*/  SHFL.IDX P6, R14, R13, R12, R11 ;  /* 0x0000000c0d0e7389 */ /* 0x00006400000c000b */
[----:B01----:R-:W-:Y:S01]  /*fce0*/  ENDCOLLECTIVE ;  /* 0x000000000000791b */ /* 0x003fe20003800000 */
.L_x_337:
[C---:B------:R-:W-:Y:S01]  /*fcf0*/  VIADD R7, R4.reuse, 0x10 ;  /* 0x0000001004077836 */ /* 0x040fe20000000000 */
[----:B------:R-:W-:Y:S01]  /*fd00*/  ISETP.GE.AND P1, PT, R4, R6, PT ;  /* 0x000000060400720c */ /* 0x000fe20003f26270 */
[----:B------:R-:W-:Y:S02]  /*fd10*/  IMAD.MOV.U32 R13, RZ, RZ, R0 ;  /* 0x000000ffff0d7224 */ /* 0x000fe400078e0000 */
[----:B------:R-:W-:-:S10]  /*fd20*/  IMAD.MOV.U32 R2, RZ, RZ, R14 ;  /* 0x000000ffff027224 */ /* 0x000fd400078e000e */
[----:B------:R-:W-:Y:S05]  /*fd30*/  WARPSYNC.COLLECTIVE R15, `(.L_x_338) ;  /* 0x000000000f087348 */ /* 0x000fea0003c00000 */
[----:B------:R0:W1:Y:S02]  /*fd40*/  SHFL.IDX P6, R14, R13, R12, R11 ;  /* 0x0000000c0d0e7389 */ /* 0x00006400000c000b */
[----:B01----:R-:W-:Y:S01]  /*fd50*/  ENDCOLLECTIVE ;  /* 0x000000000000791b */ /* 0x003fe20003800000 */
.L_x_338:
[----:B------:R-:W-:Y:S02]  /*fd60*/  IMAD.MOV.U32 R13, RZ, RZ, R5 ;  /* 0x000000ffff0d7224 */ /* 0x000fe400078e0005 */
[----:B------:R-:W-:Y:S01]  /*fd70*/  IMAD.MOV.U32 R12, RZ, RZ, 0x1 ;  /* 0x00000001ff0c7424 */ /* 0x000fe200078e00ff */
[----:B------:R-:W-:-:S05]  /*fd80*/  @!P1 LEA R14, P4, R9, R14, 0x1 ;  /* 0x0000000e090e9211 */ /* 0x000fca00078808ff */
[----:B------:R-:W-:Y:S02]  /*fd90*/  @!P1 IMAD.X R3, RZ, RZ, R2, P4 ;  /* 0x000000ffff039224 */ /* 0x000fe400020e0602 */
[----:B------:R-:W-:-:S07]  /*fda0*/  @!P1 IMAD.MOV.U32 R2, RZ, RZ, R14 ;  /* 0x000000ffff029224 */ /* 0x000fce00078e000e */
[----:B------:R-:W-:Y:S05]  /*fdb0*/  WARPSYNC.COLLECTIVE R15, `(.L_x_339) ;  /* 0x000000000f087348 */ /* 0x000fea0003c00000 */
[----:B------:R0:W1:Y:S02]  /*fdc0*/  SHFL.IDX P6, R14, R13, R12, R11 ;  /* 0x0000000c0d0e7389 */ /* 0x00006400000c000b */
[----:B01----:R-:W-:Y:S01]  /*fdd0*/  ENDCOLLECTIVE ;  /* 0x000000000000791b */ /* 0x003fe20003800000 */
.L_x_339:
[----:B------:R-:W-:Y:S01]  /*fde0*/  @!PT LDS RZ, [RZ] ;  /* 0x00000000fffff984 */ /* 0x000fe20000000800 */
[----:B------:R-:W-:Y:S01]  /*fdf0*/  @!PT LDS RZ, [RZ] ;  /* 0x00000000fffff984 */ /* 0x000fe20000000800 */
[----:B------:R-:W-:Y:S01]  /*fe00*/  @!PT LDS RZ, [RZ] ;  /* 0x00000000fffff984 */ /* 0x000fe20000000800 */
[----:B------:R-:W-:Y:S04]  /*fe10*/  @!P1 LDGSTS.E.BYPASS.LTC128B.128 [R33+0xc400], desc[UR36][R2.64], !P3 ;  /* 0x0c40000002219fae */ /* 0x000fe8000d901d64 */
[----:B------:R-:W-:Y:S04]  /*fe20*/  @!P1 LDGSTS.E.BYPASS.LTC128B.128 [R33+0x10400], desc[UR36][R2.64+0x80], !P2 ;  /* 0x1040008002219fae */ /* 0x000fe8000d101d64 */
[----:B------:R0:W-:Y:S01]  /*fe30*/  @!P1 LDGSTS.E.BYPASS.LTC128B.128 [R33+0x14400], desc[UR36][R2.64+0x100], !P0 ;  /* 0x1440010002219fae */ /* 0x0001e2000c101d64 */
[----:B------:R-:W-:Y:S02]  /*fe40*/  ISETP.GE.AND P1, PT, R7, R6, PT ;  /* 0x000000060700720c */ /* 0x000fe40003f26270 */
[----:B------:R-:W-:Y:S01]  /*fe50*/  MOV R13, R0 ;  /* 0x00000000000d7202 */ /* 0x000fe20000000f00 */
[----:B0-----:R-:W-:-:S10]  /*fe60*/  IMAD.MOV.U32 R2, RZ, RZ, R14 ;  /* 0x000000ffff027224 */ /* 0x001fd400078e000e */
[----:B------:R-:W-:Y:S05]  /*fe70*/  WARPSYNC.COLLECTIVE R15, `(.L_x_340) ;  /* 0x000000000f087348 */ /* 0x000fea0003c00000 */
[----:B------:R0:W1:Y:S02]  /*fe80*/  SHFL.IDX P6, R14, R13, R12, R11 ;  /* 0x0000000c0d0e7389 */ /* 0x00006400000c000b */
[----:B01----:R-:W-:Y:S01]  /*fe90*/  ENDCOLLECTIVE ;  /* 0x000000000000791b */ /* 0x003fe20003800000 */
.L_x_340:
        /* <DEDUP_REMOVED lines=8> */
.L_x_341:
[----:B------:R-:W-:Y:S02]  /*ff20*/  @!P1 IMAD.MOV.U32 R3, RZ, RZ, R7 ;  /* 0x000000ffff039224 */ /* 0x000fe400078e0007 */
[----:B------:R-:W-:-:S03]  /*ff30*/  VIADD R7, R4, 0x20 ;  /* 0x0000002004077836 */ /* 0x000fc60000000000 */
[----:B------:R-:W-:Y:S01]  /*ff40*/  @!PT LDS RZ, [RZ] ;  /* 0x00000000fffff984 */ /* 0x000fe20000000800 */
[----:B------:R-:W-:Y:S01]  /*ff50*/  @!PT LDS RZ, [RZ] ;  /* 0x00000000fffff984 */ /* 0x000fe20000000800 */
[----:B------:R-:W-:Y:S01]  /*ff60*/  @!PT LDS RZ, [RZ] ;  /* 0x00000000fffff984 */ /* 0x000fe20000000800 */
[----:B------:R-:W-:Y:S04]  /*ff70*/  @!P1 LDGSTS.E.BYPASS.LTC128B.128 [R33+0xcc00], desc[UR36][R2.64], !P3 ;  /* 0x0cc0000002219fae */ /* 0x000fe8000d901d64 */
[----:B------:R-:W-:Y:S01]  /*ff80*/  @!P1 LDGSTS.E.BYPASS.LTC128B.128 [R33+0x10c00], desc[UR36][R2.64+0x80], !P2 ;  /* 0x10c0008002219fae */ /* 0x000fe2000d101d64 */
[----:B------:R-:W-:-:S03]  /*ff90*/  IMAD.MOV.U32 R13, RZ, RZ, R0 ;  /* 0x000000ffff0d7224 */ /* 0x000fc600078e0000 */
[----:B------:R0:W-:Y:S01]  /*ffa0*/  @!P1 LDGSTS.E.BYPASS.LTC128B.128 [R33+0x14c00], desc[UR36][R2.64+0x100], !P0 ;  /* 0x14c0010002219fae */ /* 0x0001e2000c101d64 */
[----:B------:R-:W-:Y:S01]  /*ffb0*/  ISETP.GE.AND P1, PT, R7, R6, PT ;  /* 0x000000060700720c */ /* 0x000fe20003f26270 */
[----:B0-----:R-:W-:-:S12]  /*ffc0*/  IMAD.MOV.U32 R2, RZ, RZ, R14 ;  /* 0x000000ffff027224 */ /* 0x001fd800078e000e */
[----:B------:R-:W-:Y:S05]  /*ffd0*/  WARPSYNC.COLLECTIVE R15, `(.L_x_342) ;  /* 0x000000000f087348 */ /* 0x000fea0003c00000 */
[----:B------:R0:W1:Y:S02]  /*ffe0*/  SHFL.IDX P6, R14, R13, R12, R11 ;  /* 0x0000000c0d0e7389 */ /* 0x00006400000c000b */
[----:B01----:R-:W-:Y:S01]  /*fff0*/  ENDCOLLECTIVE ;  /* 0x000000000000791b */ /* 0x003fe20003800000 */
.L_x_342:
[----:B------:R-:W-:Y:S02]  /*10000*/  IMAD.MOV.U32 R13, RZ, RZ, R5 ;  /* 0x000000ffff0d7224 */ /* 0x000fe400078e0005 */
[----:B------:R-:W-:Y:S01]  /*10010*/  IMAD.MOV.U32 R12, RZ, RZ, 0x3 ;  /* 0x00000003ff0c7424 */ /* 0x000fe200078e00ff */
[----:B------:R-:W-:-:S05]  /*10020*/  @!P1 LEA R14, P4, R9, R14, 0x1 ;  /* 0x0000000e090e9211 */ /* 0x000fca00078808ff */
[----:B------:R-:W-:Y:S01]  /*10030*/  @!P1 IMAD.X R7, RZ, RZ, R2, P4 ;  /* 0x000000ffff079224 */ /* 0x000fe200020e0602 */
[----:B------:R-:W-:-:S07]  /*10040*/  @!P1 MOV R2, R14 ;  /* 0x0000000e00029202 */ /* 0x000fce0000000f00 */
[----:B------:R-:W-:Y:S05]  /*10050*/  WARPSYNC.COLLECTIVE R15, `(.L_x_343) ;  /* 0x000000000f087348 */ /* 0x000fea0003c00000 */
[----:B------:R0:W1:Y:S02]  /*10060*/  SHFL.IDX P6, R14, R13, R12, R11 ;  /* 0x0000000c0d0e7389 */ /* 0x00006400000c000b */
[----:B01----:R-:W-:Y:S01]  /*10070*/  ENDCOLLECTIVE ;  /* 0x000000000000791b */ /* 0x003fe20003800000 */
.L_x_343:
        /* <DEDUP_REMOVED lines=14> */
.L_x_344:
        /* <DEDUP_REMOVED lines=8> */
.L_x_345:
[----:B------:R-:W-:Y:S01]  /*101e0*/  @!P1 IMAD.MOV.U32 R3, RZ, RZ, R7 ;  /* 0x000000ffff039224 */ /* 0x000fe200078e0007 */
[----:B------:R-:W-:-:S04]  /*101f0*/  IADD3 R7, R4, 0x40, RZ ;  /* 0x0000004004077810 */ /* 0x000fc80007ffe0ff */
        /* <DEDUP_REMOVED lines=12> */
.L_x_346:
[----:B------:R-:W-:Y:S01]  /*102c0*/  IMAD.MOV.U32 R13, RZ, RZ, R5 ;  /* 0x000000ffff0d7224 */ /* 0x000fe200078e0005 */
[----:B------:R-:W-:Y:S02]  /*102d0*/  MOV R12, 0x5 ;  /* 0x00000005000c7802 */ /* 0x000fe40000000f00 */
[----:B------:R-:W-:-:S05]  /*102e0*/  @!P1 LEA R14, P4, R9, R14, 0x1 ;  /* 0x0000000e090e9211 */ /* 0x000fca00078808ff */
[----:B------:R-:W-:Y:S02]  /*102f0*/  @!P1 IMAD.X R7, RZ, RZ, R2, P4 ;  /* 0x000000ffff079224 */ /* 0x000fe400020e0602 */
[----:B------:R-:W-:-:S07]  /*10300*/  @!P1 IMAD.MOV.U32 R2, RZ, RZ, R14 ;  /* 0x000000ffff029224 */ /* 0x000fce00078e000e */
[----:B------:R-:W-:Y:S05]  /*10310*/  WARPSYNC.COLLECTIVE R15, `(.L_x_347) ;  /* 0x000000000f087348 */ /* 0x000fea0003c00000 */
[----:B------:R0:W1:Y:S02]  /*10320*/  SHFL.IDX P6, R14, R13, R12, R11 ;  /* 0x0000000c0d0e7389 */ /* 0x00006400000c000b */
[----:B01----:R-:W-:Y:S01]  /*10330*/  ENDCOLLECTIVE ;  /* 0x000000000000791b */ /* 0x003fe20003800000 */
.L_x_347:
        /* <DEDUP_REMOVED lines=14> */
.L_x_348:
        /* <DEDUP_REMOVED lines=8> */
.L_x_349:
[----:B------:R-:W-:Y:S02]  /*104a0*/  @!P1 IMAD.MOV.U32 R3, RZ, RZ, R7 ;  /* 0x000000ffff039224 */ /* 0x000fe400078e0007 */
[----:B------:R-:W-:-:S03]  /*104b0*/  VIADD R7, R4, 0x60 ;  /* 0x0000006004077836 */ /* 0x000fc60000000000 */
[----:B------:R-:W-:Y:S01]  /*104c0*/  @!PT LDS RZ, [RZ] ;  /* 0x00000000fffff984 */ /* 0x000fe20000000800 */
[----:B------:R-:W-:Y:S01]  /*104d0*/  @!PT LDS RZ, [RZ] ;  /* 0x00000000fffff984 */ /* 0x000fe20000000800 */
[----:B------:R-:W-:Y:S01]  /*104e0*/  @!PT LDS RZ, [RZ] ;  /* 0x00000000fffff984 */ /* 0x000fe20000000800 */
[----:B------:R-:W-:Y:S04]  /*104f0*/  @!P1 LDGSTS.E.BYPASS.LTC128B.128 [R33+0xec00], desc[UR36][R2.64], !P3 ;  /* 0x0ec0000002219fae */ /* 0x000fe8000d901d64 */
[----:B------:R-:W-:Y:S01]  /*10500*/  @!P1 LDGSTS.E.BYPASS.LTC128B.128 [R33+0x12c00], desc[UR36][R2.64+0x80], !P2 ;  /* 0x12c0008002219fae */ /* 0x000fe2000d101d64 */
[----:B------:R-:W-:-:S03]  /*10510*/  MOV R13, R0 ;  /* 0x00000000000d7202 */ /* 0x000fc60000000f00 */
[----:B------:R0:W-:Y:S01]  /*10520*/  @!P1 LDGSTS.E.BYPASS.LTC128B.128 [R33+0x16c00], desc[UR36][R2.64+0x100], !P0 ;  /* 0x16c0010002219fae */ /* 0x0001e2000c101d64 */
[----:B------:R-:W-:Y:S01]  /*10530*/  ISETP.GE.AND P1, PT, R7, R6, PT ;  /* 0x000000060700720c */ /* 0x000fe20003f26270 */
[----:B0-----:R-:W-:-:S12]  /*10540*/  IMAD.MOV.U32 R2, RZ, RZ, R14 ;  /* 0x000000ffff027224 */ /* 0x001fd800078e000e */
[----:B------:R-:W-:Y:S05]  /*10550*/  WARPSYNC.COLLECTIVE R15, `(.L_x_350) ;  /* 0x000000000f087348 */ /* 0x000fea0003c00000 */
[----:B------:R0:W1:Y:S02]  /*10560*/  SHFL.IDX P6, R14, R13, R12, R11 ;  /* 0x0000000c0d0e7389 */ /* 0x00006400000c000b */
[----:B01----:R-:W-:Y:S01]  /*10570*/  ENDCOLLECTIVE ;  /* 0x000000000000791b */ /* 0x003fe20003800000 */
.L_x_350:
        /* <DEDUP_REMOVED lines=8> */
.L_x_351:
[----:B------:R-:W-:-:S05]  /*10600*/  @!P1 IMAD.MOV.U32 R3, RZ, RZ, R7 ;  /* 0x000000ffff039224 */ /* 0x000fca00078e0007 */
[----:B------:R-:W-:Y:S01]  /*10610*/  @!PT LDS RZ, [RZ] ;  /* 0x00000000fffff984 */ /* 0x000fe20000000800 */
[----:B------:R-:W-:Y:S01]  /*10620*/  @!PT LDS RZ, [RZ] ;  /* 0x00000000fffff984 */ /* 0x000fe20000000800 */
[----:B------:R-:W-:Y:S01]  /*10630*/  @!PT LDS RZ, [RZ] ;  /* 0x00000000fffff984 */ /* 0x000fe20000000800 */
[----:B------:R0:W-:Y:S04]  /*10640*/  @!P1 LDGSTS.E.BYPASS.LTC128B.128 [R33+0xf400], desc[UR36][R2.64], !P3 ;  /* 0x0f40000002219fae */ /* 0x0001e8000d901d64 */
[----:B------:R0:W-:Y:S01]  /*10650*/  @!P1 LDGSTS.E.BYPASS.LTC128B.128 [R33+0x13400], desc[UR36][R2.64+0x80], !P2 ;  /* 0x1340008002219fae */ /* 0x0001e2000d101d64 */
[----:B------:R-:W-:-:S03]  /*10660*/  IMAD.MOV.U32 R13, RZ, RZ, R0 ;  /* 0x000000ffff0d7224 */ /* 0x000fc600078e0000 */
[----:B------:R0:W-:Y:S01]  /*10670*/  @!P1 LDGSTS.E.BYPASS.LTC128B.128 [R33+0x17400], desc[UR36][R2.64+0x100], !P0 ;  /* 0x1740010002219fae */ /* 0x0001e2000c101d64 */
[----:B------:R-:W-:-:S07]  /*10680*/  IMAD.MOV.U32 R5, RZ, RZ, R14 ;  /* 0x000000ffff057224 */ /* 0x000fce00078e000e */
[----:B0-----:R-:W-:Y:S05]  /*10690*/  WARPSYNC.COLLECTIVE R15, `(.L_x_352) ;  /* 0x000000000f087348 */ /* 0x001fea0003c00000 */
[----:B------:R1:W2:Y:S02]  /*106a0*/  SHFL.IDX P6, R14, R13, R12, R11 ;  /* 0x0000000c0d0e7389 */ /* 0x0002a400000c000b */
[----:B012---:R-:W-:Y:S01]  /*106b0*/  ENDCOLLECTIVE ;  /* 0x000000000000791b */ /* 0x007fe20003800000 */
.L_x_352:
[----:B------:R-:W-:Y:S05]  /*106c0*/  BRA `(.L_x_353) ;  /* 0xffffffc000487947 */ /* 0x000fea000383ffff */
.L_x_269:
[----:B0-----:R0:W1:Y:S02]  /*106d0*/  SYNCS.PHASECHK.TRANS64.TRYWAIT P0, [R22+URZ+0x2a820], R3 ;  /* 0x02a82003160075a7 */ /* 0x001064000800017f */
[----:B-1----:R-:W-:Y:S05]  /*106e0*/  @!P0 NANOSLEEP.SYNCS 0x989680 ;  /* 0x009896800000895d */ /* 0x002fea0003900000 */
[----:B------:R-:W1:Y:S02]  /*106f0*/  @!P0 SYNCS.PHASECHK.TRANS64 P0, [R22+URZ+0x2a820], R3 ;  /* 0x02a82003160085a7 */ /* 0x000e64000800007f */
[----:B-1----:R-:W-:Y:S05]  /*10700*/  @!P0 BRA `(.L_x_269) ;  /* 0xfffffffc00f08947 */ /* 0x002fea000383ffff */
[----:B------:R-:W-:Y:S05]  /*10710*/  BRA `(.L_x_354) ;  /* 0xffffffc000c07947 */ /* 0x000fea000383ffff */
.L_x_274:
[----:B0-----:R0:W1:Y:S02]  /*10720*/  SYNCS.PHASECHK.TRANS64.TRYWAIT P0, [R6+URZ+0x2a840], R3 ;  /* 0x02a84003060075a7 */ /* 0x001064000800017f */
[----:B-1----:R-:W-:Y:S05]  /*10730*/  @!P0 NANOSLEEP.SYNCS 0x989680 ;  /* 0x009896800000895d */ /* 0x002fea0003900000 */
[----:B------:R-:W1:Y:S02]  /*10740*/  @!P0 SYNCS.PHASECHK.TRANS64 P0, [R6+URZ+0x2a840], R3 ;  /* 0x02a84003060085a7 */ /* 0x000e64000800007f */
[----:B-1----:R-:W-:Y:S05]  /*10750*/  @!P0 BRA `(.L_x_274) ;  /* 0xfffffffc00f08947 */ /* 0x002fea000383ffff */
[----:B------:R-:W-:Y:S05]  /*10760*/  BRA `(.L_x_355) ;  /* 0xffffffc400847947 */ /* 0x000fea000383ffff */
.L_x_275:
[----:B------:R-:W-:Y:S01]  /*10770*/  BSSY B1, `(.L_x_356) ;  /* 0x0000008000017945 */ /* 0x000fe20003800000 */
[----:B------:R-:W-:Y:S01]  /*10780*/  IMAD.MOV.U32 R13, RZ, RZ, R5 ;  /* 0x000000ffff0d7224 */ /* 0x000fe200078e0005 */
[----:B------:R-:W-:Y:S01]  /*10790*/  MOV R11, 0x181f ;  /* 0x0000181f000b7802 */ /* 0x000fe20000000f00 */
[----:B------:R-:W-:Y:S02]  /*107a0*/  IMAD.MOV.U32 R12, RZ, RZ, RZ ;  /* 0x000000ffff0c7224 */ /* 0x000fe400078e00ff */
[----:B------:R-:W-:-:S07]  /*107b0*/  IMAD.MOV.U32 R15, RZ, RZ, -0x1 ;  /* 0xffffffffff0f7424 */ /* 0x000fce00078e00ff */
[----:B--2---:R-:W-:Y:S05]  /*107c0*/  WARPSYNC.COLLECTIVE R15, `(.L_x_357) ;  /* 0x000000000f087348 */ /* 0x004fea0003c00000 */
[----:B--2---:R0:W1:Y:S02]  /*107d0*/  SHFL.IDX P6, R14, R13, R12, R11 ;  /* 0x0000000c0d0e7389 */ /* 0x00406400000c000b */
[----:B01----:R-:W-:Y:S01]  /*107e0*/  ENDCOLLECTIVE ;  /* 0x000000000000791b */ /* 0x003fe20003800000 */
.L_x_357:
[----:B------:R-:W-:Y:S05]  /*107f0*/  BSYNC B1 ;  /* 0x0000000000017941 */ /* 0x000fea0003800000 */
.L_x_356:
[----:B------:R-:W0:Y:S01]  /*10800*/  S2R R35, SR_TID.X ;  /* 0x0000000000237919 */ /* 0x000e220000002100 */
[----:B------:R-:W-:Y:S02]  /*10810*/  IMAD.MOV.U32 R13, RZ, RZ, R9 ;  /* 0x000000ffff0d7224 */ /* 0x000fe400078e0009 */
[----:B------:R-:W-:Y:S02]  /*10820*/  IMAD.MOV.U32 R12, RZ, RZ, RZ ;  /* 0x000000ffff0c7224 */ /* 0x000fe400078e00ff */
[----:B------:R-:W-:Y:S02]  /*10830*/  IMAD.MOV.U32 R11, RZ, RZ, 0x181f ;  /* 0x0000181fff0b7424 */ /* 0x000fe400078e00ff */
[----:B------:R-:W-:Y:S02]  /*10840*/  IMAD.MOV.U32 R15, RZ, RZ, -0x1 ;  /* 0xffffffffff0f7424 */ /* 0x000fe400078e00ff */
[----:B------:R-:W-:Y:S02]  /*10850*/  IMAD.MOV.U32 R3, RZ, RZ, R14 ;  /* 0x000000ffff037224 */ /* 0x000fe400078e000e */
[----:B------:R-:W-:-:S07]  /*10860*/  IMAD R4, R4, 0x2, R22 ;  /* 0x0000000204047824 */ /* 0x000fce00078e0216 */
[----:B0-----:R-:W-:Y:S05]  /*10870*/  WARPSYNC.COLLECTIVE R15, `(.L_x_358) ;  /* 0x000000000f087348 */ /* 0x001fea0003c00000 */
[----:B------:R1:W2:Y:S02]  /*10880*/  SHFL.IDX P6, R14, R13, R12, R11 ;  /* 0x0000000c0d0e7389 */ /* 0x0002a400000c000b */
[----:B012---:R-:W-:Y:S01]  /*10890*/  ENDCOLLECTIVE ;  /* 0x000000000000791b */ /* 0x007fe20003800000 */
.L_x_358:
[----:B------:R-:W-:Y:S02]  /*108a0*/  IMAD.MOV.U32 R13, RZ, RZ, R5 ;  /* 0x000000ffff0d7224 */ /* 0x000fe400078e0005 */
[----:B------:R-:W-:Y:S02]  /*108b0*/  IMAD.MOV.U32 R12, RZ, RZ, 0x1 ;  /* 0x00000001ff0c7424 */ /* 0x000fe400078e00ff */
[----:B------:R-:W-:Y:S02]  /*108c0*/  IMAD.SHL.U32 R35, R35, 0x8, RZ ;  /* 0x0000000823237824 */ /* 0x000fe400078e00ff */
[----:B------:R-:W-:-:S03]  /*108d0*/  IMAD.MOV.U32 R2, RZ, RZ, R14 ;  /* 0x000000ffff027224 */ /* 0x000fc600078e000e */
[----:B------:R-:W-:-:S07]  /*108e0*/  LOP3.LUT R35, R35, 0x38, RZ, 0xc0, !PT ;  /* 0x0000003823237812 */ /* 0x000fce00078ec0ff */
[----:B------:R-:W-:Y:S05]  /*108f0*/  WARPSYNC.COLLECTIVE R15, `(.L_x_359) ;  /* 0x000000000f087348 */ /* 0x000fea0003c00000 */
[----:B------:R0:W1:Y:S02]  /*10900*/  SHFL.IDX P6, R14, R13, R12, R11 ;  /* 0x0000000c0d0e7389 */ /* 0x00006400000c000b */
[----:B01----:R-:W-:Y:S01]  /*10910*/  ENDCOLLECTIVE ;  /* 0x000000000000791b */ /* 0x003fe20003800000 */
.L_x_359:
[----:B------:R-:W-:-:S05]  /*10920*/  IMAD.SHL.U32 R0, R35, 0x2, RZ ;  /* 0x0000000223007824 */ /* 0x000fca00078e00ff */
[----:B------:R-:W-:-:S04]  /*10930*/  IADD3 R2, P0, R2, R0, RZ ;  /* 0x0000000002027210 */ /* 0x000fc80007f1e0ff */
[----:B------:R-:W-:Y:S01]  /*10940*/  IADD3.X R3, RZ, R3, RZ, P0, !PT ;  /* 0x00000003ff037210 */ /* 0x000fe200007fe4ff */
[----:B------:R-:W-:-:S04]  /*10950*/  IMAD.MOV.U32 R13, RZ, RZ, R9 ;  /* 0x000000ffff0d7224 */ /* 0x000fc800078e0009 */
[----:B------:R-:W-:Y:S01]  /*10960*/  @!PT LDS RZ, [RZ] ;  /* 0x00000000fffff984 */ /* 0x000fe20000000800 */
[----:B------:R-:W-:Y:S01]  /*10970*/  @!PT LDS RZ, [RZ] ;  /* 0x00000000fffff984 */ /* 0x000fe20000000800 */
[----:B------:R-:W-:Y:S01]  /*10980*/  @!PT LDS RZ, [RZ] ;  /* 0x00000000fffff984 */ /* 0x000fe20000000800 */
[----:B------:R-:W-:Y:S04]  /*10990*/  LDGSTS.E.BYPASS.LTC128B.128 [R4+0x18400], desc[UR36][R2.64], !P3 ;  /* 0x1840000002047fae */ /* 0x000fe8000d901d64 */
[----:B------:R-:W-:Y:S04]  /*109a0*/  LDGSTS.E.BYPASS.LTC128B.128 [R4+0x1b400], desc[UR36][R2.64+0x80], !P2 ;  /* 0x1b40008002047fae */ /* 0x000fe8000d101d64 */
[----:B------:R0:W-:Y:S02]  /*109b0*/  LDGSTS.E.BYPASS.LTC128B.128 [R4+0x1e400], desc[UR36][R2.64+0x100], !P1 ;  /* 0x1e40010002047fae */ /* 0x0001e4000c901d64 */
[----:B0-----:R-:W-:-:S07]  /*109c0*/  IMAD.MOV.U32 R3, RZ, RZ, R14 ;  /* 0x000000ffff037224 */ /* 0x001fce00078e000e */
[----:B------:R-:W-:Y:S05]  /*109d0*/  WARPSYNC.COLLECTIVE R15, `(.L_x_360) ;  /* 0x000000000f087348 */ /* 0x000fea0003c00000 */
[----:B------:R0:W1:Y:S02]  /*109e0*/  SHFL.IDX P6, R14, R13, R12, R11 ;  /* 0x0000000c0d0e7389 */ /* 0x00006400000c000b */
[----:B01----:R-:W-:Y:S01]  /*109f0*/  ENDCOLLECTIVE ;  /* 0x000000000000791b */ /* 0x003fe20003800000 */
.L_x_360:
[----:B------:R-:W-:Y:S02]  /*10a00*/  IMAD.MOV.U32 R13, RZ, RZ, R5 ;  /* 0x000000ffff0d7224 */ /* 0x000fe400078e0005 */
[----:B------:R-:W-:Y:S02]  /*10a10*/  IMAD.MOV.U32 R12, RZ, RZ, 0x2 ;  /* 0x00000002ff0c7424 */ /* 0x000fe400078e00ff */
[----:B------:R-:W-:-:S07]  /*10a20*/  IMAD.MOV.U32 R2, RZ, RZ, R14 ;  /* 0x000000ffff027224 */ /* 0x000fce00078e000e */
[----:B------:R-:W-:Y:S05]  /*10a30*/  WARPSYNC.COLLECTIVE R15, `(.L_x_361) ;  /* 0x000000000f087348 */ /* 0x000fea0003c00000 */
[----:B------:R0:W1:Y:S02]  /*10a40*/  SHFL.IDX P6, R14, R13, R12, R11 ;  /* 0x0000000c0d0e7389 */ /* 0x00006400000c000b */
[----:B01----:R-:W-:Y:S01]  /*10a50*/  ENDCOLLECTIVE ;  /* 0x000000000000791b */ /* 0x003fe20003800000 */
.L_x_361:
[----:B------:R-:W-:-:S05]  /*10a60*/  IADD3 R2, P0, R2, R0, RZ ;  /* 0x0000000002027210 */ /* 0x000fca0007f1e0ff */
[----:B------:R-:W-:-:S05]  /*10a70*/  IMAD.X R3, RZ, RZ, R3, P0 ;  /* 0x000000ffff037224 */ /* 0x000fca00000e0603 */
[----:B------:R-:W-:Y:S01]  /*10a80*/  @!PT LDS RZ, [RZ] ;  /* 0x00000000fffff984 */ /* 0x000fe20000000800 */
[----:B------:R-:W-:Y:S01]  /*10a90*/  @!PT LDS RZ, [RZ] ;  /* 0x00000000fffff984 */ /* 0x000fe20000000800 */
[----:B------:R-:W-:Y:S01]  /*10aa0*/  @!PT LDS RZ, [RZ] ;  /* 0x00000000fffff984 */ /* 0x000fe20000000800 */
[----:B------:R0:W-:Y:S01]  /*10ab0*/  LDGSTS.E.BYPASS.LTC128B.128 [R4+0x18c00], desc[UR36][R2.64], !P3 ;  /* 0x18c0000002047fae */ /* 0x0001e2000d901d64 */
[----:B------:R-:W-:-:S03]  /*10ac0*/  IMAD.MOV.U32 R13, RZ, RZ, R9 ;  /* 0x000000ffff0d7224 */ /* 0x000fc600078e0009 */
[----:B------:R0:W-:Y:S04]  /*10ad0*/  LDGSTS.E.BYPASS.LTC128B.128 [R4+0x1bc00], desc[UR36][R2.64+0x80], !P2 ;  /* 0x1bc0008002047fae */ /* 0x0001e8000d101d64 */
[----:B------:R0:W-:Y:S01]  /*10ae0*/  LDGSTS.E.BYPASS.LTC128B.128 [R4+0x1ec00], desc[UR36][R2.64+0x100], !P1 ;  /* 0x1ec0010002047fae */ /* 0x0001e2000c901d64 */
[----:B------:R-:W-:-:S07]  /*10af0*/  MOV R35, R14 ;  /* 0x0000000e00237202 */ /* 0x000fce0000000f00 */
[----:B0-----:R-:W-:Y:S05]  /*10b00*/  WARPSYNC.COLLECTIVE R15, `(.L_x_362) ;  /* 0x000000000f087348 */ /* 0x001fea0003c00000 */
[----:B------:R1:W2:Y:S02]  /*10b10*/  SHFL.IDX P6, R14, R13, R12, R11 ;  /* 0x0000000c0d0e7389 */ /* 0x0002a400000c000b */
[----:B012---:R-:W-:Y:S01]  /*10b20*/  ENDCOLLECTIVE ;  /* 0x000000000000791b */ /* 0x007fe20003800000 */
.L_x_362:
[----:B------:R-:W-:Y:S02]  /*10b30*/  IMAD.MOV.U32 R13, RZ, RZ, R5 ;  /* 0x000000ffff0d7224 */ /* 0x000fe400078e0005 */
[----:B------:R-:W-:Y:S02]  /*10b40*/  IMAD.MOV.U32 R12, RZ, RZ, 0x3 ;  /* 0x00000003ff0c7424 */ /* 0x000fe400078e00ff */
[----:B------:R-:W-:-:S07]  /*10b50*/  IMAD.MOV.U32 R2, RZ, RZ, R14 ;  /* 0x000000ffff027224 */ /* 0x000fce00078e000e */
[----:B------:R-:W-:Y:S05]  /*10b60*/  WARPSYNC.COLLECTIVE R15, `(.L_x_363) ;  /* 0x000000000f087348 */ /* 0x000fea0003c00000 */
[----:B------:R0:W1:Y:S02]  /*10b70*/  SHFL.IDX P6, R14, R13, R12, R11 ;  /* 0x0000000c0d0e7389 */ /* 0x00006400000c000b */
[----:B01----:R-:W-:Y:S01]  /*10b80*/  ENDCOLLECTIVE ;  /* 0x000000000000791b */ /* 0x003fe20003800000 */
.L_x_363:
        /* <DEDUP_REMOVED lines=9> */
[----:B------:R-:W-:-:S07]  /*10c20*/  IMAD.MOV.U32 R35, RZ, RZ, R14 ;  /* 0x000000ffff237224 */ /* 0x000fce00078e000e */
[----:B0-----:R-:W-:Y:S05]  /*10c30*/  WARPSYNC.COLLECTIVE R15, `(.L_x_364) ;  /* 0x000000000f087348 */ /* 0x001fea0003c00000 */
[----:B------:R1:W2:Y:S02]  /*10c40*/  SHFL.IDX P6, R14, R13, R12, R11 ;  /* 0x0000000c0d0e7389 */ /* 0x0002a400000c000b */
[----:B012---:R-:W-:Y:S01]  /*10c50*/  ENDCOLLECTIVE ;  /* 0x000000000000791b */ /* 0x007fe20003800000 */
.L_x_364:
[----:B------:R-:W-:Y:S01]  /*10c60*/  MOV R13, R5 ;  /* 0x00000005000d7202 */ /* 0x000fe20000000f00 */
[----:B------:R-:W-:Y:S02]  /*10c70*/  IMAD.MOV.U32 R12, RZ, RZ, 0x4 ;  /* 0x00000004ff0c7424 */ /* 0x000fe400078e00ff */
[----:B------:R-:W-:-:S07]  /*10c80*/  IMAD.MOV.U32 R2, RZ, RZ, R14 ;  /* 0x000000ffff027224 */ /* 0x000fce00078e000e */
[----:B------:R-:W-:Y:S05]  /*10c90*/  WARPSYNC.COLLECTIVE R15, `(.L_x_365) ;  /* 0x000000000f087348 */ /* 0x000fea0003c00000 */
[----:B------:R0:W1:Y:S02]  /*10ca0*/  SHFL.IDX P6, R14, R13, R12, R11 ;  /* 0x0000000c0d0e7389 */ /* 0x00006400000c000b */
[----:B01----:R-:W-:Y:S01]  /*10cb0*/  ENDCOLLECTIVE ;  /* 0x000000000000791b */ /* 0x003fe20003800000 */
.L_x_365:
        /* <DEDUP_REMOVED lines=13> */
.L_x_366:
[----:B------:R-:W-:Y:S02]  /*10d90*/  IMAD.MOV.U32 R13, RZ, RZ, R5 ;  /* 0x000000ffff0d7224 */ /* 0x000fe400078e0005 */
[----:B------:R-:W-:Y:S02]  /*10da0*/  IMAD.MOV.U32 R12, RZ, RZ, 0x5 ;  /* 0x00000005ff0c7424 */ /* 0x000fe400078e00ff */
[----:B------:R-:W-:-:S07]  /*10db0*/  IMAD.MOV.U32 R2, RZ, RZ, R14 ;  /* 0x000000ffff027224 */ /* 0x000fce00078e000e */
[----:B------:R-:W-:Y:S05]  /*10dc0*/  WARPSYNC.COLLECTIVE R15, `(.L_x_367) ;  /* 0x000000000f087348 */ /* 0x000fea0003c00000 */
[----:B------:R0:W1:Y:S02]  /*10dd0*/  SHFL.IDX P6, R14, R13, R12, R11 ;  /* 0x0000000c0d0e7389 */ /* 0x00006400000c000b */
[----:B01----:R-:W-:Y:S01]  /*10de0*/  ENDCOLLECTIVE ;  /* 0x000000000000791b */ /* 0x003fe20003800000 */
.L_x_367:
        /* <DEDUP_REMOVED lines=13> */
.L_x_368:
[----:B------:R-:W-:Y:S01]  /*10ec0*/  MOV R2, R14 ;  /* 0x0000000e00027202 */ /* 0x000fe20000000f00 */
[----:B------:R-:W-:Y:S06]  /*10ed0*/  BRA `(.L_x_369) ;  /* 0xffffffc000b47947 */ /* 0x000fec000383ffff */
.L_x_280:
[----:B-1----:R1:W4:Y:S02]  /*10ee0*/  SYNCS.PHASECHK.TRANS64.TRYWAIT P0, [R4+URZ+0x2a860], R2 ;  /* 0x02a86002040075a7 */ /* 0x002324000800017f */
[----:B----4-:R-:W-:Y:S05]  /*10ef0*/  @!P0 NANOSLEEP.SYNCS 0x989680 ;  /* 0x009896800000895d */ /* 0x010fea0003900000 */
[----:B------:R-:W4:Y:S02]  /*10f00*/  @!P0 SYNCS.PHASECHK.TRANS64 P0, [R4+URZ+0x2a860], R2 ;  /* 0x02a86002040085a7 */ /* 0x000f24000800007f */
[----:B----4-:R-:W-:Y:S05]  /*10f10*/  @!P0 BRA `(.L_x_280) ;  /* 0xfffffffc00f08947 */ /* 0x010fea000383ffff */
[----:B------:R-:W-:Y:S05]  /*10f20*/  BRA `(.L_x_370) ;  /* 0xffffffc400107947 */ /* 0x000fea000383ffff */
.L_x_281:
[----:B------:R-:W-:Y:S01]  /*10f30*/  BSSY B1, `(.L_x_371) ;  /* 0x0000008000017945 */ /* 0x000fe20003800000 */
[----:B------:R-:W-:Y:S02]  /*10f40*/  IMAD.MOV.U32 R13, RZ, RZ, R24 ;  /* 0x000000ffff0d7224 */ /* 0x000fe400078e0018 */
[----:B------:R-:W-:Y:S02]  /*10f50*/  IMAD.MOV.U32 R12, RZ, RZ, RZ ;  /* 0x000000ffff0c7224 */ /* 0x000fe400078e00ff */
[----:B------:R-:W-:Y:S02]  /*10f60*/  IMAD.MOV.U32 R11, RZ, RZ, 0x181f ;  /* 0x0000181fff0b7424 */ /* 0x000fe400078e00ff */
[----:B------:R-:W-:-:S07]  /*10f70*/  IMAD.MOV.U32 R15, RZ, RZ, -0x1 ;  /* 0xffffffffff0f7424 */ /* 0x000fce00078e00ff */
[----:B-12---:R-:W-:Y:S05]  /*10f80*/  WARPSYNC.COLLECTIVE R15, `(.L_x_372) ;  /* 0x000000000f087348 */ /* 0x006fea0003c00000 */
[----:B--2---:R0:W2:Y:S02]  /*10f90*/  SHFL.IDX P6, R14, R13, R12, R11 ;  /* 0x0000000c0d0e7389 */ /* 0x0040a400000c000b */
[----:B012---:R-:W-:Y:S01]  /*10fa0*/  ENDCOLLECTIVE ;  /* 0x000000000000791b */ /* 0x007fe20003800000 */
.L_x_372:
[----:B------:R-:W-:Y:S05]  /*10fb0*/  BSYNC B1 ;  /* 0x0000000000017941 */ /* 0x000fea0003800000 */
.L_x_371:
[----:B------:R-:W-:Y:S02]  /*10fc0*/  IMAD.MOV.U32 R13, RZ, RZ, R18 ;  /* 0x000000ffff0d7224 */ /* 0x000fe400078e0012 */
[----:B------:R-:W-:Y:S02]  /*10fd0*/  IMAD.MOV.U32 R12, RZ, RZ, RZ ;  /* 0x000000ffff0c7224 */ /* 0x000fe400078e00ff */
[----:B------:R-:W-:Y:S02]  /*10fe0*/  IMAD.MOV.U32 R11, RZ, RZ, 0x181f ;  /* 0x0000181fff0b7424 */ /* 0x000fe400078e00ff */
[----:B------:R-:W-:Y:S02]  /*10ff0*/  IMAD.MOV.U32 R15, RZ, RZ, -0x1 ;  /* 0xffffffffff0f7424 */ /* 0x000fe400078e00ff */
[----:B------:R-:W-:Y:S02]  /*11000*/  IMAD.MOV.U32 R3, RZ, RZ, R14 ;  /* 0x000000ffff037224 */ /* 0x000fe400078e000e */
[----:B------:R-:W-:-:S07]  /*11010*/  IMAD R5, R5, 0x2, R22 ;  /* 0x0000000205057824 */ /* 0x000fce00078e0216 */
[----:B------:R-:W-:Y:S05]  /*11020*/  WARPSYNC.COLLECTIVE R15, `(.L_x_373) ;  /* 0x000000000f087348 */ /* 0x000fea0003c00000 */
[----:B------:R0:W1:Y:S02]  /*11030*/  SHFL.IDX P6, R14, R13, R12, R11 ;  /* 0x0000000c0d0e7389 */ /* 0x00006400000c000b */
[----:B01----:R-:W-:Y:S01]  /*11040*/  ENDCOLLECTIVE ;  /* 0x000000000000791b */ /* 0x003fe20003800000 */
.L_x_373:
[----:B------:R-:W-:Y:S02]  /*11050*/  IMAD.MOV.U32 R13, RZ, RZ, R24 ;  /* 0x000000ffff0d7224 */ /* 0x000fe400078e0018 */
[----:B------:R-:W-:Y:S01]  /*11060*/  IMAD.MOV.U32 R12, RZ, RZ, 0x1 ;  /* 0x00000001ff0c7424 */ /* 0x000fe200078e00ff */
[----:B------:R-:W-:-:S07]  /*11070*/  MOV R2, R14 ;  /* 0x0000000e00027202 */ /* 0x000fce0000000f00 */
[----:B------:R-:W-:Y:S05]  /*11080*/  WARPSYNC.COLLECTIVE R15, `(.L_x_374) ;  /* 0x000000000f087348 */ /* 0x000fea0003c00000 */
[----:B------:R0:W1:Y:S02]  /*11090*/  SHFL.IDX P6, R14, R13, R12, R11 ;  /* 0x0000000c0d0e7389 */ /* 0x00006400000c000b */
[----:B01----:R-:W-:Y:S01]  /*110a0*/  ENDCOLLECTIVE ;  /* 0x000000000000791b */ /* 0x003fe20003800000 */
.L_x_374:
[----:B------:R-:W-:-:S05]  /*110b0*/  IADD3 R2, P1, R2, R0, RZ ;  /* 0x0000000002027210 */ /* 0x000fca0007f3e0ff */
[----:B------:R-:W-:Y:S01]  /*110c0*/  IMAD.X R3, RZ, RZ, R3, P1 ;  /* 0x000000ffff037224 */ /* 0x000fe200008e0603 */
[----:B------:R-:W-:-:S04]  /*110d0*/  LOP3.LUT P1, RZ, R29, 0x1, RZ, 0xc0, !PT ;  /* 0x000000011dff7812 */ /* 0x000fc8000782c0ff */
[----:B------:R-:W-:Y:S01]  /*110e0*/  ISETP.LT.OR P2, PT, R6, 0x1, !P1 ;  /* 0x000000010600780c */ /* 0x000fe20004f41670 */
[----:B------:R-:W-:-:S12]  /*110f0*/  IMAD.MOV.U32 R13, RZ, RZ, R18 ;  /* 0x000000ffff0d7224 */ /* 0x000fd800078e0012 */
[----:B------:R-:W-:Y:S01]  /*11100*/  @!PT LDS RZ, [RZ] ;  /* 0x00000000fffff984 */ /* 0x000fe20000000800 */
[----:B------:R-:W-:Y:S01]  /*11110*/  @!PT LDS RZ, [RZ] ;  /* 0x00000000fffff984 */ /* 0x000fe20000000800 */
[----:B------:R-:W-:Y:S01]  /*11120*/  @!PT LDS RZ, [RZ] ;  /* 0x00000000fffff984 */ /* 0x000fe20000000800 */
[----:B------:R-:W-:Y:S01]  /*11130*/  LDGSTS.E.BYPASS.LTC128B.128 [R5+0x400], desc[UR36][R2.64], !P2 ;  /* 0x0040000002057fae */ /* 0x000fe2000d101d64 */
[----:B------:R-:W-:-:S13]  /*11140*/  ISETP.LT.OR P2, PT, R6, 0x1, !P0 ;  /* 0x000000010600780c */ /* 0x000fda0004741670 */
[----:B------:R0:W-:Y:S02]  /*11150*/  LDGSTS.E.BYPASS.LTC128B.128 [R5+0x3400], desc[UR36][R2.64+0x80], !P2 ;  /* 0x0340008002057fae */ /* 0x0001e4000d101d64 */
[----:B0-----:R-:W-:-:S07]  /*11160*/  IMAD.MOV.U32 R3, RZ, RZ, R14 ;  /* 0x000000ffff037224 */ /* 0x001fce00078e000e */
[----:B------:R-:W-:Y:S05]  /*11170*/  WARPSYNC.COLLECTIVE R15, `(.L_x_375) ;  /* 0x000000000f087348 */ /* 0x000fea0003c00000 */
[----:B------:R0:W1:Y:S02]  /*11180*/  SHFL.IDX P6, R14, R13, R12, R11 ;  /* 0x0000000c0d0e7389 */ /* 0x00006400000c000b */
[----:B01----:R-:W-:Y:S01]  /*11190*/  ENDCOLLECTIVE ;  /* 0x000000000000791b */ /* 0x003fe20003800000 */
.L_x_375:
[----:B------:R-:W-:Y:S01]  /*111a0*/  IMAD.MOV.U32 R13, RZ, RZ, R24 ;  /* 0x000000ffff0d7224 */ /* 0x000fe200078e0018 */
[----:B------:R-:W-:Y:S01]  /*111b0*/  MOV R12, 0x2 ;  /* 0x00000002000c7802 */ /* 0x000fe20000000f00 */
[----:B------:R-:W-:-:S07]  /*111c0*/  IMAD.MOV.U32 R2, RZ, RZ, R14 ;  /* 0x000000ffff027224 */ /* 0x000fce00078e000e */
[----:B------:R-:W-:Y:S05]  /*111d0*/  WARPSYNC.COLLECTIVE R15, `(.L_x_376) ;  /* 0x000000000f087348 */ /* 0x000fea0003c00000 */
[----:B------:R0:W1:Y:S02]  /*111e0*/  SHFL.IDX P6, R14, R13, R12, R11 ;  /* 0x0000000c0d0e7389 */ /* 0x00006400000c000b */
[----:B01----:R-:W-:Y:S01]  /*111f0*/  ENDCOLLECTIVE ;  /* 0x000000000000791b */ /* 0x003fe20003800000 */
.L_x_376:
[----:B------:R-:W-:-:S05]  /*11200*/  IADD3 R2, P2, R2, R0, RZ ;  /* 0x0000000002027210 */ /* 0x000fca0007f5e0ff */
[----:B------:R-:W-:Y:S01]  /*11210*/  IMAD.X R3, RZ, RZ, R3, P2 ;  /* 0x000000ffff037224 */ /* 0x000fe200010e0603 */
        /* <DEDUP_REMOVED lines=12> */
.L_x_377:
[----:B------:R-:W-:Y:S02]  /*112e0*/  IMAD.MOV.U32 R13, RZ, RZ, R24 ;  /* 0x000000ffff0d7224 */ /* 0x000fe400078e0018 */
[----:B------:R-:W-:Y:S02]  /*112f0*/  IMAD.MOV.U32 R12, RZ, RZ, 0x3 ;  /* 0x00000003ff0c7424 */ /* 0x000fe400078e00ff */
[----:B------:R-:W-:-:S07]  /*11300*/  IMAD.MOV.U32 R2, RZ, RZ, R14 ;  /* 0x000000ffff027224 */ /* 0x000fce00078e000e */
[----:B------:R-:W-:Y:S05]  /*11310*/  WARPSYNC.COLLECTIVE R15, `(.L_x_378) ;  /* 0x000000000f087348 */ /* 0x000fea0003c00000 */
[----:B------:R0:W1:Y:S02]  /*11320*/  SHFL.IDX P6, R14, R13, R12, R11 ;  /* 0x0000000c0d0e7389 */ /* 0x00006400000c000b */
[----:B01----:R-:W-:Y:S01]  /*11330*/  ENDCOLLECTIVE ;  /* 0x000000000000791b */ /* 0x003fe20003800000 */
.L_x_378:
        /* <DEDUP_REMOVED lines=14> */
.L_x_379:
[----:B------:R-:W-:Y:S02]  /*11420*/  IMAD.MOV.U32 R13, RZ, RZ, R24 ;  /* 0x000000ffff0d7224 */ /* 0x000fe400078e0018 */
[----:B------:R-:W-:Y:S02]  /*11430*/  IMAD.MOV.U32 R12, RZ, RZ, 0x4 ;  /* 0x00000004ff0c7424 */ /* 0x000fe400078e00ff */
[----:B------:R-:W-:-:S07]  /*11440*/  IMAD.MOV.U32 R2, RZ, RZ, R14 ;  /* 0x000000ffff027224 */ /* 0x000fce00078e000e */
[----:B------:R-:W-:Y:S05]  /*11450*/  WARPSYNC.COLLECTIVE R15, `(.L_x_380) ;  /* 0x000000000f087348 */ /* 0x000fea0003c00000 */
[----:B------:R0:W1:Y:S02]  /*11460*/  SHFL.IDX P6, R14, R13, R12, R11 ;  /* 0x0000000c0d0e7389 */ /* 0x00006400000c000b */
[----:B01----:R-:W-:Y:S01]  /*11470*/  ENDCOLLECTIVE ;  /* 0x000000000000791b */ /* 0x003fe20003800000 */
.L_x_380:
[----:B------:R-:W-:-:S04]  /*11480*/  IADD3 R2, P2, R2, R0, RZ ;  /* 0x0000000002027210 */ /* 0x000fc80007f5e0ff */
[----:B------:R-:W-:Y:S02]  /*11490*/  IADD3.X R3, RZ, R3, RZ, P2, !PT ;  /* 0x00000003ff037210 */ /* 0x000fe400017fe4ff */
        /* <DEDUP_REMOVED lines=12> */
.L_x_381:
[----:B------:R-:W-:Y:S02]  /*11560*/  IMAD.MOV.U32 R13, RZ, RZ, R24 ;  /* 0x000000ffff0d7224 */ /* 0x000fe400078e0018 */
[----:B------:R-:W-:Y:S02]  /*11570*/  IMAD.MOV.U32 R12, RZ, RZ, 0x5 ;  /* 0x00000005ff0c7424 */ /* 0x000fe400078e00ff */
[----:B------:R-:W-:-:S07]  /*11580*/  IMAD.MOV.U32 R2, RZ, RZ, R14 ;  /* 0x000000ffff027224 */ /* 0x000fce00078e000e */
[----:B------:R-:W-:Y:S05]  /*11590*/  WARPSYNC.COLLECTIVE R15, `(.L_x_382) ;  /* 0x000000000f087348 */ /* 0x000fea0003c00000 */
[----:B------:R0:W1:Y:S02]  /*115a0*/  SHFL.IDX P6, R14, R13, R12, R11 ;  /* 0x0000000c0d0e7389 */ /* 0x00006400000c000b */
[----:B01----:R-:W-:Y:S01]  /*115b0*/  ENDCOLLECTIVE ;  /* 0x000000000000791b */ /* 0x003fe20003800000 */
.L_x_382:
[----:B------:R-:W-:-:S05]  /*115c0*/  IADD3 R2, P2, R2, R0, RZ ;  /* 0x0000000002027210 */ /* 0x000fca0007f5e0ff */
        /* <DEDUP_REMOVED lines=12> */
.L_x_383:
[----:B------:R-:W-:Y:S01]  /*11690*/  @!PT LDS RZ, [RZ] ;  /* 0x00000000fffff984 */ /* 0x000fe20000000800 */
[----:B------:R-:W-:Y:S01]  /*116a0*/  @!PT LDS RZ, [RZ] ;  /* 0x00000000fffff984 */ /* 0x000fe20000000800 */
[----:B------:R-:W-:Y:S01]  /*116b0*/  @!PT LDS RZ, [RZ] ;  /* 0x00000000fffff984 */ /* 0x000fe20000000800 */
[----:B------:R0:W-:Y:S01]  /*116c0*/  LDGSTS.E.BYPASS.LTC128B.128 [R5+0x5400], desc[UR36][R2.64+0x80], !P2 ;  /* 0x0540008002057fae */ /* 0x0001e2000d101d64 */
[----:B------:R-:W-:Y:S05]  /*116d0*/  BRA `(.L_x_384) ;  /* 0xffffffbc00fc7947 */ /* 0x000fea000383ffff */
.L_x_289:
[----:B0-----:R0:W1:Y:S02]  /*116e0*/  SYNCS.PHASECHK.TRANS64.TRYWAIT P0, [R0+URZ+0x2a860], R3 ;  /* 0x02a86003000075a7 */ /* 0x001064000800017f */
[----:B-1----:R-:W-:Y:S05]  /*116f0*/  @!P0 NANOSLEEP.SYNCS 0x989680 ;  /* 0x009896800000895d */ /* 0x002fea0003900000 */
[----:B------:R-:W1:Y:S02]  /*11700*/  @!P0 SYNCS.PHASECHK.TRANS64 P0, [R0+URZ+0x2a860], R3 ;  /* 0x02a86003000085a7 */ /* 0x000e64000800007f */
[----:B-1----:R-:W-:Y:S05]  /*11710*/  @!P0 BRA `(.L_x_289) ;  /* 0xfffffffc00f08947 */ /* 0x002fea000383ffff */
[----:B------:R-:W-:Y:S05]  /*11720*/  BRA `(.L_x_385) ;  /* 0xffffffc4000c7947 */ /* 0x000fea000383ffff */
.L_x_290:
[----:B------:R-:W-:Y:S01]  /*11730*/  BSSY B0, `(.L_x_386) ;  /* 0x0000008000007945 */ /* 0x000fe20003800000 */
[----:B------:R-:W-:Y:S02]  /*11740*/  IMAD.MOV.U32 R13, RZ, RZ, R24 ;  /* 0x000000ffff0d7224 */ /* 0x000fe400078e0018 */
[----:B------:R-:W-:Y:S02]  /*11750*/  IMAD.MOV.U32 R12, RZ, RZ, RZ ;  /* 0x000000ffff0c7224 */ /* 0x000fe400078e00ff */
[----:B------:R-:W-:Y:S02]  /*11760*/  IMAD.MOV.U32 R11, RZ, RZ, 0x181f ;  /* 0x0000181fff0b7424 */ /* 0x000fe400078e00ff */
[----:B------:R-:W-:-:S07]  /*11770*/  IMAD.MOV.U32 R15, RZ, RZ, -0x1 ;  /* 0xffffffffff0f7424 */ /* 0x000fce00078e00ff */
[----:B0-2---:R-:W-:Y:S05]  /*11780*/  WARPSYNC.COLLECTIVE R15, `(.L_x_387) ;  /* 0x000000000f087348 */ /* 0x005fea0003c00000 */
[----:B--2---:R1:W2:Y:S02]  /*11790*/  SHFL.IDX P6, R14, R13, R12, R11 ;  /* 0x0000000c0d0e7389 */ /* 0x0042a400000c000b */
[----:B012---:R-:W-:Y:S01]  /*117a0*/  ENDCOLLECTIVE ;  /* 0x000000000000791b */ /* 0x007fe20003800000 */
.L_x_387:
[----:B------:R-:W-:Y:S05]  /*117b0*/  BSYNC B0 ;  /* 0x0000000000007941 */ /* 0x000fea0003800000 */
.L_x_386:
[----:B------:R-:W0:Y:S01]  /*117c0*/  S2R R4, SR_TID.X ;  /* 0x0000000000047919 */ /* 0x000e220000002100 */
[----:B------:R-:W-:Y:S01]  /*117d0*/  IMAD.MOV.U32 R13, RZ, RZ, R18 ;  /* 0x000000ffff0d7224 */ /* 0x000fe200078e0012 */
[C---:B------:R-:W-:Y:S01]  /*117e0*/  LOP3.LUT R2, R29.reuse, 0x1, RZ, 0xc0, !PT ;  /* 0x000000011d027812 */ /* 0x040fe200078ec0ff */
[----:B------:R-:W-:Y:S01]  /*117f0*/  IMAD.MOV.U32 R12, RZ, RZ, RZ ;  /* 0x000000ffff0c7224 */ /* 0x000fe200078e00ff */
[----:B------:R-:W-:Y:S01]  /*11800*/  LOP3.LUT P0, RZ, R29, 0x2, RZ, 0xc0, !PT ;  /* 0x000000021dff7812 */ /* 0x000fe2000780c0ff */
[----:B------:R-:W-:Y:S01]  /*11810*/  IMAD.MOV.U32 R11, RZ, RZ, 0x181f ;  /* 0x0000181fff0b7424 */ /* 0x000fe200078e00ff */
[----:B------:R-:W-:Y:S01]  /*11820*/  ISETP.NE.U32.AND P1, PT, R2, 0x1, PT ;  /* 0x000000010200780c */ /* 0x000fe20003f25070 */
[----:B------:R-:W-:Y:S01]  /*11830*/  IMAD.MOV.U32 R15, RZ, RZ, -0x1 ;  /* 0xffffffffff0f7424 */ /* 0x000fe200078e00ff */
[C---:B------:R-:W-:Y:S01]  /*11840*/  ISETP.LT.OR P4, PT, R6.reuse, 0x1, !P0 ;  /* 0x000000010600780c */ /* 0x040fe20004781670 */
[----:B------:R-:W-:Y:S01]  /*11850*/  IMAD.MOV.U32 R3, RZ, RZ, R14 ;  /* 0x000000ffff037224 */ /* 0x000fe200078e000e */
[----:B------:R-:W-:-:S13]  /*11860*/  ISETP.LT.OR P3, PT, R6, 0x1, P1 ;  /* 0x000000010600780c */ /* 0x000fda0000f61670 */
[----:B0-----:R-:W-:Y:S05]  /*11870*/  WARPSYNC.COLLECTIVE R15, `(.L_x_388) ;  /* 0x000000000f087348 */ /* 0x001fea0003c00000 */
[----:B------:R1:W2:Y:S02]  /*11880*/  SHFL.IDX P6, R14, R13, R12, R11 ;  /* 0x0000000c0d0e7389 */ /* 0x0002a400000c000b */
[----:B012---:R-:W-:Y:S01]  /*11890*/  ENDCOLLECTIVE ;  /* 0x000000000000791b */ /* 0x007fe20003800000 */
.L_x_388:
[----:B------:R-:W-:Y:S02]  /*118a0*/  IMAD.MOV.U32 R13, RZ, RZ, R24 ;  /* 0x000000ffff0d7224 */ /* 0x000fe400078e0018 */
[----:B------:R-:W-:Y:S01]  /*118b0*/  IMAD.MOV.U32 R12, RZ, RZ, 0x1 ;  /* 0x00000001ff0c7424 */ /* 0x000fe200078e00ff */
[----:B------:R-:W-:-:S04]  /*118c0*/  SHF.L.U32 R4, R4, 0x3, RZ ;  /* 0x0000000304047819 */ /* 0x000fc800000006ff */
[----:B------:R-:W-:-:S05]  /*118d0*/  LOP3.LUT R4, R4, 0x38, RZ, 0xc0, !PT ;  /* 0x0000003804047812 */ /* 0x000fca00078ec0ff */
[----:B------:R-:W-:Y:S02]  /*118e0*/  IMAD.SHL.U32 R5, R4, 0x2, RZ ;  /* 0x0000000204057824 */ /* 0x000fe400078e00ff */
[----:B------:R-:W-:-:S03]  /*118f0*/  IMAD R4, R7, 0x2, R22 ;  /* 0x0000000207047824 */ /* 0x000fc600078e0216 */
[----:B------:R-:W-:-:S13]  /*11900*/  IADD3 R2, P2, R14, R5, RZ ;  /* 0x000000050e027210 */ /* 0x000fda0007f5e0ff */
[----:B------:R-:W-:Y:S05]  /*11910*/  WARPSYNC.COLLECTIVE R15, `(.L_x_389) ;  /* 0x000000000f087348 */ /* 0x000fea0003c00000 */
[----:B------:R0:W1:Y:S02]  /*11920*/  SHFL.IDX P6, R14, R13, R12, R11 ;  /* 0x0000000c0d0e7389 */ /* 0x00006400000c000b */
[----:B01----:R-:W-:Y:S01]  /*11930*/  ENDCOLLECTIVE ;  /* 0x000000000000791b */ /* 0x003fe20003800000 */
.L_x_389:
[----:B------:R-:W-:-:S05]  /*11940*/  IMAD.X R3, RZ, RZ, R3, P2 ;  /* 0x000000ffff037224 */ /* 0x000fca00010e0603 */
[----:B------:R-:W-:Y:S01]  /*11950*/  @!PT LDS RZ, [RZ] ;  /* 0x00000000fffff984 */ /* 0x000fe20000000800 */
[----:B------:R-:W-:Y:S01]  /*11960*/  @!PT LDS RZ, [RZ] ;  /* 0x00000000fffff984 */ /* 0x000fe20000000800 */
[----:B------:R-:W-:Y:S01]  /*11970*/  @!PT LDS RZ, [RZ] ;  /* 0x00000000fffff984 */ /* 0x000fe20000000800 */
[----:B------:R0:W-:Y:S01]  /*11980*/  LDGSTS.E.BYPASS.LTC128B.128 [R4+0x400], desc[UR36][R2.64], !P3 ;  /* 0x0040000002047fae */ /* 0x0001e2000d901d64 */
[----:B------:R-:W-:-:S03]  /*11990*/  ISETP.LT.OR P3, PT, R6, 0x11, P1 ;  /* 0x000000110600780c */ /* 0x000fc60000f61670 */
[----:B------:R0:W-:Y:S01]  /*119a0*/  LDGSTS.E.BYPASS.LTC128B.128 [R4+0x3400], desc[UR36][R2.64+0x80], !P4 ;  /* 0x0340008002047fae */ /* 0x0001e2000e101d64 */
[----:B------:R-:W-:Y:S01]  /*119b0*/  ISETP.LT.OR P4, PT, R6, 0x11, !P0 ;  /* 0x000000110600780c */ /* 0x000fe20004781670 */
[----:B------:R-:W-:Y:S02]  /*119c0*/  IMAD.MOV.U32 R13, RZ, RZ, R18 ;  /* 0x000000ffff0d7224 */ /* 0x000fe400078e0012 */
[----:B------:R-:W-:-:S10]  /*119d0*/  IMAD.MOV.U32 R8, RZ, RZ, R14 ;  /* 0x000000ffff087224 */ /* 0x000fd400078e000e */
[----:B0-----:R-:W-:Y:S05]  /*119e0*/  WARPSYNC.COLLECTIVE R15, `(.L_x_390) ;  /* 0x000000000f087348 */ /* 0x001fea0003c00000 */
[----:B------:R1:W2:Y:S02]  /*119f0*/  SHFL.IDX P6, R14, R13, R12, R11 ;  /* 0x0000000c0d0e7389 */ /* 0x0002a400000c000b */
[----:B012---:R-:W-:Y:S01]  /*11a00*/  ENDCOLLECTIVE ;  /* 0x000000000000791b */ /* 0x007fe20003800000 */
.L_x_390:
[----:B------:R-:W-:Y:S01]  /*11a10*/  IMAD.MOV.U32 R13, RZ, RZ, R24 ;  /* 0x000000ffff0d7224 */ /* 0x000fe200078e0018 */
[----:B------:R-:W-:Y:S02]  /*11a20*/  MOV R12, 0x2 ;  /* 0x00000002000c7802 */ /* 0x000fe40000000f00 */
[----:B------:R-:W-:-:S13]  /*11a30*/  IADD3 R2, P2, R14, R5, RZ ;  /* 0x000000050e027210 */ /* 0x000fda0007f5e0ff */
[----:B------:R-:W-:Y:S05]  /*11a40*/  WARPSYNC.COLLECTIVE R15, `(.L_x_391) ;  /* 0x000000000f087348 */ /* 0x000fea0003c00000 */
[----:B------:R0:W1:Y:S02]  /*11a50*/  SHFL.IDX P6, R14, R13, R12, R11 ;  /* 0x0000000c0d0e7389 */ /* 0x00006400000c000b */
[----:B01----:R-:W-:Y:S01]  /*11a60*/  ENDCOLLECTIVE ;  /* 0x000000000000791b */ /* 0x003fe20003800000 */
.L_x_391:
        /* <DEDUP_REMOVED lines=13> */
.L_x_392:
[----:B------:R-:W-:Y:S02]  /*11b40*/  IMAD.MOV.U32 R13, RZ, RZ, R24 ;  /* 0x000000ffff0d7224 */ /* 0x000fe400078e0018 */
[----:B------:R-:W-:Y:S02]  /*11b50*/  IMAD.MOV.U32 R12, RZ, RZ, 0x3 ;  /* 0x00000003ff0c7424 */ /* 0x000fe400078e00ff */
[----:B------:R-:W-:-:S07]  /*11b60*/  IMAD.MOV.U32 R10, RZ, RZ, R14 ;  /* 0x000000ffff0a7224 */ /* 0x000fce00078e000e */
[----:B------:R-:W-:Y:S05]  /*11b70*/  WARPSYNC.COLLECTIVE R15, `(.L_x_393) ;  /* 0x000000000f087348 */ /* 0x000fea0003c00000 */
[----:B------:R0:W1:Y:S02]  /*11b80*/  SHFL.IDX P6, R14, R13, R12, R11 ;  /* 0x0000000c0d0e7389 */ /* 0x00006400000c000b */
[----:B01----:R-:W-:Y:S01]  /*11b90*/  ENDCOLLECTIVE ;  /* 0x000000000000791b */ /* 0x003fe20003800000 */
.L_x_393:
[----:B------:R-:W-:-:S05]  /*11ba0*/  IADD3 R2, P2, R10, R5, RZ ;  /* 0x000000050a027210 */ /* 0x000fca0007f5e0ff */
[----:B------:R-:W-:-:S05]  /*11bb0*/  IMAD.X R3, RZ, RZ, R7, P2 ;  /* 0x000000ffff037224 */ /* 0x000fca00010e0607 */
        /* <DEDUP_REMOVED lines=12> */
.L_x_394:
[----:B------:R-:W-:Y:S01]  /*11c80*/  MOV R13, R24 ;  /* 0x00000018000d7202 */ /* 0x000fe20000000f00 */
[----:B------:R-:W-:Y:S01]  /*11c90*/  IMAD.MOV.U32 R12, RZ, RZ, 0x4 ;  /* 0x00000004ff0c7424 */ /* 0x000fe200078e00ff */
[----:B------:R-:W-:-:S13]  /*11ca0*/  IADD3 R2, P2, R14, R5, RZ ;  /* 0x000000050e027210 */ /* 0x000fda0007f5e0ff */
[----:B------:R-:W-:Y:S05]  /*11cb0*/  WARPSYNC.COLLECTIVE R15, `(.L_x_395) ;  /* 0x000000000f087348 */ /* 0x000fea0003c00000 */
[----:B------:R0:W1:Y:S02]  /*11cc0*/  SHFL.IDX P6, R14, R13, R12, R11 ;  /* 0x0000000c0d0e7389 */ /* 0x00006400000c000b */
[----:B01----:R-:W-:Y:S01]  /*11cd0*/  ENDCOLLECTIVE ;  /* 0x000000000000791b */ /* 0x003fe20003800000 */
.L_x_395:
        /* <DEDUP_REMOVED lines=13> */
.L_x_396:
[----:B------:R-:W-:Y:S02]  /*11db0*/  IMAD.MOV.U32 R13, RZ, RZ, R24 ;  /* 0x000000ffff0d7224 */ /* 0x000fe400078e0018 */
[----:B------:R-:W-:Y:S02]  /*11dc0*/  IMAD.MOV.U32 R12, RZ, RZ, 0x5 ;  /* 0x00000005ff0c7424 */ /* 0x000fe400078e00ff */
[----:B------:R-:W-:-:S07]  /*11dd0*/  IMAD.MOV.U32 R10, RZ, RZ, R14 ;  /* 0x000000ffff0a7224 */ /* 0x000fce00078e000e */
[----:B------:R-:W-:Y:S05]  /*11de0*/  WARPSYNC.COLLECTIVE R15, `(.L_x_397) ;  /* 0x000000000f087348 */ /* 0x000fea0003c00000 */
[----:B------:R0:W1:Y:S02]  /*11df0*/  SHFL.IDX P6, R14, R13, R12, R11 ;  /* 0x0000000c0d0e7389 */ /* 0x00006400000c000b */
[----:B01----:R-:W-:Y:S01]  /*11e00*/  ENDCOLLECTIVE ;  /* 0x000000000000791b */ /* 0x003fe20003800000 */
.L_x_397:
[----:B------:R-:W-:-:S05]  /*11e10*/  IADD3 R2, P2, R10, R5, RZ ;  /* 0x000000050a027210 */ /* 0x000fca0007f5e0ff */
[----:B------:R-:W-:-:S05]  /*11e20*/  IMAD.X R3, RZ, RZ, R7, P2 ;  /* 0x000000ffff037224 */ /* 0x000fca00010e0607 */
[----:B------:R-:W-:Y:S01]  /*11e30*/  @!PT LDS RZ, [RZ] ;  /* 0x00000000fffff984 */ /* 0x000fe20000000800 */
[----:B------:R-:W-:Y:S01]  /*11e40*/  @!PT LDS RZ, [RZ] ;  /* 0x00000000fffff984 */ /* 0x000fe20000000800 */
[----:B------:R-:W-:Y:S01]  /*11e50*/  @!PT LDS RZ, [RZ] ;  /* 0x00000000fffff984 */ /* 0x000fe20000000800 */
[----:B------:R0:W-:Y:S01]  /*11e60*/  LDGSTS.E.BYPASS.LTC128B.128 [R4+0x2400], desc[UR36][R2.64], !P3 ;  /* 0x0240000002047fae */ /* 0x0001e2000d901d64 */
[----:B------:R-:W-:-:S03]  /*11e70*/  IMAD.MOV.U32 R13, RZ, RZ, R18 ;  /* 0x000000ffff0d7224 */ /* 0x000fc600078e0012 */
[----:B------:R0:W-:Y:S01]  /*11e80*/  LDGSTS.E.BYPASS.LTC128B.128 [R4+0x5400], desc[UR36][R2.64+0x80], !P4 ;  /* 0x0540008002047fae */ /* 0x0001e2000e101d64 */
[----:B------:R-:W-:-:S07]  /*11e90*/  IMAD.MOV.U32 R24, RZ, RZ, R14 ;  /* 0x000000ffff187224 */ /* 0x000fce00078e000e */
[----:B0-----:R-:W-:Y:S05]  /*11ea0*/  WARPSYNC.COLLECTIVE R15, `(.L_x_398) ;  /* 0x000000000f087348 */ /* 0x001fea0003c00000 */
[----:B------:R1:W2:Y:S02]  /*11eb0*/  SHFL.IDX P6, R14, R13, R12, R11 ;  /* 0x0000000c0d0e7389 */ /* 0x0002a400000c000b */
[----:B012---:R-:W-:Y:S01]  /*11ec0*/  ENDCOLLECTIVE ;  /* 0x000000000000791b */ /* 0x007fe20003800000 */
.L_x_398:
[----:B------:R-:W-:Y:S05]  /*11ed0*/  BRA `(.L_x_399) ;  /* 0xffffffc000087947 */ /* 0x000fea000383ffff */
.L_x_295:
[----:B------:R-:W-:Y:S01]  /*11ee0*/  BSSY B0, `(.L_x_400) ;  /* 0x0000008000007945 */ /* 0x000fe20003800000 */
[----:B------:R-:W-:Y:S01]  /*11ef0*/  MOV R13, R16 ;  /* 0x00000010000d7202 */ /* 0x000fe20000000f00 */
[----:B------:R-:W-:Y:S02]  /*11f00*/  IMAD.MOV.U32 R12, RZ, RZ, RZ ;  /* 0x000000ffff0c7224 */ /* 0x000fe400078e00ff */
[----:B------:R-:W-:Y:S02]  /*11f10*/  IMAD.MOV.U32 R11, RZ, RZ, 0x1f ;  /* 0x0000001fff0b7424 */ /* 0x000fe400078e00ff */
[----:B------:R-:W-:-:S07]  /*11f20*/  IMAD.MOV.U32 R15, RZ, RZ, -0x1 ;  /* 0xffffffffff0f7424 */ /* 0x000fce00078e00ff */
[----:B------:R-:W-:Y:S05]  /*11f30*/  WARPSYNC.COLLECTIVE R15, `(.L_x_401) ;  /* 0x000000000f087348 */ /* 0x000fea0003c00000 */
[----:B------:R0:W1:Y:S02]  /*11f40*/  SHFL.IDX P6, R14, R13, R12, R11 ;  /* 0x0000000c0d0e7389 */ /* 0x00006400000c000b */
[----:B01----:R-:W-:Y:S01]  /*11f50*/  ENDCOLLECTIVE ;  /* 0x000000000000791b */ /* 0x003fe20003800000 */
.L_x_401:
[----:B------:R-:W-:Y:S05]  /*11f60*/  BSYNC B0 ;  /* 0x0000000000007941 */ /* 0x000fea0003800000 */
.L_x_400:
[----:B------:R-:W-:Y:S01]  /*11f70*/  IMAD.MOV.U32 R13, RZ, RZ, R16 ;  /* 0x000000ffff0d7224 */ /* 0x000fe200078e0010 */
[----:B------:R-:W-:Y:S01]  /*11f80*/  IADD3 R7, R19, R9, RZ ;  /* 0x0000000913077210 */ /* 0x000fe20007ffe0ff */
[----:B------:R-:W-:Y:S02]  /*11f90*/  IMAD.MOV.U32 R12, RZ, RZ, 0x1 ;  /* 0x00000001ff0c7424 */ /* 0x000fe400078e00ff */
[----:B------:R-:W-:Y:S02]  /*11fa0*/  IMAD.MOV.U32 R11, RZ, RZ, 0x1f ;  /* 0x0000001fff0b7424 */ /* 0x000fe400078e00ff */
[----:B------:R-:W-:Y:S02]  /*11fb0*/  IMAD.MOV.U32 R15, RZ, RZ, -0x1 ;  /* 0xffffffffff0f7424 */ /* 0x000fe400078e00ff */
[----:B------:R-:W-:-:S07]  /*11fc0*/  IMAD.MOV.U32 R0, RZ, RZ, R14 ;  /* 0x000000ffff007224 */ /* 0x000fce00078e000e */
[----:B------:R-:W-:Y:S05]  /*11fd0*/  WARPSYNC.COLLECTIVE R15, `(.L_x_402) ;  /* 0x000000000f087348 */ /* 0x000fea0003c00000 */
[----:B------:R0:W1:Y:S02]  /*11fe0*/  SHFL.IDX P6, R14, R13, R12, R11 ;  /* 0x0000000c0d0e7389 */ /* 0x00006400000c000b */
[----:B01----:R-:W-:Y:S01]  /*11ff0*/  ENDCOLLECTIVE ;  /* 0x000000000000791b */ /* 0x003fe20003800000 */
.L_x_402:
[----:B------:R-:W-:Y:S02]  /*12000*/  ULDC UR4, c[0x0][0xc3c] ;  /* 0x00030f0000047ab9 */ /* 0x000fe40000000800 */
[----:B------:R-:W-:-:S13]  /*12010*/  ISETP.GE.OR P1, PT, R7, UR4, !P0 ;  /* 0x0000000407007c0c */ /* 0x000fda000c726670 */
[----:B------:R-:W0:Y:S08]  /*12020*/  @!P1 LDC.64 R4, c[0x0][0xc80] ;  /* 0x00032000ff049b82 */ /* 0x000e300000000a00 */
[----:B------:R-:W1:Y:S01]  /*12030*/  @!P1 LDC.64 R2, c[0x0][0xc78] ;  /* 0x00031e00ff029b82 */ /* 0x000e620000000a00 */
[----:B------:R-:W-:Y:S01]  /*12040*/  CS2R R10, SRZ ;  /* 0x00000000000a7805 */ /* 0x000fe2000001ff00 */
[----:B------:R-:W-:-:S02]  /*12050*/  IMAD.MOV.U32 R8, RZ, RZ, R14 ;  /* 0x000000ffff087224 */ /* 0x000fc400078e000e */
[----:B0-----:R-:W-:-:S06]  /*12060*/  @!P1 IMAD.WIDE R4, R7, 0x4, R4 ;  /* 0x0000000407049825 */ /* 0x001fcc00078e0204 */
[----:B------:R-:W2:Y:S01]  /*12070*/  @!P1 LDG.E R4, desc[UR36][R4.64] ;  /* 0x0000002404049981 */ /* 0x000ea2000c1e1900 */
[----:B-1----:R-:W-:-:S06]  /*12080*/  @!P1 IMAD.WIDE R2, R7, 0x4, R2 ;  /* 0x0000000407029825 */ /* 0x002fcc00078e0202 */
[----:B------:R-:W3:Y:S01]  /*12090*/  @!P1 LDG.E R2, desc[UR36][R2.64] ;  /* 0x0000002402029981 */ /* 0x000ee2000c1e1900 */
[----:B------:R-:W-:Y:S01]  /*120a0*/  IMAD.MOV.U32 R7, RZ, RZ, RZ ;  /* 0x000000ffff077224 */ /* 0x000fe200078e00ff */
[C---:B------:R-:W-:Y:S02]  /*120b0*/  ISETP.GE.U32.AND P2, PT, R9.reuse, 0x2, PT ;  /* 0x000000020900780c */ /* 0x040fe40003f46070 */
[C---:B------:R-:W-:Y:S02]  /*120c0*/  ISETP.GE.U32.AND P3, PT, R9.reuse, 0x4, PT ;  /* 0x000000040900780c */ /* 0x040fe40003f66070 */
[C---:B------:R-:W-:Y:S02]  /*120d0*/  ISETP.GE.U32.AND P4, PT, R9.reuse, 0x8, PT ;  /* 0x000000080900780c */ /* 0x040fe40003f86070 */
[C---:B------:R-:W-:Y:S01]  /*120e0*/  ISETP.GE.U32.AND P5, PT, R9.reuse, 0x10, PT ;  /* 0x000000100900780c */ /* 0x040fe20003fa6070 */
[----:B--2---:R-:W-:Y:S02]  /*120f0*/  @!P1 IMAD.MOV.U32 R7, RZ, RZ, R4 ;  /* 0x000000ffff079224 */ /* 0x004fe400078e0004 */
[----:B---3--:R-:W-:Y:S01]  /*12100*/  @!P1 IMAD.MOV.U32 R10, RZ, RZ, R2 ;  /* 0x000000ffff0a9224 */ /* 0x008fe200078e0002 */
[----:B------:R-:W-:-:S03]  /*12110*/  ISETP.NE.AND P1, PT, R9, RZ, PT ;  /* 0x000000ff0900720c */ /* 0x000fc60003f25270 */
[----:B------:R-:W-:-:S10]  /*12120*/  IMAD R13, R10, R7, RZ ;  /* 0x000000070a0d7224 */ /* 0x000fd400078e02ff */
[----:B------:R-:W-:Y:S05]  /*12130*/  WARPSYNC.COLLECTIVE R15, `(.L_x_403) ;  /* 0x000000000f087348 */ /* 0x000fea0003c00000 */
[----:B------:R0:W1:Y:S02]  /*12140*/  SHFL.UP P6, R14, R13, R12, R11 ;  /* 0x0400000c0d0e7389 */ /* 0x00006400000c000b */
[----:B01----:R-:W-:Y:S01]  /*12150*/  ENDCOLLECTIVE ;  /* 0x000000000000791b */ /* 0x003fe20003800000 */
.L_x_403:
[----:B------:R-:W-:Y:S01]  /*12160*/  IMAD.MOV.U32 R12, RZ, RZ, 0x2 ;  /* 0x00000002ff0c7424 */ /* 0x000fe200078e00ff */
[----:B------:R-:W-:-:S05]  /*12170*/  SEL R6, R14, RZ, P1 ;  /* 0x000000ff0e067207 */ /* 0x000fca0000800000 */
[----:B------:R-:W-:-:S04]  /*12180*/  IMAD.IADD R6, R13, 0x1, R6 ;  /* 0x000000010d067824 */ /* 0x000fc800078e0206 */
[----:B------:R-:W-:-:S07]  /*12190*/  IMAD.MOV.U32 R13, RZ, RZ, R6 ;  /* 0x000000ffff0d7224 */ /* 0x000fce00078e0006 */
[----:B------:R-:W-:Y:S05]  /*121a0*/  WARPSYNC.COLLECTIVE R15, `(.L_x_404) ;  /* 0x000000000f087348 */ /* 0x000fea0003c00000 */
[----:B------:R0:W1:Y:S02]  /*121b0*/  SHFL.UP P6, R14, R13, R12, R11 ;  /* 0x0400000c0d0e7389 */ /* 0x00006400000c000b */
[----:B01----:R-:W-:Y:S01]  /*121c0*/  ENDCOLLECTIVE ;  /* 0x000000000000791b */ /* 0x003fe20003800000 */
.L_x_404:
[----:B------:R-:W-:Y:S01]  /*121d0*/  IMAD.MOV.U32 R12, RZ, RZ, 0x4 ;  /* 0x00000004ff0c7424 */ /* 0x000fe200078e00ff */
[----:B------:R-:W-:-:S05]  /*121e0*/  SEL R3, R14, RZ, P2 ;  /* 0x000000ff0e037207 */ /* 0x000fca0001000000 */
[----:B------:R-:W-:Y:S01]  /*121f0*/  IMAD.IADD R2, R6, 0x1, R3 ;  /* 0x0000000106027824 */ /* 0x000fe200078e0203 */
[----:B------:R-:W-:-:S03]  /*12200*/  MOV R6, RZ ;  /* 0x000000ff00067202 */ /* 0x000fc60000000f00 */
[----:B------:R-:W-:-:S07]  /*12210*/  IMAD.MOV.U32 R13, RZ, RZ, R2 ;  /* 0x000000ffff0d7224 */ /* 0x000fce00078e0002 */
[----:B------:R-:W-:Y:S05]  /*12220*/  WARPSYNC.COLLECTIVE R15, `(.L_x_405) ;  /* 0x000000000f087348 */ /* 0x000fea0003c00000 */
[----:B------:R0:W1:Y:S02]  /*12230*/  SHFL.UP P6, R14, R13, R12, R11 ;  /* 0x0400000c0d0e7389 */ /* 0x00006400000c000b */
[----:B01----:R-:W-:Y:S01]  /*12240*/  ENDCOLLECTIVE ;  /* 0x000000000000791b */ /* 0x003fe20003800000 */
.L_x_405:
[----:B------:R-:W-:Y:S01]  /*12250*/  IMAD.MOV.U32 R12, RZ, RZ, 0x8 ;  /* 0x00000008ff0c7424 */ /* 0x000fe200078e00ff */
[----:B------:R-:W-:-:S04]  /*12260*/  SEL R3, R14, RZ, P3 ;  /* 0x000000ff0e037207 */ /* 0x000fc80001800000 */
[----:B------:R-:W-:-:S05]  /*12270*/  IADD3 R3, R2, R3, RZ ;  /* 0x0000000302037210 */ /* 0x000fca0007ffe0ff */
[----:B------:R-:W-:-:S07]  /*12280*/  IMAD.MOV.U32 R13, RZ, RZ, R3 ;  /* 0x000000ffff0d7224 */ /* 0x000fce00078e0003 */
[----:B------:R-:W-:Y:S05]  /*12290*/  WARPSYNC.COLLECTIVE R15, `(.L_x_406) ;  /* 0x000000000f087348 */ /* 0x000fea0003c00000 */
[----:B------:R0:W1:Y:S02]  /*122a0*/  SHFL.UP P6, R14, R13, R12, R11 ;  /* 0x0400000c0d0e7389 */ /* 0x00006400000c000b */
[----:B01----:R-:W-:Y:S01]  /*122b0*/  ENDCOLLECTIVE ;  /* 0x000000000000791b */ /* 0x003fe20003800000 */
.L_x_406:
[----:B------:R-:W-:Y:S01]  /*122c0*/  IMAD.MOV.U32 R12, RZ, RZ, 0x10 ;  /* 0x00000010ff0c7424 */ /* 0x000fe200078e00ff */
[----:B------:R-:W-:-:S05]  /*122d0*/  SEL R4, R14, RZ, P4 ;  /* 0x000000ff0e047207 */ /* 0x000fca0002000000 */
[----:B------:R-:W-:-:S04]  /*122e0*/  IMAD.IADD R4, R3, 0x1, R4 ;  /* 0x0000000103047824 */ /* 0x000fc800078e0204 */
[----:B------:R-:W-:-:S07]  /*122f0*/  IMAD.MOV.U32 R13, RZ, RZ, R4 ;  /* 0x000000ffff0d7224 */ /* 0x000fce00078e0004 */
[----:B------:R-:W-:Y:S05]  /*12300*/  WARPSYNC.COLLECTIVE R15, `(.L_x_407) ;  /* 0x000000000f087348 */ /* 0x000fea0003c00000 */
[----:B------:R0:W1:Y:S02]  /*12310*/  SHFL.UP P6, R14, R13, R12, R11 ;  /* 0x0400000c0d0e7389 */ /* 0x00006400000c000b */
[----:B01----:R-:W-:Y:S01]  /*12320*/  ENDCOLLECTIVE ;  /* 0x000000000000791b */ /* 0x003fe20003800000 */
.L_x_407:
[----:B------:R-:W-:Y:S02]  /*12330*/  IMAD.MOV.U32 R12, RZ, RZ, 0x1f ;  /* 0x0000001fff0c7424 */ /* 0x000fe400078e00ff */
[----:B------:R-:W-:Y:S01]  /*12340*/  IMAD.MOV.U32 R11, RZ, RZ, 0x1f ;  /* 0x0000001fff0b7424 */ /* 0x000fe200078e00ff */
[----:B------:R-:W-:-:S05]  /*12350*/  SEL R3, R14, RZ, P5 ;  /* 0x000000ff0e037207 */ /* 0x000fca0002800000 */
[----:B------:R-:W-:-:S04]  /*12360*/  IMAD.IADD R2, R4, 0x1, R3 ;  /* 0x0000000104027824 */ /* 0x000fc800078e0203 */
[----:B------:R-:W-:-:S07]  /*12370*/  IMAD.MOV.U32 R13, RZ, RZ, R2 ;  /* 0x000000ffff0d7224 */ /* 0x000fce00078e0002 */
[----:B------:R-:W-:Y:S05]  /*12380*/  WARPSYNC.COLLECTIVE R15, `(.L_x_408) ;  /* 0x000000000f087348 */ /* 0x000fea0003c00000 */
[----:B------:R0:W1:Y:S02]  /*12390*/  SHFL.IDX P6, R14, R13, R12, R11 ;  /* 0x0000000c0d0e7389 */ /* 0x00006400000c000b */
[----:B01----:R-:W-:Y:S01]  /*123a0*/  ENDCOLLECTIVE ;  /* 0x000000000000791b */ /* 0x003fe20003800000 */
.L_x_408:
[----:B------:R-:W-:Y:S05]  /*123b0*/  BRA `(.L_x_409) ;  /* 0xffffffc000187947 */ /* 0x000fea000383ffff */
.L_x_298:
[----:B------:R-:W-:Y:S01]  /*123c0*/  BSSY B0, `(.L_x_410) ;  /* 0x0000007000007945 */ /* 0x000fe20003800000 */
[----:B------:R-:W-:Y:S02]  /*123d0*/  IMAD.MOV.U32 R12, RZ, RZ, 0x1 ;  /* 0x00000001ff0c7424 */ /* 0x000fe400078e00ff */
[----:B------:R-:W-:Y:S02]  /*123e0*/  IMAD.MOV.U32 R11, RZ, RZ, RZ ;  /* 0x000000ffff0b7224 */ /* 0x000fe400078e00ff */
[----:B------:R-:W-:-:S07]  /*123f0*/  IMAD.MOV.U32 R15, RZ, RZ, -0x1 ;  /* 0xffffffffff0f7424 */ /* 0x000fce00078e00ff */
[----:B------:R-:W-:Y:S05]  /*12400*/  WARPSYNC.COLLECTIVE R15, `(.L_x_411) ;  /* 0x000000000f087348 */ /* 0x000fea0003c00000 */
[----:B------:R0:W1:Y:S02]  /*12410*/  SHFL.UP P6, R14, R13, R12, R11 ;  /* 0x0400000c0d0e7389 */ /* 0x00006400000c000b */
[----:B01----:R-:W-:Y:S01]  /*12420*/  ENDCOLLECTIVE ;  /* 0x000000000000791b */ /* 0x003fe20003800000 */
.L_x_411:
[----:B------:R-:W-:Y:S05]  /*12430*/  BSYNC B0 ;  /* 0x0000000000007941 */ /* 0x000fea0003800000 */
.L_x_410:
[----:B------:R-:W-:Y:S01]  /*12440*/  SEL R14, R14, RZ, P1 ;  /* 0x000000ff0e0e7207 */ /* 0x000fe20000800000 */
[----:B------:R-:W-:Y:S02]  /*12450*/  IMAD.MOV.U32 R12, RZ, RZ, 0x2 ;  /* 0x00000002ff0c7424 */ /* 0x000fe400078e00ff */
[----:B------:R-:W-:Y:S02]  /*12460*/  IMAD.MOV.U32 R11, RZ, RZ, RZ ;  /* 0x000000ffff0b7224 */ /* 0x000fe400078e00ff */
[----:B------:R-:W-:Y:S02]  /*12470*/  IMAD.IADD R13, R13, 0x1, R14 ;  /* 0x000000010d0d7824 */ /* 0x000fe400078e020e */
[----:B------:R-:W-:-:S07]  /*12480*/  IMAD.MOV.U32 R15, RZ, RZ, -0x1 ;  /* 0xffffffffff0f7424 */ /* 0x000fce00078e00ff */
[----:B------:R-:W-:Y:S05]  /*12490*/  WARPSYNC.COLLECTIVE R15, `(.L_x_412) ;  /* 0x000000000f087348 */ /* 0x000fea0003c00000 */
[----:B------:R0:W1:Y:S02]  /*124a0*/  SHFL.UP P6, R14, R13, R12, R11 ;  /* 0x0400000c0d0e7389 */ /* 0x00006400000c000b */
[----:B01----:R-:W-:Y:S01]  /*124b0*/  ENDCOLLECTIVE ;  /* 0x000000000000791b */ /* 0x003fe20003800000 */
.L_x_412:
[----:B------:R-:W-:Y:S02]  /*124c0*/  MOV R12, 0x4 ;  /* 0x00000004000c7802 */ /* 0x000fe40000000f00 */
[----:B------:R-:W-:-:S05]  /*124d0*/  SEL R2, R14, RZ, P2 ;  /* 0x000000ff0e027207 */ /* 0x000fca0001000000 */
[----:B------:R-:W-:-:S04]  /*124e0*/  IMAD.IADD R2, R13, 0x1, R2 ;  /* 0x000000010d027824 */ /* 0x000fc800078e0202 */
[----:B------:R-:W-:-:S07]  /*124f0*/  IMAD.MOV.U32 R13, RZ, RZ, R2 ;  /* 0x000000ffff0d7224 */ /* 0x000fce00078e0002 */
[----:B------:R-:W-:Y:S05]  /*12500*/  WARPSYNC.COLLECTIVE R15, `(.L_x_413) ;  /* 0x000000000f087348 */ /* 0x000fea0003c00000 */
[----:B------:R0:W1:Y:S02]  /*12510*/  SHFL.UP P6, R14, R13, R12, R11 ;  /* 0x0400000c0d0e7389 */ /* 0x00006400000c000b */
[----:B01----:R-:W-:Y:S01]  /*12520*/  ENDCOLLECTIVE ;  /* 0x000000000000791b */ /* 0x003fe20003800000 */
.L_x_413:
[----:B------:R-:W-:Y:S01]  /*12530*/  IMAD.MOV.U32 R12, RZ, RZ, 0x8 ;  /* 0x00000008ff0c7424 */ /* 0x000fe200078e00ff */
[----:B------:R-:W-:-:S05]  /*12540*/  SEL R3, R14, RZ, P3 ;  /* 0x000000ff0e037207 */ /* 0x000fca0001800000 */
[----:B------:R-:W-:-:S04]  /*12550*/  IMAD.IADD R3, R2, 0x1, R3 ;  /* 0x0000000102037824 */ /* 0x000fc800078e0203 */
[----:B------:R-:W-:-:S07]  /*12560*/  IMAD.MOV.U32 R13, RZ, RZ, R3 ;  /* 0x000000ffff0d7224 */ /* 0x000fce00078e0003 */
[----:B------:R-:W-:Y:S05]  /*12570*/  WARPSYNC.COLLECTIVE R15, `(.L_x_414) ;  /* 0x000000000f087348 */ /* 0x000fea0003c00000 */
[----:B------:R0:W1:Y:S02]  /*12580*/  SHFL.UP P6, R14, R13, R12, R11 ;  /* 0x0400000c0d0e7389 */ /* 0x00006400000c000b */
[----:B01----:R-:W-:Y:S01]  /*12590*/  ENDCOLLECTIVE ;  /* 0x000000000000791b */ /* 0x003fe20003800000 */
.L_x_414:
[----:B------:R-:W-:Y:S01]  /*125a0*/  IMAD.MOV.U32 R12, RZ, RZ, 0x10 ;  /* 0x00000010ff0c7424 */ /* 0x000fe200078e00ff */
[----:B------:R-:W-:-:S05]  /*125b0*/  SEL R4, R14, RZ, P4 ;  /* 0x000000ff0e047207 */ /* 0x000fca0002000000 */
[----:B------:R-:W-:-:S04]  /*125c0*/  IMAD.IADD R4, R3, 0x1, R4 ;  /* 0x0000000103047824 */ /* 0x000fc800078e0204 */
[----:B------:R-:W-:-:S07]  /*125d0*/  IMAD.MOV.U32 R13, RZ, RZ, R4 ;  /* 0x000000ffff0d7224 */ /* 0x000fce00078e0004 */
[----:B------:R-:W-:Y:S05]  /*125e0*/  WARPSYNC.COLLECTIVE R15, `(.L_x_415) ;  /* 0x000000000f087348 */ /* 0x000fea0003c00000 */
[----:B------:R0:W1:Y:S02]  /*125f0*/  SHFL.UP P6, R14, R13, R12, R11 ;  /* 0x0400000c0d0e7389 */ /* 0x00006400000c000b */
[----:B01----:R-:W-:Y:S01]  /*12600*/  ENDCOLLECTIVE ;  /* 0x000000000000791b */ /* 0x003fe20003800000 */
.L_x_415:
[----:B------:R-:W-:Y:S01]  /*12610*/  IMAD.MOV.U32 R12, RZ, RZ, 0x1f ;  /* 0x0000001fff0c7424 */ /* 0x000fe200078e00ff */
[----:B------:R-:W-:Y:S02]  /*12620*/  MOV R11, 0x1f ;  /* 0x0000001f000b7802 */ /* 0x000fe40000000f00 */
[----:B------:R-:W-:-:S05]  /*12630*/  SEL R3, R14, RZ, P5 ;  /* 0x000000ff0e037207 */ /* 0x000fca0002800000 */
[----:B------:R-:W-:-:S04]  /*12640*/  IMAD.IADD R2, R4, 0x1, R3 ;  /* 0x0000000104027824 */ /* 0x000fc800078e0203 */
[----:B------:R-:W-:-:S07]  /*12650*/  IMAD.MOV.U32 R13, RZ, RZ, R2 ;  /* 0x000000ffff0d7224 */ /* 0x000fce00078e0002 */
[----:B------:R-:W-:Y:S05]  /*12660*/  WARPSYNC.COLLECTIVE R15, `(.L_x_416) ;  /* 0x000000000f087348 */ /* 0x000fea0003c00000 */
[----:B------:R0:W1:Y:S02]  /*12670*/  SHFL.IDX P6, R14, R13, R12, R11 ;  /* 0x0000000c0d0e7389 */ /* 0x00006400000c000b */
[----:B01----:R-:W-:Y:S01]  /*12680*/  ENDCOLLECTIVE ;  /* 0x000000000000791b */ /* 0x003fe20003800000 */
.L_x_416:
[----:B------:R-:W-:Y:S05]  /*12690*/  BRA `(.L_x_417) ;  /* 0xffffffc000047947 */ /* 0x000fea000383ffff */
.L_x_300:
[----:B------:R-:W-:Y:S01]  /*126a0*/  BSSY B0, `(.L_x_418) ;  /* 0x0000006000007945 */ /* 0x000fe20003800000 */
[----:B------:R-:W-:Y:S01]  /*126b0*/  PLOP3.LUT P6, PT, P6, PT, PT, 0x8, 0x0 ;  /* 0x000000000000781c */ /* 0x000fe200037ce170 */
[----:B------:R-:W-:-:S12]  /*126c0*/  IMAD.MOV.U32 R15, RZ, RZ, -0x1 ;  /* 0xffffffffff0f7424 */ /* 0x000fd800078e00ff */
[----:B0-----:R-:W-:Y:S05]  /*126d0*/  WARPSYNC.COLLECTIVE R15, `(.L_x_419) ;  /* 0x000000000f087348 */ /* 0x001fea0003c00000 */
[----:B------:R-:W-:Y:S01]  /*126e0*/  VOTE.ANY R14, PT, P6 ;  /* 0x00000000000e7806 */ /* 0x000fe200030e0100 */
[----:B0-----:R-:W-:Y:S06]  /*126f0*/  ENDCOLLECTIVE ;  /* 0x000000000000791b */ /* 0x001fec0003800000 */
.L_x_419:
[----:B------:R-:W-:Y:S05]  /*12700*/  BSYNC B0 ;  /* 0x0000000000007941 */ /* 0x000fea0003800000 */
.L_x_418:
[----:B------:R-:W-:Y:S02]  /*12710*/  IMAD.MOV.U32 R3, RZ, RZ, R14 ;  /* 0x000000ffff037224 */ /* 0x000fe400078e000e */
[----:B------:R-:W-:Y:S02]  /*12720*/  IMAD.MOV.U32 R13, RZ, RZ, R7 ;  /* 0x000000ffff0d7224 */ /* 0x000fe400078e0007 */
[----:B------:R-:W0:Y:S01]  /*12730*/  POPC R4, R3 ;  /* 0x0000000300047309 */ /* 0x000e220000000000 */
[----:B------:R-:W-:Y:S02]  /*12740*/  IMAD.MOV.U32 R11, RZ, RZ, 0x1f ;  /* 0x0000001fff0b7424 */ /* 0x000fe400078e00ff */
[----:B------:R-:W-:Y:S02]  /*12750*/  IMAD.MOV.U32 R15, RZ, RZ, -0x1 ;  /* 0xffffffffff0f7424 */ /* 0x000fe400078e00ff */
[----:B0-----:R-:W-:-:S07]  /*12760*/  IMAD.MOV.U32 R12, RZ, RZ, R4 ;  /* 0x000000ffff0c7224 */ /* 0x001fce00078e0004 */
[----:B------:R-:W-:Y:S05]  /*12770*/  WARPSYNC.COLLECTIVE R15, `(.L_x_420) ;  /* 0x000000000f087348 */ /* 0x000fea0003c00000 */
[----:B------:R0:W1:Y:S02]  /*12780*/  SHFL.IDX P6, R14, R13, R12, R11 ;  /* 0x0000000c0d0e7389 */ /* 0x00006400000c000b */
[----:B01----:R-:W-:Y:S01]  /*12790*/  ENDCOLLECTIVE ;  /* 0x000000000000791b */ /* 0x003fe20003800000 */
.L_x_420:
[----:B------:R-:W-:Y:S02]  /*127a0*/  IMAD.MOV.U32 R13, RZ, RZ, R10 ;  /* 0x000000ffff0d7224 */ /* 0x000fe400078e000a */
[----:B------:R-:W-:-:S07]  /*127b0*/  IMAD.MOV.U32 R7, RZ, RZ, R14 ;  /* 0x000000ffff077224 */ /* 0x000fce00078e000e */
[----:B------:R-:W-:Y:S05]  /*127c0*/  WARPSYNC.COLLECTIVE R15, `(.L_x_421) ;  /* 0x000000000f087348 */ /* 0x000fea0003c00000 */
[----:B------:R0:W1:Y:S02]  /*127d0*/  SHFL.IDX P6, R14, R13, R12, R11 ;  /* 0x0000000c0d0e7389 */ /* 0x00006400000c000b */
[----:B01----:R-:W-:Y:S01]  /*127e0*/  ENDCOLLECTIVE ;  /* 0x000000000000791b */ /* 0x003fe20003800000 */
.L_x_421:
[----:B------:R-:W-:Y:S01]  /*127f0*/  IMAD.MOV.U32 R10, RZ, RZ, R14 ;  /* 0x000000ffff0a7224 */ /* 0x000fe200078e000e */
[----:B------:R-:W-:Y:S06]  /*12800*/  BRA `(.L_x_422) ;  /* 0xffffffbc00e47947 */ /* 0x000fec000383ffff */
.L_x_302:
[----:B------:R-:W-:Y:S01]  /*12810*/  BSSY B0, `(.L_x_423) ;  /* 0x0000007000007945 */ /* 0x000fe20003800000 */
[----:B------:R-:W-:Y:S01]  /*12820*/  MOV R13, R2 ;  /* 0x00000002000d7202 */ /* 0x000fe20000000f00 */
[----:B------:R-:W-:Y:S02]  /*12830*/  IMAD.MOV.U32 R11, RZ, RZ, 0x1f ;  /* 0x0000001fff0b7424 */ /* 0x000fe400078e00ff */
[----:B------:R-:W-:-:S07]  /*12840*/  IMAD.MOV.U32 R15, RZ, RZ, -0x1 ;  /* 0xffffffffff0f7424 */ /* 0x000fce00078e00ff */
[----:B0123--:R-:W-:Y:S05]  /*12850*/  WARPSYNC.COLLECTIVE R15, `(.L_x_424) ;  /* 0x000000000f087348 */ /* 0x00ffea0003c00000 */
[----:B------:R4:W0:Y:S02]  /*12860*/  SHFL.IDX P6, R14, R13, R12, R11 ;  /* 0x0000000c0d0e7389 */ /* 0x00082400000c000b */
[----:B01234-:R-:W-:Y:S01]  /*12870*/  ENDCOLLECTIVE ;  /* 0x000000000000791b */ /* 0x01ffe20003800000 */
.L_x_424:
[----:B------:R-:W-:Y:S05]  /*12880*/  BSYNC B0 ;  /* 0x0000000000007941 */ /* 0x000fea0003800000 */
.L_x_423:
[----:B------:R-:W-:Y:S01]  /*12890*/  IMAD.MOV.U32 R6, RZ, RZ, R14 ;  /* 0x000000ffff067224 */ /* 0x000fe200078e000e */
[----:B------:R-:W-:Y:S06]  /*128a0*/  BRA `(.L_x_301) ;  /* 0xffffffbc00d47947 */ /* 0x000fec000383ffff */
.L_x_306:
[----:B-1----:R1:W3:Y:S02]  /*128b0*/  SYNCS.PHASECHK.TRANS64.TRYWAIT P0, [R4+URZ+0x2a820], R0 ;  /* 0x02a82000040075a7 */ /* 0x0022e4000800017f */
[----:B---3--:R-:W-:Y:S05]  /*128c0*/  @!P0 NANOSLEEP.SYNCS 0x989680 ;  /* 0x009896800000895d */ /* 0x008fea0003900000 */
[----:B------:R-:W3:Y:S02]  /*128d0*/  @!P0 SYNCS.PHASECHK.TRANS64 P0, [R4+URZ+0x2a820], R0 ;  /* 0x02a82000040085a7 */ /* 0x000ee4000800007f */
[----:B---3--:R-:W-:Y:S05]  /*128e0*/  @!P0 BRA `(.L_x_306) ;  /* 0xfffffffc00f08947 */ /* 0x008fea000383ffff */
[----:B------:R-:W-:Y:S05]  /*128f0*/  BRA `(.L_x_425) ;  /* 0xffffffc4002c7947 */ /* 0x000fea000383ffff */
.L_x_307:
[----:B------:R-:W3:Y:S01]  /*12900*/  S2R R2, SR_TID.X ;  /* 0x0000000000027919 */ /* 0x000ee20000002100 */
[----:B------:R-:W-:Y:S01]  /*12910*/  BSSY B0, `(.L_x_426) ;  /* 0x000000a000007945 */ /* 0x000fe20003800000 */
[----:B------:R-:W-:Y:S02]  /*12920*/  IMAD.MOV.U32 R12, RZ, RZ, RZ ;  /* 0x000000ffff0c7224 */ /* 0x000fe400078e00ff */
[----:B------:R-:W-:Y:S02]  /*12930*/  IMAD.MOV.U32 R11, RZ, RZ, 0x1f ;  /* 0x0000001fff0b7424 */ /* 0x000fe400078e00ff */
[----:B------:R-:W-:Y:S01]  /*12940*/  IMAD.MOV.U32 R15, RZ, RZ, -0x1 ;  /* 0xffffffffff0f7424 */ /* 0x000fe200078e00ff */
[----:B---3--:R-:W-:-:S04]  /*12950*/  SHF.R.U32.HI R2, RZ, 0x5, R2 ;  /* 0x00000005ff027819 */ /* 0x008fc80000011602 */
[----:B------:R-:W-:-:S05]  /*12960*/  LOP3.LUT R2, R2, 0x3, RZ, 0xc0, !PT ;  /* 0x0000000302027812 */ /* 0x000fca00078ec0ff */
[----:B------:R-:W-:-:S07]  /*12970*/  IMAD.MOV.U32 R13, RZ, RZ, R2 ;  /* 0x000000ffff0d7224 */ /* 0x000fce00078e0002 */
[----:B012---:R-:W-:Y:S05]  /*12980*/  WARPSYNC.COLLECTIVE R15, `(.L_x_427) ;  /* 0x000000000f087348 */ /* 0x007fea0003c00000 */
[----:B------:R3:W4:Y:S02]  /*12990*/  SHFL.IDX P6, R14, R13, R12, R11 ;  /* 0x0000000c0d0e7389 */ /* 0x00072400000c000b */
[----:B01234-:R-:W-:Y:S01]  /*129a0*/  ENDCOLLECTIVE ;  /* 0x000000000000791b */ /* 0x01ffe20003800000 */
.L_x_427:
[----:B------:R-:W-:Y:S05]  /*129b0*/  BSYNC B0 ;  /* 0x0000000000007941 */ /* 0x000fea0003800000 */
.L_x_426:
[----:B------:R-:W-:Y:S05]  /*129c0*/  BRA `(.L_x_428) ;  /* 0xffffffc400147947 */ /* 0x000fea000383ffff */
.L_x_310:
[----:B------:R-:W-:Y:S01]  /*129d0*/  BSSY B1, `(.L_x_429) ;  /* 0x0000006000017945 */ /* 0x000fe20003800000 */
[----:B------:R-:W-:-:S07]  /*129e0*/  IMAD.MOV.U32 R15, RZ, RZ, -0x1 ;  /* 0xffffffffff0f7424 */ /* 0x000fce00078e00ff */
[----:B012---:R-:W-:Y:S05]  /*129f0*/  WARPSYNC.COLLECTIVE R15, `(.L_x_430) ;  /* 0x000000000f0c7348 */ /* 0x007fea0003c00000 */
[----:B------:R-:W-:Y:S02]  /*12a00*/  ELECT P6, UR62, PT ;  /* 0x00000000003e782f */ /* 0x000fe400038c0000 */
[----:B------:R-:W-:Y:S01]  /*12a10*/  MOV R14, UR62 ;  /* 0x0000003e000e7c02 */ /* 0x000fe20008000f00 */
[----:B012---:R-:W-:Y:S10]  /*12a20*/  ENDCOLLECTIVE ;  /* 0x000000000000791b */ /* 0x007ff40003800000 */
.L_x_430:
[----:B------:R-:W-:Y:S05]  /*12a30*/  BSYNC B1 ;  /* 0x0000000000017941 */ /* 0x000fea0003800000 */
.L_x_429:
[----:B------:R-:W-:Y:S05]  /*12a40*/  BRA `(.L_x_431) ;  /* 0xffffffc4000c7947 */ /* 0x000fea000383ffff */
.L_x_312:
[----:B-1----:R1:W3:Y:S02]  /*12a50*/  SYNCS.PHASECHK.TRANS64.TRYWAIT P1, [R5+URZ+0x2a840], R0 ;  /* 0x02a84000050075a7 */ /* 0x0022e4000802017f */
[----:B---3--:R-:W-:Y:S05]  /*12a60*/  @!P1 NANOSLEEP.SYNCS 0x989680 ;  /* 0x009896800000995d */ /* 0x008fea0003900000 */
[----:B------:R-:W3:Y:S02]  /*12a70*/  @!P1 SYNCS.PHASECHK.TRANS64 P1, [R5+URZ+0x2a840], R0 ;  /* 0x02a84000050095a7 */ /* 0x000ee4000802007f */
[----:B---3--:R-:W-:Y:S05]  /*12a80*/  @!P1 BRA `(.L_x_312) ;  /* 0xfffffffc00f09947 */ /* 0x008fea000383ffff */
[----:B------:R-:W-:Y:S05]  /*12a90*/  BRA `(.L_x_432) ;  /* 0xffffffc400347947 */ /* 0x000fea000383ffff */
.L_x_314:
[----:B---3--:R3:W4:Y:S02]  /*12aa0*/  SYNCS.PHASECHK.TRANS64.TRYWAIT P1, [R27+URZ+0x2a840], R2 ;  /* 0x02a840021b0075a7 */ /* 0x008724000802017f */
[----:B----4-:R-:W-:Y:S05]  /*12ab0*/  @!P1 NANOSLEEP.SYNCS 0x989680 ;  /* 0x009896800000995d */ /* 0x010fea0003900000 */
[----:B------:R-:W4:Y:S02]  /*12ac0*/  @!P1 SYNCS.PHASECHK.TRANS64 P1, [R27+URZ+0x2a840], R2 ;  /* 0x02a840021b0095a7 */ /* 0x000f24000802007f */
[----:B----4-:R-:W-:Y:S05]  /*12ad0*/  @!P1 BRA `(.L_x_314) ;  /* 0xfffffffc00f09947 */ /* 0x010fea000383ffff */
[----:B------:R-:W-:Y:S05]  /*12ae0*/  BRA `(.L_x_433) ;  /* 0xffffffc400407947 */ /* 0x000fea000383ffff */
.L_x_316:
[----:B----4-:R4:W0:Y:S02]  /*12af0*/  SYNCS.PHASECHK.TRANS64.TRYWAIT P1, [R5+URZ+0x2a860], R0 ;  /* 0x02a86000050075a7 */ /* 0x010824000802017f */
[----:B0-----:R-:W-:Y:S05]  /*12b00*/  @!P1 NANOSLEEP.SYNCS 0x989680 ;  /* 0x009896800000995d */ /* 0x001fea0003900000 */
[----:B------:R-:W0:Y:S02]  /*12b10*/  @!P1 SYNCS.PHASECHK.TRANS64 P1, [R5+URZ+0x2a860], R0 ;  /* 0x02a86000050095a7 */ /* 0x000e24000802007f */
[----:B0-----:R-:W-:Y:S05]  /*12b20*/  @!P1 BRA `(.L_x_316) ;  /* 0xfffffffc00f09947 */ /* 0x001fea000383ffff */
[----:B------:R-:W-:Y:S05]  /*12b30*/  BRA `(.L_x_434) ;  /* 0xffffffc4003c7947 */ /* 0x000fea000383ffff */
.L_x_435:
        /* <DEDUP_REMOVED lines=12> */
.L_x_3205:


//--------------------- .text._ZN7cutlass13device_kernelIN5flash11enable_sm90INS1_16FlashAttnFwdSm90INS1_25CollectiveMainloopFwdSm90ILi2EN4cute5tupleIJNS5_1CILi1EEES8_S8_EEENS6_IJNS7_ILi128EEENS7_ILi96EEENS7_ILi192EEEEEELi128ENS_6half_tEfNS_4arch4Sm90ELb0ELb0ELb0ELb1ELb1ELb1ELb0ELb1ELb1ELb1ELb1ELb0EEENS1_21CollectiveEpilogueFwdINS6_IJSA_SA_SB_EEES9_SE_SG_Li256ELb1ELb1ELb1ELb0EEENS1_36VarlenDynamicPersistentTileSchedulerILi128ELi96ELi256ELi128ELb1ELb1ELb1ELb0ELb1ELb1EEEEEEEEEvNT_6ParamsE --------------------------
	.section	.text._ZN7cutlass13device_kernelIN5flash11enable_sm90INS1_16FlashAttnFwdSm90INS1_25CollectiveMainloopFwdSm90ILi2EN4cute5tupleIJNS5_1CILi1EEES8_S8_EEENS6_IJNS7_ILi128EEENS7_ILi96EEENS7_ILi192EEEEEELi128ENS_6half_tEfNS_4arch4Sm90ELb0ELb0ELb0ELb1ELb1ELb1ELb0ELb1ELb1ELb1ELb1ELb0EEENS1_21CollectiveEpilogueFwdINS6_IJSA_SA_SB_EEES9_SE_SG_Li256ELb1ELb1ELb1ELb0EEENS1_36VarlenDynamicPersistentTileSchedulerILi128ELi96ELi256ELi128ELb1ELb1ELb1ELb0ELb1ELb1EEEEEEEEEvNT_6ParamsE,"ax",@progbits
	.align	128
.text._ZN7cutlass13device_kernelIN5flash11enable_sm90INS1_16FlashAttnFwdSm90INS1_25CollectiveMainloopFwdSm90ILi2EN4cute5tupleIJNS5_1CILi1EEES8_S8_EEENS6_IJNS7_ILi128EEENS7_ILi96EEENS7_ILi192EEEEEELi128ENS_6half_tEfNS_4arch4Sm90ELb0ELb0ELb0ELb1ELb1ELb1ELb0ELb1ELb1ELb1ELb1ELb0EEENS1_21CollectiveEpilogueFwdINS6_IJSA_SA_SB_EEES9_SE_SG_Li256ELb1ELb1ELb1ELb0EEENS1_36VarlenDynamicPersistentTileSchedulerILi128ELi96ELi256ELi128ELb1ELb1ELb1ELb0ELb1ELb1EEEEEEEEEvNT_6ParamsE:
        .type           _ZN7cutlass13device_kernelIN5flash11enable_sm90INS1_16FlashAttnFwdSm90INS1_25CollectiveMainloopFwdSm90ILi2EN4cute5tupleIJNS5_1CILi1EEES8_S8_EEENS6_IJNS7_ILi128EEENS7_ILi96EEENS7_ILi192EEEEEELi128ENS_6half_tEfNS_4arch4Sm90ELb0ELb0ELb0ELb1ELb1ELb1ELb0ELb1ELb1ELb1ELb1ELb0EEENS1_21CollectiveEpilogueFwdINS6_IJSA_SA_SB_EEES9_SE_SG_Li256ELb1ELb1ELb1ELb0EEENS1_36VarlenDynamicPersistentTileSchedulerILi128ELi96ELi256ELi128ELb1ELb1ELb1ELb0ELb1ELb1EEEEEEEEEvNT_6ParamsE,@function
        .size           _ZN7cutlass13device_kernelIN5flash11enable_sm90INS1_16FlashAttnFwdSm90INS1_25CollectiveMainloopFwdSm90ILi2EN4cute5tupleIJNS5_1CILi1EEES8_S8_EEENS6_IJNS7_ILi128EEENS7_ILi96EEENS7_ILi192EEEEEELi128ENS_6half_tEfNS_4arch4Sm90ELb0ELb0ELb0ELb1ELb1ELb1ELb0ELb1ELb1ELb1ELb1ELb0EEENS1_21CollectiveEpilogueFwdINS6_IJSA_SA_SB_EEES9_SE_SG_Li256ELb1ELb1ELb1ELb0EEENS1_36VarlenDynamicPersistentTileSchedulerILi128ELi96ELi256ELi128ELb1ELb1ELb1ELb0ELb1ELb1EEEEEEEEEvNT_6ParamsE,(.L_x_3206 - _ZN7cutlass13device_kernelIN5flash11enable_sm90INS1_16FlashAttnFwdSm90INS1_25CollectiveMainloopFwdSm90ILi2EN4cute5tupleIJNS5_1CILi1EEES8_S8_EEENS6_IJNS7_ILi128EEENS7_ILi96EEENS7_ILi192EEEEEELi128ENS_6half_tEfNS_4arch4Sm90ELb0ELb0ELb0ELb1ELb1ELb1ELb0ELb1ELb1ELb1ELb1ELb0EEENS1_21CollectiveEpilogueFwdINS6_IJSA_SA_SB_EEES9_SE_SG_Li256ELb1ELb1ELb1ELb0EEENS1_36VarlenDynamicPersistentTileSchedulerILi128ELi96ELi256ELi128ELb1ELb1ELb1ELb0ELb1ELb1EEEEEEEEEvNT_6ParamsE)
        .other          _ZN7cutlass13device_kernelIN5flash11enable_sm90INS1_16FlashAttnFwdSm90INS1_25CollectiveMainloopFwdSm90ILi2EN4cute5tupleIJNS5_1CILi1EEES8_S8_EEENS6_IJNS7_ILi128EEENS7_ILi96EEENS7_ILi192EEEEEELi128ENS_6half_tEfNS_4arch4Sm90ELb0ELb0ELb0ELb1ELb1ELb1ELb0ELb1ELb1ELb1ELb1ELb0EEENS1_21CollectiveEpilogueFwdINS6_IJSA_SA_SB_EEES9_SE_SG_Li256ELb1ELb1ELb1ELb0EEENS1_36VarlenDynamicPersistentTileSchedulerILi128ELi96ELi256ELi128ELb1ELb1ELb1ELb0ELb1ELb1EEEEEEEEEvNT_6ParamsE,@"STO_CUDA_ENTRY STV_DEFAULT"
_ZN7cutlass13device_kernelIN5flash11enable_sm90INS1_16FlashAttnFwdSm90INS1_25CollectiveMainloopFwdSm90ILi2EN4cute5tupleIJNS5_1CILi1EEES8_S8_EEENS6_IJNS7_ILi128EEENS7_ILi96EEENS7_ILi192EEEEEELi128ENS_6half_tEfNS_4arch4Sm90ELb0ELb0ELb0ELb1ELb1ELb1ELb0ELb1ELb1ELb1ELb1ELb0EEENS1_21CollectiveEpilogueFwdINS6_IJSA_SA_SB_EEES9_SE_SG_Li256ELb1ELb1ELb1ELb0EEENS1_36VarlenDynamicPersistentTileSchedulerILi128ELi96ELi256ELi128ELb1ELb1ELb1ELb0ELb1ELb1EEEEEEEEEvNT_6ParamsE:
[----:B------:R-:W0:Y:S02]  /*0000*/  LDC R1, c[0x0][0x28] ;  /* 0x00000a00ff017b82 */ /* 0x000e240000000800 */
[----:B0-----:R-:W-:Y:S01]  /*0010*/  VIADD R1, R1, 0xffffff70 ;  /* 0xffffff7001017836 */ /* 0x001fe20000000000 */
[----:B------:R-:W0:Y:S01]  /*0020*/  S2R R0, SR_TID.X ;  /* 0x0000000000007919 */ /* 0x000e220000002100 */
[----:B------:R-:W-:Y:S01]  /*0030*/  ELECT P0, URZ, PT ;  /* 0x00000000003f782f */ /* 0x000fe20003800000 */
[----:B------:R-:W-:Y:S01]  /*0040*/  BSSY B0, `(.L_x_436) ;  /* 0x000000e000007945 */ /* 0x000fe20003800000 */
[----:B0-----:R-:W-:-:S05]  /*0050*/  SHF.R.U32.HI R2, RZ, 0x5, R0 ;  /* 0x00000005ff027819 */ /* 0x001fca0000011600 */
[----:B------:R-:W0:Y:S02]  /*0060*/  SHFL.IDX PT, R3, R2, RZ, 0x1f ;  /* 0x00001fff02037589 */ /* 0x000e2400000e0000 */
[----:B0-----:R-:W-:Y:S02]  /*0070*/  ISETP.EQ.AND P0, PT, R3, RZ, P0 ;  /* 0x000000ff0300720c */ /* 0x001fe40000702270 */
[----:B------:R-:W-:-:S11]  /*0080*/  SHF.R.U32.HI R3, RZ, 0x7, R0 ;  /* 0x00000007ff037819 */ /* 0x000fd60000011600 */
[----:B------:R-:W-:Y:S05]  /*0090*/  @!P0 BRA `(.L_x_437) ;  /* 0x0000000000208947 */ /* 0x000fea0003800000 */
[----:B------:R-:W-:Y:S02]  /*00a0*/  ULDC.64 UR4, c[0x0][0x198] ;  /* 0x0000660000047ab9 */ /* 0x000fe40000000a00 */
[----:B------:R-:W-:Y:S02]  /*00b0*/  UIADD3 UR6, UP0, UR4, 0x570, URZ ;  /* 0x0000057004067890 */ /* 0x000fe4000ff1e03f */
[----:B------:R-:W-:Y:S02]  /*00c0*/  UIADD3 UR4, UP1, UR4, 0x670, URZ ;  /* 0x0000067004047890 */ /* 0x000fe4000ff3e03f */
[----:B------:R-:W-:Y:S02]  /*00d0*/  UIADD3.X UR7, URZ, UR5, URZ, UP0, !UPT ;  /* 0x000000053f077290 */ /* 0x000fe400087fe43f */
[----:B------:R-:W-:-:S07]  /*00e0*/  UIADD3.X UR5, URZ, UR5, URZ, UP1, !UPT ;  /* 0x000000053f057290 */ /* 0x000fce0008ffe43f */
[----:B------:R0:W-:Y:S02]  /*00f0*/  UTMACCTL.PF [UR6] ;  /* 0x00000000060079b9 */ /* 0x0001e40008040000 */
[----:B------:R0:W-:Y:S02]  /*0100*/  UTMACCTL.PF [UR4] ;  /* 0x00000000040079b9 */ /* 0x0001e40008040000 */
[----:B0-----:R-:W-:Y:S01]  /*0110*/  NOP ;  /* 0x0000000000007918 */ /* 0x001fe20000000000 */
.L_x_437:
[----:B------:R-:W-:Y:S05]  /*0120*/  BSYNC B0 ;  /* 0x0000000000007941 */ /* 0x000fea0003800000 */
.L_x_436:
[----:B------:R-:W-:Y:S01]  /*0130*/  VOTEU.ANY UP0, P0 ;  /* 0x00000000003f7886 */ /* 0x000fe20000000100 */
[----:B------:R-:W0:Y:S01]  /*0140*/  SHFL.IDX PT, R3, R3, RZ, 0x1f ;  /* 0x00001fff03037589 */ /* 0x000e2200000e0000 */
[----:B------:R-:W-:Y:S01]  /*0150*/  UMOV UR4, 0x80 ;  /* 0x0000008000047882 */ /* 0x000fe20000000000 */
[----:B------:R-:W-:Y:S01]  /*0160*/  UMOV UR7, 0x100 ;  /* 0x0000010000077882 */ /* 0x000fe20000000000 */
[----:B------:R-:W-:Y:S01]  /*0170*/  VOTEU.ANY UP1, P0 ;  /* 0x00000000003f7886 */ /* 0x000fe20000020100 */
[----:B------:R-:W1:Y:S01]  /*0180*/  @UP0 S2UR UR8, SR_CgaCtaId ;  /* 0x00000000000809c3 */ /* 0x000e620000008800 */
[----:B------:R-:W2:Y:S01]  /*0190*/  SHFL.IDX PT, R4, R2, RZ, 0x1f ;  /* 0x00001fff02047589 */ /* 0x000ea200000e0000 */
[----:B------:R-:W-:Y:S01]  /*01a0*/  @UP0 UMOV UR6, 0x400 ;  /* 0x0000040000060882 */ /* 0x000fe20000000000 */
[----:B------:R-:W-:-:S04]  /*01b0*/  @UP0 UIADD3 UR4, -UR4, 0x100000, URZ ;  /* 0x0010000004040890 */ /* 0x000fc8000fffe13f */
[----:B------:R-:W-:Y:S02]  /*01c0*/  @UP0 USHF.L.U32 UR5, UR4, 0xb, URZ ;  /* 0x0000000b04050899 */ /* 0x000fe4000800063f */
[----:B------:R-:W-:Y:S01]  /*01d0*/  @UP0 USHF.L.U32 UR4, UR4, 0x1, URZ ;  /* 0x0000000104040899 */ /* 0x000fe2000800063f */
[----:B------:R-:W-:Y:S01]  /*01e0*/  VOTEU.ANY UP2, P0 ;  /* 0x00000000003f7886 */ /* 0x000fe20000040100 */
[----:B0-----:R-:W-:Y:S01]  /*01f0*/  R2UR UR9, R3 ;  /* 0x00000000030972ca */ /* 0x001fe200000e0000 */
[----:B-1----:R-:W-:Y:S01]  /*0200*/  @UP0 ULEA UR8, UR8, UR6, 0x18 ;  /* 0x0000000608080291 */ /* 0x002fe2000f8ec03f */
[----:B--2---:R-:W-:Y:S01]  /*0210*/  ISETP.NE.AND P1, PT, R4, RZ, PT ;  /* 0x000000ff0400720c */ /* 0x004fe20003f25270 */
[----:B------:R-:W-:-:S04]  /*0220*/  @UP0 UIADD3 UR6, -UR7, 0x100000, URZ ;  /* 0x0010000007060890 */ /* 0x000fc8000fffe13f */
[----:B------:R-:W-:Y:S02]  /*0230*/  @UP0 USHF.L.U32 UR7, UR6, 0xb, URZ ;  /* 0x0000000b06070899 */ /* 0x000fe4000800063f */
[----:B------:R-:W-:-:S04]  /*0240*/  @UP0 USHF.L.U32 UR6, UR6, 0x1, URZ ;  /* 0x0000000106060899 */ /* 0x000fc8000800063f */
[----:B------:R-:W-:Y:S01]  /*0250*/  UISETP.NE.AND UP0, UPT, UR9, URZ, UPT ;  /* 0x0000003f0900728c */ /* 0x000fe2000bf05270 */
[----:B------:R-:W0:Y:S02]  /*0260*/  FENCE.VIEW.ASYNC.S ;  /* 0x00000000000073c6 */ /* 0x000e240000000000 */
[----:B0-----:R0:W1:Y:S05]  /*0270*/  @UP1 SYNCS.EXCH.64 URZ, [UR8+0x2a800], UR4 ;  /* 0x02a80004083f15b2 */ /* 0x00106a0008000100 */
[----:B------:R0:W2:Y:S01]  /*0280*/  @UP2 SYNCS.EXCH.64 URZ, [UR8+0x2a820], UR6 ;  /* 0x02a82006083f25b2 */ /* 0x0000a20008000100 */
        /* <DEDUP_REMOVED lines=14> */
[----:B0-----:R3:W4:Y:S08]  /*0370*/  SYNCS.EXCH.64 URZ, [UR8+0x2a830], UR4 ;  /* 0x02a83004083f75b2 */ /* 0x0017300008000100 */
[----:B------:R3:W0:Y:S01]  /*0380*/  SYNCS.EXCH.64 URZ, [UR8+0x2a840], UR6 ;  /* 0x02a84006083f75b2 */ /* 0x0006220008000100 */
[----:B------:R3:W0:Y:S01]  /*0390*/  SYNCS.EXCH.64 URZ, [UR8+0x2a838], UR4 ;  /* 0x02a83804083f75b2 */ /* 0x0006220008000100 */
[----:B------:R3:W0:Y:S02]  /*03a0*/  SYNCS.EXCH.64 URZ, [UR8+0x2a848], UR6 ;  /* 0x02a84806083f75b2 */ /* 0x0006240008000100 */
[----:B---3--:R-:W-:Y:S01]  /*03b0*/  NOP ;  /* 0x0000000000007918 */ /* 0x008fe20000000000 */
.L_x_438:
[----:B------:R-:W3:Y:S01]  /*03c0*/  SHFL.IDX PT, R3, R2, RZ, 0x1f ;  /* 0x00001fff02037589 */ /* 0x000ee200000e0000 */
[----:B------:R-:W-:Y:S01]  /*03d0*/  NOP ;  /* 0x0000000000007918 */ /* 0x000fe20000000000 */
[----:B---3--:R-:W-:-:S13]  /*03e0*/  ISETP.NE.AND P0, PT, R3, RZ, PT ;  /* 0x000000ff0300720c */ /* 0x008fda0003f05270 */
        /* <DEDUP_REMOVED lines=17> */
[----:B------:R3:W0:Y:S02]  /*0500*/  SYNCS.EXCH.64 URZ, [UR8+0x2a868], UR6 ;  /* 0x02a86806083f75b2 */ /* 0x0006240008000100 */
[----:B---3--:R-:W-:Y:S01]  /*0510*/  NOP ;  /* 0x0000000000007918 */ /* 0x008fe20000000000 */
.L_x_439:
[----:B------:R-:W3:Y:S01]  /*0520*/  SHFL.IDX PT, R3, R2, RZ, 0x1f ;  /* 0x00001fff02037589 */ /* 0x000ee200000e0000 */
[----:B------:R-:W-:Y:S01]  /*0530*/  NOP ;  /* 0x0000000000007918 */ /* 0x000fe20000000000 */
[----:B---3--:R-:W-:-:S13]  /*0540*/  ISETP.NE.AND P0, PT, R3, RZ, PT ;  /* 0x000000ff0300720c */ /* 0x008fda0003f05270 */
        /* <DEDUP_REMOVED lines=13> */
[----:B------:R3:W0:Y:S02]  /*0620*/  SYNCS.EXCH.64 URZ, [UR6+0x2a888], UR4 ;  /* 0x02a88804063f75b2 */ /* 0x0006240008000100 */
[----:B---3--:R-:W-:Y:S01]  /*0630*/  NOP ;  /* 0x0000000000007918 */ /* 0x008fe20000000000 */
.L_x_440:
        /* <DEDUP_REMOVED lines=22> */
.L_x_441:
        /* <DEDUP_REMOVED lines=22> */
.L_x_442:
[----:B------:R-:W-:Y:S01]  /*0900*/  PLOP3.LUT P0, PT, PT, PT, UP0, 0x80, 0x0 ;  /* 0x000000000000781c */ /* 0x000fe20003f0f008 */
[----:B------:R-:W-:Y:S01]  /*0910*/  UMOV UR60, 0x1 ;  /* 0x00000001003c7882 */ /* 0x000fe20000000000 */
[----:B------:R-:W-:Y:S01]  /*0920*/  NOP ;  /* 0x0000000000007918 */ /* 0x000fe20000000000 */
[----:B------:R-:W-:Y:S01]  /*0930*/  USEL UR60, UR60, 0x2, !UP0 ;  /* 0x000000023c3c7887 */ /* 0x000fe2000c000000 */
[----:B------:R-:W-:Y:S01]  /*0940*/  BSSY B9, `(.L_x_443) ;  /* 0x0001fa1000097945 */ /* 0x000fe20003800000 */
[----:B------:R-:W-:Y:S01]  /*0950*/  ULDC.64 UR56, c[0x0][0x208] ;  /* 0x0000820000387ab9 */ /* 0x000fe20000000a00 */
[----:B012-4-:R-:W-:Y:S07]  /*0960*/  BAR.SYNC.DEFER_BLOCKING 0x0 ;  /* 0x0000000000007b1d */ /* 0x017fee0000010000 */
[----:B------:R-:W-:Y:S05]  /*0970*/  @!P0 BRA `(.L_x_444) ;  /* 0x00000188002c8947 */ /* 0x000fea0003800000 */
.L_x_445:
[----:B------:R-:W-:-:S08]  /*0980*/  NOP ;  /* 0x0000000000007918 */ /* 0x000fd00000000000 */
[----:B------:R-:W0:Y:S02]  /*0990*/  USETMAXREG.TRY_ALLOC.CTAPOOL UP0, 0xe8 ;  /* 0x000000e8000079c8 */ /* 0x000e240008000600 */
[----:B0-----:R-:W-:-:S13]  /*09a0*/  PLOP3.LUT P0, PT, PT, PT, UP0, 0x80, 0x0 ;  /* 0x000000000000781c */ /* 0x001fda0003f0f008 */
[----:B------:R-:W-:Y:S05]  /*09b0*/  @!P0 BRA `(.L_x_445) ;  /* 0xfffffffc00f08947 */ /* 0x000fea000383ffff */
[----:B------:R-:W0:Y:S08]  /*09c0*/  S2UR UR4, SR_CgaCtaId ;  /* 0x00000000000479c3 */ /* 0x000e300000008800 */
[----:B------:R-:W-:Y:S06]  /*09d0*/  BAR.ARV 0x8, 0x180 ;  /* 0x0206000000007b1d */ /* 0x000fec0000002000 */
[----:B------:R-:W-:-:S02]  /*09e0*/  MOV R2, 0x400 ;  /* 0x0000040000027802 */ /* 0x000fc40000000f00 */
[----:B------:R-:W-:Y:S01]  /*09f0*/  BAR.SYNC.DEFER_BLOCKING 0x5, 0x180 ;  /* 0x0146000000007b1d */ /* 0x000fe20000010000 */
[----:B0-----:R-:W-:-:S05]  /*0a00*/  IMAD.U32 R183, RZ, RZ, UR4 ;  /* 0x00000004ffb77e24 */ /* 0x001fca000f8e00ff */
[----:B------:R-:W-:Y:S01]  /*0a10*/  ULDC UR4, c[0x0][0xc3c] ;  /* 0x00030f0000047ab9 */ /* 0x000fe20000000800 */
[----:B------:R-:W-:-:S05]  /*0a20*/  LEA R2, R183, R2, 0x18 ;  /* 0x00000002b7027211 */ /* 0x000fca00078ec0ff */
[----:B------:R-:W0:Y:S01]  /*0a30*/  LDS.128 R144, [R2+0x2a8d0] ;  /* 0x02a8d00002907984 */ /* 0x000e220000000c00 */
[----:B------:R-:W-:Y:S06]  /*0a40*/  BAR.ARV 0x4, 0x180 ;  /* 0x0106000000007b1d */ /* 0x000fec0000002000 */
[----:B0-----:R-:W-:-:S13]  /*0a50*/  ISETP.GE.AND P0, PT, R147, UR4, PT ;  /* 0x0000000493007c0c */ /* 0x001fda000bf06270 */
[----:B------:R-:W-:Y:S05]  /*0a60*/  @P0 BRA `(.L_x_446) ;  /* 0x000001f800380947 */ /* 0x000fea0003800000 */
[----:B------:R-:W-:Y:S01]  /*0a70*/  IADD3 R0, R0, -0x80, RZ ;  /* 0xffffff8000007810 */ /* 0x000fe20007ffe0ff */
[----:B------:R-:W-:Y:S01]  /*0a80*/  IMAD.MOV.U32 R191, RZ, RZ, RZ ;  /* 0x000000ffffbf7224 */ /* 0x000fe200078e00ff */
[----:B------:R-:W-:Y:S01]  /*0a90*/  R2UR UR59, R2 ;  /* 0x00000000023b72ca */ /* 0x000fe200000e0000 */
[----:B------:R-:W-:Y:S01]  /*0aa0*/  IMAD.MOV.U32 R181, RZ, RZ, RZ ;  /* 0x000000ffffb57224 */ /* 0x000fe200078e00ff */
[----:B------:R-:W-:Y:S01]  /*0ab0*/  SHF.R.S32.HI R3, RZ, 0x1f, R0 ;  /* 0x0000001fff037819 */ /* 0x000fe20000011400 */
[----:B------:R-:W-:Y:S01]  /*0ac0*/  IMAD.MOV.U32 R174, RZ, RZ, RZ ;  /* 0x000000ffffae7224 */ /* 0x000fe200078e00ff */
[----:B------:R-:W-:Y:S01]  /*0ad0*/  MOV R167, RZ ;  /* 0x000000ff00a77202 */ /* 0x000fe20000000f00 */
[----:B------:R-:W-:Y:S01]  /*0ae0*/  ULOP3.LUT UR58, UR60, 0x1, URZ, 0xfc, !UPT ;  /* 0x000000013c3a7892 */ /* 0x000fe2000f8efc3f */
[CC--:B------:R-:W-:Y:S02]  /*0af0*/  LEA.HI R5, R3.reuse, R0.reuse, RZ, 0x4 ;  /* 0x0000000003057211 */ /* 0x0c0fe400078f20ff */
[----:B------:R-:W-:-:S02]  /*0b00*/  LEA.HI R8, R3, R0, RZ, 0x2 ;  /* 0x0000000003087211 */ /* 0x000fc400078f10ff */
[----:B------:R-:W-:Y:S02]  /*0b10*/  SHF.R.S32.HI R6, RZ, 0x4, R5 ;  /* 0x00000004ff067819 */ /* 0x000fe40000011405 */
[----:B------:R-:W-:Y:S01]  /*0b20*/  LOP3.LUT R9, R8, 0xfffffffc, RZ, 0xc0, !PT ;  /* 0xfffffffc08097812 */ /* 0x000fe200078ec0ff */
[----:B------:R-:W-:Y:S01]  /*0b30*/  UIADD3 UR59, UR59, 0xc400, URZ ;  /* 0x0000c4003b3b7890 */ /* 0x000fe2000fffe03f */
[----:B------:R-:W-:Y:S02]  /*0b40*/  LEA.HI R4, R3, R0, RZ, 0x7 ;  /* 0x0000000003047211 */ /* 0x000fe400078f38ff */
[----:B------:R-:W-:Y:S01]  /*0b50*/  LEA.HI R7, R5, R6, RZ, 0x1 ;  /* 0x0000000605077211 */ /* 0x000fe200078f08ff */
[----:B------:R-:W-:Y:S01]  /*0b60*/  IMAD.IADD R214, R0, 0x1, -R9 ;  /* 0x0000000100d67824 */ /* 0x000fe200078e0a09 */
[----:B------:R-:W-:Y:S02]  /*0b70*/  LOP3.LUT R11, R4, 0xffffff80, RZ, 0xc0, !PT ;  /* 0xffffff80040b7812 */ /* 0x000fe400078ec0ff */
[----:B------:R-:W-:Y:S01]  /*0b80*/  LOP3.LUT R7, R7, 0x1ffffffe, RZ, 0xc0, !PT ;  /* 0x1ffffffe07077812 */ /* 0x000fe200078ec0ff */
[----:B------:R-:W-:Y:S01]  /*0b90*/  IMAD.SHL.U32 R160, R214, 0x4, RZ ;  /* 0x00000004d6a07824 */ /* 0x000fe200078e00ff */
[CC--:B------:R-:W-:Y:S01]  /*0ba0*/  LEA.HI R217, R3.reuse, R0.reuse, RZ, 0x3 ;  /* 0x0000000003d97211 */ /* 0x0c0fe200078f18ff */
[----:B------:R-:W-:Y:S01]  /*0bb0*/  IMAD.IADD R220, R0, 0x1, -R11 ;  /* 0x0000000100dc7824 */ /* 0x000fe200078e0a0b */
[----:B------:R-:W-:Y:S01]  /*0bc0*/  IADD3 R7, R6, -R7, RZ ;  /* 0x8000000706077210 */ /* 0x000fe20007ffe0ff */
[C---:B------:R-:W-:Y:S01]  /*0bd0*/  VIADD R169, R160.reuse, 0x20 ;  /* 0x00000020a0a97836 */ /* 0x040fe20000000000 */
[----:B------:R-:W-:Y:S01]  /*0be0*/  LEA.HI R6, R3, R0, RZ, 0x5 ;  /* 0x0000000003067211 */ /* 0x000fe200078f28ff */
[C---:B------:R-:W-:Y:S01]  /*0bf0*/  VIADD R173, R160.reuse, 0x50 ;  /* 0x00000050a0ad7836 */ /* 0x040fe20000000000 */
[----:B------:R-:W-:Y:S01]  /*0c00*/  LOP3.LUT R3, R217, 0xfffffff8, RZ, 0xc0, !PT ;  /* 0xfffffff8d9037812 */ /* 0x000fe200078ec0ff */
[C---:B------:R-:W-:Y:S01]  /*0c10*/  IMAD.IADD R13, R160.reuse, 0x1, R169 ;  /* 0x00000001a00d7824 */ /* 0x040fe200078e02a9 */
[----:B------:R-:W-:Y:S01]  /*0c20*/  LOP3.LUT R5, R5, 0x3fffff0, RZ, 0xc0, !PT ;  /* 0x03fffff005057812 */ /* 0x000fe200078ec0ff */
[----:B------:R-:W-:Y:S01]  /*0c30*/  IMAD.SHL.U32 R20, R173, 0x2, RZ ;  /* 0x00000002ad147824 */ /* 0x000fe200078e00ff */
[C---:B------:R-:W-:Y:S01]  /*0c40*/  IADD3 R171, R160.reuse, 0x40, RZ ;  /* 0x00000040a0ab7810 */ /* 0x040fe20007ffe0ff */
[----:B------:R-:W-:Y:S01]  /*0c50*/  VIADD R170, R160, 0x10 ;  /* 0x00000010a0aa7836 */ /* 0x000fe20000000000 */
[----:B------:R-:W-:Y:S01]  /*0c60*/  SHF.R.S32.HI R9, RZ, 0x1f, R220 ;  /* 0x0000001fff097819 */ /* 0x000fe200000114dc */
[----:B------:R-:W-:Y:S01]  /*0c70*/  IMAD.SHL.U32 R225, R169, 0x2, RZ ;  /* 0x00000002a9e17824 */ /* 0x000fe200078e00ff */
[----:B------:R-:W-:Y:S01]  /*0c80*/  IADD3 R186, R0, -R3, RZ ;  /* 0x8000000300ba7210 */ /* 0x000fe20007ffe0ff */
[----:B------:R-:W-:Y:S01]  /*0c90*/  IMAD.SHL.U32 R222, R170, 0x2, RZ ;  /* 0x00000002aade7824 */ /* 0x000fe200078e00ff */
[----:B------:R-:W-:Y:S01]  /*0ca0*/  SHF.R.S32.HI R6, RZ, 0x5, R6 ;  /* 0x00000005ff067819 */ /* 0x000fe20000011406 */
[----:B------:R-:W-:Y:S01]  /*0cb0*/  IMAD.SHL.U32 R229, R171, 0x2, RZ ;  /* 0x00000002abe57824 */ /* 0x000fe200078e00ff */
[----:B------:R-:W-:Y:S01]  /*0cc0*/  IADD3 R5, R0, -R5, RZ ;  /* 0x8000000500057210 */ /* 0x000fe20007ffe0ff */
[----:B------:R-:W-:Y:S01]  /*0cd0*/  IMAD.IADD R0, R160, 0x1, R171 ;  /* 0x00000001a0007824 */ /* 0x000fe200078e02ab */
[--C-:B------:R-:W-:Y:S01]  /*0ce0*/  SHF.R.S32.HI R166, RZ, 0x2, R8.reuse ;  /* 0x00000002ffa67819 */ /* 0x100fe20000011408 */
[C---:B------:R-:W-:Y:S01]  /*0cf0*/  IMAD.SHL.U32 R179, R6.reuse, 0x200, RZ ;  /* 0x0000020006b37824 */ /* 0x040fe200078e00ff */
[----:B------:R-:W-:Y:S01]  /*0d00*/  SHF.R.S32.HI R3, RZ, 0x1f, R8 ;  /* 0x0000001fff037819 */ /* 0x000fe20000011408 */
[----:B------:R-:W-:Y:S01]  /*0d10*/  IMAD R16, R6, 0x10, R5 ;  /* 0x0000001006107824 */ /* 0x000fe200078e0205 */
[----:B------:R-:W-:Y:S01]  /*0d20*/  LEA.HI R10, R9, R220, RZ, 0x2 ;  /* 0x000000dc090a7211 */ /* 0x000fe200078f10ff */
[----:B------:R-:W-:Y:S01]  /*0d30*/  IMAD.SHL.U32 R184, R186, 0x8, RZ ;  /* 0x00000008bab87824 */ /* 0x000fe200078e00ff */
[----:B------:R-:W-:Y:S01]  /*0d40*/  LEA.HI R3, R3, R166, RZ, 0x3 ;  /* 0x000000a603037211 */ /* 0x000fe200078f18ff */
[----:B------:R-:W-:Y:S01]  /*0d50*/  IMAD R15, R16, 0x8, R7 ;  /* 0x00000008100f7824 */ /* 0x000fe200078e0207 */
[--C-:B------:R-:W-:Y:S01]  /*0d60*/  SHF.R.S32.HI R11, RZ, 0x2, R10.reuse ;  /* 0x00000002ff0b7819 */ /* 0x100fe2000001140a */
[----:B------:R-:W-:Y:S01]  /*0d70*/  VIADD R185, R184, 0x40 ;  /* 0x00000040b8b97836 */ /* 0x000fe20000000000 */
[----:B------:R-:W-:-:S02]  /*0d80*/  SHF.R.S32.HI R12, RZ, 0x1f, R10 ;  /* 0x0000001fff0c7819 */ /* 0x000fc4000001140a */
[----:B------:R-:W-:Y:S02]  /*0d90*/  SHF.R.S32.HI R5, RZ, 0x1f, R0 ;  /* 0x0000001fff057819 */ /* 0x000fe40000011400 */
[----:B------:R-:W-:Y:S02]  /*0da0*/  IADD3 R18, R166, 0x40, RZ ;  /* 0x00000040a6127810 */ /* 0x000fe40007ffe0ff */
[----:B------:R-:W-:Y:S02]  /*0db0*/  LOP3.LUT R3, R3, 0xfffffff8, RZ, 0xc0, !PT ;  /* 0xfffffff803037812 */ /* 0x000fe400078ec0ff */
[----:B------:R-:W-:Y:S01]  /*0dc0*/  LEA.HI R12, R12, R11, RZ, 0x3 ;  /* 0x0000000b0c0c7211 */ /* 0x000fe200078f18ff */
[----:B------:R-:W-:Y:S01]  /*0dd0*/  IMAD.SHL.U32 R168, R18, 0x40, RZ ;  /* 0x0000004012a87824 */ /* 0x000fe200078e00ff */
[----:B------:R-:W-:Y:S01]  /*0de0*/  SHF.R.S32.HI R19, RZ, 0x7, R4 ;  /* 0x00000007ff137819 */ /* 0x000fe20000011404 */
[----:B------:R-:W-:Y:S01]  /*0df0*/  IMAD.IADD R219, R166, 0x1, -R3 ;  /* 0x00000001a6db7824 */ /* 0x000fe200078e0a03 */
[----:B------:R-:W-:-:S02]  /*0e00*/  LEA.HI R164, R5, R0, RZ, 0x3 ;  /* 0x0000000005a47211 */ /* 0x000fc400078f18ff */
[----:B------:R-:W-:Y:S01]  /*0e10*/  LEA.HI R5, R5, R0, RZ, 0x6 ;  /* 0x0000000005057211 */ /* 0x000fe200078f30ff */
[----:B------:R-:W-:Y:S01]  /*0e20*/  IMAD.SHL.U32 R177, R219, 0x40, RZ ;  /* 0x00000040dbb17824 */ /* 0x000fe200078e00ff */
[----:B------:R-:W-:Y:S01]  /*0e30*/  SHF.R.S32.HI R0, RZ, 0x1f, R18 ;  /* 0x0000001fff007819 */ /* 0x000fe20000011412 */
[----:B------:R0:W-:Y:S01]  /*0e40*/  STL [R1+0x64], R19 ;  /* 0x0000641301007387 */ /* 0x0001e20000100800 */
[----:B------:R-:W-:Y:S02]  /*0e50*/  LOP3.LUT R12, R12, 0xfffffff8, RZ, 0xc0, !PT ;  /* 0xfffffff80c0c7812 */ /* 0x000fe400078ec0ff */
[----:B------:R-:W-:Y:S02]  /*0e60*/  LEA.HI R9, R9, R220, RZ, 0x5 ;  /* 0x000000dc09097211 */ /* 0x000fe400078f28ff */
[----:B------:R-:W-:Y:S01]  /*0e70*/  LEA.HI R4, R4, R19, RZ, 0x1 ;  /* 0x0000001304047211 */ /* 0x000fe200078f08ff */
[----:B------:R-:W-:Y:S01]  /*0e80*/  IMAD.IADD R12, R11, 0x1, -R12 ;  /* 0x000000010b0c7824 */ /* 0x000fe200078e0a0c */
[----:B------:R-:W-:-:S02]  /*0e90*/  SHF.R.S32.HI R14, RZ, 0x1f, R13 ;  /* 0x0000001fff0e7819 */ /* 0x000fc4000001140d */
[----:B------:R-:W-:Y:S01]  /*0ea0*/  LEA.HI R0, R0, R18, RZ, 0x3 ;  /* 0x0000001200007211 */ /* 0x000fe200078f18ff */
[----:B------:R-:W-:Y:S01]  /*0eb0*/  IMAD.MOV.U32 R18, RZ, RZ, RZ ;  /* 0x000000ffff127224 */ /* 0x000fe200078e00ff */
[----:B------:R-:W-:Y:S02]  /*0ec0*/  SHF.R.S32.HI R9, RZ, 0x5, R9 ;  /* 0x00000005ff097819 */ /* 0x000fe40000011409 */
[----:B------:R-:W-:Y:S02]  /*0ed0*/  LOP3.LUT R4, R4, 0x3fffffe, RZ, 0xc0, !PT ;  /* 0x03fffffe04047812 */ /* 0x000fe400078ec0ff */
[CC--:B------:R-:W-:Y:S01]  /*0ee0*/  LEA.HI R163, R14.reuse, R13.reuse, RZ, 0x3 ;  /* 0x0000000d0ea37211 */ /* 0x0c0fe200078f18ff */
[----:B------:R-:W-:Y:S01]  /*0ef0*/  IMAD R9, R9, 0x10, R12 ;  /* 0x0000001009097824 */ /* 0x000fe200078e020c */
[----:B------:R-:W-:Y:S01]  /*0f00*/  LEA.HI R13, R14, R13, RZ, 0x6 ;  /* 0x0000000d0e0d7211 */ /* 0x000fe200078f30ff */
[----:B------:R-:W-:Y:S01]  /*0f10*/  IMAD.IADD R4, R19, 0x1, -R4 ;  /* 0x0000000113047824 */ /* 0x000fe200078e0a04 */
[----:B------:R-:W-:-:S02]  /*0f20*/  SHF.L.U32 R0, R0, 0x6, RZ ;  /* 0x0000000600007819 */ /* 0x000fc400000006ff */
[----:B------:R-:W-:Y:S01]  /*0f30*/  LOP3.LUT R177, R177, 0x1c0, RZ, 0xc0, !PT ;  /* 0x000001c0b1b17812 */ /* 0x000fe200078ec0ff */
[----:B------:R-:W-:Y:S01]  /*0f40*/  IMAD.SHL.U32 R13, R13, 0x80, RZ ;  /* 0x000000800d0d7824 */ /* 0x000fe200078e00ff */
[----:B------:R-:W-:Y:S02]  /*0f50*/  LOP3.LUT R180, R0, 0xfffffe00, RZ, 0xc0, !PT ;  /* 0xfffffe0000b47812 */ /* 0x000fe400078ec0ff */
[----:B------:R-:W-:Y:S02]  /*0f60*/  LOP3.LUT R168, R168, 0x1c0, RZ, 0xc0, !PT ;  /* 0x000001c0a8a87812 */ /* 0x000fe400078ec0ff */
[----:B------:R-:W-:Y:S02]  /*0f70*/  SHF.L.U32 R0, R5, 0x7, RZ ;  /* 0x0000000705007819 */ /* 0x000fe400000006ff */
[----:B------:R-:W-:Y:S02]  /*0f80*/  SHF.R.U32.HI R178, RZ, 0x3, R177 ;  /* 0x00000003ffb27819 */ /* 0x000fe400000116b1 */
[----:B------:R-:W-:-:S02]  /*0f90*/  LOP3.LUT R3, R177, 0x38, R163, 0xf8, !PT ;  /* 0x00000038b1037812 */ /* 0x000fc400078ef8a3 */
[----:B------:R-:W-:Y:S02]  /*0fa0*/  LEA R11, R4, R9, 0x6 ;  /* 0x00000009040b7211 */ /* 0x000fe400078e30ff */
[----:B------:R-:W-:Y:S02]  /*0fb0*/  SHF.R.U32.HI R12, RZ, 0x3, R168 ;  /* 0x00000003ff0c7819 */ /* 0x000fe400000116a8 */
[----:B------:R-:W-:Y:S01]  /*0fc0*/  LOP3.LUT R4, R168, 0x38, R163, 0xf8, !PT ;  /* 0x00000038a8047812 */ /* 0x000fe200078ef8a3 */
[----:B------:R-:W-:Y:S01]  /*0fd0*/  STL [R1+0x68], R11 ;  /* 0x0000680b01007387 */ /* 0x000fe20000100800 */
[----:B------:R-:W-:Y:S02]  /*0fe0*/  LOP3.LUT R6, R0, 0xffffe000, RZ, 0xc0, !PT ;  /* 0xffffe00000067812 */ /* 0x000fe400078ec0ff */
[----:B------:R-:W-:Y:S01]  /*0ff0*/  LOP3.LUT R13, R13, 0xffffe000, RZ, 0xc0, !PT ;  /* 0xffffe0000d0d7812 */ /* 0x000fe200078ec0ff */
[----:B------:R-:W-:Y:S01]  /*1000*/  STL [R1+0x40], R20 ;  /* 0x0000401401007387 */ /* 0x000fe20000100800 */
[----:B------:R-:W-:-:S02]  /*1010*/  LOP3.LUT R0, R3, R178, RZ, 0x3c, !PT ;  /* 0x000000b203007212 */ /* 0x000fc400078e3cff */
[--C-:B------:R-:W-:Y:S02]  /*1020*/  LOP3.LUT R5, R177, 0x38, R164.reuse, 0xf8, !PT ;  /* 0x00000038b1057812 */ /* 0x100fe400078ef8a4 */
[----:B------:R-:W-:Y:S02]  /*1030*/  LOP3.LUT R3, R4, R12, RZ, 0x3c, !PT ;  /* 0x0000000c04037212 */ /* 0x000fe400078e3cff */
[----:B------:R-:W-:Y:S02]  /*1040*/  IADD3 R4, R0, R13, R179 ;  /* 0x0000000d00047210 */ /* 0x000fe40007ffe0b3 */
[----:B------:R-:W-:Y:S02]  /*1050*/  LOP3.LUT R7, R168, 0x38, R164, 0xf8, !PT ;  /* 0x00000038a8077812 */ /* 0x000fe400078ef8a4 */
[----:B------:R-:W-:Y:S02]  /*1060*/  LOP3.LUT R5, R5, R178, RZ, 0x3c, !PT ;  /* 0x000000b205057212 */ /* 0x000fe400078e3cff */
[----:B------:R-:W-:-:S02]  /*1070*/  LEA.HI R0, R214, R214, RZ, 0x1 ;  /* 0x000000d6d6007211 */ /* 0x000fc400078f08ff */
[----:B------:R-:W-:Y:S02]  /*1080*/  IADD3 R13, R3, R13, R180 ;  /* 0x0000000d030d7210 */ /* 0x000fe40007ffe0b4 */
[----:B------:R-:W-:Y:S02]  /*1090*/  LOP3.LUT R7, R7, R12, RZ, 0x3c, !PT ;  /* 0x0000000c07077212 */ /* 0x000fe400078e3cff */
[----:B------:R-:W-:Y:S02]  /*10a0*/  IADD3 R8, R5, R6, R179 ;  /* 0x0000000605087210 */ /* 0x000fe40007ffe0b3 */
[----:B------:R-:W-:Y:S02]  /*10b0*/  LOP3.LUT R3, R0, 0x1ffffffe, RZ, 0xc0, !PT ;  /* 0x1ffffffe00037812 */ /* 0x000fe400078ec0ff */
[----:B------:R-:W-:Y:S02]  /*10c0*/  SHF.L.U32 R16, R214, 0x3, RZ ;  /* 0x00000003d6107819 */ /* 0x000fe400000006ff */
[----:B------:R-:W-:-:S02]  /*10d0*/  SHF.R.S32.HI R0, RZ, 0x1f, R184 ;  /* 0x0000001fff007819 */ /* 0x000fc400000114b8 */
[----:B------:R-:W-:Y:S01]  /*10e0*/  LOP3.LUT R5, R10, 0x7ffffffc, RZ, 0xc0, !PT ;  /* 0x7ffffffc0a057812 */ /* 0x000fe200078ec0ff */
[C---:B0-----:R-:W-:Y:S01]  /*10f0*/  VIADD R19, R16.reuse, 0x60 ;  /* 0x0000006010137836 */ /* 0x041fe20000000000 */
[----:B------:R-:W-:Y:S01]  /*1100*/  SHF.R.S32.HI R0, RZ, 0x1f, R169 ;  /* 0x0000001fff007819 */ /* 0x000fe200000114a9 */
[----:B------:R-:W-:Y:S01]  /*1110*/  VIADD R23, R16, 0xa0 ;  /* 0x000000a010177836 */ /* 0x000fe20000000000 */
[----:B------:R-:W-:Y:S01]  /*1120*/  SHF.R.S32.HI R10, RZ, 0x1f, R173 ;  /* 0x0000001fff0a7819 */ /* 0x000fe200000114ad */
[----:B------:R-:W-:Y:S01]  /*1130*/  IMAD.IADD R5, R220, 0x1, -R5 ;  /* 0x00000001dc057824 */ /* 0x000fe200078e0a05 */
[----:B------:R-:W-:Y:S02]  /*1140*/  IADD3 R6, R7, R6, R180 ;  /* 0x0000000607067210 */ /* 0x000fe40007ffe0b4 */
[----:B------:R-:W-:Y:S01]  /*1150*/  LOP3.LUT R7, R168, 0x38, R16, 0xf8, !PT ;  /* 0x00000038a8077812 */ /* 0x000fe200078ef810 */
[----:B------:R-:W-:Y:S01]  /*1160*/  IMAD.SHL.U32 R199, R5, 0x2, RZ ;  /* 0x0000000205c77824 */ /* 0x000fe200078e00ff */
[----:B------:R-:W-:-:S02]  /*1170*/  SHF.R.S32.HI R14, RZ, 0x1f, R185 ;  /* 0x0000001fff0e7819 */ /* 0x000fc400000114b9 */
[----:B------:R-:W-:Y:S01]  /*1180*/  SHF.L.U32 R14, R15, 0x3, RZ ;  /* 0x000000030f0e7819 */ /* 0x000fe200000006ff */
[----:B------:R-:W-:Y:S01]  /*1190*/  VIADD R211, R199, 0x28 ;  /* 0x00000028c7d37836 */ /* 0x000fe20000000000 */
[----:B------:R-:W-:Y:S01]  /*11a0*/  SHF.L.U64.HI R223, R169, 0x1, R0 ;  /* 0x00000001a9df7819 */ /* 0x000fe20000010200 */
[----:B------:R-:W-:Y:S01]  /*11b0*/  VIADD R208, R199, 0x40 ;  /* 0x00000040c7d07836 */ /* 0x000fe20000000000 */
[----:B------:R-:W-:Y:S01]  /*11c0*/  SHF.L.U64.HI R0, R173, 0x1, R10 ;  /* 0x00000001ad007819 */ /* 0x000fe2000001020a */
[----:B------:R-:W-:Y:S01]  /*11d0*/  STL [R1+0x70], R14 ;  /* 0x0000700e01007387 */ /* 0x000fe20000100800 */
[----:B------:R-:W-:Y:S01]  /*11e0*/  LOP3.LUT R7, R180, R7, R12, 0xf6, !PT ;  /* 0x00000007b4077212 */ /* 0x000fe200078ef60c */
[C---:B------:R-:W-:Y:S01]  /*11f0*/  VIADD R205, R199.reuse, 0x58 ;  /* 0x00000058c7cd7836 */ /* 0x040fe20000000000 */
[C---:B------:R-:W-:Y:S01]  /*1200*/  IADD3 R213, R199.reuse, 0x18, RZ ;  /* 0x00000018c7d57810 */ /* 0x040fe20007ffe0ff */
[----:B------:R0:W-:Y:S01]  /*1210*/  STL [R1+0x3c], R0 ;  /* 0x00003c0001007387 */ /* 0x0001e20000100800 */
[C---:B------:R-:W-:Y:S01]  /*1220*/  VIADD R202, R199.reuse, 0x70 ;  /* 0x00000070c7ca7836 */ /* 0x040fe20000000000 */
[C---:B------:R-:W-:Y:S01]  /*1230*/  IADD3 R210, R199.reuse, 0x30, RZ ;  /* 0x00000030c7d27810 */ /* 0x040fe20007ffe0ff */
[C---:B------:R-:W-:Y:S01]  /*1240*/  VIADD R212, R199.reuse, 0x20 ;  /* 0x00000020c7d47836 */ /* 0x040fe20000000000 */
[C---:B------:R-:W-:Y:S01]  /*1250*/  IADD3 R207, R199.reuse, 0x48, RZ ;  /* 0x00000048c7cf7810 */ /* 0x040fe20007ffe0ff */
[C---:B------:R-:W-:Y:S01]  /*1260*/  VIADD R209, R199.reuse, 0x38 ;  /* 0x00000038c7d17836 */ /* 0x040fe20000000000 */
[C---:B------:R-:W-:Y:S01]  /*1270*/  IADD3 R204, R199.reuse, 0x60, RZ ;  /* 0x00000060c7cc7810 */ /* 0x040fe20007ffe0ff */
[C---:B------:R-:W-:Y:S01]  /*1280*/  VIADD R206, R199.reuse, 0x50 ;  /* 0x00000050c7ce7836 */ /* 0x040fe20000000000 */
[----:B------:R-:W-:Y:S01]  /*1290*/  LEA R4, R4, UR59, 0x1 ;  /* 0x0000003b04047c11 */ /* 0x000fe2000f8e08ff */
[----:B------:R-:W-:Y:S01]  /*12a0*/  VIADD R203, R199, 0x68 ;  /* 0x00000068c7cb7836 */ /* 0x000fe20000000000 */
[----:B0-----:R-:W-:-:S02]  /*12b0*/  LEA R0, R7, UR59, 0x1 ;  /* 0x0000003b07007c11 */ /* 0x001fc4000f8e08ff */
[----:B------:R-:W-:Y:S02]  /*12c0*/  IADD3 R201, R199, 0x78, RZ ;  /* 0x00000078c7c97810 */ /* 0x000fe40007ffe0ff */
[----:B------:R-:W-:Y:S01]  /*12d0*/  SHF.R.S32.HI R5, RZ, 0x1f, R213 ;  /* 0x0000001fff057819 */ /* 0x000fe200000114d5 */
[----:B------:R0:W-:Y:S01]  /*12e0*/  STL [R1+0x5c], R0 ;  /* 0x00005c0001007387 */ /* 0x0001e20000100800 */
[----:B------:R-:W-:Y:S02]  /*12f0*/  IADD3 R3, R214, -R3, RZ ;  /* 0x80000003d6037210 */ /* 0x000fe40007ffe0ff */
[----:B------:R-:W-:Y:S01]  /*1300*/  SHF.R.S32.HI R5, RZ, 0x1f, R210 ;  /* 0x0000001fff057819 */ /* 0x000fe200000114d2 */
[----:B------:R1:W-:Y:S01]  /*1310*/  STL [R1+0x60], R4 ;  /* 0x0000600401007387 */ /* 0x0003e20000100800 */
[----:B------:R-:W-:Y:S02]  /*1320*/  SHF.R.S32.HI R5, RZ, 0x1f, R207 ;  /* 0x0000001fff057819 */ /* 0x000fe400000114cf */
[----:B------:R-:W-:-:S02]  /*1330*/  SHF.R.S32.HI R5, RZ, 0x1f, R204 ;  /* 0x0000001fff057819 */ /* 0x000fc400000114cc */
[----:B------:R-:W-:Y:S02]  /*1340*/  SHF.R.S32.HI R5, RZ, 0x1f, R201 ;  /* 0x0000001fff057819 */ /* 0x000fe400000114c9 */
[----:B0-----:R-:W-:Y:S02]  /*1350*/  SHF.R.S32.HI R0, RZ, 0x1f, R211 ;  /* 0x0000001fff007819 */ /* 0x001fe400000114d3 */
[----:B------:R-:W-:Y:S02]  /*1360*/  SHF.R.S32.HI R0, RZ, 0x1f, R208 ;  /* 0x0000001fff007819 */ /* 0x000fe400000114d0 */
[----:B------:R-:W-:Y:S02]  /*1370*/  SHF.R.S32.HI R0, RZ, 0x1f, R205 ;  /* 0x0000001fff007819 */ /* 0x000fe400000114cd */
[----:B------:R-:W-:Y:S02]  /*1380*/  SHF.R.S32.HI R0, RZ, 0x1f, R202 ;  /* 0x0000001fff007819 */ /* 0x000fe400000114ca */
[----:B------:R-:W-:-:S02]  /*1390*/  LEA R0, R13, UR59, 0x1 ;  /* 0x0000003b0d007c11 */ /* 0x000fc4000f8e08ff */
[----:B------:R-:W-:Y:S02]  /*13a0*/  LEA R5, R8, UR59, 0x1 ;  /* 0x0000003b08057c11 */ /* 0x000fe4000f8e08ff */
[----:B-1----:R-:W-:Y:S01]  /*13b0*/  LEA R4, R6, UR59, 0x1 ;  /* 0x0000003b06047c11 */ /* 0x002fe2000f8e08ff */
[----:B------:R0:W-:Y:S01]  /*13c0*/  STL [R1+0x50], R0 ;  /* 0x0000500001007387 */ /* 0x0001e20000100800 */
[----:B------:R-:W-:Y:S02]  /*13d0*/  IADD3 R172, R160, 0x30, RZ ;  /* 0x00000030a0ac7810 */ /* 0x000fe40007ffe0ff */
[----:B------:R-:W-:Y:S01]  /*13e0*/  IADD3 R22, R16, 0x80, RZ ;  /* 0x0000008010167810 */ /* 0x000fe20007ffe0ff */
[----:B------:R1:W-:Y:S01]  /*13f0*/  STL [R1+0x58], R5 ;  /* 0x0000580501007387 */ /* 0x0003e20000100800 */
[----:B------:R-:W-:Y:S02]  /*1400*/  SHF.R.S32.HI R221, RZ, 0x1f, R170 ;  /* 0x0000001fffdd7819 */ /* 0x000fe400000114aa */
[----:B------:R-:W-:-:S02]  /*1410*/  SHF.R.S32.HI R9, RZ, 0x1f, R172 ;  /* 0x0000001fff097819 */ /* 0x000fc400000114ac */
[----:B------:R-:W-:Y:S01]  /*1420*/  SHF.R.S32.HI R228, RZ, 0x1f, R171 ;  /* 0x0000001fffe47819 */ /* 0x000fe200000114ab */
[----:B0-----:R-:W-:Y:S01]  /*1430*/  IMAD R0, R3, 0x8, R11 ;  /* 0x0000000803007824 */ /* 0x001fe200078e020b */
[----:B------:R-:W-:Y:S02]  /*1440*/  SHF.R.S32.HI R7, RZ, 0x1f, R212 ;  /* 0x0000001fff077819 */ /* 0x000fe400000114d4 */
[----:B------:R-:W-:Y:S02]  /*1450*/  SHF.R.S32.HI R7, RZ, 0x1f, R209 ;  /* 0x0000001fff077819 */ /* 0x000fe400000114d1 */
[----:B------:R1:W-:Y:S01]  /*1460*/  STL [R1+0x6c], R0 ;  /* 0x00006c0001007387 */ /* 0x0003e20000100800 */
[----:B------:R-:W-:Y:S02]  /*1470*/  SHF.R.S32.HI R7, RZ, 0x1f, R206 ;  /* 0x0000001fff077819 */ /* 0x000fe400000114ce */
[----:B------:R-:W-:Y:S01]  /*1480*/  SHF.R.S32.HI R217, RZ, 0x3, R217 ;  /* 0x00000003ffd97819 */ /* 0x000fe200000114d9 */
[----:B------:R1:W-:Y:S01]  /*1490*/  STL [R1+0x4c], R4 ;  /* 0x00004c0401007387 */ /* 0x0003e20000100800 */
[----:B------:R-:W-:-:S02]  /*14a0*/  SHF.R.S32.HI R17, RZ, 0x1f, R16 ;  /* 0x0000001fff117819 */ /* 0x000fc40000011410 */
[----:B------:R-:W-:Y:S02]  /*14b0*/  SHF.R.S32.HI R165, RZ, 0x1f, R19 ;  /* 0x0000001fffa57819 */ /* 0x000fe40000011413 */
[----:B------:R-:W-:Y:S02]  /*14c0*/  SHF.R.S32.HI R176, RZ, 0x1f, R22 ;  /* 0x0000001fffb07819 */ /* 0x000fe40000011416 */
[----:B------:R-:W-:Y:S02]  /*14d0*/  SHF.R.S32.HI R175, RZ, 0x1f, R23 ;  /* 0x0000001fffaf7819 */ /* 0x000fe40000011417 */
[----:B------:R-:W-:Y:S02]  /*14e0*/  SHF.L.U32 R227, R172, 0x1, RZ ;  /* 0x00000001ace37819 */ /* 0x000fe400000006ff */
[----:B------:R-:W-:Y:S02]  /*14f0*/  SHF.L.U64.HI R221, R170, 0x1, R221 ;  /* 0x00000001aadd7819 */ /* 0x000fe400000102dd */
[----:B------:R-:W-:-:S02]  /*1500*/  SHF.L.U64.HI R226, R172, 0x1, R9 ;  /* 0x00000001ace27819 */ /* 0x000fc40000010209 */
[----:B------:R-:W-:Y:S02]  /*1510*/  SHF.L.U64.HI R228, R171, 0x1, R228 ;  /* 0x00000001abe47819 */ /* 0x000fe400000102e4 */
[----:B------:R-:W-:Y:S02]  /*1520*/  SHF.R.S32.HI R163, RZ, 0x3, R163 ;  /* 0x00000003ffa37819 */ /* 0x000fe400000114a3 */
[----:B------:R-:W-:Y:S02]  /*1530*/  SHF.R.S32.HI R164, RZ, 0x3, R164 ;  /* 0x00000003ffa47819 */ /* 0x000fe400000114a4 */
[----:B-1----:R-:W-:-:S07]  /*1540*/  SHF.R.S32.HI R7, RZ, 0x1f, R203 ;  /* 0x0000001fff077819 */ /* 0x002fce00000114cb */
.L_x_668:
[----:B0-----:R-:W0:Y:S01]  /*1550*/  LDC.64 R188, c[0x0][0xc88] ;  /* 0x00032200ffbc7b82 */ /* 0x001e220000000a00 */
[----:B------:R-:W-:Y:S01]  /*1560*/  ULDC.64 UR4, c[0x0][0xa28] ;  /* 0x00028a0000047ab9 */ /* 0x000fe20000000a00 */
[----:B------:R-:W-:Y:S01]  /*1570*/  ULDC.64 UR8, c[0x0][0xa18] ;  /* 0x0002860000087ab9 */ /* 0x000fe20000000a00 */
[----:B------:R-:W-:Y:S01]  /*1580*/  ULDC.64 UR6, c[0x0][0xa08] ;  /* 0x0002820000067ab9 */ /* 0x000fe20000000a00 */
[----:B0-----:R-:W-:-:S06]  /*1590*/  IMAD.WIDE R188, R147, 0x4, R188 ;  /* 0x0000000493bc7825 */ /* 0x001fcc00078e02bc */
[----:B------:R-:W2:Y:S01]  /*15a0*/  LDG.E R188, desc[UR56][R188.64] ;  /* 0x00000038bcbc7981 */ /* 0x000ea2000c1e1900 */
[----:B------:R-:W-:Y:S01]  /*15b0*/  ISETP.NE.U32.AND P2, PT, RZ, UR4, PT ;  /* 0x00000004ff007c0c */ /* 0x000fe2000bf45070 */
[----:B------:R-:W-:Y:S01]  /*15c0*/  IMAD.MOV.U32 R129, RZ, RZ, RZ ;  /* 0x000000ffff817224 */ /* 0x000fe200078e00ff */
[----:B------:R-:W-:Y:S02]  /*15d0*/  ISETP.NE.U32.AND P1, PT, RZ, UR8, PT ;  /* 0x00000008ff007c0c */ /* 0x000fe4000bf25070 */
[----:B------:R-:W-:Y:S02]  /*15e0*/  ISETP.NE.AND.EX P2, PT, RZ, UR5, PT, P2 ;  /* 0x00000005ff007c0c */ /* 0x000fe4000bf45320 */
[----:B------:R-:W-:Y:S02]  /*15f0*/  ISETP.NE.AND.EX P1, PT, RZ, UR9, PT, P1 ;  /* 0x00000009ff007c0c */ /* 0x000fe4000bf25310 */
[----:B------:R-:W-:Y:S02]  /*1600*/  ISETP.NE.U32.AND P0, PT, RZ, UR6, PT ;  /* 0x00000006ff007c0c */ /* 0x000fe4000bf05070 */
[----:B------:R-:W-:-:S02]  /*1610*/  MOV R11, RZ ;  /* 0x000000ff000b7202 */ /* 0x000fc40000000f00 */
[----:B------:R-:W-:Y:S02]  /*1620*/  ISETP.NE.AND.EX P0, PT, RZ, UR7, PT, P0 ;  /* 0x00000007ff007c0c */ /* 0x000fe4000bf05300 */
[----:B--2---:R-:W-:Y:S01]  /*1630*/  SHF.R.S32.HI R216, RZ, 0x1f, R188 ;  /* 0x0000001fffd87819 */ /* 0x004fe200000114bc */
[C---:B------:R-:W-:Y:S02]  /*1640*/  IMAD.SHL.U32 R189, R188.reuse, 0x4, RZ ;  /* 0x00000004bcbd7824 */ /* 0x040fe400078e00ff */
[C---:B---3--:R-:W-:Y:S02]  /*1650*/  @P2 LEA R6, P3, R188.reuse, UR4, 0x2 ;  /* 0x00000004bc062c11 */ /* 0x048fe4000f8610ff */
[C-C-:B------:R-:W-:Y:S02]  /*1660*/  SHF.L.U64.HI R190, R188.reuse, 0x2, R216.reuse ;  /* 0x00000002bcbe7819 */ /* 0x140fe400000102d8 */
[----:B------:R-:W-:Y:S01]  /*1670*/  @P2 LEA.HI.X R7, R188, UR5, R216, 0x2, P3 ;  /* 0x00000005bc072c11 */ /* 0x000fe200098f14d8 */
[----:B------:R-:W-:Y:S01]  /*1680*/  ULDC UR4, c[0x0][0x288] ;  /* 0x0000a20000047ab9 */ /* 0x000fe20000000800 */
[----:B-1----:R-:W-:-:S03]  /*1690*/  IADD3 R4, P4, R189, UR6, RZ ;  /* 0x00000006bd047c10 */ /* 0x002fc6000ff9e0ff */
[----:B------:R0:W5:Y:S01]  /*16a0*/  @P2 LDG.E R11, desc[UR56][R6.64] ;  /* 0x00000038060b2981 */ /* 0x000162000c1e1900 */
[----:B------:R-:W-:Y:S01]  /*16b0*/  @P1 IADD3 R8, P2, R189, UR8, RZ ;  /* 0x00000008bd081c10 */ /* 0x000fe2000ff5e0ff */
[----:B------:R-:W-:Y:S01]  /*16c0*/  IMAD.U32 R143, RZ, RZ, UR4 ;  /* 0x00000004ff8f7e24 */ /* 0x000fe2000f8e00ff */
[C---:B------:R-:W-:Y:S01]  /*16d0*/  IADD3.X R5, R190.reuse, UR7, RZ, P4, !PT ;  /* 0x00000007be057c10 */ /* 0x040fe2000a7fe4ff */
[----:B------:R-:W-:Y:S01]  /*16e0*/  ULDC.64 UR4, c[0x0][0x418] ;  /* 0x0001060000047ab9 */ /* 0x000fe20000000a00 */
[----:B------:R-:W-:-:S03]  /*16f0*/  @P1 IADD3.X R9, R190, UR9, RZ, P2, !PT ;  /* 0x00000009be091c10 */ /* 0x000fc600097fe4ff */
[----:B------:R0:W5:Y:S01]  /*1700*/  @P0 LDG.E R129, desc[UR56][R4.64] ;  /* 0x0000003804810981 */ /* 0x000162000c1e1900 */
[----:B------:R-:W-:Y:S01]  /*1710*/  UISETP.NE.U32.AND UP0, UPT, UR4, URZ, UPT ;  /* 0x0000003f0400728c */ /* 0x000fe2000bf05070 */
[C---:B----4-:R-:W-:Y:S01]  /*1720*/  LOP3.LUT R3, R146.reuse, 0xff000000, RZ, 0xc0, !PT ;  /* 0xff00000092037812 */ /* 0x050fe200078ec0ff */
[----:B------:R-:W-:Y:S01]  /*1730*/  ULDC.64 UR8, c[0x0][0xa20] ;  /* 0x0002880000087ab9 */ /* 0x000fe20000000a00 */
[----:B------:R0:W5:Y:S01]  /*1740*/  @P1 LDG.E R143, desc[UR56][R8.64] ;  /* 0x00000038088f1981 */ /* 0x000162000c1e1900 */
[----:B------:R-:W-:Y:S01]  /*1750*/  UISETP.NE.AND.EX UP0, UPT, UR5, URZ, UPT, UP0 ;  /* 0x0000003f0500728c */ /* 0x000fe2000bf05300 */
[----:B------:R-:W-:Y:S01]  /*1760*/  ULDC UR4, c[0x0][0x424] ;  /* 0x0001090000047ab9 */ /* 0x000fe20000000800 */
[----:B------:R-:W-:Y:S02]  /*1770*/  ISETP.NE.U32.AND P2, PT, RZ, UR8, PT ;  /* 0x00000008ff007c0c */ /* 0x000fe4000bf45070 */
[----:B------:R-:W-:Y:S01]  /*1780*/  USEL UR4, UR4, 0x1, UP0 ;  /* 0x0000000104047887 */ /* 0x000fe20008000000 */
[----:B------:R-:W-:Y:S01]  /*1790*/  ULDC UR5, c[0x0][0x2f0] ;  /* 0x0000bc0000057ab9 */ /* 0x000fe20000000800 */
[----:B------:R-:W-:-:S02]  /*17a0*/  LOP3.LUT R0, R146, 0xff0000, RZ, 0xc0, !PT ;  /* 0x00ff000092007812 */ /* 0x000fc400078ec0ff */
[----:B------:R-:W-:Y:S01]  /*17b0*/  UIMAD UR4, UR4, UR5, URZ ;  /* 0x00000005040472a4 */ /* 0x000fe2000f8e023f */
[----:B------:R-:W-:Y:S02]  /*17c0*/  SHF.R.U32.HI R3, RZ, 0x8, R3 ;  /* 0x00000008ff037819 */ /* 0x000fe40000011603 */
[----:B------:R-:W-:Y:S01]  /*17d0*/  ISETP.NE.AND.EX P2, PT, RZ, UR9, PT, P2 ;  /* 0x00000009ff007c0c */ /* 0x000fe2000bf45320 */
[----:B------:R-:W-:Y:S01]  /*17e0*/  ULDC UR5, c[0x0][0x348] ;  /* 0x0000d20000057ab9 */ /* 0x000fe20000000800 */
[----:B------:R-:W-:Y:S02]  /*17f0*/  LEA.HI R187, R0, R3, RZ, 0x10 ;  /* 0x0000000300bb7211 */ /* 0x000fe400078f80ff */
[----:B------:R-:W-:Y:S02]  /*1800*/  LOP3.LUT R162, R146, 0xffff, RZ, 0xc0, !PT ;  /* 0x0000ffff92a27812 */ /* 0x000fe400078ec0ff */
[----:B------:R-:W-:Y:S01]  /*1810*/  MOV R192, R145 ;  /* 0x0000009100c07202 */ /* 0x000fe20000000f00 */
[----:B0-----:R-:W-:Y:S06]  /*1820*/  @P1 BRA `(.L_x_447) ;  /* 0x0000000000241947 */ /* 0x001fec0003800000 */
[----:B------:R-:W-:Y:S02]  /*1830*/  ULDC.64 UR6, c[0x0][0xa00] ;  /* 0x0002800000067ab9 */ /* 0x000fe40000000a00 */
[----:B------:R-:W-:-:S04]  /*1840*/  ISETP.NE.U32.AND P1, PT, RZ, UR6, PT ;  /* 0x00000006ff007c0c */ /* 0x000fc8000bf25070 */
[----:B------:R-:W-:-:S13]  /*1850*/  ISETP.NE.AND.EX P1, PT, RZ, UR7, PT, P1 ;  /* 0x00000007ff007c0c */ /* 0x000fda000bf25310 */
[----:B------:R-:W-:Y:S05]  /*1860*/  @!P1 BRA `(.L_x_447) ;  /* 0x0000000000149947 */ /* 0x000fea0003800000 */
[----:B------:R-:W0:Y:S02]  /*1870*/  LDC.64 R6, c[0x0][0xa00] ;  /* 0x00028000ff067b82 */ /* 0x000e240000000a00 */
[----:B0-----:R-:W-:-:S05]  /*1880*/  IMAD.WIDE R6, R188, 0x4, R6 ;  /* 0x00000004bc067825 */ /* 0x001fca00078e0206 */
[----:B-----5:R-:W2:Y:S04]  /*1890*/  LDG.E R143, desc[UR56][R6.64] ;  /* 0x00000038068f7981 */ /* 0x020ea8000c1e1900 */
[----:B------:R-:W2:Y:S02]  /*18a0*/  LDG.E R0, desc[UR56][R6.64+0x4] ;  /* 0x0000043806007981 */ /* 0x000ea4000c1e1900 */
[----:B--2---:R-:W-:-:S07]  /*18b0*/  IMAD.IADD R143, R0, 0x1, -R143 ;  /* 0x00000001008f7824 */ /* 0x004fce00078e0a8f */
.L_x_447:
[----:B------:R-:W-:Y:S01]  /*18c0*/  IMAD.U32 R25, RZ, RZ, UR5 ;  /* 0x00000005ff197e24 */ /* 0x000fe2000f8e00ff */
[----:B------:R-:W-:Y:S01]  /*18d0*/  MOV R26, UR4 ;  /* 0x00000004001a7c02 */ /* 0x000fe20008000f00 */
[----:B------:R-:W-:Y:S06]  /*18e0*/  @!P2 BRA `(.L_x_448) ;  /* 0x000000000010a947 */ /* 0x000fec0003800000 */
[----:B------:R-:W-:-:S04]  /*18f0*/  IADD3 R26, P0, R189, UR8, RZ ;  /* 0x00000008bd1a7c10 */ /* 0x000fc8000ff1e0ff */
[----:B------:R-:W-:-:S05]  /*1900*/  IADD3.X R27, R190, UR9, RZ, P0, !PT ;  /* 0x00000009be1b7c10 */ /* 0x000fca00087fe4ff */
[----:B------:R0:W5:Y:S01]  /*1910*/  LDG.E R26, desc[UR56][R26.64] ;  /* 0x000000381a1a7981 */ /* 0x000162000c1e1900 */
[----:B------:R-:W-:Y:S05]  /*1920*/  BRA `(.L_x_449) ;  /* 0x0000000000107947 */ /* 0x000fea0003800000 */
.L_x_448:
[----:B------:R-:W-:Y:S05]  /*1930*/  @!P0 BRA `(.L_x_449) ;  /* 0x00000000000c8947 */ /* 0x000fea0003800000 */
[----:B------:R-:W2:Y:S04]  /*1940*/  LDG.E R3, desc[UR56][R4.64] ;  /* 0x0000003804037981 */ /* 0x000ea8000c1e1900 */
[----:B------:R-:W2:Y:S02]  /*1950*/  LDG.E R26, desc[UR56][R4.64+0x4] ;  /* 0x00000438041a7981 */ /* 0x000ea4000c1e1900 */
[----:B--2---:R-:W-:-:S07]  /*1960*/  IMAD.IADD R26, R26, 0x1, -R3 ;  /* 0x000000011a1a7824 */ /* 0x004fce00078e0a03 */
.L_x_449:
[----:B------:R-:W-:Y:S01]  /*1970*/  ULDC.64 UR4, c[0x0][0xa10] ;  /* 0x0002840000047ab9 */ /* 0x000fe20000000a00 */
[----:B0-----:R-:W2:Y:S01]  /*1980*/  LDL.LU R27, [R1+0x38] ;  /* 0x00003800011b7983 */ /* 0x001ea20000300800 */
[----:B------:R-:W-:-:S04]  /*1990*/  ISETP.NE.U32.AND P0, PT, RZ, UR4, PT ;  /* 0x00000004ff007c0c */ /* 0x000fc8000bf05070 */
[----:B------:R-:W-:Y:S01]  /*19a0*/  ISETP.NE.AND.EX P0, PT, RZ, UR5, PT, P0 ;  /* 0x00000005ff007c0c */ /* 0x000fe2000bf05300 */
[----:B------:R-:W-:-:S12]  /*19b0*/  ULDC.64 UR4, c[0x0][0xa30] ;  /* 0x00028c0000047ab9 */ /* 0x000fd80000000a00 */
[----:B------:R-:W0:Y:S02]  /*19c0*/  @P0 LDC.64 R4, c[0x0][0xa10] ;  /* 0x00028400ff040b82 */ /* 0x000e240000000a00 */
[----:B0-----:R-:W-:-:S05]  /*19d0*/  @P0 IMAD.WIDE R4, R188, 0x4, R4 ;  /* 0x00000004bc040825 */ /* 0x001fca00078e0204 */
[----:B------:R-:W3:Y:S04]  /*19e0*/  @P0 LDG.E R0, desc[UR56][R4.64] ;  /* 0x0000003804000981 */ /* 0x000ee8000c1e1900 */
[----:B------:R-:W3:Y:S01]  /*19f0*/  @P0 LDG.E R3, desc[UR56][R4.64+0x4] ;  /* 0x0000043804030981 */ /* 0x000ee2000c1e1900 */
[----:B------:R-:W-:Y:S01]  /*1a00*/  ISETP.NE.U32.AND P1, PT, RZ, UR4, PT ;  /* 0x00000004ff007c0c */ /* 0x000fe2000bf25070 */
[----:B-----5:R-:W-:-:S03]  /*1a10*/  IMAD.MOV.U32 R141, RZ, RZ, R26 ;  /* 0x000000ffff8d7224 */ /* 0x020fc600078e001a */
[----:B------:R-:W-:-:S13]  /*1a20*/  ISETP.NE.AND.EX P1, PT, RZ, UR5, PT, P1 ;  /* 0x00000005ff007c0c */ /* 0x000fda000bf25310 */
[----:B------:R-:W-:-:S04]  /*1a30*/  @P1 IADD3 R6, P2, R189, UR4, RZ ;  /* 0x00000004bd061c10 */ /* 0x000fc8000ff5e0ff */
[----:B------:R-:W-:-:S05]  /*1a40*/  @P1 IADD3.X R7, R190, UR5, RZ, P2, !PT ;  /* 0x00000005be071c10 */ /* 0x000fca00097fe4ff */
[----:B------:R0:W5:Y:S01]  /*1a50*/  @P1 LDG.E R141, desc[UR56][R6.64] ;  /* 0x00000038068d1981 */ /* 0x000162000c1e1900 */
[----:B------:R-:W-:Y:S01]  /*1a60*/  IADD3 R10, R26, -R11, RZ ;  /* 0x8000000b1a0a7210 */ /* 0x000fe20007ffe0ff */
[----:B------:R-:W-:Y:S01]  /*1a70*/  BSSY B0, `(.L_x_450) ;  /* 0x000002c000007945 */ /* 0x000fe20003800000 */
[----:B------:R-:W-:Y:S02]  /*1a80*/  LOP3.LUT R200, R187, 0xff, RZ, 0xc0, !PT ;  /* 0x000000ffbbc87812 */ /* 0x000fe400078ec0ff */
[----:B------:R-:W-:Y:S02]  /*1a90*/  SHF.R.U32.HI R187, RZ, 0x10, R187 ;  /* 0x00000010ffbb7819 */ /* 0x000fe400000116bb */
[----:B--2---:R-:W-:Y:S01]  /*1aa0*/  LOP3.LUT R27, R27, 0xfffffffb, RZ, 0xc0, !PT ;  /* 0xfffffffb1b1b7812 */ /* 0x004fe200078ec0ff */
[----:B---3--:R-:W-:-:S04]  /*1ab0*/  @P0 IMAD.IADD R25, R3, 0x1, -R0 ;  /* 0x0000000103190824 */ /* 0x008fc800078e0a00 */
[----:B------:R-:W-:-:S05]  /*1ac0*/  IMAD.IADD R215, R10, 0x1, R25 ;  /* 0x000000010ad77824 */ /* 0x000fca00078e0219 */
[C---:B------:R-:W-:Y:S02]  /*1ad0*/  ISETP.GE.AND P3, PT, R215.reuse, 0x1, PT ;  /* 0x00000001d700780c */ /* 0x040fe40003f66270 */
[----:B------:R-:W-:-:S05]  /*1ae0*/  IADD3 R0, R215, 0x5f, RZ ;  /* 0x0000005fd7007810 */ /* 0x000fca0007ffe0ff */
[----:B------:R-:W-:-:S05]  /*1af0*/  IMAD.HI R0, R0, 0x2aaaaaab, RZ ;  /* 0x2aaaaaab00007827 */ /* 0x000fca00078e02ff */
[----:B------:R-:W-:Y:S02]  /*1b00*/  SHF.R.U32.HI R3, RZ, 0x1f, R0 ;  /* 0x0000001fff037819 */ /* 0x000fe40000011600 */
[----:B------:R-:W-:Y:S02]  /*1b10*/  @P3 LOP3.LUT R27, R27, 0x4, RZ, 0xfc, !PT ;  /* 0x000000041b1b3812 */ /* 0x000fe400078efcff */
[----:B------:R-:W-:Y:S01]  /*1b20*/  LEA.HI.SX32 R142, R0, R3, 0x1c ;  /* 0x00000003008e7211 */ /* 0x000fe200078fe2ff */
[----:B------:R-:W-:Y:S02]  /*1b30*/  IMAD.MOV.U32 R3, RZ, RZ, RZ ;  /* 0x000000ffff037224 */ /* 0x000fe400078e00ff */
[----:B------:R0:W-:Y:S01]  /*1b40*/  STL [R1+0x38], R27 ;  /* 0x0000381b01007387 */ /* 0x0001e20000100800 */
[----:B------:R-:W-:Y:S05]  /*1b50*/  @!P3 BRA `(.L_x_451) ;  /* 0x000000000074b947 */ /* 0x000fea0003800000 */
[----:B------:R-:W-:Y:S01]  /*1b60*/  ISETP.NE.AND P0, PT, R187, RZ, PT ;  /* 0x000000ffbb00720c */ /* 0x000fe20003f05270 */
[----:B------:R-:W-:-:S03]  /*1b70*/  ULDC UR4, c[0x0][0x9f0] ;  /* 0x00027c0000047ab9 */ /* 0x000fc60000000800 */
[----:B------:R-:W-:-:S04]  /*1b80*/  SEL R9, R187, UR4, P0 ;  /* 0x00000004bb097c07 */ /* 0x000fc80008000000 */
[-C--:B0-----:R-:W-:Y:S02]  /*1b90*/  IABS R6, R9.reuse ;  /* 0x0000000900067213 */ /* 0x081fe40000000000 */
[----:B------:R-:W-:Y:S02]  /*1ba0*/  IADD3 R0, R142, -0x1, R9 ;  /* 0xffffffff8e007810 */ /* 0x000fe40007ffe009 */
[----:B------:R-:W0:Y:S01]  /*1bb0*/  I2F.RP R3, R6 ;  /* 0x0000000600037306 */ /* 0x000e220000209400 */
[-C--:B------:R-:W-:Y:S02]  /*1bc0*/  IABS R11, R9.reuse ;  /* 0x00000009000b7213 */ /* 0x080fe40000000000 */
[----:B------:R-:W-:Y:S02]  /*1bd0*/  IABS R8, R0 ;  /* 0x0000000000087213 */ /* 0x000fe40000000000 */
[----:B------:R-:W-:-:S04]  /*1be0*/  LOP3.LUT R0, R0, R9, RZ, 0x3c, !PT ;  /* 0x0000000900007212 */ /* 0x000fc800078e3cff */
[----:B------:R-:W-:Y:S01]  /*1bf0*/  ISETP.GE.AND P2, PT, R0, RZ, PT ;  /* 0x000000ff0000720c */ /* 0x000fe20003f46270 */
[----:B0-----:R-:W0:Y:S02]  /*1c00*/  MUFU.RCP R3, R3 ;  /* 0x0000000300037308 */ /* 0x001e240000001000 */
[----:B0-----:R-:W-:Y:S02]  /*1c10*/  VIADD R4, R3, 0xffffffe ;  /* 0x0ffffffe03047836 */ /* 0x001fe40000000000 */
[----:B------:R-:W-:-:S04]  /*1c20*/  IMAD.MOV R3, RZ, RZ, -R11 ;  /* 0x000000ffff037224 */ /* 0x000fc800078e0a0b */
[----:B------:R0:W1:Y:S02]  /*1c30*/  F2I.FTZ.U32.TRUNC.NTZ R5, R4 ;  /* 0x0000000400057305 */ /* 0x000064000021f000 */
[----:B0-----:R-:W-:Y:S01]  /*1c40*/  IMAD.MOV.U32 R4, RZ, RZ, RZ ;  /* 0x000000ffff047224 */ /* 0x001fe200078e00ff */
[----:B-1----:R-:W-:-:S05]  /*1c50*/  IADD3 R7, RZ, -R5, RZ ;  /* 0x80000005ff077210 */ /* 0x002fca0007ffe0ff */
[----:B------:R-:W-:-:S04]  /*1c60*/  IMAD R7, R7, R6, RZ ;  /* 0x0000000607077224 */ /* 0x000fc800078e02ff */
[----:B------:R-:W-:-:S06]  /*1c70*/  IMAD.HI.U32 R5, R5, R7, R4 ;  /* 0x0000000705057227 */ /* 0x000fcc00078e0004 */
[----:B------:R-:W-:-:S04]  /*1c80*/  IMAD.HI.U32 R5, R5, R8, RZ ;  /* 0x0000000805057227 */ /* 0x000fc800078e00ff */
[----:B------:R-:W-:-:S05]  /*1c90*/  IMAD R3, R5, R3, R8 ;  /* 0x0000000305037224 */ /* 0x000fca00078e0208 */
[----:B------:R-:W-:-:S13]  /*1ca0*/  ISETP.GT.U32.AND P1, PT, R6, R3, PT ;  /* 0x000000030600720c */ /* 0x000fda0003f24070 */
[-C--:B------:R-:W-:Y:S01]  /*1cb0*/  @!P1 IADD3 R3, R3, -R6.reuse, RZ ;  /* 0x8000000603039210 */ /* 0x080fe20007ffe0ff */
[----:B------:R-:W-:Y:S01]  /*1cc0*/  @!P1 VIADD R5, R5, 0x1 ;  /* 0x0000000105059836 */ /* 0x000fe20000000000 */
[----:B------:R-:W-:Y:S02]  /*1cd0*/  ISETP.NE.AND P1, PT, R9, RZ, PT ;  /* 0x000000ff0900720c */ /* 0x000fe40003f25270 */
[----:B------:R-:W-:-:S13]  /*1ce0*/  ISETP.GE.U32.AND P0, PT, R3, R6, PT ;  /* 0x000000060300720c */ /* 0x000fda0003f06070 */
[----:B------:R-:W-:-:S05]  /*1cf0*/  @P0 VIADD R5, R5, 0x1 ;  /* 0x0000000105050836 */ /* 0x000fca0000000000 */
[----:B------:R-:W-:-:S05]  /*1d00*/  MOV R3, R5 ;  /* 0x0000000500037202 */ /* 0x000fca0000000f00 */
[----:B------:R-:W-:Y:S01]  /*1d10*/  @!P2 IMAD.MOV R3, RZ, RZ, -R3 ;  /* 0x000000ffff03a224 */ /* 0x000fe200078e0a03 */
[----:B------:R-:W-:-:S07]  /*1d20*/  @!P1 LOP3.LUT R3, RZ, R9, RZ, 0x33, !PT ;  /* 0x00000009ff039212 */ /* 0x000fce00078e33ff */
.L_x_451:
[----:B------:R-:W-:Y:S05]  /*1d30*/  BSYNC B0 ;  /* 0x0000000000007941 */ /* 0x000fea0003800000 */
.L_x_450:
[----:B------:R-:W-:Y:S01]  /*1d40*/  IMAD R0, R200, R3, RZ ;  /* 0x00000003c8007224 */ /* 0x000fe200078e02ff */
[----:B------:R-:W-:-:S04]  /*1d50*/  PLOP3.LUT P2, PT, PT, PT, PT, 0x80, 0x0 ;  /* 0x000000000000781c */ /* 0x000fc80003f4f070 */
[C---:B------:R-:W-:Y:S01]  /*1d60*/  VIADDMNMX R3, R0.reuse, R3, R142, PT ;  /* 0x0000000300037246 */ /* 0x040fe2000380018e */
[----:B------:R-:W-:-:S04]  /*1d70*/  IMAD R0, R0, 0x60, -R10 ;  /* 0x0000006000007824 */ /* 0x000fc800078e0a0a */
[----:B------:R-:W-:Y:S01]  /*1d80*/  IMAD R4, R3, 0x60, -R10 ;  /* 0x0000006003047824 */ /* 0x000fe200078e0a0a */
[----:B------:R-:W-:-:S04]  /*1d90*/  VIMNMX R0, RZ, R0, !PT ;  /* 0x00000000ff007248 */ /* 0x000fc80007fe0100 */
[----:B------:R-:W-:Y:S01]  /*1da0*/  VIMNMX R3, R4, R25, PT ;  /* 0x0000001904037248 */ /* 0x000fe20003fe0100 */
[----:B------:R-:W-:-:S03]  /*1db0*/  IMAD.WIDE.U32 R126, R0, -0x55555555, RZ ;  /* 0xaaaaaaab007e7825 */ /* 0x000fc600078e00ff */
[----:B------:R-:W-:Y:S02]  /*1dc0*/  ISETP.GT.AND P0, PT, R3, R0, PT ;  /* 0x000000000300720c */ /* 0x000fe40003f04270 */
[----:B------:R-:W-:-:S04]  /*1dd0*/  SHF.R.U32.HI R126, RZ, 0x6, R127 ;  /* 0x00000006ff7e7819 */ /* 0x000fc8000001167f */
[----:B------:R-:W-:-:S07]  /*1de0*/  MOV R24, R126 ;  /* 0x0000007e00187202 */ /* 0x000fce0000000f00 */
[----:B------:R-:W-:-:S04]  /*1df0*/  @P0 VIADD R0, R3, 0x5f ;  /* 0x0000005f03000836 */ /* 0x000fc80000000000 */
[----:B------:R-:W-:-:S05]  /*1e00*/  @P0 IMAD.HI R0, R0, 0x2aaaaaab, RZ ;  /* 0x2aaaaaab00000827 */ /* 0x000fca00078e02ff */
[----:B------:R-:W-:-:S04]  /*1e10*/  @P0 SHF.R.U32.HI R3, RZ, 0x1f, R0 ;  /* 0x0000001fff030819 */ /* 0x000fc80000011600 */
[----:B------:R-:W-:-:S04]  /*1e20*/  @P0 LEA.HI.SX32 R24, R0, R3, 0x1c ;  /* 0x0000000300180211 */ /* 0x000fc800078fe2ff */
[----:B------:R-:W-:-:S13]  /*1e30*/  ISETP.GT.AND P0, PT, R24, R126, PT ;  /* 0x0000007e1800720c */ /* 0x000fda0003f04270 */
[----:B------:R-:W-:Y:S05]  /*1e40*/  @!P0 BRA `(.L_x_452) ;  /* 0x0000009000648947 */ /* 0x000fea0003800000 */
[----:B------:R-:W-:Y:S01]  /*1e50*/  VIADD R123, R2, 0x18400 ;  /* 0x00018400027b7836 */ /* 0x000fe20000000000 */
[----:B------:R-:W-:Y:S04]  /*1e60*/  BSSY B6, `(.L_x_453) ;  /* 0x0000013000067945 */ /* 0x000fe80003800000 */
[----:B------:R-:W-:-:S13]  /*1e70*/  LOP3.LUT P0, RZ, R123, 0x3ff, RZ, 0xc0, !PT ;  /* 0x000003ff7bff7812 */ /* 0x000fda000780c0ff */
[----:B------:R-:W-:Y:S05]  /*1e80*/  @!P0 BRA `(.L_x_454) ;  /* 0x0000000000408947 */ /* 0x000fea0003800000 */
[----:B------:R-:W-:Y:S01]  /*1e90*/  MOV R14, 0x0 ;  /* 0x00000000000e7802 */ /* 0x000fe20000000f00 */
[----:B------:R-:W-:Y:S01]  /*1ea0*/  ULDC.64 UR4, c[0x4][0x90] ;  /* 0x0100240000047ab9 */ /* 0x000fe20000000a00 */
[----:B------:R-:W-:Y:S01]  /*1eb0*/  ULDC.64 UR6, c[0x4][0x28] ;  /* 0x01000a0000067ab9 */ /* 0x000fe20000000a00 */
[----:B------:R-:W-:Y:S01]  /*1ec0*/  IMAD.U32 R4, RZ, RZ, UR4 ;  /* 0x00000004ff047e24 */ /* 0x000fe2000f8e00ff */
[----:B------:R-:W-:Y:S01]  /*1ed0*/  MOV R5, UR5 ;  /* 0x0000000500057c02 */ /* 0x000fe20008000f00 */
[----:B------:R-:W-:Y:S01]  /*1ee0*/  ULDC.64 UR4, c[0x4][0x98] ;  /* 0x0100260000047ab9 */ /* 0x000fe20000000a00 */
[----:B------:R-:W1:Y:S01]  /*1ef0*/  LDC.64 R14, c[0x4][R14] ;  /* 0x010000000e0e7b82 */ /* 0x000e620000000a00 */
[----:B0-----:R-:W-:Y:S01]  /*1f00*/  IMAD.U32 R6, RZ, RZ, UR4 ;  /* 0x00000004ff067e24 */ /* 0x001fe2000f8e00ff */
[----:B------:R-:W-:Y:S01]  /*1f10*/  MOV R10, UR6 ;  /* 0x00000006000a7c02 */ /* 0x000fe20008000f00 */
[----:B------:R-:W-:Y:S01]  /*1f20*/  IMAD.U32 R7, RZ, RZ, UR5 ;  /* 0x00000005ff077e24 */ /* 0x000fe2000f8e00ff */
[----:B------:R-:W-:Y:S01]  /*1f30*/  MOV R12, 0x1 ;  /* 0x00000001000c7802 */ /* 0x000fe20000000f00 */
[----:B------:R-:W-:-:S02]  /*1f40*/  IMAD.U32 R11, RZ, RZ, UR7 ;  /* 0x00000007ff0b7e24 */ /* 0x000fc4000f8e00ff */
[----:B------:R-:W-:Y:S02]  /*1f50*/  IMAD.MOV.U32 R8, RZ, RZ, 0x70 ;  /* 0x00000070ff087424 */ /* 0x000fe400078e00ff */
[----:B------:R-:W-:-:S07]  /*1f60*/  IMAD.MOV.U32 R13, RZ, RZ, RZ ;  /* 0x000000ffff0d7224 */ /* 0x000fce00078e00ff */
[----:B------:R-:W-:-:S07]  /*1f70*/  LEPC R20, `(.L_x_454) ;  /* 0x000000001014794e */ /* 0x000fce0000000000 */
[----:B-1---5:R-:W-:Y:S05]  /*1f80*/  CALL.ABS.NOINC R14 ;  /* 0x000000000e007343 */ /* 0x022fea0003c00000 */
.L_x_454:
[----:B------:R-:W-:Y:S05]  /*1f90*/  BSYNC B6 ;  /* 0x0000000000067941 */ /* 0x000fea0003800000 */
.L_x_453:
[----:B------:R-:W-:Y:S01]  /*1fa0*/  VIADD R122, R2, 0x400 ;  /* 0x00000400027a7836 */ /* 0x000fe20000000000 */
[----:B------:R-:W-:Y:S04]  /*1fb0*/  BSSY B6, `(.L_x_455) ;  /* 0x0000013000067945 */ /* 0x000fe80003800000 */
[----:B------:R-:W-:-:S13]  /*1fc0*/  LOP3.LUT P0, RZ, R122, 0x3ff, RZ, 0xc0, !PT ;  /* 0x000003ff7aff7812 */ /* 0x000fda000780c0ff */
[----:B------:R-:W-:Y:S05]  /*1fd0*/  @!P0 BRA `(.L_x_456) ;  /* 0x0000000000408947 */ /* 0x000fea0003800000 */
[----:B------:R-:W-:Y:S01]  /*1fe0*/  MOV R14, 0x0 ;  /* 0x00000000000e7802 */ /* 0x000fe20000000f00 */
[----:B------:R-:W-:Y:S01]  /*1ff0*/  ULDC.64 UR4, c[0x4][0x90] ;  /* 0x0100240000047ab9 */ /* 0x000fe20000000a00 */
[----:B------:R-:W-:Y:S01]  /*2000*/  ULDC.64 UR6, c[0x4][0x98] ;  /* 0x0100260000067ab9 */ /* 0x000fe20000000a00 */
[----:B------:R-:W-:Y:S01]  /*2010*/  MOV R4, UR4 ;  /* 0x0000000400047c02 */ /* 0x000fe20008000f00 */
[----:B------:R-:W-:Y:S01]  /*2020*/  IMAD.U32 R5, RZ, RZ, UR5 ;  /* 0x00000005ff057e24 */ /* 0x000fe2000f8e00ff */
        /* <DEDUP_REMOVED lines=11> */
.L_x_456:
[----:B------:R-:W-:Y:S05]  /*20e0*/  BSYNC B6 ;  /* 0x0000000000067941 */ /* 0x000fea0003800000 */
.L_x_455:
[----:B------:R-:W-:Y:S01]  /*20f0*/  ULDC.64 UR4, c[0x0][0x9f8] ;  /* 0x00027e0000047ab9 */ /* 0x000fe20000000a00 */
[----:B------:R-:W-:Y:S01]  /*2100*/  IMAD.MOV.U32 R102, RZ, RZ, R188 ;  /* 0x000000ffff667224 */ /* 0x000fe200078e00bc */
[----:B------:R-:W-:Y:S01]  /*2110*/  ISETP.NE.U32.AND P0, PT, RZ, UR4, PT ;  /* 0x00000004ff007c0c */ /* 0x000fe2000bf05070 */
[----:B------:R-:W-:Y:S01]  /*2120*/  VIADD R0, R16, 0x20 ;  /* 0x0000002010007836 */ /* 0x000fe20000000000 */
[----:B------:R-:W1:Y:S01]  /*2130*/  LDC.64 R94, c[0x0][0x3f8] ;  /* 0x0000fe00ff5e7b82 */ /* 0x000e620000000a00 */
[----:B------:R-:W-:Y:S02]  /*2140*/  MOV R20, R27 ;  /* 0x0000001b00147202 */ /* 0x000fe40000000f00 */
[----:B------:R-:W-:-:S05]  /*2150*/  ISETP.NE.AND.EX P0, PT, RZ, UR5, PT, P0 ;  /* 0x00000005ff007c0c */ /* 0x000fca000bf05300 */
[----:B------:R-:W2:Y:S08]  /*2160*/  LDC R125, c[0x0][0x3f4] ;  /* 0x0000fd00ff7d7b82 */ /* 0x000eb00000000800 */
[----:B------:R-:W-:Y:S01]  /*2170*/  @P0 IADD3 R4, P1, R189, UR4, RZ ;  /* 0x00000004bd040c10 */ /* 0x000fe2000ff3e0ff */
[----:B------:R-:W-:Y:S01]  /*2180*/  ULDC UR4, c[0x0][0x2f4] ;  /* 0x0000bd0000047ab9 */ /* 0x000fe20000000800 */
[----:B------:R-:W3:Y:S02]  /*2190*/  LDC.64 R88, c[0x0][0x408] ;  /* 0x00010200ff587b82 */ /* 0x000ee40000000a00 */
[----:B------:R-:W-:Y:S01]  /*21a0*/  @P0 IADD3.X R5, R190, UR5, RZ, P1, !PT ;  /* 0x00000005be050c10 */ /* 0x000fe20008ffe4ff */
[----:B------:R-:W-:-:S04]  /*21b0*/  ULDC UR5, c[0x0][0x320] ;  /* 0x0000c80000057ab9 */ /* 0x000fc80000000800 */
[----:B------:R4:W2:Y:S01]  /*21c0*/  @P0 LDG.E R102, desc[UR56][R4.64] ;  /* 0x0000003804660981 */ /* 0x0008a2000c1e1900 */
[----:B------:R-:W-:Y:S01]  /*21d0*/  ISETP.GE.AND P1, PT, R0, UR4, PT ;  /* 0x0000000400007c0c */ /* 0x000fe2000bf26270 */
[----:B-1----:R-:W-:Y:S01]  /*21e0*/  IMAD.WIDE.U32 R96, R166, R94, R16 ;  /* 0x0000005ea6607225 */ /* 0x002fe200078e0010 */
[----:B------:R-:W-:Y:S01]  /*21f0*/  ISETP.GE.AND P0, PT, R16, UR4, PT ;  /* 0x0000000410007c0c */ /* 0x000fe2000bf06270 */
[----:B------:R-:W1:Y:S01]  /*2200*/  S2R R218, SR_TID.X ;  /* 0x0000000000da7919 */ /* 0x000e620000002100 */
[----:B0-----:R-:W-:Y:S01]  /*2210*/  SEL R6, RZ, 0xffffffff, P1 ;  /* 0xffffffffff067807 */ /* 0x001fe20000800000 */
[----:B------:R-:W-:Y:S01]  /*2220*/  IMAD.MOV.U32 R127, RZ, RZ, 0x20 ;  /* 0x00000020ff7f7424 */ /* 0x000fe200078e00ff */
[----:B------:R-:W-:Y:S01]  /*2230*/  SEL R3, RZ, 0x1, P0 ;  /* 0x00000001ff037807 */ /* 0x000fe20000000000 */
[----:B------:R-:W-:Y:S01]  /*2240*/  IMAD.SHL.U32 R108, R94, 0x40, RZ ;  /* 0x000000405e6c7824 */ /* 0x000fe200078e00ff */
[----:B------:R-:W-:Y:S01]  /*2250*/  SHF.L.U32 R6, R6, 0x1, RZ ;  /* 0x0000000106067819 */ /* 0x000fe200000006ff */
[----:B------:R-:W-:Y:S01]  /*2260*/  IMAD.IADD R129, R129, 0x1, R26 ;  /* 0x0000000181817824 */ /* 0x000fe200078e021a */
[----:B------:R-:W-:Y:S01]  /*2270*/  ISETP.GE.AND P0, PT, R0, UR5, PT ;  /* 0x0000000500007c0c */ /* 0x000fe2000bf06270 */
[----:B------:R-:W-:Y:S01]  /*2280*/  IMAD R114, R214, 0x40, R166 ;  /* 0x00000040d6727824 */ /* 0x000fe200078e02a6 */
[----:B------:R-:W-:Y:S01]  /*2290*/  LOP3.LUT R6, R6, 0x2, R3, 0xe2, !PT ;  /* 0x0000000206067812 */ /* 0x000fe200078ee203 */
[----:B------:R-:W-:Y:S01]  /*22a0*/  VIADD R3, R16, 0x40 ;  /* 0x0000004010037836 */ /* 0x000fe20000000000 */
[----:B----4-:R-:W-:-:S02]  /*22b0*/  SEL R4, RZ, 0xffffffff, P0 ;  /* 0xffffffffff047807 */ /* 0x010fc40000000000 */
[----:B------:R-:W-:Y:S01]  /*22c0*/  ISETP.GE.AND P1, PT, R19, UR4, PT ;  /* 0x0000000413007c0c */ /* 0x000fe2000bf26270 */
[----:B---3--:R-:W-:Y:S01]  /*22d0*/  IMAD.WIDE.U32 R90, R166, R88, R16 ;  /* 0x00000058a65a7225 */ /* 0x008fe200078e0010 */
[----:B------:R-:W-:Y:S02]  /*22e0*/  ISETP.GE.AND P0, PT, R3, UR4, PT ;  /* 0x0000000403007c0c */ /* 0x000fe4000bf06270 */
[----:B------:R-:W-:Y:S01]  /*22f0*/  SHF.R.S32.HI R11, RZ, 0x1f, R166 ;  /* 0x0000001fff0b7819 */ /* 0x000fe200000114a6 */
[----:B------:R-:W-:Y:S01]  /*2300*/  IMAD.SHL.U32 R8, R4, 0x2, RZ ;  /* 0x0000000204087824 */ /* 0x000fe200078e00ff */
[----:B------:R-:W-:Y:S01]  /*2310*/  SEL R4, RZ, 0x8, P1 ;  /* 0x00000008ff047807 */ /* 0x000fe20000800000 */
[----:B------:R-:W-:Y:S01]  /*2320*/  IMAD R131, R89, 0x60, RZ ;  /* 0x0000006059837824 */ /* 0x000fe200078e02ff */
[----:B------:R-:W-:Y:S02]  /*2330*/  SEL R5, RZ, 0x4, P0 ;  /* 0x00000004ff057807 */ /* 0x000fe40000000000 */
[----:B------:R-:W-:-:S02]  /*2340*/  ISETP.GE.AND P2, PT, R16, UR5, PT ;  /* 0x0000000510007c0c */ /* 0x000fc4000bf46270 */
[--C-:B------:R-:W-:Y:S02]  /*2350*/  SHF.R.S32.HI R161, RZ, 0x1f, R160.reuse ;  /* 0x0000001fffa17819 */ /* 0x100fe400000114a0 */
[----:B------:R-:W-:Y:S01]  /*2360*/  LOP3.LUT R4, R4, R6, R5, 0xfe, !PT ;  /* 0x0000000604047212 */ /* 0x000fe200078efe05 */
[-C--:B------:R-:W-:Y:S01]  /*2370*/  IMAD R5, R11, R94.reuse, RZ ;  /* 0x0000005e0b057224 */ /* 0x080fe200078e02ff */
[----:B------:R-:W-:Y:S01]  /*2380*/  SEL R7, RZ, 0x1, P2 ;  /* 0x00000001ff077807 */ /* 0x000fe20001000000 */
[----:B------:R-:W-:Y:S01]  /*2390*/  IMAD.WIDE.U32 R98, R166, R94, R160 ;  /* 0x0000005ea6627225 */ /* 0x000fe200078e00a0 */
[----:B------:R-:W-:Y:S02]  /*23a0*/  ISETP.GE.AND P0, PT, R22, UR4, PT ;  /* 0x0000000416007c0c */ /* 0x000fe4000bf06270 */
[----:B------:R-:W-:Y:S01]  /*23b0*/  ISETP.GE.AND P1, PT, R3, UR5, PT ;  /* 0x0000000503007c0c */ /* 0x000fe2000bf26270 */
[----:B------:R-:W-:Y:S01]  /*23c0*/  IMAD R5, R166, R95, R5 ;  /* 0x0000005fa6057224 */ /* 0x000fe200078e0205 */
[----:B------:R-:W-:Y:S01]  /*23d0*/  LOP3.LUT R7, R8, 0x2, R7, 0xe2, !PT ;  /* 0x0000000208077812 */ /* 0x000fe200078ee207 */
[-C--:B------:R-:W-:Y:S01]  /*23e0*/  IMAD R11, R11, R88.reuse, RZ ;  /* 0x000000580b0b7224 */ /* 0x080fe200078e02ff */
[----:B------:R-:W-:Y:S01]  /*23f0*/  SEL R9, RZ, 0x10, P0 ;  /* 0x00000010ff097807 */ /* 0x000fe20000000000 */
[----:B------:R-:W-:Y:S01]  /*2400*/  IMAD.IADD R97, R5, 0x1, R97 ;  /* 0x0000000105617824 */ /* 0x000fe200078e0261 */
[----:B------:R-:W-:Y:S01]  /*2410*/  SEL R6, RZ, 0x4, P1 ;  /* 0x00000004ff067807 */ /* 0x000fe20000800000 */
[----:B------:R-:W-:Y:S01]  /*2420*/  IMAD R13, R166, R89, R11 ;  /* 0x00000059a60d7224 */ /* 0x000fe200078e020b */
[----:B--2---:R-:W-:Y:S01]  /*2430*/  ISETP.GE.AND P0, PT, R16, R125, PT ;  /* 0x0000007d1000720c */ /* 0x004fe20003f06270 */
[----:B------:R-:W-:Y:S01]  /*2440*/  IMAD.WIDE.U32 R92, R166, R88, R160 ;  /* 0x00000058a65c7225 */ /* 0x000fe200078e00a0 */
[----:B------:R-:W-:-:S02]  /*2450*/  IADD3 R99, R99, R5, RZ ;  /* 0x0000000563637210 */ /* 0x000fc40007ffe0ff */
[----:B------:R-:W-:Y:S01]  /*2460*/  LOP3.LUT R5, R7, R6, RZ, 0xfc, !PT ;  /* 0x0000000607057212 */ /* 0x000fe200078efcff */
[----:B------:R-:W-:Y:S01]  /*2470*/  IMAD.IADD R91, R13, 0x1, R91 ;  /* 0x000000010d5b7824 */ /* 0x000fe200078e025b */
[-C--:B------:R-:W-:Y:S01]  /*2480*/  ISETP.GE.AND P1, PT, R0, R125.reuse, PT ;  /* 0x0000007d0000720c */ /* 0x080fe20003f26270 */
[-C--:B-----5:R-:W-:Y:S01]  /*2490*/  IMAD.WIDE.U32 R96, R141, R94.reuse, R96 ;  /* 0x0000005e8d607225 */ /* 0x0a0fe200078e0060 */
[----:B------:R-:W-:Y:S02]  /*24a0*/  ISETP.GE.AND P3, PT, R3, R125, PT ;  /* 0x0000007d0300720c */ /* 0x000fe40003f66270 */
[----:B------:R-:W-:Y:S01]  /*24b0*/  SEL R7, R125, RZ, P0 ;  /* 0x000000ff7d077207 */ /* 0x000fe20000000000 */
[----:B------:R-:W-:Y:S01]  /*24c0*/  IMAD.WIDE.U32 R98, R141, R94, R98 ;  /* 0x0000005e8d627225 */ /* 0x000fe200078e0062 */
[----:B------:R-:W-:Y:S02]  /*24d0*/  LOP3.LUT R9, R4, R9, RZ, 0xfc, !PT ;  /* 0x0000000904097212 */ /* 0x000fe400078efcff */
[C---:B------:R-:W-:Y:S01]  /*24e0*/  SEL R11, R125.reuse, RZ, P1 ;  /* 0x000000ff7d0b7207 */ /* 0x040fe20000800000 */
[----:B------:R-:W-:Y:S01]  /*24f0*/  IMAD.IADD R7, R16, 0x1, R7 ;  /* 0x0000000110077824 */ /* 0x000fe200078e0207 */
[----:B------:R-:W-:Y:S01]  /*2500*/  SEL R4, R125, RZ, P3 ;  /* 0x000000ff7d047207 */ /* 0x000fe20001800000 */
[----:B------:R-:W-:Y:S01]  /*2510*/  IMAD.WIDE.U32 R90, R141, R88, R90 ;  /* 0x000000588d5a7225 */ /* 0x000fe200078e005a */
[----:B------:R-:W-:-:S02]  /*2520*/  IADD3 R11, R0, R11, RZ ;  /* 0x0000000b000b7210 */ /* 0x000fc40007ffe0ff */
[----:B------:R-:W-:Y:S01]  /*2530*/  LOP3.LUT R20, R20, 0xfffffffe, RZ, 0xc0, !PT ;  /* 0xfffffffe14147812 */ /* 0x000fe200078ec0ff */
[----:B------:R-:W-:Y:S01]  /*2540*/  IMAD.IADD R12, R3, 0x1, R4 ;  /* 0x00000001030c7824 */ /* 0x000fe200078e0204 */
[----:B------:R-:W-:Y:S02]  /*2550*/  SHF.R.S32.HI R4, RZ, 0x1f, R7 ;  /* 0x0000001fff047819 */ /* 0x000fe40000011407 */
[----:B------:R-:W-:Y:S02]  /*2560*/  SHF.R.S32.HI R6, RZ, 0x1f, R11 ;  /* 0x0000001fff067819 */ /* 0x000fe4000001140b */
[CC--:B------:R-:W-:Y:S02]  /*2570*/  LEA.HI R8, R4.reuse, R7.reuse, RZ, 0x3 ;  /* 0x0000000704087211 */ /* 0x0c0fe400078f18ff */
[----:B------:R-:W-:Y:S02]  /*2580*/  LEA.HI R4, R4, R7, RZ, 0x6 ;  /* 0x0000000704047211 */ /* 0x000fe400078f30ff */
[----:B------:R-:W-:-:S02]  /*2590*/  @P3 LOP3.LUT R20, R20, 0x1, RZ, 0xfc, !PT ;  /* 0x0000000114143812 */ /* 0x000fc400078efcff */
[CC--:B------:R-:W-:Y:S02]  /*25a0*/  LEA.HI R7, R6.reuse, R11.reuse, RZ, 0x6 ;  /* 0x0000000b06077211 */ /* 0x0c0fe400078f30ff */
[----:B------:R-:W-:Y:S01]  /*25b0*/  LEA.HI R11, R6, R11, RZ, 0x3 ;  /* 0x0000000b060b7211 */ /* 0x000fe200078f18ff */
[----:B------:R0:W-:Y:S01]  /*25c0*/  STL [R1+0x38], R20 ;  /* 0x0000381401007387 */ /* 0x0001e20000100800 */
[----:B------:R-:W-:Y:S02]  /*25d0*/  SHF.R.S32.HI R4, RZ, 0x6, R4 ;  /* 0x00000006ff047819 */ /* 0x000fe40000011404 */
[----:B------:R-:W-:Y:S02]  /*25e0*/  IADD3 R93, R93, R13, RZ ;  /* 0x0000000d5d5d7210 */ /* 0x000fe40007ffe0ff */
[----:B------:R-:W-:Y:S01]  /*25f0*/  SHF.R.S32.HI R6, RZ, 0x6, R7 ;  /* 0x00000006ff067819 */ /* 0x000fe20000011407 */
[C---:B------:R-:W-:Y:S01]  /*2600*/  IMAD R140, R4.reuse, 0x1800, R179 ;  /* 0x00001800048c7824 */ /* 0x040fe200078e02b3 */
[----:B------:R-:W-:Y:S01]  /*2610*/  LOP3.LUT R13, R177, 0x38, R11, 0xf8, !PT ;  /* 0x00000038b10d7812 */ /* 0x000fe200078ef80b */
[----:B------:R-:W-:Y:S01]  /*2620*/  IMAD R138, R4, 0x1800, R180 ;  /* 0x00001800048a7824 */ /* 0x000fe200078e02b4 */
[----:B------:R-:W-:Y:S01]  /*2630*/  SHF.R.S32.HI R21, RZ, 0x1f, R12 ;  /* 0x0000001fff157819 */ /* 0x000fe2000001140c */
[----:B------:R-:W-:Y:S01]  /*2640*/  IMAD R139, R6, 0x1800, R179 ;  /* 0x00001800068b7824 */ /* 0x000fe200078e02b3 */
[----:B------:R-:W-:Y:S01]  /*2650*/  LOP3.LUT R10, R168, 0x38, R8, 0xf8, !PT ;  /* 0x00000038a80a7812 */ /* 0x000fe200078ef808 */
[----:B------:R-:W-:Y:S01]  /*2660*/  IMAD R134, R6, 0x1800, R180 ;  /* 0x0000180006867824 */ /* 0x000fe200078e02b4 */
[----:B0-----:R-:W-:Y:S01]  /*2670*/  SHF.R.U32.HI R20, RZ, 0x3, R168 ;  /* 0x00000003ff147819 */ /* 0x001fe200000116a8 */
[----:B------:R-:W-:Y:S01]  /*2680*/  IMAD.WIDE.U32 R92, R141, R88, R92 ;  /* 0x000000588d5c7225 */ /* 0x000fe200078e005c */
[----:B------:R-:W-:-:S02]  /*2690*/  LOP3.LUT R7, R177, 0x38, R8, 0xf8, !PT ;  /* 0x00000038b1077812 */ /* 0x000fc400078ef808 */
[----:B------:R-:W-:Y:S02]  /*26a0*/  LOP3.LUT R4, R13, R178, RZ, 0x3c, !PT ;  /* 0x000000b20d047212 */ /* 0x000fe400078e3cff */
[----:B------:R-:W-:Y:S02]  /*26b0*/  LEA.HI R14, R21, R12, RZ, 0x3 ;  /* 0x0000000c150e7211 */ /* 0x000fe400078f18ff */
[----:B------:R-:W-:Y:S01]  /*26c0*/  LOP3.LUT R15, R10, R20, RZ, 0x3c, !PT ;  /* 0x000000140a0f7212 */ /* 0x000fe200078e3cff */
[----:B------:R-:W-:Y:S01]  /*26d0*/  IMAD.IADD R139, R139, 0x1, R4 ;  /* 0x000000018b8b7824 */ /* 0x000fe200078e0204 */
[----:B------:R-:W-:Y:S02]  /*26e0*/  LOP3.LUT R7, R7, R178, RZ, 0x3c, !PT ;  /* 0x000000b207077212 */ /* 0x000fe400078e3cff */
[----:B------:R-:W-:Y:S02]  /*26f0*/  LEA.HI R12, R21, R12, RZ, 0x6 ;  /* 0x0000000c150c7211 */ /* 0x000fe400078f30ff */
[----:B------:R-:W-:Y:S01]  /*2700*/  IADD3 R138, R138, R15, RZ ;  /* 0x0000000f8a8a7210 */ /* 0x000fe20007ffe0ff */
[----:B------:R-:W-:Y:S01]  /*2710*/  IMAD.IADD R140, R140, 0x1, R7 ;  /* 0x000000018c8c7824 */ /* 0x000fe200078e0207 */
[----:B------:R-:W-:-:S02]  /*2720*/  SHF.R.S32.HI R15, RZ, 0x1f, R141 ;  /* 0x0000001fff0f7819 */ /* 0x000fc4000001148d */
[----:B------:R-:W-:Y:S02]  /*2730*/  SHF.R.S32.HI R12, RZ, 0x6, R12 ;  /* 0x00000006ff0c7819 */ /* 0x000fe4000001140c */
[----:B------:R-:W-:Y:S02]  /*2740*/  LOP3.LUT R4, R168, 0x38, R11, 0xf8, !PT ;  /* 0x00000038a8047812 */ /* 0x000fe400078ef80b */
[--C-:B------:R-:W-:Y:S01]  /*2750*/  LOP3.LUT R7, R177, 0x38, R14.reuse, 0xf8, !PT ;  /* 0x00000038b1077812 */ /* 0x100fe200078ef80e */
[----:B------:R-:W-:Y:S01]  /*2760*/  IMAD R136, R12, 0x1800, R179 ;  /* 0x000018000c887824 */ /* 0x000fe200078e02b3 */
[----:B------:R-:W-:Y:S01]  /*2770*/  LOP3.LUT R13, R4, R20, RZ, 0x3c, !PT ;  /* 0x00000014040d7212 */ /* 0x000fe200078e3cff */
[----:B------:R-:W-:Y:S01]  /*2780*/  IMAD R4, R15, R94, RZ ;  /* 0x0000005e0f047224 */ /* 0x000fe200078e02ff */
[----:B------:R-:W-:Y:S01]  /*2790*/  LOP3.LUT R10, R168, 0x38, R14, 0xf8, !PT ;  /* 0x00000038a80a7812 */ /* 0x000fe200078ef80e */
[----:B------:R-:W-:Y:S01]  /*27a0*/  IMAD R133, R12, 0x1800, R180 ;  /* 0x000018000c857824 */ /* 0x000fe200078e02b4 */
[----:B------:R-:W-:Y:S01]  /*27b0*/  LOP3.LUT R7, R7, R178, RZ, 0x3c, !PT ;  /* 0x000000b207077212 */ /* 0x000fe200078e3cff */
[----:B------:R-:W-:Y:S01]  /*27c0*/  IMAD R27, R141, R95, R4 ;  /* 0x0000005f8d1b7224 */ /* 0x000fe200078e0204 */
[----:B------:R-:W-:Y:S01]  /*27d0*/  LOP3.LUT R10, R10, R20, RZ, 0x3c, !PT ;  /* 0x000000140a0a7212 */ /* 0x000fe200078e3cff */
[----:B------:R-:W-:Y:S01]  /*27e0*/  IMAD R4, R15, R88, RZ ;  /* 0x000000580f047224 */ /* 0x000fe200078e02ff */
[----:B------:R-:W-:Y:S01]  /*27f0*/  IADD3 R136, R136, R7, RZ ;  /* 0x0000000788887210 */ /* 0x000fe20007ffe0ff */
[----:B------:R-:W-:Y:S01]  /*2800*/  IMAD.IADD R134, R134, 0x1, R13 ;  /* 0x0000000186867824 */ /* 0x000fe200078e020d */
[----:B------:R-:W-:Y:S01]  /*2810*/  ISETP.GE.AND P3, PT, R19, UR5, PT ;  /* 0x0000000513007c0c */ /* 0x000fe2000bf66270 */
[----:B------:R-:W-:Y:S01]  /*2820*/  IMAD.IADD R133, R133, 0x1, R10 ;  /* 0x0000000185857824 */ /* 0x000fe200078e020a */
[----:B------:R-:W-:Y:S01]  /*2830*/  LOP3.LUT R7, R177, 0x18, R16, 0xf8, !PT ;  /* 0x00000018b1077812 */ /* 0x000fe200078ef810 */
[----:B------:R-:W-:Y:S01]  /*2840*/  IMAD R103, R141, R89, R4 ;  /* 0x000000598d677224 */ /* 0x000fe200078e0204 */
[----:B------:R-:W-:Y:S01]  /*2850*/  ISETP.GE.AND P2, PT, R23, UR4, PT ;  /* 0x0000000417007c0c */ /* 0x000fe2000bf46270 */
[----:B------:R-:W-:Y:S01]  /*2860*/  IMAD R13, R95, 0x60, RZ ;  /* 0x000000605f0d7824 */ /* 0x000fe200078e02ff */
[----:B------:R-:W-:Y:S01]  /*2870*/  SEL R6, RZ, 0x8, P3 ;  /* 0x00000008ff067807 */ /* 0x000fe20001800000 */
[----:B------:R-:W-:Y:S01]  /*2880*/  IMAD.IADD R106, R99, 0x1, R27 ;  /* 0x00000001636a7824 */ /* 0x000fe200078e021b */
[----:B------:R-:W-:Y:S01]  /*2890*/  LOP3.LUT P4, RZ, R219, 0x4, RZ, 0xc0, !PT ;  /* 0x00000004dbff7812 */ /* 0x000fe2000788c0ff */
[----:B------:R-:W-:Y:S01]  /*28a0*/  IMAD.IADD R105, R93, 0x1, R103 ;  /* 0x000000015d697824 */ /* 0x000fe200078e0267 */
[----:B------:R-:W-:Y:S01]  /*28b0*/  LOP3.LUT R4, R7, R178, RZ, 0x3c, !PT ;  /* 0x000000b207047212 */ /* 0x000fe200078e3cff */
[----:B------:R-:W-:Y:S01]  /*28c0*/  IMAD.IADD R103, R103, 0x1, R91 ;  /* 0x0000000167677824 */ /* 0x000fe200078e025b */
[----:B------:R-:W-:-:S02]  /*28d0*/  SEL R10, RZ, 0x20, P2 ;  /* 0x00000020ff0a7807 */ /* 0x000fc40001000000 */
[C---:B------:R-:W-:Y:S01]  /*28e0*/  SHF.L.U64.HI R109, R88.reuse, 0x6, R89 ;  /* 0x00000006586d7819 */ /* 0x040fe20000010259 */
[----:B------:R-:W-:Y:S01]  /*28f0*/  IMAD.IADD R4, R179, 0x1, R4 ;  /* 0x00000001b3047824 */ /* 0x000fe200078e0204 */
[C---:B------:R-:W-:Y:S01]  /*2900*/  SHF.L.U32 R110, R88.reuse, 0x6, RZ ;  /* 0x00000006586e7819 */ /* 0x040fe200000006ff */
[----:B------:R-:W-:Y:S01]  /*2910*/  IMAD.WIDE.U32 R88, R88, 0x60, RZ ;  /* 0x0000006058587825 */ /* 0x000fe200078e00ff */
[----:B------:R-:W-:Y:S02]  /*2920*/  LOP3.LUT R21, R5, R6, RZ, 0xfc, !PT ;  /* 0x0000000605157212 */ /* 0x000fe400078efcff */
[C---:B------:R-:W-:Y:S01]  /*2930*/  SHF.L.U64.HI R107, R94.reuse, 0x6, R95 ;  /* 0x000000065e6b7819 */ /* 0x040fe2000001025f */
[----:B------:R-:W-:Y:S01]  /*2940*/  IMAD.WIDE.U32 R94, R94, 0x60, RZ ;  /* 0x000000605e5e7825 */ /* 0x000fe200078e00ff */
[----:B------:R-:W-:Y:S02]  /*2950*/  SEL R127, R127, 0xffffffe0, !P4 ;  /* 0xffffffe07f7f7807 */ /* 0x000fe40006000000 */
[----:B------:R-:W-:Y:S01]  /*2960*/  SHF.R.S32.HI R121, RZ, 0x3, R8 ;  /* 0x00000003ff797819 */ /* 0x000fe20000011408 */
[----:B------:R-:W-:Y:S01]  /*2970*/  IMAD.IADD R130, R95, 0x1, R13 ;  /* 0x000000015f827824 */ /* 0x000fe200078e020d */
[----:B------:R-:W-:Y:S01]  /*2980*/  LOP3.LUT R6, R8, 0xfffffff8, RZ, 0xc0, !PT ;  /* 0xfffffff808067812 */ /* 0x000fe200078ec0ff */
[----:B------:R-:W-:Y:S01]  /*2990*/  IMAD.IADD R132, R127, 0x1, R4 ;  /* 0x000000017f847824 */ /* 0x000fe200078e0204 */
[----:B------:R-:W-:-:S02]  /*29a0*/  LOP3.LUT R87, R9, R10, RZ, 0xfc, !PT ;  /* 0x0000000a09577212 */ /* 0x000fc400078efcff */
[----:B------:R-:W-:Y:S02]  /*29b0*/  LOP3.LUT R7, R11, 0xfffffff8, RZ, 0xc0, !PT ;  /* 0xfffffff80b077812 */ /* 0x000fe400078ec0ff */
[----:B------:R-:W-:Y:S02]  /*29c0*/  LOP3.LUT R8, R14, 0xfffffff8, RZ, 0xc0, !PT ;  /* 0xfffffff80e087812 */ /* 0x000fe400078ec0ff */
[----:B------:R-:W-:Y:S02]  /*29d0*/  IADD3 R104, R27, R97, RZ ;  /* 0x000000611b687210 */ /* 0x000fe40007ffe0ff */
[C---:B------:R-:W-:Y:S02]  /*29e0*/  LOP3.LUT R10, R21.reuse, 0x2, RZ, 0xc0, !PT ;  /* 0x00000002150a7812 */ /* 0x040fe400078ec0ff */
[----:B------:R-:W-:Y:S02]  /*29f0*/  LOP3.LUT R20, R21, 0x4, RZ, 0xc0, !PT ;  /* 0x0000000415147812 */ /* 0x000fe400078ec0ff */
[----:B------:R-:W-:-:S02]  /*2a00*/  LOP3.LUT R26, R87, 0x2, RZ, 0xc0, !PT ;  /* 0x00000002571a7812 */ /* 0x000fc400078ec0ff */
[C---:B------:R-:W-:Y:S02]  /*2a10*/  LOP3.LUT R27, R87.reuse, 0x4, RZ, 0xc0, !PT ;  /* 0x00000004571b7812 */ /* 0x040fe400078ec0ff */
[C---:B------:R-:W-:Y:S02]  /*2a20*/  LOP3.LUT R101, R87.reuse, 0x8, RZ, 0xc0, !PT ;  /* 0x0000000857657812 */ /* 0x040fe400078ec0ff */
[----:B------:R-:W-:Y:S02]  /*2a30*/  LOP3.LUT R100, R87, 0x10, RZ, 0xc0, !PT ;  /* 0x0000001057647812 */ /* 0x000fe400078ec0ff */
[----:B-1----:R-:W-:Y:S02]  /*2a40*/  LEA.HI R218, R218, 0x8, RZ, 0x19 ;  /* 0x00000008dada7811 */ /* 0x002fe400078fc8ff */
[----:B------:R-:W-:Y:S02]  /*2a50*/  SHF.L.U32 R125, R125, 0x1, RZ ;  /* 0x000000017d7d7819 */ /* 0x000fe400000006ff */
[----:B------:R-:W-:-:S02]  /*2a60*/  IADD3 R131, R89, R131, RZ ;  /* 0x0000008359837210 */ /* 0x000fc40007ffe0ff */
[----:B------:R-:W-:Y:S02]  /*2a70*/  LOP3.LUT R5, R5, 0x1, RZ, 0xc0, !PT ;  /* 0x0000000105057812 */ /* 0x000fe400078ec0ff */
[----:B------:R-:W-:Y:S02]  /*2a80*/  SHF.R.S32.HI R120, RZ, 0x3, R11 ;  /* 0x00000003ff787819 */ /* 0x000fe4000001140b */
[----:B------:R-:W-:Y:S02]  /*2a90*/  SHF.R.S32.HI R119, RZ, 0x3, R14 ;  /* 0x00000003ff777819 */ /* 0x000fe4000001140e */
[----:B------:R-:W-:Y:S02]  /*2aa0*/  LOP3.LUT R9, R9, 0x1, RZ, 0xc0, !PT ;  /* 0x0000000109097812 */ /* 0x000fe400078ec0ff */
[----:B------:R-:W-:Y:S02]  /*2ab0*/  LOP3.LUT R21, R21, 0x8, RZ, 0xc0, !PT ;  /* 0x0000000815157812 */ /* 0x000fe400078ec0ff */
[----:B------:R-:W-:-:S02]  /*2ac0*/  SHF.R.S32.HI R113, RZ, 0x1f, R6 ;  /* 0x0000001fff717819 */ /* 0x000fc40000011406 */
[----:B------:R-:W-:Y:S02]  /*2ad0*/  SHF.R.S32.HI R112, RZ, 0x1f, R7 ;  /* 0x0000001fff707819 */ /* 0x000fe40000011407 */
[----:B------:R-:W-:Y:S02]  /*2ae0*/  SHF.R.S32.HI R111, RZ, 0x1f, R8 ;  /* 0x0000001fff6f7819 */ /* 0x000fe40000011408 */
[----:B------:R-:W-:Y:S02]  /*2af0*/  LOP3.LUT R87, R87, 0x20, RZ, 0xc0, !PT ;  /* 0x0000002057577812 */ /* 0x000fe400078ec0ff */
[----:B------:R-:W-:-:S07]  /*2b00*/  SHF.R.S32.HI R128, RZ, 0x1f, R102 ;  /* 0x0000001fff807819 */ /* 0x000fce0000011466 */
.L_x_562:
[----:B---3--:R-:W2:Y:S01]  /*2b10*/  LDL.LU R31, [R1+0x38] ;  /* 0x00003800011f7983 */ /* 0x008ea20000300800 */
[----:B------:R-:W0:Y:S01]  /*2b20*/  LDC R81, c[0x0][0x430] ;  /* 0x00010c00ff517b82 */ /* 0x000e220000000800 */
[----:B------:R-:W-:Y:S01]  /*2b30*/  IADD3 R24, R24, -0x1, RZ ;  /* 0xffffffff18187810 */ /* 0x000fe20007ffe0ff */
[----:B------:R-:W-:-:S04]  /*2b40*/  IMAD.MOV.U32 R80, RZ, RZ, RZ ;  /* 0x000000ffff507224 */ /* 0x000fc800078e00ff */
[----:B------:R-:W-:Y:S02]  /*2b50*/  IMAD R12, R24, 0x60, R114 ;  /* 0x00000060180c7824 */ /* 0x000fe400078e0272 */
[----:B------:R-:W1:Y:S02]  /*2b60*/  LDC R124, c[0x0][0x3f4] ;  /* 0x0000fd00ff7c7b82 */ /* 0x000e640000000800 */
[----:B------:R-:W-:Y:S01]  /*2b70*/  IMAD.IADD R32, R129, 0x1, R12 ;  /* 0x0000000181207824 */ /* 0x000fe200078e020c */
[----:B------:R-:W-:-:S03]  /*2b80*/  ISETP.GE.AND P2, PT, R12, R25, PT ;  /* 0x000000190c00720c */ /* 0x000fc60003f46270 */
[----:B------:R-:W-:Y:S01]  /*2b90*/  IMAD.MOV.U32 R28, RZ, RZ, R32 ;  /* 0x000000ffff1c7224 */ /* 0x000fe200078e0020 */
[----:B------:R-:W-:Y:S02]  /*2ba0*/  ISETP.GT.OR P2, PT, R114, 0x5f, P2 ;  /* 0x0000005f7200780c */ /* 0x000fe40001744670 */
[----:B0-----:R-:W-:-:S11]  /*2bb0*/  ISETP.NE.AND P3, PT, R81, 0x1, PT ;  /* 0x000000015100780c */ /* 0x001fd60003f65270 */
[----:B------:R-:W0:Y:S08]  /*2bc0*/  @!P2 LDC.64 R14, c[0x0][0x428] ;  /* 0x00010a00ff0eab82 */ /* 0x000e300000000a00 */
[----:B------:R-:W3:Y:S08]  /*2bd0*/  @!P2 LDC.64 R12, c[0x0][0x418] ;  /* 0x00010600ff0cab82 */ /* 0x000ef00000000a00 */
[----:B------:R-:W4:Y:S08]  /*2be0*/  @P3 LDC R11, c[0x0][0x434] ;  /* 0x00010d00ff0b3b82 */ /* 0x000f300000000800 */
[----:B------:R-:W1:Y:S01]  /*2bf0*/  @P3 LDC R30, c[0x0][0x438] ;  /* 0x00010e00ff1e3b82 */ /* 0x000e620000000800 */
[----:B----4-:R-:W-:-:S05]  /*2c00*/  @P3 IMAD.HI.U32 R11, R32, R11, RZ ;  /* 0x0000000b200b3227 */ /* 0x010fca00078e00ff */
[----:B-1----:R-:W-:Y:S01]  /*2c10*/  @P3 SHF.R.U32.HI R28, RZ, R30, R11 ;  /* 0x0000001eff1c3219 */ /* 0x002fe2000001160b */
[----:B0-----:R-:W-:-:S03]  /*2c20*/  @!P2 IMAD R11, R128, R14, RZ ;  /* 0x0000000e800ba224 */ /* 0x001fc600078e02ff */
[--C-:B------:R-:W-:Y:S01]  /*2c30*/  @!P2 SHF.R.S32.HI R29, RZ, 0x1f, R28.reuse ;  /* 0x0000001fff1da819 */ /* 0x100fe2000001141c */
[C---:B------:R-:W-:Y:S02]  /*2c40*/  @!P2 IMAD R11, R102.reuse, R15, R11 ;  /* 0x0000000f660ba224 */ /* 0x040fe400078e020b */
[----:B------:R-:W-:-:S05]  /*2c50*/  @!P2 IMAD.WIDE.U32 R14, R102, R14, R28 ;  /* 0x0000000e660ea225 */ /* 0x000fca00078e001c */
[----:B------:R-:W-:Y:S02]  /*2c60*/  @!P2 IADD3 R11, R15, R11, RZ ;  /* 0x0000000b0f0ba210 */ /* 0x000fe40007ffe0ff */
[----:B---3--:R-:W-:-:S04]  /*2c70*/  @!P2 LEA R12, P3, R14, R12, 0x2 ;  /* 0x0000000c0e0ca211 */ /* 0x008fc800078610ff */
[----:B------:R-:W-:Y:S02]  /*2c80*/  @!P2 LEA.HI.X R13, R14, R13, R11, 0x2, P3 ;  /* 0x0000000d0e0da211 */ /* 0x000fe400018f140b */
[----:B------:R-:W-:-:S03]  /*2c90*/  ISETP.GT.AND P3, PT, R24, R126, PT ;  /* 0x0000007e1800720c */ /* 0x000fc60003f64270 */
[----:B------:R0:W5:Y:S01]  /*2ca0*/  @!P2 LDG.E R80, desc[UR56][R12.64] ;  /* 0x000000380c50a981 */ /* 0x000162000c1e1900 */
[----:B------:R-:W-:Y:S01]  /*2cb0*/  ISETP.GE.AND P2, PT, R124, 0x1, PT ;  /* 0x000000017c00780c */ /* 0x000fe20003f46270 */
[----:B------:R-:W-:Y:S01]  /*2cc0*/  IMAD.MOV R14, RZ, RZ, -R28 ;  /* 0x000000ffff0e7224 */ /* 0x000fe200078e0a1c */
[----:B------:R-:W-:Y:S05]  /*2cd0*/  YIELD ;  /* 0x0000000000007946 */ /* 0x000fea0003800000 */
[----:B------:R-:W-:Y:S01]  /*2ce0*/  IMAD R81, R81, R14, R32 ;  /* 0x0000000e51517224 */ /* 0x000fe200078e0220 */
[----:B------:R-:W-:Y:S01]  /*2cf0*/  BSSY B0, `(.L_x_457) ;  /* 0x00007bc000007945 */ /* 0x000fe20003800000 */
[----:B------:R-:W-:-:S02]  /*2d00*/  IMAD R14, R18, 0x4800, R4 ;  /* 0x00004800120e7824 */ /* 0x000fc400078e0204 */
[----:B------:R-:W-:-:S03]  /*2d10*/  IMAD R28, R18, 0x4800, R132 ;  /* 0x00004800121c7824 */ /* 0x000fc600078e0284 */
[----:B------:R-:W-:Y:S01]  /*2d20*/  LEA R29, R14, R123, 0x1 ;  /* 0x0000007b0e1d7211 */ /* 0x000fe200078e08ff */
[----:B------:R-:W-:Y:S01]  /*2d30*/  IMAD R28, R28, 0x2, R123 ;  /* 0x000000021c1c7824 */ /* 0x000fe200078e027b */
[----:B--2---:R-:W-:-:S04]  /*2d40*/  LOP3.LUT R31, R31, 0xfffffffd, RZ, 0xc0, !PT ;  /* 0xfffffffd1f1f7812 */ /* 0x004fc800078ec0ff */
[----:B------:R-:W-:-:S05]  /*2d50*/  @P3 LOP3.LUT R31, R31, 0x2, RZ, 0xfc, !PT ;  /* 0x000000021f1f3812 */ /* 0x000fca00078efcff */
[----:B------:R0:W-:Y:S01]  /*2d60*/  STL [R1+0x38], R31 ;  /* 0x0000381f01007387 */ /* 0x0001e20000100800 */
[----:B------:R-:W-:Y:S05]  /*2d70*/  @!P2 BRA `(.L_x_458) ;  /* 0x000000740000a947 */ /* 0x000fea0003800000 */
[----:B------:R-:W-:Y:S01]  /*2d80*/  SHF.R.S32.HI R82, RZ, 0x1f, R81 ;  /* 0x0000001fff527819 */ /* 0x000fe20000011451 */
[----:B------:R-:W-:Y:S01]  /*2d90*/  ULDC.64 UR4, c[0x0][0x300] ;  /* 0x0000c00000047ab9 */ /* 0x000fe20000000a00 */
[----:B-----5:R-:W-:Y:S01]  /*2da0*/  SHF.R.S32.HI R83, RZ, 0x1f, R80 ;  /* 0x0000001fff537819 */ /* 0x020fe20000011450 */
[C---:B0-----:R-:W-:Y:S01]  /*2db0*/  IMAD.WIDE.U32 R12, R81.reuse, UR4, RZ ;  /* 0x00000004510c7c25 */ /* 0x041fe2000f8e00ff */
[----:B------:R-:W-:Y:S02]  /*2dc0*/  ULDC.U8 UR6, c[0x0][0x410] ;  /* 0x0001040000067ab9 */ /* 0x000fe40000000000 */
[----:B------:R-:W-:Y:S01]  /*2dd0*/  ISETP.NE.AND P2, PT, RZ, UR6, PT ;  /* 0x00000006ff007c0c */ /* 0x000fe2000bf45270 */
[----:B------:R-:W-:Y:S02]  /*2de0*/  IMAD R14, R82, UR4, RZ ;  /* 0x00000004520e7c24 */ /* 0x000fe4000f8e02ff */
[----:B------:R-:W-:Y:S02]  /*2df0*/  IMAD R84, R24, -0x60, R25 ;  /* 0xffffffa018547824 */ /* 0x000fe400078e0219 */
[----:B------:R-:W-:Y:S01]  /*2e00*/  IMAD R11, R81, UR5, R14 ;  /* 0x00000005510b7c24 */ /* 0x000fe2000f8e020e */
[----:B------:R-:W-:Y:S01]  /*2e10*/  ULDC.64 UR4, c[0x0][0x310] ;  /* 0x0000c40000047ab9 */ /* 0x000fe20000000a00 */
[----:B------:R-:W-:Y:S01]  /*2e20*/  IMAD R14, R130, R24, RZ ;  /* 0x00000018820e7224 */ /* 0x000fe200078e02ff */
[----:B------:R-:W-:Y:S01]  /*2e30*/  VIMNMX R84, R84, 0x60, PT ;  /* 0x0000006054547848 */ /* 0x000fe20003fe0100 */
[----:B------:R-:W-:-:S02]  /*2e40*/  IMAD R15, R83, UR4, RZ ;  /* 0x00000004530f7c24 */ /* 0x000fc4000f8e02ff */
[----:B------:R-:W-:Y:S01]  /*2e50*/  IMAD.IADD R13, R13, 0x1, R11 ;  /* 0x000000010d0d7824 */ /* 0x000fe200078e020b */
[----:B------:R-:W-:Y:S01]  /*2e60*/  SHF.R.S32.HI R11, RZ, 0x1f, R24 ;  /* 0x0000001fff0b7819 */ /* 0x000fe20000011418 */
[C---:B------:R-:W-:Y:S02]  /*2e70*/  IMAD R15, R80.reuse, UR5, R15 ;  /* 0x00000005500f7c24 */ /* 0x040fe4000f8e020f */
[----:B------:R-:W-:Y:S01]  /*2e80*/  IMAD.WIDE.U32 R12, R80, UR4, R12 ;  /* 0x00000004500c7c25 */ /* 0x000fe2000f8e000c */
[----:B------:R-:W-:-:S03]  /*2e90*/  ULDC.64 UR4, c[0x0][0x308] ;  /* 0x0000c20000047ab9 */ /* 0x000fc60000000a00 */
[----:B------:R-:W-:Y:S01]  /*2ea0*/  IMAD R33, R11, R94, R14 ;  /* 0x0000005e0b217224 */ /* 0x000fe200078e020e */
[----:B------:R-:W-:Y:S01]  /*2eb0*/  IADD3 R13, R13, R15, RZ ;  /* 0x0000000f0d0d7210 */ /* 0x000fe20007ffe0ff */
[----:B------:R-:W-:Y:S02]  /*2ec0*/  IMAD R15, R131, R24, RZ ;  /* 0x00000018830f7224 */ /* 0x000fe400078e02ff */
[----:B------:R-:W-:-:S04]  /*2ed0*/  IMAD.WIDE.U32 R30, R162, UR4, R12 ;  /* 0x00000004a21e7c25 */ /* 0x000fc8000f8e000c */
[----:B------:R-:W-:Y:S01]  /*2ee0*/  IMAD R115, R162, UR5, R31 ;  /* 0x00000005a2737c24 */ /* 0x000fe2000f8e021f */
[----:B------:R-:W-:Y:S01]  /*2ef0*/  ULDC.64 UR4, c[0x0][0x2e8] ;  /* 0x0000ba0000047ab9 */ /* 0x000fe20000000a00 */
[----:B------:R-:W-:Y:S01]  /*2f00*/  IMAD R35, R11, R88, R15 ;  /* 0x000000580b237224 */ /* 0x000fe200078e020f */
[----:B------:R-:W-:Y:S01]  /*2f10*/  LEA R118, P3, R30, UR4, 0x1 ;  /* 0x000000041e767c11 */ /* 0x000fe2000f8608ff */
[----:B------:R-:W-:-:S03]  /*2f20*/  IMAD.WIDE.U32 R14, R94, R24, RZ ;  /* 0x000000185e0e7225 */ /* 0x000fc600078e00ff */
[----:B------:R-:W-:Y:S01]  /*2f30*/  LEA.HI.X R115, R30, UR5, R115, 0x1, P3 ;  /* 0x000000051e737c11 */ /* 0x000fe200098f0c73 */
[----:B------:R-:W-:-:S04]  /*2f40*/  IMAD.WIDE.U32 R12, R88, R24, RZ ;  /* 0x00000018580c7225 */ /* 0x000fc800078e00ff */
[----:B------:R-:W-:Y:S02]  /*2f50*/  IMAD.IADD R11, R15, 0x1, R33 ;  /* 0x000000010f0b7824 */ /* 0x000fe400078e0221 */
[----:B------:R-:W-:Y:S01]  /*2f60*/  IMAD.IADD R78, R13, 0x1, R35 ;  /* 0x000000010d4e7824 */ /* 0x000fe200078e0223 */
[----:B------:R-:W-:Y:S06]  /*2f70*/  @!P2 BRA `(.L_x_459) ;  /* 0x0000003400cca947 */ /* 0x000fec0003800000 */
[----:B------:R-:W-:Y:S01]  /*2f80*/  ISETP.GE.AND P3, PT, R166, R84, PT ;  /* 0x00000054a600720c */ /* 0x000fe20003f66270 */
[----:B------:R-:W-:Y:S01]  /*2f90*/  BSSY B1, `(.L_x_460) ;  /* 0x0000037000017945 */ /* 0x000fe20003800000 */
        /* <DEDUP_REMOVED lines=12> */
[----:B------:R-:W-:Y:S01]  /*3060*/  CS2R R76, SRZ ;  /* 0x00000000004c7805 */ /* 0x000fe2000001ff00 */
[----:B------:R-:W-:Y:S06]  /*3070*/  @P3 BRA `(.L_x_461) ;  /* 0x0000000000a03947 */ /* 0x000fec0003800000 */
[----:B------:R-:W-:Y:S01]  /*3080*/  IADD3 R33, P2, R98, R14, RZ ;  /* 0x0000000e62217210 */ /* 0x000fe20007f5e0ff */
[----:B------:R-:W-:Y:S01]  /*3090*/  ULDC.64 UR4, c[0x0][0x3e8] ;  /* 0x0000fa0000047ab9 */ /* 0x000fe20000000a00 */
[----:B------:R-:W-:Y:S02]  /*30a0*/  CS2R R74, SRZ ;  /* 0x00000000004a7805 */ /* 0x000fe4000001ff00 */
[----:B------:R-:W-:Y:S02]  /*30b0*/  CS2R R76, SRZ ;  /* 0x00000000004c7805 */ /* 0x000fe4000001ff00 */
[----:B------:R-:W-:Y:S02]  /*30c0*/  IADD3.X R34, R11, R106, RZ, P2, !PT ;  /* 0x0000006a0b227210 */ /* 0x000fe400017fe4ff */
[----:B------:R-:W-:-:S04]  /*30d0*/  LEA R32, P2, R33, UR4, 0x1 ;  /* 0x0000000421207c11 */ /* 0x000fc8000f8408ff */
[----:B------:R-:W-:Y:S01]  /*30e0*/  LEA.HI.X R33, R33, UR5, R34, 0x1, P2 ;  /* 0x0000000521217c11 */ /* 0x000fe200090f0c22 */
[----:B------:R-:W-:Y:S01]  /*30f0*/  ULDC.64 UR4, c[0x0][0x400] ;  /* 0x0001000000047ab9 */ /* 0x000fe20000000a00 */
[----:B------:R-:W-:-:S05]  /*3100*/  IADD3 R35, P2, R92, R12, RZ ;  /* 0x0000000c5c237210 */ /* 0x000fca0007f5e0ff */
[----:B------:R-:W-:Y:S01]  /*3110*/  IMAD.X R36, R78, 0x1, R105, P2 ;  /* 0x000000014e247824 */ /* 0x000fe200010e0669 */
[----:B------:R-:W-:-:S04]  /*3120*/  LEA R34, P2, R35, UR4, 0x1 ;  /* 0x0000000423227c11 */ /* 0x000fc8000f8408ff */
[----:B------:R-:W-:Y:S02]  /*3130*/  LEA.HI.X R35, R35, UR5, R36, 0x1, P2 ;  /* 0x0000000523237c11 */ /* 0x000fe400090f0c24 */
[----:B------:R-:W-:Y:S02]  /*3140*/  ISETP.GE.AND P2, PT, R160, R124, PT ;  /* 0x0000007ca000720c */ /* 0x000fe40003f46270 */
[----:B------:R-:W-:Y:S02]  /*3150*/  CS2R R70, SRZ ;  /* 0x0000000000467805 */ /* 0x000fe4000001ff00 */
[----:B------:R-:W-:-:S09]  /*3160*/  CS2R R72, SRZ ;  /* 0x0000000000487805 */ /* 0x000fd2000001ff00 */
[----:B------:R0:W5:Y:S04]  /*3170*/  @!P2 LDG.E.64 R74, desc[UR56][R32.64] ;  /* 0x00000038204aa981 */ /* 0x000168000c1e1b00 */
[----:B------:R0:W5:Y:S01]  /*3180*/  @!P2 LDG.E.64 R76, desc[UR56][R34.64] ;  /* 0x00000038224ca981 */ /* 0x000162000c1e1b00 */
        /* <DEDUP_REMOVED lines=20> */
[----:B------:R-:W-:-:S13]  /*32d0*/  ISETP.GE.AND P2, PT, R173, R124, PT ;  /* 0x0000007cad00720c */ /* 0x000fda0003f46270 */
[----:B------:R0:W5:Y:S04]  /*32e0*/  @!P2 LDG.E.64 R54, desc[UR56][R32.64+0xa0] ;  /* 0x0000a0382036a981 */ /* 0x000168000c1e1b00 */
[----:B------:R0:W5:Y:S02]  /*32f0*/  @!P2 LDG.E.64 R56, desc[UR56][R34.64+0xa0] ;  /* 0x0000a0382238a981 */ /* 0x000164000c1e1b00 */
.L_x_461:
[----:B------:R-:W-:Y:S05]  /*3300*/  BSYNC B1 ;  /* 0x0000000000017941 */ /* 0x000fea0003800000 */
.L_x_460:
[----:B0-----:R-:W-:Y:S01]  /*3310*/  VIADD R32, R166, 0x40 ;  /* 0x00000040a6207836 */ /* 0x001fe20000000000 */
[----:B------:R-:W-:Y:S01]  /*3320*/  BSSY B1, `(.L_x_462) ;  /* 0x0000036000017945 */ /* 0x000fe20003800000 */
[----:B------:R-:W-:Y:S02]  /*3330*/  CS2R R34, SRZ ;  /* 0x0000000000227805 */ /* 0x000fe4000001ff00 */
[----:B------:R-:W-:Y:S02]  /*3340*/  CS2R R38, SRZ ;  /* 0x0000000000267805 */ /* 0x000fe4000001ff00 */
[----:B------:R-:W-:Y:S02]  /*3350*/  CS2R R42, SRZ ;  /* 0x00000000002a7805 */ /* 0x000fe4000001ff00 */
[----:B------:R-:W-:Y:S02]  /*3360*/  ISETP.GE.AND P4, PT, R32, R84, PT ;  /* 0x000000542000720c */ /* 0x000fe40003f86270 */
[----:B------:R-:W-:-:S02]  /*3370*/  CS2R R46, SRZ ;  /* 0x00000000002e7805 */ /* 0x000fc4000001ff00 */
[----:B------:R-:W-:Y:S02]  /*3380*/  CS2R R50, SRZ ;  /* 0x0000000000327805 */ /* 0x000fe4000001ff00 */
[----:B------:R-:W-:Y:S02]  /*3390*/  CS2R R32, SRZ ;  /* 0x0000000000207805 */ /* 0x000fe4000001ff00 */
[----:B------:R-:W-:Y:S02]  /*33a0*/  CS2R R36, SRZ ;  /* 0x0000000000247805 */ /* 0x000fe4000001ff00 */
[----:B------:R-:W-:Y:S02]  /*33b0*/  CS2R R40, SRZ ;  /* 0x0000000000287805 */ /* 0x000fe4000001ff00 */
[----:B------:R-:W-:Y:S02]  /*33c0*/  CS2R R44, SRZ ;  /* 0x00000000002c7805 */ /* 0x000fe4000001ff00 */
[----:B------:R-:W-:-:S02]  /*33d0*/  CS2R R48, SRZ ;  /* 0x0000000000307805 */ /* 0x000fc4000001ff00 */
[----:B------:R-:W-:Y:S01]  /*33e0*/  CS2R R52, SRZ ;  /* 0x0000000000347805 */ /* 0x000fe2000001ff00 */
[----:B------:R-:W-:Y:S06]  /*33f0*/  @P4 BRA `(.L_x_463) ;  /* 0x0000000000a04947 */ /* 0x000fec0003800000 */
[----:B------:R-:W-:Y:S01]  /*3400*/  IADD3 R15, P2, P5, R98, R14, R108 ;  /* 0x0000000e620f7210 */ /* 0x000fe20007d5e06c */
[----:B------:R-:W-:Y:S01]  /*3410*/  ULDC.64 UR4, c[0x0][0x3e8] ;  /* 0x0000fa0000047ab9 */ /* 0x000fe20000000a00 */
[----:B------:R-:W-:Y:S02]  /*3420*/  CS2R R50, SRZ ;  /* 0x0000000000327805 */ /* 0x000fe4000001ff00 */
[----:B------:R-:W-:Y:S02]  /*3430*/  CS2R R52, SRZ ;  /* 0x0000000000347805 */ /* 0x000fe4000001ff00 */
[----:B------:R-:W-:Y:S02]  /*3440*/  IADD3.X R30, R106, R11, R107, P2, P5 ;  /* 0x0000000b6a1e7210 */ /* 0x000fe400017ea46b */
[----:B------:R-:W-:-:S04]  /*3450*/  IADD3 R13, P2, P5, R92, R12, R110 ;  /* 0x0000000c5c0d7210 */ /* 0x000fc80007d5e06e */
[----:B------:R-:W-:Y:S02]  /*3460*/  IADD3.X R78, R105, R78, R109, P2, P5 ;  /* 0x0000004e694e7210 */ /* 0x000fe400017ea46d */
[----:B------:R-:W-:-:S04]  /*3470*/  LEA R14, P2, R15, UR4, 0x1 ;  /* 0x000000040f0e7c11 */ /* 0x000fc8000f8408ff */
[----:B------:R-:W-:Y:S01]  /*3480*/  LEA.HI.X R15, R15, UR5, R30, 0x1, P2 ;  /* 0x000000050f0f7c11 */ /* 0x000fe200090f0c1e */
[----:B------:R-:W-:Y:S02]  /*3490*/  ULDC.64 UR4, c[0x0][0x400] ;  /* 0x0001000000047ab9 */ /* 0x000fe40000000a00 */
        /* <DEDUP_REMOVED lines=30> */
.L_x_463:
[----:B------:R-:W-:Y:S05]  /*3680*/  BSYNC B1 ;  /* 0x0000000000017941 */ /* 0x000fea0003800000 */
.L_x_462:
[----:B-----5:R-:W-:Y:S01]  /*3690*/  IMAD.MOV.U32 R11, RZ, RZ, R55 ;  /* 0x000000ffff0b7224 */ /* 0x020fe200078e0037 */
[----:B0-----:R-:W-:Y:S01]  /*36a0*/  MOV R12, R54 ;  /* 0x00000036000c7202 */ /* 0x001fe20000000f00 */
[----:B------:R-:W-:Y:S01]  /*36b0*/  IMAD.MOV.U32 R14, RZ, RZ, R58 ;  /* 0x000000ffff0e7224 */ /* 0x000fe200078e003a */
[----:B------:R-:W-:Y:S01]  /*36c0*/  MOV R13, R59 ;  /* 0x0000003b000d7202 */ /* 0x000fe20000000f00 */
[----:B------:R-:W-:Y:S01]  /*36d0*/  UISETP.NE.AND UP0, UPT, UR58, 0x3, UPT ;  /* 0x000000033a00788c */ /* 0x000fe2000bf05270 */
[----:B------:R-:W-:Y:S01]  /*36e0*/  PRMT R155, R12, 0x5410, R11 ;  /* 0x000054100c9b7816 */ /* 0x000fe2000000000b */
[----:B------:R-:W-:Y:S01]  /*36f0*/  IMAD.MOV.U32 R12, RZ, RZ, R62 ;  /* 0x000000ffff0c7224 */ /* 0x000fe200078e003e */
[----:B------:R-:W-:Y:S01]  /*3700*/  PRMT R158, R13, 0x5410, R14 ;  /* 0x000054100d9e7816 */ /* 0x000fe2000000000e */
[----:B------:R-:W-:Y:S01]  /*3710*/  IMAD.MOV.U32 R11, RZ, RZ, R63 ;  /* 0x000000ffff0b7224 */ /* 0x000fe200078e003f */
[----:B------:R-:W-:Y:S01]  /*3720*/  MOV R14, R71 ;  /* 0x00000047000e7202 */ /* 0x000fe20000000f00 */
[----:B------:R-:W-:Y:S01]  /*3730*/  IMAD.MOV.U32 R13, RZ, RZ, R70 ;  /* 0x000000ffff0d7224 */ /* 0x000fe200078e0046 */
[----:B------:R-:W-:Y:S01]  /*3740*/  PRMT R182, R12, 0x7610, R182 ;  /* 0x000076100cb67816 */ /* 0x000fe200000000b6 */
[----:B------:R-:W-:Y:S01]  /*3750*/  IMAD.MOV.U32 R12, RZ, RZ, R67 ;  /* 0x000000ffff0c7224 */ /* 0x000fe200078e0043 */
[----:B------:R-:W-:-:S02]  /*3760*/  PRMT R159, R11, 0x7610, R159 ;  /* 0x000076100b9f7816 */ /* 0x000fc4000000009f */
[----:B------:R-:W-:Y:S02]  /*3770*/  MOV R11, R66 ;  /* 0x00000042000b7202 */ /* 0x000fe40000000f00 */
[----:B------:R-:W-:Y:S02]  /*3780*/  PRMT R195, R14, 0x7610, R195 ;  /* 0x000076100ec37816 */ /* 0x000fe400000000c3 */
[----:B------:R-:W-:Y:S01]  /*3790*/  PRMT R193, R12, 0x5410, R11 ;  /* 0x000054100cc17816 */ /* 0x000fe2000000000b */
[----:B------:R-:W-:Y:S01]  /*37a0*/  IMAD.MOV.U32 R11, RZ, RZ, R74 ;  /* 0x000000ffff0b7224 */ /* 0x000fe200078e004a */
[----:B------:R-:W-:Y:S01]  /*37b0*/  PRMT R194, R194, 0x5410, R13 ;  /* 0x00005410c2c27816 */ /* 0x000fe2000000000d */
[----:B------:R-:W-:Y:S01]  /*37c0*/  IMAD.MOV.U32 R12, RZ, RZ, R75 ;  /* 0x000000ffff0c7224 */ /* 0x000fe200078e004b */
[----:B------:R-:W-:-:S04]  /*37d0*/  PLOP3.LUT P2, PT, PT, PT, UP0, 0x80, 0x0 ;  /* 0x000000000000781c */ /* 0x000fc80003f4f008 */
[----:B------:R-:W-:Y:S01]  /*37e0*/  PRMT R150, R11, 0x5410, R12 ;  /* 0x000054100b967816 */ /* 0x000fe2000000000c */
[----:B------:R-:W-:Y:S01]  /*37f0*/  IMAD.MOV.U32 R11, RZ, RZ, R57 ;  /* 0x000000ffff0b7224 */ /* 0x000fe200078e0039 */
[----:B------:R-:W-:-:S04]  /*3800*/  MOV R12, R56 ;  /* 0x00000038000c7202 */ /* 0x000fc80000000f00 */
[----:B------:R-:W-:Y:S01]  /*3810*/  PRMT R156, R12, 0x5410, R11 ;  /* 0x000054100c9c7816 */ /* 0x000fe2000000000b */
[----:B------:R-:W-:Y:S01]  /*3820*/  IMAD.MOV.U32 R12, RZ, RZ, R60 ;  /* 0x000000ffff0c7224 */ /* 0x000fe200078e003c */
[----:B------:R-:W-:-:S04]  /*3830*/  MOV R11, R61 ;  /* 0x0000003d000b7202 */ /* 0x000fc80000000f00 */
[----:B------:R-:W-:Y:S01]  /*3840*/  PRMT R157, R11, 0x5410, R12 ;  /* 0x000054100b9d7816 */ /* 0x000fe2000000000c */
[----:B------:R-:W-:Y:S02]  /*3850*/  IMAD.MOV.U32 R12, RZ, RZ, R64 ;  /* 0x000000ffff0c7224 */ /* 0x000fe400078e0040 */
[----:B------:R-:W-:-:S03]  /*3860*/  IMAD.MOV.U32 R11, RZ, RZ, R65 ;  /* 0x000000ffff0b7224 */ /* 0x000fc600078e0041 */
[----:B------:R-:W-:Y:S01]  /*3870*/  PRMT R182, R182, 0x5410, R12 ;  /* 0x00005410b6b67816 */ /* 0x000fe2000000000c */
[----:B------:R-:W-:Y:S01]  /*3880*/  IMAD.MOV.U32 R12, RZ, RZ, R69 ;  /* 0x000000ffff0c7224 */ /* 0x000fe200078e0045 */
[----:B------:R-:W-:Y:S02]  /*3890*/  PRMT R159, R159, 0x5410, R11 ;  /* 0x000054109f9f7816 */ /* 0x000fe4000000000b */
[----:B------:R-:W-:Y:S02]  /*38a0*/  MOV R11, R68 ;  /* 0x00000044000b7202 */ /* 0x000fe40000000f00 */
[----:B------:R-:W-:Y:S02]  /*38b0*/  PRMT R194, R12, 0x7610, R194 ;  /* 0x000076100cc27816 */ /* 0x000fe400000000c2 */
[----:B------:R-:W-:Y:S01]  /*38c0*/  PRMT R195, R195, 0x5410, R11 ;  /* 0x00005410c3c37816 */ /* 0x000fe2000000000b */
[----:B------:R-:W-:Y:S01]  /*38d0*/  IMAD.MOV.U32 R11, RZ, RZ, R72 ;  /* 0x000000ffff0b7224 */ /* 0x000fe200078e0048 */
[----:B------:R-:W-:-:S04]  /*38e0*/  MOV R12, R73 ;  /* 0x00000049000c7202 */ /* 0x000fc80000000f00 */
[----:B------:R-:W-:Y:S01]  /*38f0*/  PRMT R196, R11, 0x5410, R12 ;  /* 0x000054100bc47816 */ /* 0x000fe2000000000c */
[----:B------:R-:W-:Y:S02]  /*3900*/  IMAD.MOV.U32 R11, RZ, RZ, R76 ;  /* 0x000000ffff0b7224 */ /* 0x000fe400078e004c */
[----:B------:R-:W-:-:S05]  /*3910*/  IMAD.MOV.U32 R12, RZ, RZ, R77 ;  /* 0x000000ffff0c7224 */ /* 0x000fca00078e004d */
        /* <DEDUP_REMOVED lines=27> */
[----:B------:R-:W-:Y:S02]  /*3ad0*/  PRMT R144, R12, 0x5410, R11 ;  /* 0x000054100c907816 */ /* 0x000fe4000000000b */
[----:B------:R-:W-:-:S04]  /*3ae0*/  MOV R11, R44 ;  /* 0x0000002c000b7202 */ /* 0x000fc80000000f00 */
[----:B------:R-:W-:Y:S01]  /*3af0*/  PRMT R147, R11, 0x7610, R147 ;  /* 0x000076100b937816 */ /* 0x000fe20000000093 */
[----:B------:R-:W-:-:S05]  /*3b00*/  IMAD.MOV.U32 R11, RZ, RZ, R45 ;  /* 0x000000ffff0b7224 */ /* 0x000fca00078e002d */
[----:B------:R-:W-:Y:S01]  /*3b10*/  PRMT R147, R147, 0x5410, R11 ;  /* 0x0000541093937816 */ /* 0x000fe2000000000b */
[----:B------:R-:W-:-:S05]  /*3b20*/  IMAD.MOV.U32 R11, RZ, RZ, R48 ;  /* 0x000000ffff0b7224 */ /* 0x000fca00078e0030 */
[----:B------:R-:W-:Y:S02]  /*3b30*/  PRMT R152, R11, 0x7610, R152 ;  /* 0x000076100b987816 */ /* 0x000fe40000000098 */
[----:B------:R-:W-:-:S04]  /*3b40*/  MOV R11, R49 ;  /* 0x00000031000b7202 */ /* 0x000fc80000000f00 */
[----:B------:R-:W-:Y:S01]  /*3b50*/  PRMT R152, R152, 0x5410, R11 ;  /* 0x0000541098987816 */ /* 0x000fe2000000000b */
[----:B------:R-:W-:-:S05]  /*3b60*/  IMAD.MOV.U32 R11, RZ, RZ, R52 ;  /* 0x000000ffff0b7224 */ /* 0x000fca00078e0034 */
[----:B------:R-:W-:Y:S01]  /*3b70*/  PRMT R154, R11, 0x7610, R154 ;  /* 0x000076100b9a7816 */ /* 0x000fe2000000009a */
[----:B------:R-:W-:-:S05]  /*3b80*/  IMAD.MOV.U32 R11, RZ, RZ, R53 ;  /* 0x000000ffff0b7224 */ /* 0x000fca00078e0035 */
[----:B------:R-:W-:Y:S01]  /*3b90*/  PRMT R154, R154, 0x5410, R11 ;  /* 0x000054109a9a7816 */ /* 0x000fe2000000000b */
[----:B------:R-:W-:Y:S06]  /*3ba0*/  @!P2 BRA `(.L_x_464) ;  /* 0x000000000004a947 */ /* 0x000fec0003800000 */
[----:B------:R-:W-:Y:S01]  /*3bb0*/  BPT.TRAP 0x1 ;  /* 0x000000040000795c */ /* 0x000fe20000300000 */
.L_x_464:
[----:B------:R-:W-:Y:S01]  /*3bc0*/  LEA R85, R18, R2, 0x3 ;  /* 0x0000000212557211 */ /* 0x000fe200078e18ff */
[----:B------:R-:W-:Y:S01]  /*3bd0*/  BSSY B1, `(.L_x_465) ;  /* 0x0000004000017945 */ /* 0x000fe20003800000 */
[----:B------:R-:W-:-:S04]  /*3be0*/  SHF.L.U32 R86, R167, 0x1f, RZ ;  /* 0x0000001fa7567819 */ /* 0x000fc800000006ff */
[----:B------:R-:W0:Y:S02]  /*3bf0*/  SYNCS.PHASECHK.TRANS64.TRYWAIT P5, [R85+URZ+0x2a890], R86 ;  /* 0x02a89056550075a7 */ /* 0x000e2400080a017f */
[----:B0-----:R-:W-:Y:S05]  /*3c00*/  @!P5 BRA `(.L_x_466) ;  /* 0x000001c400d8d947 */ /* 0x001fea0003800000 */
.L_x_791:
[----:B------:R-:W-:Y:S05]  /*3c10*/  BSYNC B1 ;  /* 0x0000000000017941 */ /* 0x000fea0003800000 */
.L_x_465:
[----:B------:R-:W-:-:S03]  /*3c20*/  UMOV UR4, 0xffffffff ;  /* 0xffffffff00047882 */ /* 0x000fc60000000000 */
[----:B------:R-:W-:Y:S05]  /*3c30*/  BRA.DIV UR4, `(.L_x_467) ;  /* 0x000001c604e07947 */ /* 0x000fea000b800000 */
[----:B------:R1:W2:Y:S04]  /*3c40*/  SHFL.IDX PT, R78, R115, RZ, 0x1c1f ;  /* 0x001c1fff734e7589 */ /* 0x0002a800000e0000 */
[----:B------:R1:W3:Y:S02]  /*3c50*/  SHFL.IDX PT, R11, R118, RZ, 0x1c1f ;  /* 0x001c1fff760b7589 */ /* 0x0002e400000e0000 */
.L_x_795:
[----:B------:R-:W-:Y:S04]  /*3c60*/  BSSY B1, `(.L_x_468) ;  /* 0x0000151000017945 */ /* 0x000fe80003800000 */
[----:B------:R-:W-:Y:S05]  /*3c70*/  @P3 BRA `(.L_x_469) ;  /* 0x00000014003c3947 */ /* 0x000fea0003800000 */
[----:B------:R-:W-:Y:S01]  /*3c80*/  ISETP.NE.AND P3, PT, R9, RZ, PT ;  /* 0x000000ff0900720c */ /* 0x000fe20003f65270 */
[----:B------:R-:W-:-:S12]  /*3c90*/  BSSY B2, `(.L_x_470) ;  /* 0x0000035000027945 */ /* 0x000fd80003800000 */
[----:B------:R-:W-:Y:S05]  /*3ca0*/  @!P3 BRA `(.L_x_471) ;  /* 0x0000000000ccb947 */ /* 0x000fea0003800000 */
[----:B------:R4:W0:Y:S01]  /*3cb0*/  LDS.128 R12, [R29] ;  /* 0x000000001d0c7984 */ /* 0x0008220000000c00 */
[----:B------:R-:W-:Y:S01]  /*3cc0*/  ISETP.GE.AND P3, PT, R160, R124, PT ;  /* 0x0000007ca000720c */ /* 0x000fe20003f66270 */
[----:B------:R-:W-:-:S12]  /*3cd0*/  BSSY B3, `(.L_x_472) ;  /* 0x000002d000037945 */ /* 0x000fd80003800000 */
[----:B----4-:R-:W-:Y:S05]  /*3ce0*/  @P3 BRA `(.L_x_473) ;  /* 0x0000000000ac3947 */ /* 0x010fea0003800000 */
[--C-:B------:R-:W-:Y:S02]  /*3cf0*/  SHF.R.U64 R148, R74, 0x10, R75.reuse ;  /* 0x000000104a947819 */ /* 0x100fe4000000124b */
[----:B------:R-:W-:Y:S01]  /*3d00*/  SHF.R.U32.HI R74, RZ, 0x10, R75 ;  /* 0x00000010ff4a7819 */ /* 0x000fe2000001164b */
[----:B0-----:R-:W-:Y:S01]  /*3d10*/  IMAD.MOV.U32 R75, RZ, RZ, R13 ;  /* 0x000000ffff4b7224 */ /* 0x001fe200078e000d */
[--C-:B------:R-:W-:Y:S01]  /*3d20*/  SHF.R.U64 R149, R76, 0x10, R77.reuse ;  /* 0x000000104c957819 */ /* 0x100fe2000000124d */
[----:B------:R-:W-:Y:S01]  /*3d30*/  HADD2.F32 R148, -RZ, R148.H0_H0 ;  /* 0x20000094ff947230 */ /* 0x000fe20000004100 */
[----:B------:R-:W-:Y:S02]  /*3d40*/  SHF.R.U32.HI R76, RZ, 0x10, R77 ;  /* 0x00000010ff4c7819 */ /* 0x000fe4000001164d */
[----:B------:R-:W-:Y:S02]  /*3d50*/  HADD2.F32 R77, -RZ, R75.H1_H1 ;  /* 0x3000004bff4d7230 */ /* 0x000fe40000004100 */
[----:B------:R-:W-:-:S02]  /*3d60*/  HADD2.F32 R13, -RZ, R149.H0_H0 ;  /* 0x20000095ff0d7230 */ /* 0x000fc40000004100 */
[----:B------:R-:W-:Y:S02]  /*3d70*/  HADD2.F32 R149, -RZ, R75.H0_H0 ;  /* 0x2000004bff957230 */ /* 0x000fe40000004100 */
[----:B------:R-:W-:Y:S02]  /*3d80*/  HADD2.F32 R76, -RZ, R76.H0_H0 ;  /* 0x2000004cff4c7230 */ /* 0x000fe40000004100 */
[-C--:B------:R-:W-:Y:S01]  /*3d90*/  FMUL.FTZ R75, R77, R13.reuse ;  /* 0x0000000d4d4b7220 */ /* 0x080fe20000410000 */
[----:B------:R-:W-:-:S03]  /*3da0*/  FMUL.FTZ R13, R149, R13 ;  /* 0x0000000d950d7220 */ /* 0x000fc60000410000 */
[----:B------:R-:W-:Y:S01]  /*3db0*/  FFMA.FTZ R75, R149, R148, -R75 ;  /* 0x00000094954b7223 */ /* 0x000fe2000001084b */
[----:B------:R-:W-:Y:S01]  /*3dc0*/  MOV R149, R12 ;  /* 0x0000000c00957202 */ /* 0x000fe20000000f00 */
[----:B------:R-:W-:Y:S01]  /*3dd0*/  FFMA.FTZ R13, R77, R148, R13 ;  /* 0x000000944d0d7223 */ /* 0x000fe2000001000d */
[----:B------:R-:W-:Y:S02]  /*3de0*/  IMAD.MOV.U32 R77, RZ, RZ, R15 ;  /* 0x000000ffff4d7224 */ /* 0x000fe400078e000f */
[----:B------:R-:W-:Y:S02]  /*3df0*/  HADD2.F32 R148, -RZ, R74.H0_H0 ;  /* 0x2000004aff947230 */ /* 0x000fe40000004100 */
[----:B------:R-:W-:Y:S01]  /*3e00*/  HADD2.F32 R12, -RZ, R149.H1_H1 ;  /* 0x30000095ff0c7230 */ /* 0x000fe20000004100 */
[----:B------:R-:W-:Y:S01]  /*3e10*/  F2FP.F16.F32.PACK_AB R13, R13, R75 ;  /* 0x0000004b0d0d723e */ /* 0x000fe200000000ff */
[--C-:B------:R-:W-:Y:S02]  /*3e20*/  HADD2.F32 R15, -RZ, R77.reuse.H1_H1 ;  /* 0x3000004dff0f7230 */ /* 0x100fe40000004100 */
[----:B------:R-:W-:-:S02]  /*3e30*/  HADD2.F32 R77, -RZ, R77.H0_H0 ;  /* 0x2000004dff4d7230 */ /* 0x000fc40000004100 */
[----:B------:R-:W-:Y:S02]  /*3e40*/  HADD2.F32 R149, -RZ, R149.H0_H0 ;  /* 0x20000095ff957230 */ /* 0x000fe40000004100 */
[-C--:B------:R-:W-:Y:S01]  /*3e50*/  FMUL.FTZ R74, R15, R76.reuse ;  /* 0x0000004c0f4a7220 */ /* 0x080fe20000410000 */
[----:B------:R-:W-:-:S03]  /*3e60*/  FMUL.FTZ R76, R77, R76 ;  /* 0x0000004c4d4c7220 */ /* 0x000fc60000410000 */
[-C--:B------:R-:W-:Y:S01]  /*3e70*/  FFMA.FTZ R74, R77, R148.reuse, -R74 ;  /* 0x000000944d4a7223 */ /* 0x080fe2000001084a */
[----:B------:R-:W-:Y:S01]  /*3e80*/  FFMA.FTZ R15, R15, R148, R76 ;  /* 0x000000940f0f7223 */ /* 0x000fe2000001004c */
[----:B------:R-:W-:Y:S02]  /*3e90*/  HADD2.F32 R148, -RZ, R197.H0_H0 ;  /* 0x200000c5ff947230 */ /* 0x000fe40000004100 */
[----:B------:R-:W-:Y:S02]  /*3ea0*/  HADD2.F32 R76, -RZ, R150.H0_H0 ;  /* 0x20000096ff4c7230 */ /* 0x000fe40000004100 */
[----:B------:R-:W-:Y:S01]  /*3eb0*/  F2FP.F16.F32.PACK_AB R15, R15, R74 ;  /* 0x0000004a0f0f723e */ /* 0x000fe200000000ff */
[-C--:B------:R-:W-:Y:S01]  /*3ec0*/  FMUL.FTZ R77, R12, R148.reuse ;  /* 0x000000940c4d7220 */ /* 0x080fe20000410000 */
[----:B------:R-:W-:-:S03]  /*3ed0*/  FMUL.FTZ R148, R149, R148 ;  /* 0x0000009495947220 */ /* 0x000fc60000410000 */
[-C--:B------:R-:W-:Y:S01]  /*3ee0*/  FFMA.FTZ R77, R149, R76.reuse, -R77 ;  /* 0x0000004c954d7223 */ /* 0x080fe2000001084d */
[----:B------:R-:W-:Y:S01]  /*3ef0*/  FFMA.FTZ R12, R12, R76, R148 ;  /* 0x0000004c0c0c7223 */ /* 0x000fe20000010094 */
[----:B------:R-:W-:Y:S02]  /*3f00*/  HADD2.F32 R76, -RZ, R197.H1_H1 ;  /* 0x300000c5ff4c7230 */ /* 0x000fe40000004100 */
[----:B------:R-:W-:Y:S02]  /*3f10*/  HADD2.F32 R148, -RZ, R14.H1_H1 ;  /* 0x3000000eff947230 */ /* 0x000fe40000004100 */
[----:B------:R-:W-:Y:S01]  /*3f20*/  HADD2.F32 R149, -RZ, R150.H1_H1 ;  /* 0x30000096ff957230 */ /* 0x000fe20000004100 */
[----:B------:R-:W-:Y:S01]  /*3f30*/  F2FP.F16.F32.PACK_AB R12, R12, R77 ;  /* 0x0000004d0c0c723e */ /* 0x000fe200000000ff */
[----:B------:R-:W-:Y:S02]  /*3f40*/  HADD2.F32 R14, -RZ, R14.H0_H0 ;  /* 0x2000000eff0e7230 */ /* 0x000fe40000004100 */
[----:B------:R-:W-:-:S04]  /*3f50*/  FMUL.FTZ R150, R148, R76 ;  /* 0x0000004c94967220 */ /* 0x000fc80000410000 */
[C---:B------:R-:W-:Y:S01]  /*3f60*/  FFMA.FTZ R150, R14.reuse, R149, -R150 ;  /* 0x000000950e967223 */ /* 0x040fe20000010896 */
[----:B------:R-:W-:-:S04]  /*3f70*/  FMUL.FTZ R14, R14, R76 ;  /* 0x0000004c0e0e7220 */ /* 0x000fc80000410000 */
[----:B------:R-:W-:-:S05]  /*3f80*/  FFMA.FTZ R14, R148, R149, R14 ;  /* 0x00000095940e7223 */ /* 0x000fca000001000e */
[----:B------:R-:W-:-:S07]  /*3f90*/  F2FP.F16.F32.PACK_AB R14, R14, R150 ;  /* 0x000000960e0e723e */ /* 0x000fce00000000ff */
.L_x_473:
[----:B------:R-:W-:Y:S05]  /*3fa0*/  BSYNC B3 ;  /* 0x0000000000037941 */ /* 0x000fea0003800000 */
.L_x_472:
[----:B---3--:R-:W-:-:S04]  /*3fb0*/  LEA R74, P3, R16, R11, 0x1 ;  /* 0x0000000b104a7211 */ /* 0x008fc800078608ff */
[----:B--2---:R-:W-:-:S05]  /*3fc0*/  LEA.HI.X R75, R16, R78, R17, 0x1, P3 ;  /* 0x0000004e104b7211 */ /* 0x004fca00018f0c11 */
[----:B0-----:R4:W-:Y:S04]  /*3fd0*/  ST.E.128 desc[UR56][R74.64], R12 ;  /* 0x0000000c4a007985 */ /* 0x0019e8000c101d38 */
.L_x_471:
[----:B------:R-:W-:Y:S05]  /*3fe0*/  BSYNC B2 ;  /* 0x0000000000027941 */ /* 0x000fea0003800000 */
.L_x_470:
[----:B------:R-:W-:Y:S01]  /*3ff0*/  ISETP.NE.AND P3, PT, R26, RZ, PT ;  /* 0x000000ff1a00720c */ /* 0x000fe20003f65270 */
[----:B------:R-:W-:-:S12]  /*4000*/  BSSY B2, `(.L_x_474) ;  /* 0x0000037000027945 */ /* 0x000fd80003800000 */
[----:B------:R-:W-:Y:S05]  /*4010*/  @!P3 BRA `(.L_x_475) ;  /* 0x0000000000d4b947 */ /* 0x000fea0003800000 */
[----:B----4-:R4:W0:Y:S01]  /*4020*/  LDS.128 R12, [R28] ;  /* 0x000000001c0c7984 */ /* 0x0108220000000c00 */
        /* <DEDUP_REMOVED lines=30> */
[----:B------:R-:W-:Y:S02]  /*4210*/  HADD2.F32 R72, -RZ, R194.H1_H1 ;  /* 0x300000c2ff487230 */ /* 0x000fe40000004100 */
[----:B------:R-:W-:Y:S01]  /*4220*/  F2FP.F16.F32.PACK_AB R15, R15, R70 ;  /* 0x000000460f0f723e */ /* 0x000fe200000000ff */
[-C--:B------:R-:W-:Y:S01]  /*4230*/  FMUL.FTZ R73, R12, R74.reuse ;  /* 0x0000004a0c497220 */ /* 0x080fe20000410000 */
[----:B------:R-:W-:-:S03]  /*4240*/  FMUL.FTZ R74, R75, R74 ;  /* 0x0000004a4b4a7220 */ /* 0x000fc60000410000 */
[-C--:B------:R-:W-:Y:S01]  /*4250*/  FFMA.FTZ R73, R75, R72.reuse, -R73 ;  /* 0x000000484b497223 */ /* 0x080fe20000010849 */
[----:B------:R-:W-:Y:S01]  /*4260*/  FFMA.FTZ R12, R12, R72, R74 ;  /* 0x000000480c0c7223 */ /* 0x000fe2000001004a */
[----:B------:R-:W-:Y:S02]  /*4270*/  HADD2.F32 R72, -RZ, R196.H1_H1 ;  /* 0x300000c4ff487230 */ /* 0x000fe40000004100 */
[--C-:B------:R-:W-:Y:S02]  /*4280*/  HADD2.F32 R74, -RZ, R14.reuse.H1_H1 ;  /* 0x3000000eff4a7230 */ /* 0x100fe40000004100 */
[----:B------:R-:W-:Y:S01]  /*4290*/  HADD2.F32 R75, -RZ, R195.H0_H0 ;  /* 0x200000c3ff4b7230 */ /* 0x000fe20000004100 */
[----:B------:R-:W-:Y:S01]  /*42a0*/  F2FP.F16.F32.PACK_AB R12, R12, R73 ;  /* 0x000000490c0c723e */ /* 0x000fe200000000ff */
[----:B------:R-:W-:Y:S02]  /*42b0*/  HADD2.F32 R14, -RZ, R14.H0_H0 ;  /* 0x2000000eff0e7230 */ /* 0x000fe40000004100 */
[----:B------:R-:W-:-:S04]  /*42c0*/  FMUL.FTZ R76, R74, R72 ;  /* 0x000000484a4c7220 */ /* 0x000fc80000410000 */
[C---:B------:R-:W-:Y:S01]  /*42d0*/  FFMA.FTZ R76, R14.reuse, R75, -R76 ;  /* 0x0000004b0e4c7223 */ /* 0x040fe2000001084c */
[----:B------:R-:W-:-:S04]  /*42e0*/  FMUL.FTZ R14, R14, R72 ;  /* 0x000000480e0e7220 */ /* 0x000fc80000410000 */
[----:B------:R-:W-:-:S05]  /*42f0*/  FFMA.FTZ R14, R74, R75, R14 ;  /* 0x0000004b4a0e7223 */ /* 0x000fca000001000e */
[----:B------:R-:W-:-:S07]  /*4300*/  F2FP.F16.F32.PACK_AB R14, R14, R76 ;  /* 0x0000004c0e0e723e */ /* 0x000fce00000000ff */
.L_x_477:
[----:B------:R-:W-:Y:S05]  /*4310*/  BSYNC B3 ;  /* 0x0000000000037941 */ /* 0x000fea0003800000 */
.L_x_476:
[----:B--2---:R-:W-:Y:S01]  /*4320*/  MOV R71, R78 ;  /* 0x0000004e00477202 */ /* 0x004fe20000000f00 */
[----:B------:R-:W-:Y:S02]  /*4330*/  IMAD.SHL.U32 R72, R163, 0x8, RZ ;  /* 0x00000008a3487824 */ /* 0x000fe400078e00ff */
[----:B---3--:R-:W-:-:S04]  /*4340*/  IMAD.MOV.U32 R70, RZ, RZ, R11 ;  /* 0x000000ffff467224 */ /* 0x008fc800078e000b */
[----:B------:R-:W-:-:S05]  /*4350*/  IMAD.WIDE R70, R72, 0x2, R70 ;  /* 0x0000000248467825 */ /* 0x000fca00078e0246 */
[----:B0-----:R0:W-:Y:S02]  /*4360*/  ST.E.128 desc[UR56][R70.64], R12 ;  /* 0x0000000c46007985 */ /* 0x0011e4000c101d38 */
.L_x_475:
[----:B------:R-:W-:Y:S05]  /*4370*/  BSYNC B2 ;  /* 0x0000000000027941 */ /* 0x000fea0003800000 */
.L_x_474:
[----:B------:R-:W-:Y:S01]  /*4380*/  ISETP.NE.AND P3, PT, R27, RZ, PT ;  /* 0x000000ff1b00720c */ /* 0x000fe20003f65270 */
[----:B------:R-:W-:-:S12]  /*4390*/  BSSY B2, `(.L_x_478) ;  /* 0x0000037000027945 */ /* 0x000fd80003800000 */
[----:B------:R-:W-:Y:S05]  /*43a0*/  @!P3 BRA `(.L_x_479) ;  /* 0x0000000000d4b947 */ /* 0x000fea0003800000 */
[----:B0---4-:R0:W4:Y:S01]  /*43b0*/  LDS.128 R12, [R29+0x3000] ;  /* 0x003000001d0c7984 */ /* 0x0111220000000c00 */
[----:B------:R-:W-:Y:S01]  /*43c0*/  ISETP.GE.AND P3, PT, R169, R124, PT ;  /* 0x0000007ca900720c */ /* 0x000fe20003f66270 */
[----:B------:R-:W-:-:S12]  /*43d0*/  BSSY B3, `(.L_x_480) ;  /* 0x000002d000037945 */ /* 0x000fd80003800000 */
[----:B0-----:R-:W-:Y:S05]  /*43e0*/  @P3 BRA `(.L_x_481) ;  /* 0x0000000000ac3947 */ /* 0x001fea0003800000 */
[--C-:B------:R-:W-:Y:S02]  /*43f0*/  SHF.R.U64 R70, R66, 0x10, R67.reuse ;  /* 0x0000001042467819 */ /* 0x100fe40000001243 */
[----:B------:R-:W-:Y:S01]  /*4400*/  SHF.R.U32.HI R66, RZ, 0x10, R67 ;  /* 0x00000010ff427819 */ /* 0x000fe20000011643 */
[----:B----4-:R-:W-:Y:S01]  /*4410*/  IMAD.MOV.U32 R67, RZ, RZ, R13 ;  /* 0x000000ffff437224 */ /* 0x010fe200078e000d */
        /* <DEDUP_REMOVED lines=23> */
[----:B------:R-:W-:Y:S02]  /*4590*/  HADD2.F32 R70, -RZ, R195.H1_H1 ;  /* 0x300000c3ff467230 */ /* 0x000fe40000004100 */
[----:B------:R-:W-:Y:S02]  /*45a0*/  HADD2.F32 R68, -RZ, R193.H1_H1 ;  /* 0x300000c1ff447230 */ /* 0x000fe40000004100 */
[----:B------:R-:W-:Y:S01]  /*45b0*/  F2FP.F16.F32.PACK_AB R15, R15, R66 ;  /* 0x000000420f0f723e */ /* 0x000fe200000000ff */
[-C--:B------:R-:W-:Y:S01]  /*45c0*/  FMUL.FTZ R69, R12, R70.reuse ;  /* 0x000000460c457220 */ /* 0x080fe20000410000 */
[----:B------:R-:W-:-:S03]  /*45d0*/  FMUL.FTZ R70, R71, R70 ;  /* 0x0000004647467220 */ /* 0x000fc60000410000 */
[-C--:B------:R-:W-:Y:S01]  /*45e0*/  FFMA.FTZ R69, R71, R68.reuse, -R69 ;  /* 0x0000004447457223 */ /* 0x080fe20000010845 */
[----:B------:R-:W-:Y:S01]  /*45f0*/  FFMA.FTZ R12, R12, R68, R70 ;  /* 0x000000440c0c7223 */ /* 0x000fe20000010046 */
[----:B------:R-:W-:Y:S02]  /*4600*/  HADD2.F32 R68, -RZ, R194.H0_H0 ;  /* 0x200000c2ff447230 */ /* 0x000fe40000004100 */
        /* <DEDUP_REMOVED lines=9> */
.L_x_481:
[----:B------:R-:W-:Y:S05]  /*46a0*/  BSYNC B3 ;  /* 0x0000000000037941 */ /* 0x000fea0003800000 */
.L_x_480:
[----:B--2---:R-:W-:Y:S01]  /*46b0*/  MOV R67, R78 ;  /* 0x0000004e00437202 */ /* 0x004fe20000000f00 */
[----:B------:R-:W-:Y:S02]  /*46c0*/  IMAD.SHL.U32 R68, R164, 0x8, RZ ;  /* 0x00000008a4447824 */ /* 0x000fe400078e00ff */
[----:B---3--:R-:W-:-:S04]  /*46d0*/  IMAD.MOV.U32 R66, RZ, RZ, R11 ;  /* 0x000000ffff427224 */ /* 0x008fc800078e000b */
[----:B------:R-:W-:-:S05]  /*46e0*/  IMAD.WIDE R66, R68, 0x2, R66 ;  /* 0x0000000244427825 */ /* 0x000fca00078e0242 */
[----:B----4-:R0:W-:Y:S02]  /*46f0*/  ST.E.128 desc[UR56][R66.64], R12 ;  /* 0x0000000c42007985 */ /* 0x0101e4000c101d38 */
.L_x_479:
[----:B------:R-:W-:Y:S05]  /*4700*/  BSYNC B2 ;  /* 0x0000000000027941 */ /* 0x000fea0003800000 */
.L_x_478:
        /* <DEDUP_REMOVED lines=33> */
[--C-:B------:R-:W-:Y:S02]  /*4920*/  HADD2.F32 R66, -RZ, R182.reuse.H1_H1 ;  /* 0x300000b6ff427230 */ /* 0x100fe40000004100 */
[----:B------:R-:W-:Y:S02]  /*4930*/  HADD2.F32 R64, -RZ, R182.H0_H0 ;  /* 0x200000b6ff407230 */ /* 0x000fe40000004100 */
[----:B------:R-:W-:Y:S01]  /*4940*/  F2FP.F16.F32.PACK_AB R15, R15, R62 ;  /* 0x0000003e0f0f723e */ /* 0x000fe200000000ff */
[-C--:B------:R-:W-:Y:S01]  /*4950*/  FMUL.FTZ R65, R12, R66.reuse ;  /* 0x000000420c417220 */ /* 0x080fe20000410000 */
[----:B------:R-:W-:-:S03]  /*4960*/  FMUL.FTZ R66, R67, R66 ;  /* 0x0000004243427220 */ /* 0x000fc60000410000 */
[-C--:B------:R-:W-:Y:S01]  /*4970*/  FFMA.FTZ R65, R67, R64.reuse, -R65 ;  /* 0x0000004043417223 */ /* 0x080fe20000010841 */
[----:B------:R-:W-:Y:S01]  /*4980*/  FFMA.FTZ R12, R12, R64, R66 ;  /* 0x000000400c0c7223 */ /* 0x000fe20000010042 */
[--C-:B------:R-:W-:Y:S02]  /*4990*/  HADD2.F32 R64, -RZ, R159.reuse.H1_H1 ;  /* 0x3000009fff407230 */ /* 0x100fe40000004100 */
        /* <DEDUP_REMOVED lines=9> */
.L_x_485:
[----:B------:R-:W-:Y:S05]  /*4a30*/  BSYNC B3 ;  /* 0x0000000000037941 */ /* 0x000fea0003800000 */
.L_x_484:
[----:B---3--:R-:W-:-:S04]  /*4a40*/  LEA R62, P3, R19, R11, 0x1 ;  /* 0x0000000b133e7211 */ /* 0x008fc800078608ff */
[----:B--2---:R-:W-:-:S05]  /*4a50*/  LEA.HI.X R63, R19, R78, R165, 0x1, P3 ;  /* 0x0000004e133f7211 */ /* 0x004fca00018f0ca5 */
[----:B----4-:R0:W-:Y:S04]  /*4a60*/  ST.E.128 desc[UR56][R62.64], R12 ;  /* 0x0000000c3e007985 */ /* 0x0101e8000c101d38 */
.L_x_483:
[----:B------:R-:W-:Y:S05]  /*4a70*/  BSYNC B2 ;  /* 0x0000000000027941 */ /* 0x000fea0003800000 */
.L_x_482:
[----:B------:R-:W-:Y:S01]  /*4a80*/  ISETP.NE.AND P3, PT, R100, RZ, PT ;  /* 0x000000ff6400720c */ /* 0x000fe20003f65270 */
[----:B------:R-:W-:-:S12]  /*4a90*/  BSSY B2, `(.L_x_486) ;  /* 0x0000036000027945 */ /* 0x000fd80003800000 */
[----:B------:R-:W-:Y:S05]  /*4aa0*/  @!P3 BRA `(.L_x_487) ;  /* 0x0000000000d0b947 */ /* 0x000fea0003800000 */
[----:B0---4-:R0:W4:Y:S01]  /*4ab0*/  LDS.128 R12, [R29+0x6000] ;  /* 0x006000001d0c7984 */ /* 0x0111220000000c00 */
[----:B------:R-:W-:Y:S01]  /*4ac0*/  ISETP.GE.AND P3, PT, R171, R124, PT ;  /* 0x0000007cab00720c */ /* 0x000fe20003f66270 */
[----:B------:R-:W-:-:S12]  /*4ad0*/  BSSY B3, `(.L_x_488) ;  /* 0x000002e000037945 */ /* 0x000fd80003800000 */
[----:B0-----:R-:W-:Y:S05]  /*4ae0*/  @P3 BRA `(.L_x_489) ;  /* 0x0000000000b03947 */ /* 0x001fea0003800000 */
[----:B------:R-:W-:Y:S01]  /*4af0*/  SHF.R.U64 R63, R60, 0x10, R61 ;  /* 0x000000103c3f7819 */ /* 0x000fe2000000123d */
[----:B----4-:R-:W-:Y:S01]  /*4b00*/  IMAD.MOV.U32 R62, RZ, RZ, R13 ;  /* 0x000000ffff3e7224 */ /* 0x010fe200078e000d */
[----:B------:R-:W-:Y:S02]  /*4b10*/  SHF.R.U64 R58, R58, 0x10, R59 ;  /* 0x000000103a3a7819 */ /* 0x000fe4000000123b */
[----:B------:R-:W-:Y:S01]  /*4b20*/  SHF.R.U32.HI R60, RZ, 0x10, R61 ;  /* 0x00000010ff3c7819 */ /* 0x000fe2000001163d */
[----:B------:R-:W-:Y:S01]  /*4b30*/  HADD2.F32 R13, -RZ, R63.H0_H0 ;  /* 0x2000003fff0d7230 */ /* 0x000fe20000004100 */
[----:B------:R-:W-:Y:S01]  /*4b40*/  SHF.R.U32.HI R59, RZ, 0x10, R59 ;  /* 0x00000010ff3b7819 */ /* 0x000fe2000001163b */
[--C-:B------:R-:W-:Y:S02]  /*4b50*/  HADD2.F32 R61, -RZ, R62.reuse.H1_H1 ;  /* 0x3000003eff3d7230 */ /* 0x100fe40000004100 */
[----:B------:R-:W-:Y:S02]  /*4b60*/  HADD2.F32 R62, -RZ, R62.H0_H0 ;  /* 0x2000003eff3e7230 */ /* 0x000fe40000004100 */
[----:B------:R-:W-:-:S02]  /*4b70*/  HADD2.F32 R58, -RZ, R58.H0_H0 ;  /* 0x2000003aff3a7230 */ /* 0x000fc40000004100 */
[CC--:B------:R-:W-:Y:S01]  /*4b80*/  FMUL.FTZ R63, R61.reuse, R13.reuse ;  /* 0x0000000d3d3f7220 */ /* 0x0c0fe20000410000 */
[----:B------:R-:W-:Y:S02]  /*4b90*/  HADD2.F32 R60, -RZ, R60.H0_H0 ;  /* 0x2000003cff3c7230 */ /* 0x000fe40000004100 */
[C---:B------:R-:W-:Y:S01]  /*4ba0*/  FMUL.FTZ R13, R62.reuse, R13 ;  /* 0x0000000d3e0d7220 */ /* 0x040fe20000410000 */
[----:B------:R-:W-:Y:S02]  /*4bb0*/  HADD2.F32 R59, -RZ, R59.H0_H0 ;  /* 0x2000003bff3b7230 */ /* 0x000fe40000004100 */
[-C--:B------:R-:W-:Y:S01]  /*4bc0*/  FFMA.FTZ R63, R62, R58.reuse, -R63 ;  /* 0x0000003a3e3f7223 */ /* 0x080fe2000001083f */
[----:B------:R-:W-:Y:S01]  /*4bd0*/  FFMA.FTZ R58, R61, R58, R13 ;  /* 0x0000003a3d3a7223 */ /* 0x000fe2000001000d */
[----:B------:R-:W-:-:S04]  /*4be0*/  IMAD.MOV.U32 R13, RZ, RZ, R15 ;  /* 0x000000ffff0d7224 */ /* 0x000fc800078e000f */
[----:B------:R-:W-:Y:S01]  /*4bf0*/  F2FP.F16.F32.PACK_AB R58, R58, R63 ;  /* 0x0000003f3a3a723e */ /* 0x000fe200000000ff */
[--C-:B------:R-:W-:Y:S02]  /*4c00*/  HADD2.F32 R15, -RZ, R13.reuse.H1_H1 ;  /* 0x3000000dff0f7230 */ /* 0x100fe40000004100 */
[----:B------:R-:W-:-:S03]  /*4c10*/  HADD2.F32 R13, -RZ, R13.H0_H0 ;  /* 0x2000000dff0d7230 */ /* 0x000fc60000004100 */
[----:B------:R-:W-:-:S04]  /*4c20*/  FMUL.FTZ R61, R15, R60 ;  /* 0x0000003c0f3d7220 */ /* 0x000fc80000410000 */
[CC--:B------:R-:W-:Y:S01]  /*4c30*/  FFMA.FTZ R61, R13.reuse, R59.reuse, -R61 ;  /* 0x0000003b0d3d7223 */ /* 0x0c0fe2000001083d */
[----:B------:R-:W-:Y:S01]  /*4c40*/  FMUL.FTZ R13, R13, R60 ;  /* 0x0000003c0d0d7220 */ /* 0x000fe20000410000 */
[--C-:B------:R-:W-:Y:S02]  /*4c50*/  HADD2.F32 R60, -RZ, R158.reuse.H1_H1 ;  /* 0x3000009eff3c7230 */ /* 0x100fe40000004100 */
[----:B------:R-:W-:Y:S02]  /*4c60*/  HADD2.F32 R158, -RZ, R158.H0_H0 ;  /* 0x2000009eff9e7230 */ /* 0x000fe40000004100 */
[----:B------:R-:W-:Y:S01]  /*4c70*/  FFMA.FTZ R13, R15, R59, R13 ;  /* 0x0000003b0f0d7223 */ /* 0x000fe2000001000d */
[--C-:B------:R-:W-:Y:S02]  /*4c80*/  HADD2.F32 R15, -RZ, R157.reuse.H1_H1 ;  /* 0x3000009dff0f7230 */ /* 0x100fe40000004100 */
[--C-:B------:R-:W-:Y:S02]  /*4c90*/  HADD2.F32 R59, -RZ, R12.reuse.H1_H1 ;  /* 0x3000000cff3b7230 */ /* 0x100fe40000004100 */
[----:B------:R-:W-:Y:S01]  /*4ca0*/  HADD2.F32 R12, -RZ, R12.H0_H0 ;  /* 0x2000000cff0c7230 */ /* 0x000fe20000004100 */
[----:B------:R-:W-:Y:S01]  /*4cb0*/  F2FP.F16.F32.PACK_AB R61, R13, R61 ;  /* 0x0000003d0d3d723e */ /* 0x000fe200000000ff */
[----:B------:R-:W-:-:S02]  /*4cc0*/  HADD2.F32 R157, -RZ, R157.H0_H0 ;  /* 0x2000009dff9d7230 */ /* 0x000fc40000004100 */
[----:B------:R-:W-:Y:S01]  /*4cd0*/  FMUL.FTZ R62, R59, R15 ;  /* 0x0000000f3b3e7220 */ /* 0x000fe20000410000 */
[----:B------:R-:W-:-:S03]  /*4ce0*/  MOV R13, R58 ;  /* 0x0000003a000d7202 */ /* 0x000fc60000000f00 */
[CC--:B------:R-:W-:Y:S01]  /*4cf0*/  FFMA.FTZ R62, R12.reuse, R60.reuse, -R62 ;  /* 0x0000003c0c3e7223 */ /* 0x0c0fe2000001083e */
[----:B------:R-:W-:Y:S01]  /*4d00*/  FMUL.FTZ R12, R12, R15 ;  /* 0x0000000f0c0c7220 */ /* 0x000fe20000410000 */
[--C-:B------:R-:W-:Y:S02]  /*4d10*/  HADD2.F32 R15, -RZ, R14.reuse.H1_H1 ;  /* 0x3000000eff0f7230 */ /* 0x100fe40000004100 */
[----:B------:R-:W-:Y:S02]  /*4d20*/  HADD2.F32 R14, -RZ, R14.H0_H0 ;  /* 0x2000000eff0e7230 */ /* 0x000fe40000004100 */
[----:B------:R-:W-:Y:S01]  /*4d30*/  FFMA.FTZ R12, R59, R60, R12 ;  /* 0x0000003c3b0c7223 */ /* 0x000fe2000001000c */
[----:B------:R-:W-:-:S04]  /*4d40*/  FMUL.FTZ R59, R15, R157 ;  /* 0x0000009d0f3b7220 */ /* 0x000fc80000410000 */
[----:B------:R-:W-:Y:S01]  /*4d50*/  F2FP.F16.F32.PACK_AB R12, R12, R62 ;  /* 0x0000003e0c0c723e */ /* 0x000fe200000000ff */
[C---:B------:R-:W-:Y:S01]  /*4d60*/  FFMA.FTZ R59, R14.reuse, R158, -R59 ;  /* 0x0000009e0e3b7223 */ /* 0x040fe2000001083b */
[----:B------:R-:W-:-:S04]  /*4d70*/  FMUL.FTZ R14, R14, R157 ;  /* 0x0000009d0e0e7220 */ /* 0x000fc80000410000 */
[----:B------:R-:W-:Y:S01]  /*4d80*/  FFMA.FTZ R14, R15, R158, R14 ;  /* 0x0000009e0f0e7223 */ /* 0x000fe2000001000e */
[----:B------:R-:W-:-:S04]  /*4d90*/  IMAD.MOV.U32 R15, RZ, RZ, R61 ;  /* 0x000000ffff0f7224 */ /* 0x000fc800078e003d */
[----:B------:R-:W-:-:S07]  /*4da0*/  F2FP.F16.F32.PACK_AB R14, R14, R59 ;  /* 0x0000003b0e0e723e */ /* 0x000fce00000000ff */
.L_x_489:
[----:B------:R-:W-:Y:S05]  /*4db0*/  BSYNC B3 ;  /* 0x0000000000037941 */ /* 0x000fea0003800000 */
.L_x_488:
[----:B---3--:R-:W-:-:S04]  /*4dc0*/  LEA R58, P3, R22, R11, 0x1 ;  /* 0x0000000b163a7211 */ /* 0x008fc800078608ff */
[----:B--2---:R-:W-:-:S05]  /*4dd0*/  LEA.HI.X R59, R22, R78, R176, 0x1, P3 ;  /* 0x0000004e163b7211 */ /* 0x004fca00018f0cb0 */
[----:B----4-:R0:W-:Y:S04]  /*4de0*/  ST.E.128 desc[UR56][R58.64], R12 ;  /* 0x0000000c3a007985 */ /* 0x0101e8000c101d38 */
.L_x_487:
[----:B------:R-:W-:Y:S05]  /*4df0*/  BSYNC B2 ;  /* 0x0000000000027941 */ /* 0x000fea0003800000 */
.L_x_486:
[----:B------:R-:W-:-:S13]  /*4e00*/  ISETP.NE.AND P3, PT, R87, RZ, PT ;  /* 0x000000ff5700720c */ /* 0x000fda0003f65270 */
[----:B------:R-:W-:Y:S05]  /*4e10*/  @!P3 BRA `(.L_x_469) ;  /* 0x0000000000d4b947 */ /* 0x000fea0003800000 */
[----:B0---4-:R0:W4:Y:S01]  /*4e20*/  LDS.128 R12, [R28+0x6000] ;  /* 0x006000001c0c7984 */ /* 0x0111220000000c00 */
[C---:B---3--:R-:W-:Y:S01]  /*4e30*/  LEA R58, P3, R23.reuse, R11, 0x1 ;  /* 0x0000000b173a7211 */ /* 0x048fe200078608ff */
[----:B------:R-:W-:Y:S03]  /*4e40*/  BSSY B2, `(.L_x_490) ;  /* 0x0000031000027945 */ /* 0x000fe60003800000 */
[----:B--2---:R-:W-:Y:S02]  /*4e50*/  LEA.HI.X R59, R23, R78, R175, 0x1, P3 ;  /* 0x0000004e173b7211 */ /* 0x004fe400018f0caf */
[----:B------:R-:W-:-:S13]  /*4e60*/  ISETP.GE.AND P3, PT, R173, R124, PT ;  /* 0x0000007cad00720c */ /* 0x000fda0003f66270 */
[----:B0-----:R-:W-:Y:S05]  /*4e70*/  @P3 BRA `(.L_x_491) ;  /* 0x0000000000b43947 */ /* 0x001fea0003800000 */
[----:B------:R-:W-:Y:S01]  /*4e80*/  SHF.R.U64 R11, R54, 0x10, R55 ;  /* 0x00000010360b7819 */ /* 0x000fe20000001237 */
[----:B----4-:R-:W-:Y:S01]  /*4e90*/  IMAD.MOV.U32 R60, RZ, RZ, R13 ;  /* 0x000000ffff3c7224 */ /* 0x010fe200078e000d */
[----:B------:R-:W-:Y:S02]  /*4ea0*/  SHF.R.U32.HI R54, RZ, 0x10, R55 ;  /* 0x00000010ff367819 */ /* 0x000fe40000011637 */
[--C-:B------:R-:W-:Y:S01]  /*4eb0*/  SHF.R.U64 R55, R56, 0x10, R57.reuse ;  /* 0x0000001038377819 */ /* 0x100fe20000001239 */
[----:B------:R-:W-:Y:S01]  /*4ec0*/  HADD2.F32 R11, -RZ, R11.H0_H0 ;  /* 0x2000000bff0b7230 */ /* 0x000fe20000004100 */
[----:B------:R-:W-:Y:S01]  /*4ed0*/  SHF.R.U32.HI R56, RZ, 0x10, R57 ;  /* 0x00000010ff387819 */ /* 0x000fe20000011639 */
[--C-:B------:R-:W-:Y:S02]  /*4ee0*/  HADD2.F32 R13, -RZ, R60.reuse.H1_H1 ;  /* 0x3000003cff0d7230 */ /* 0x100fe40000004100 */
[----:B------:R-:W-:Y:S02]  /*4ef0*/  HADD2.F32 R57, -RZ, R55.H0_H0 ;  /* 0x20000037ff397230 */ /* 0x000fe40000004100 */
[----:B------:R-:W-:-:S02]  /*4f00*/  HADD2.F32 R55, -RZ, R60.H0_H0 ;  /* 0x2000003cff377230 */ /* 0x000fc40000004100 */
[----:B------:R-:W-:Y:S02]  /*4f10*/  HADD2.F32 R56, -RZ, R56.H0_H0 ;  /* 0x20000038ff387230 */ /* 0x000fe40000004100 */
[-C--:B------:R-:W-:Y:S01]  /*4f20*/  FMUL.FTZ R60, R13, R57.reuse ;  /* 0x000000390d3c7220 */ /* 0x080fe20000410000 */
[----:B------:R-:W-:Y:S02]  /*4f30*/  HADD2.F32 R54, -RZ, R54.H0_H0 ;  /* 0x20000036ff367230 */ /* 0x000fe40000004100 */
[C---:B------:R-:W-:Y:S01]  /*4f40*/  FMUL.FTZ R57, R55.reuse, R57 ;  /* 0x0000003937397220 */ /* 0x040fe20000410000 */
[----:B------:R-:W-:-:S03]  /*4f50*/  FFMA.FTZ R60, R55, R11, -R60 ;  /* 0x0000000b373c7223 */ /* 0x000fc6000001083c */
[----:B------:R-:W-:Y:S01]  /*4f60*/  FFMA.FTZ R57, R13, R11, R57 ;  /* 0x0000000b0d397223 */ /* 0x000fe20000010039 */
[----:B------:R-:W-:-:S04]  /*4f70*/  MOV R13, R15 ;  /* 0x0000000f000d7202 */ /* 0x000fc80000000f00 */
[----:B------:R-:W-:Y:S01]  /*4f80*/  F2FP.F16.F32.PACK_AB R57, R57, R60 ;  /* 0x0000003c3939723e */ /* 0x000fe200000000ff */
[--C-:B------:R-:W-:Y:S02]  /*4f90*/  HADD2.F32 R11, -RZ, R13.reuse.H1_H1 ;  /* 0x3000000dff0b7230 */ /* 0x100fe40000004100 */
[----:B------:R-:W-:-:S03]  /*4fa0*/  HADD2.F32 R13, -RZ, R13.H0_H0 ;  /* 0x2000000dff0d7230 */ /* 0x000fc60000004100 */
[-C--:B------:R-:W-:Y:S02]  /*4fb0*/  FMUL.FTZ R15, R11, R56.reuse ;  /* 0x000000380b0f7220 */ /* 0x080fe40000410000 */
[C---:B------:R-:W-:Y:S02]  /*4fc0*/  FMUL.FTZ R56, R13.reuse, R56 ;  /* 0x000000380d387220 */ /* 0x040fe40000410000 */
[-C--:B------:R-:W-:Y:S01]  /*4fd0*/  FFMA.FTZ R15, R13, R54.reuse, -R15 ;  /* 0x000000360d0f7223 */ /* 0x080fe2000001080f */
[----:B------:R-:W-:Y:S02]  /*4fe0*/  HADD2.F32 R13, -RZ, R156.H0_H0 ;  /* 0x2000009cff0d7230 */ /* 0x000fe40000004100 */
[----:B------:R-:W-:Y:S01]  /*4ff0*/  FFMA.FTZ R56, R11, R54, R56 ;  /* 0x000000360b387223 */ /* 0x000fe20000010038 */
[--C-:B------:R-:W-:Y:S02]  /*5000*/  HADD2.F32 R11, -RZ, R12.reuse.H0_H0 ;  /* 0x2000000cff0b7230 */ /* 0x100fe40000004100 */
[----:B------:R-:W-:-:S02]  /*5010*/  HADD2.F32 R12, -RZ, R12.H1_H1 ;  /* 0x3000000cff0c7230 */ /* 0x000fc40000004100 */
[--C-:B------:R-:W-:Y:S01]  /*5020*/  HADD2.F32 R54, -RZ, R155.reuse.H0_H0 ;  /* 0x2000009bff367230 */ /* 0x100fe20000004100 */
[----:B------:R-:W-:Y:S01]  /*5030*/  F2FP.F16.F32.PACK_AB R15, R56, R15 ;  /* 0x0000000f380f723e */ /* 0x000fe200000000ff */
[----:B------:R-:W-:Y:S02]  /*5040*/  HADD2.F32 R156, -RZ, R156.H1_H1 ;  /* 0x3000009cff9c7230 */ /* 0x000fe40000004100 */
[CC--:B------:R-:W-:Y:S01]  /*5050*/  FMUL.FTZ R55, R12.reuse, R13.reuse ;  /* 0x0000000d0c377220 */ /* 0x0c0fe20000410000 */
[C---:B------:R-:W-:Y:S01]  /*5060*/  FMUL.FTZ R13, R11.reuse, R13 ;  /* 0x0000000d0b0d7220 */ /* 0x040fe20000410000 */
[----:B------:R-:W-:Y:S02]  /*5070*/  HADD2.F32 R155, -RZ, R155.H1_H1 ;  /* 0x3000009bff9b7230 */ /* 0x000fe40000004100 */
[-C--:B------:R-:W-:Y:S01]  /*5080*/  FFMA.FTZ R55, R11, R54.reuse, -R55 ;  /* 0x000000360b377223 */ /* 0x080fe20000010837 */
[--C-:B------:R-:W-:Y:S02]  /*5090*/  HADD2.F32 R11, -RZ, R14.reuse.H0_H0 ;  /* 0x2000000eff0b7230 */ /* 0x100fe40000004100 */
[----:B------:R-:W-:Y:S01]  /*50a0*/  FFMA.FTZ R13, R12, R54, R13 ;  /* 0x000000360c0d7223 */ /* 0x000fe2000001000d */
[----:B------:R-:W-:-:S04]  /*50b0*/  HADD2.F32 R14, -RZ, R14.H1_H1 ;  /* 0x3000000eff0e7230 */ /* 0x000fc80000004100 */
[----:B------:R-:W-:Y:S01]  /*50c0*/  F2FP.F16.F32.PACK_AB R13, R13, R55 ;  /* 0x000000370d0d723e */ /* 0x000fe200000000ff */
[-C--:B------:R-:W-:Y:S01]  /*50d0*/  FMUL.FTZ R12, R14, R156.reuse ;  /* 0x0000009c0e0c7220 */ /* 0x080fe20000410000 */
[----:B------:R-:W-:-:S03]  /*50e0*/  FMUL.FTZ R156, R11, R156 ;  /* 0x0000009c0b9c7220 */ /* 0x000fc60000410000 */
[-C--:B------:R-:W-:Y:S01]  /*50f0*/  FFMA.FTZ R12, R11, R155.reuse, -R12 ;  /* 0x0000009b0b0c7223 */ /* 0x080fe2000001080c */
[----:B------:R-:W-:-:S05]  /*5100*/  FFMA.FTZ R156, R14, R155, R156 ;  /* 0x0000009b0e9c7223 */ /* 0x000fca000001009c */
[----:B------:R-:W-:Y:S01]  /*5110*/  F2FP.F16.F32.PACK_AB R156, R156, R12 ;  /* 0x0000000c9c9c723e */ /* 0x000fe200000000ff */
[----:B------:R-:W-:Y:S02]  /*5120*/  IMAD.MOV.U32 R12, RZ, RZ, R13 ;  /* 0x000000ffff0c7224 */ /* 0x000fe400078e000d */
[----:B------:R-:W-:Y:S01]  /*5130*/  IMAD.MOV.U32 R13, RZ, RZ, R57 ;  /* 0x000000ffff0d7224 */ /* 0x000fe200078e0039 */
[----:B------:R-:W-:-:S07]  /*5140*/  MOV R14, R156 ;  /* 0x0000009c000e7202 */ /* 0x000fce0000000f00 */
.L_x_491:
[----:B------:R-:W-:Y:S05]  /*5150*/  BSYNC B2 ;  /* 0x0000000000027941 */ /* 0x000fea0003800000 */
.L_x_490:
[----:B----4-:R0:W-:Y:S02]  /*5160*/  ST.E.128 desc[UR56][R58.64], R12 ;  /* 0x0000000c3a007985 */ /* 0x0101e4000c101d38 */
.L_x_469:
[----:B------:R-:W-:Y:S05]  /*5170*/  BSYNC B1 ;  /* 0x0000000000017941 */ /* 0x000fea0003800000 */
.L_x_468:
[----:B------:R-:W-:-:S03]  /*5180*/  UMOV UR4, 0xffffffff ;  /* 0xffffffff00047882 */ /* 0x000fc60000000000 */
[----:B------:R-:W-:Y:S05]  /*5190*/  BRA.DIV UR4, `(.L_x_492) ;  /* 0x000001b204d47947 */ /* 0x000fea000b800000 */
[----:B-1----:R-:W1:Y:S04]  /*51a0*/  SHFL.IDX PT, R115, R115, 0x1, 0x1c1f ;  /* 0x003c1f0073737f89 */ /* 0x002e6800000e0000 */
[----:B------:R-:W0:Y:S02]  /*51b0*/  SHFL.IDX PT, R118, R118, 0x1, 0x1c1f ;  /* 0x003c1f0076767f89 */ /* 0x000e2400000e0000 */
.L_x_799:
[----:B------:R-:W-:Y:S05]  /*51c0*/  @P4 BRA `(.L_x_493) ;  /* 0x0000005400b84947 */ /* 0x000fea0003800000 */
        /* <DEDUP_REMOVED lines=11> */
[----:B------:R-:W-:Y:S02]  /*5280*/  HADD2.F32 R54, -RZ, R54.H0_H0 ;  /* 0x20000036ff367230 */ /* 0x000fe40000004100 */
[--C-:B---3--:R-:W-:Y:S02]  /*5290*/  HADD2.F32 R11, -RZ, R52.reuse.H1_H1 ;  /* 0x30000034ff0b7230 */ /* 0x108fe40000004100 */
[----:B------:R-:W-:Y:S02]  /*52a0*/  HADD2.F32 R50, -RZ, R52.H0_H0 ;  /* 0x20000034ff327230 */ /* 0x000fe40000004100 */
[----:B------:R-:W-:-:S02]  /*52b0*/  HADD2.F32 R13, -RZ, R13.H0_H0 ;  /* 0x2000000dff0d7230 */ /* 0x000fc40000004100 */
[-C--:B------:R-:W-:Y:S01]  /*52c0*/  FMUL.FTZ R52, R11, R54.reuse ;  /* 0x000000360b347220 */ /* 0x080fe20000410000 */
[----:B------:R-:W-:-:S03]  /*52d0*/  FMUL.FTZ R54, R50, R54 ;  /* 0x0000003632367220 */ /* 0x000fc60000410000 */
[-C--:B------:R-:W-:Y:S01]  /*52e0*/  FFMA.FTZ R52, R50, R13.reuse, -R52 ;  /* 0x0000000d32347223 */ /* 0x080fe20000010834 */
[----:B------:R-:W-:Y:S01]  /*52f0*/  SHF.R.U32.HI R50, RZ, 0x10, R51 ;  /* 0x00000010ff327819 */ /* 0x000fe20000011633 */
[----:B------:R-:W-:Y:S01]  /*5300*/  FFMA.FTZ R54, R11, R13, R54 ;  /* 0x0000000d0b367223 */ /* 0x000fe20000010036 */
[----:B------:R-:W-:Y:S02]  /*5310*/  IMAD.MOV.U32 R13, RZ, RZ, R15 ;  /* 0x000000ffff0d7224 */ /* 0x000fe400078e000f */
[----:B------:R-:W-:Y:S02]  /*5320*/  HADD2.F32 R15, -RZ, R53.H0_H0 ;  /* 0x20000035ff0f7230 */ /* 0x000fe40000004100 */
[----:B------:R-:W-:Y:S01]  /*5330*/  HADD2.F32 R50, -RZ, R50.H0_H0 ;  /* 0x20000032ff327230 */ /* 0x000fe20000004100 */
        /* <DEDUP_REMOVED lines=25> */
[----:B------:R-:W-:Y:S02]  /*54d0*/  F2FP.F16.F32.PACK_AB R154, R154, R12 ;  /* 0x0000000c9a9a723e */ /* 0x000fe400000000ff */
[----:B------:R-:W-:Y:S01]  /*54e0*/  MOV R12, R13 ;  /* 0x0000000d000c7202 */ /* 0x000fe20000000f00 */
[----:B------:R-:W-:Y:S02]  /*54f0*/  IMAD.MOV.U32 R13, RZ, RZ, R52 ;  /* 0x000000ffff0d7224 */ /* 0x000fe400078e0034 */
[----:B------:R-:W-:-:S07]  /*5500*/  IMAD.MOV.U32 R14, RZ, RZ, R154 ;  /* 0x000000ffff0e7224 */ /* 0x000fce00078e009a */
.L_x_497:
[----:B------:R-:W-:Y:S05]  /*5510*/  BSYNC B2 ;  /* 0x0000000000027941 */ /* 0x000fea0003800000 */
.L_x_496:
[----:B------:R-:W-:-:S04]  /*5520*/  LEA R50, P3, R16, R118, 0x1 ;  /* 0x0000007610327211 */ /* 0x000fc800078608ff */
[----:B-1----:R-:W-:-:S05]  /*5530*/  LEA.HI.X R51, R16, R115, R17, 0x1, P3 ;  /* 0x0000007310337211 */ /* 0x002fca00018f0c11 */
[----:B----4-:R0:W-:Y:S04]  /*5540*/  ST.E.128 desc[UR56][R50.64], R12 ;  /* 0x0000000c32007985 */ /* 0x0101e8000c101d38 */
.L_x_495:
[----:B------:R-:W-:Y:S05]  /*5550*/  BSYNC B1 ;  /* 0x0000000000017941 */ /* 0x000fea0003800000 */
.L_x_494:
[----:B------:R-:W-:Y:S01]  /*5560*/  ISETP.NE.AND P3, PT, R26, RZ, PT ;  /* 0x000000ff1a00720c */ /* 0x000fe20003f65270 */
[----:B------:R-:W-:-:S12]  /*5570*/  BSSY B1, `(.L_x_498) ;  /* 0x000003b000017945 */ /* 0x000fd80003800000 */
[----:B------:R-:W-:Y:S05]  /*5580*/  @!P3 BRA `(.L_x_499) ;  /* 0x0000000000e4b947 */ /* 0x000fea0003800000 */
[----:B0---4-:R0:W4:Y:S01]  /*5590*/  LDS.128 R12, [R28+0x2000] ;  /* 0x002000001c0c7984 */ /* 0x0111220000000c00 */
[----:B------:R-:W-:Y:S01]  /*55a0*/  ISETP.GE.AND P3, PT, R170, R124, PT ;  /* 0x0000007caa00720c */ /* 0x000fe20003f66270 */
[----:B------:R-:W-:Y:S01]  /*55b0*/  IMAD.MOV.U32 R50, RZ, RZ, R118 ;  /* 0x000000ffff327224 */ /* 0x000fe200078e0076 */
[----:B---3--:R-:W-:Y:S01]  /*55c0*/  SHF.L.U32 R11, R163, 0x3, RZ ;  /* 0x00000003a30b7819 */ /* 0x008fe200000006ff */
[----:B-1----:R-:W-:Y:S01]  /*55d0*/  IMAD.MOV.U32 R51, RZ, RZ, R115 ;  /* 0x000000ffff337224 */ /* 0x002fe200078e0073 */
[----:B------:R-:W-:Y:S03]  /*55e0*/  BSSY B2, `(.L_x_500) ;  /* 0x0000032000027945 */ /* 0x000fe60003800000 */
[----:B------:R-:W-:-:S06]  /*55f0*/  IMAD.WIDE R50, R11, 0x2, R50 ;  /* 0x000000020b327825 */ /* 0x000fcc00078e0232 */
[----:B0-----:R-:W-:Y:S05]  /*5600*/  @P3 BRA `(.L_x_501) ;  /* 0x0000000000bc3947 */ /* 0x001fea0003800000 */
[----:B------:R-:W-:Y:S02]  /*5610*/  SHF.R.U64 R52, R48, 0x10, R49 ;  /* 0x0000001030347819 */ /* 0x000fe40000001231 */
[----:B----4-:R-:W-:Y:S02]  /*5620*/  MOV R48, R13 ;  /* 0x0000000d00307202 */ /* 0x010fe40000000f00 */
[----:B------:R-:W-:Y:S01]  /*5630*/  SHF.R.U64 R13, R46, 0x10, R47 ;  /* 0x000000102e0d7819 */ /* 0x000fe2000000122f */
[----:B------:R-:W-:Y:S01]  /*5640*/  HADD2.F32 R52, -RZ, R52.H0_H0 ;  /* 0x20000034ff347230 */ /* 0x000fe20000004100 */
[----:B------:R-:W-:Y:S01]  /*5650*/  SHF.R.U32.HI R49, RZ, 0x10, R49 ;  /* 0x00000010ff317819 */ /* 0x000fe20000011631 */
[--C-:B------:R-:W-:Y:S02]  /*5660*/  HADD2.F32 R11, -RZ, R48.reuse.H1_H1 ;  /* 0x30000030ff0b7230 */ /* 0x100fe40000004100 */
        /* <DEDUP_REMOVED lines=8> */
[----:B------:R-:W-:Y:S02]  /*56f0*/  IMAD.MOV.U32 R13, RZ, RZ, R12 ;  /* 0x000000ffff0d7224 */ /* 0x000fe400078e000c */
[----:B------:R-:W-:Y:S01]  /*5700*/  HADD2.F32 R12, -RZ, R49.H0_H0 ;  /* 0x20000031ff0c7230 */ /* 0x000fe20000004100 */
[----:B------:R-:W-:Y:S01]  /*5710*/  F2FP.F16.F32.PACK_AB R48, R52, R48 ;  /* 0x000000303430723e */ /* 0x000fe200000000ff */
[--C-:B------:R-:W-:Y:S02]  /*5720*/  HADD2.F32 R15, -RZ, R11.reuse.H1_H1 ;  /* 0x3000000bff0f7230 */ /* 0x100fe40000004100 */
[----:B------:R-:W-:-:S02]  /*5730*/  HADD2.F32 R11, -RZ, R11.H0_H0 ;  /* 0x2000000bff0b7230 */ /* 0x000fc40000004100 */
[----:B------:R-:W-:Y:S02]  /*5740*/  HADD2.F32 R46, -RZ, R46.H0_H0 ;  /* 0x2000002eff2e7230 */ /* 0x000fe40000004100 */
[-C--:B------:R-:W-:Y:S01]  /*5750*/  FMUL.FTZ R47, R15, R12.reuse ;  /* 0x0000000c0f2f7220 */ /* 0x080fe20000410000 */
[----:B------:R-:W-:-:S03]  /*5760*/  FMUL.FTZ R12, R11, R12 ;  /* 0x0000000c0b0c7220 */ /* 0x000fc60000410000 */
[-C--:B------:R-:W-:Y:S01]  /*5770*/  FFMA.FTZ R47, R11, R46.reuse, -R47 ;  /* 0x0000002e0b2f7223 */ /* 0x080fe2000001082f */
[--C-:B------:R-:W-:Y:S02]  /*5780*/  HADD2.F32 R11, -RZ, R152.reuse.H0_H0 ;  /* 0x20000098ff0b7230 */ /* 0x100fe40000004100 */
[----:B------:R-:W-:Y:S01]  /*5790*/  FFMA.FTZ R12, R15, R46, R12 ;  /* 0x0000002e0f0c7223 */ /* 0x000fe2000001000c */
[--C-:B------:R-:W-:Y:S02]  /*57a0*/  HADD2.F32 R15, -RZ, R13.reuse.H1_H1 ;  /* 0x3000000dff0f7230 */ /* 0x100fe40000004100 */
[----:B------:R-:W-:Y:S02]  /*57b0*/  HADD2.F32 R13, -RZ, R13.H0_H0 ;  /* 0x2000000dff0d7230 */ /* 0x000fe40000004100 */
[----:B------:R-:W-:Y:S02]  /*57c0*/  HADD2.F32 R46, -RZ, R151.H0_H0 ;  /* 0x20000097ff2e7230 */ /* 0x000fe40000004100 */
[----:B------:R-:W-:Y:S01]  /*57d0*/  FMUL.FTZ R49, R15, R11 ;  /* 0x0000000b0f317220 */ /* 0x000fe20000410000 */
[----:B------:R-:W-:-:S02]  /*57e0*/  HADD2.F32 R152, -RZ, R152.H1_H1 ;  /* 0x30000098ff987230 */ /* 0x000fc40000004100 */
[C---:B------:R-:W-:Y:S01]  /*57f0*/  FMUL.FTZ R11, R13.reuse, R11 ;  /* 0x0000000b0d0b7220 */ /* 0x040fe20000410000 */
[----:B------:R-:W-:Y:S02]  /*5800*/  HADD2.F32 R151, -RZ, R151.H1_H1 ;  /* 0x30000097ff977230 */ /* 0x000fe40000004100 */
[-C--:B------:R-:W-:Y:S01]  /*5810*/  FFMA.FTZ R49, R13, R46.reuse, -R49 ;  /* 0x0000002e0d317223 */ /* 0x080fe20000010831 */
[--C-:B------:R-:W-:Y:S02]  /*5820*/  HADD2.F32 R13, -RZ, R14.reuse.H1_H1 ;  /* 0x3000000eff0d7230 */ /* 0x100fe40000004100 */
[----:B------:R-:W-:Y:S01]  /*5830*/  FFMA.FTZ R11, R15, R46, R11 ;  /* 0x0000002e0f0b7223 */ /* 0x000fe2000001000b */
[----:B------:R-:W-:Y:S01]  /*5840*/  HADD2.F32 R14, -RZ, R14.H0_H0 ;  /* 0x2000000eff0e7230 */ /* 0x000fe20000004100 */
[----:B------:R-:W-:Y:S01]  /*5850*/  F2FP.F16.F32.PACK_AB R47, R12, R47 ;  /* 0x0000002f0c2f723e */ /* 0x000fe200000000ff */
[-C--:B------:R-:W-:Y:S02]  /*5860*/  FMUL.FTZ R15, R13, R152.reuse ;  /* 0x000000980d0f7220 */ /* 0x080fe40000410000 */
[----:B------:R-:W-:Y:S01]  /*5870*/  F2FP.F16.F32.PACK_AB R11, R11, R49 ;  /* 0x000000310b0b723e */ /* 0x000fe200000000ff */
[C---:B------:R-:W-:Y:S01]  /*5880*/  FMUL.FTZ R152, R14.reuse, R152 ;  /* 0x000000980e987220 */ /* 0x040fe20000410000 */
[----:B------:R-:W-:-:S02]  /*5890*/  FFMA.FTZ R15, R14, R151, -R15 ;  /* 0x000000970e0f7223 */ /* 0x000fc4000001080f */
[----:B------:R-:W-:Y:S01]  /*58a0*/  MOV R12, R11 ;  /* 0x0000000b000c7202 */ /* 0x000fe20000000f00 */
[----:B------:R-:W-:Y:S01]  /*58b0*/  FFMA.FTZ R152, R13, R151, R152 ;  /* 0x000000970d987223 */ /* 0x000fe20000010098 */
[----:B------:R-:W-:-:S04]  /*58c0*/  IMAD.MOV.U32 R13, RZ, RZ, R48 ;  /* 0x000000ffff0d7224 */ /* 0x000fc800078e0030 */
[----:B------:R-:W-:-:S05]  /*58d0*/  F2FP.F16.F32.PACK_AB R15, R152, R15 ;  /* 0x0000000f980f723e */ /* 0x000fca00000000ff */
[----:B------:R-:W-:Y:S01]  /*58e0*/  IMAD.MOV.U32 R14, RZ, RZ, R15 ;  /* 0x000000ffff0e7224 */ /* 0x000fe200078e000f */
[----:B------:R-:W-:-:S07]  /*58f0*/  MOV R15, R47 ;  /* 0x0000002f000f7202 */ /* 0x000fce0000000f00 */
.L_x_501:
[----:B------:R-:W-:Y:S05]  /*5900*/  BSYNC B2 ;  /* 0x0000000000027941 */ /* 0x000fea0003800000 */
.L_x_500:
[----:B----4-:R0:W-:Y:S02]  /*5910*/  ST.E.128 desc[UR56][R50.64], R12 ;  /* 0x0000000c32007985 */ /* 0x0101e4000c101d38 */
.L_x_499:
[----:B------:R-:W-:Y:S05]  /*5920*/  BSYNC B1 ;  /* 0x0000000000017941 */ /* 0x000fea0003800000 */
.L_x_498:
[----:B------:R-:W-:Y:S01]  /*5930*/  ISETP.NE.AND P3, PT, R27, RZ, PT ;  /* 0x000000ff1b00720c */ /* 0x000fe20003f65270 */
[----:B------:R-:W-:-:S12]  /*5940*/  BSSY B1, `(.L_x_502) ;  /* 0x0000035000017945 */ /* 0x000fd80003800000 */
[----:B------:R-:W-:Y:S05]  /*5950*/  @!P3 BRA `(.L_x_503) ;  /* 0x0000000000ccb947 */ /* 0x000fea0003800000 */
[----:B0---4-:R0:W4:Y:S01]  /*5960*/  LDS.128 R12, [R29+0x5000] ;  /* 0x005000001d0c7984 */ /* 0x0111220000000c00 */
[----:B------:R-:W-:Y:S01]  /*5970*/  ISETP.GE.AND P3, PT, R169, R124, PT ;  /* 0x0000007ca900720c */ /* 0x000fe20003f66270 */
[----:B---3--:R-:W-:Y:S01]  /*5980*/  IMAD.SHL.U32 R11, R164, 0x8, RZ ;  /* 0x00000008a40b7824 */ /* 0x008fe200078e00ff */
[----:B-1----:R-:W-:Y:S01]  /*5990*/  MOV R47, R115 ;  /* 0x00000073002f7202 */ /* 0x002fe20000000f00 */
[----:B------:R-:W-:Y:S01]  /*59a0*/  IMAD.MOV.U32 R46, RZ, RZ, R118 ;  /* 0x000000ffff2e7224 */ /* 0x000fe200078e0076 */
[----:B------:R-:W-:Y:S03]  /*59b0*/  BSSY B2, `(.L_x_504) ;  /* 0x000002c000027945 */ /* 0x000fe60003800000 */
[----:B------:R-:W-:-:S06]  /*59c0*/  IMAD.WIDE R46, R11, 0x2, R46 ;  /* 0x000000020b2e7825 */ /* 0x000fcc00078e022e */
[----:B0-----:R-:W-:Y:S05]  /*59d0*/  @P3 BRA `(.L_x_505) ;  /* 0x0000000000a43947 */ /* 0x001fea0003800000 */
[--C-:B------:R-:W-:Y:S01]  /*59e0*/  SHF.R.U64 R11, R42, 0x10, R43.reuse ;  /* 0x000000102a0b7819 */ /* 0x100fe2000000122b */
[--C-:B----4-:R-:W-:Y:S01]  /*59f0*/  HADD2.F32 R48, -RZ, R15.reuse.H1_H1 ;  /* 0x3000000fff307230 */ /* 0x110fe20000004100 */
[----:B------:R-:W-:Y:S01]  /*5a00*/  SHF.R.U32.HI R42, RZ, 0x10, R43 ;  /* 0x00000010ff2a7819 */ /* 0x000fe2000001162b */
[----:B------:R-:W-:Y:S01]  /*5a10*/  HADD2.F32 R15, -RZ, R15.H0_H0 ;  /* 0x2000000fff0f7230 */ /* 0x000fe20000004100 */
[--C-:B------:R-:W-:Y:S01]  /*5a20*/  SHF.R.U64 R43, R44, 0x10, R45.reuse ;  /* 0x000000102c2b7819 */ /* 0x100fe2000000122d */
[----:B------:R-:W-:Y:S01]  /*5a30*/  HADD2.F32 R11, -RZ, R11.H0_H0 ;  /* 0x2000000bff0b7230 */ /* 0x000fe20000004100 */
[----:B------:R-:W-:Y:S01]  /*5a40*/  SHF.R.U32.HI R44, RZ, 0x10, R45 ;  /* 0x00000010ff2c7819 */ /* 0x000fe2000001162d */
[----:B------:R-:W-:Y:S02]  /*5a50*/  HADD2.F32 R45, -RZ, R13.H1_H1 ;  /* 0x3000000dff2d7230 */ /* 0x000fe40000004100 */
[----:B------:R-:W-:Y:S02]  /*5a60*/  HADD2.F32 R43, -RZ, R43.H0_H0 ;  /* 0x2000002bff2b7230 */ /* 0x000fe40000004100 */
[----:B------:R-:W-:-:S02]  /*5a70*/  HADD2.F32 R13, -RZ, R13.H0_H0 ;  /* 0x2000000dff0d7230 */ /* 0x000fc40000004100 */
[----:B------:R-:W-:Y:S02]  /*5a80*/  HADD2.F32 R44, -RZ, R44.H0_H0 ;  /* 0x2000002cff2c7230 */ /* 0x000fe40000004100 */
[----:B------:R-:W-:Y:S02]  /*5a90*/  HADD2.F32 R49, -RZ, R42.H0_H0 ;  /* 0x2000002aff317230 */ /* 0x000fe40000004100 */
[-C--:B------:R-:W-:Y:S01]  /*5aa0*/  FMUL.FTZ R42, R45, R43.reuse ;  /* 0x0000002b2d2a7220 */ /* 0x080fe20000410000 */
[----:B------:R-:W-:Y:S01]  /*5ab0*/  FMUL.FTZ R50, R13, R43 ;  /* 0x0000002b0d327220 */ /* 0x000fe20000410000 */
[-C--:B------:R-:W-:Y:S01]  /*5ac0*/  FMUL.FTZ R43, R48, R44.reuse ;  /* 0x0000002c302b7220 */ /* 0x080fe20000410000 */
[----:B------:R-:W-:Y:S01]  /*5ad0*/  FMUL.FTZ R44, R15, R44 ;  /* 0x0000002c0f2c7220 */ /* 0x000fe20000410000 */
[-C--:B------:R-:W-:Y:S01]  /*5ae0*/  FFMA.FTZ R42, R13, R11.reuse, -R42 ;  /* 0x0000000b0d2a7223 */ /* 0x080fe2000001082a */
[----:B------:R-:W-:Y:S01]  /*5af0*/  FFMA.FTZ R50, R45, R11, R50 ;  /* 0x0000000b2d327223 */ /* 0x000fe20000010032 */
[----:B------:R-:W-:Y:S01]  /*5b00*/  FFMA.FTZ R43, R15, R49, -R43 ;  /* 0x000000310f2b7223 */ /* 0x000fe2000001082b */
[----:B------:R-:W-:-:S02]  /*5b10*/  HADD2.F32 R15, -RZ, R12.H1_H1 ;  /* 0x3000000cff0f7230 */ /* 0x000fc40000004100 */
[----:B------:R-:W-:Y:S01]  /*5b20*/  FFMA.FTZ R44, R48, R49, R44 ;  /* 0x00000031302c7223 */ /* 0x000fe2000001002c */
[--C-:B------:R-:W-:Y:S01]  /*5b30*/  HADD2.F32 R13, -RZ, R147.reuse.H0_H0 ;  /* 0x20000093ff0d7230 */ /* 0x100fe20000004100 */
[----:B------:R-:W-:Y:S01]  /*5b40*/  F2FP.F16.F32.PACK_AB R42, R50, R42 ;  /* 0x0000002a322a723e */ /* 0x000fe200000000ff */
[----:B------:R-:W-:Y:S02]  /*5b50*/  HADD2.F32 R12, -RZ, R12.H0_H0 ;  /* 0x2000000cff0c7230 */ /* 0x000fe40000004100 */
[----:B------:R-:W-:Y:S02]  /*5b60*/  HADD2.F32 R147, -RZ, R147.H1_H1 ;  /* 0x30000093ff937230 */ /* 0x000fe40000004100 */
[-C--:B------:R-:W-:Y:S01]  /*5b70*/  FMUL.FTZ R48, R15, R13.reuse ;  /* 0x0000000d0f307220 */ /* 0x080fe20000410000 */
[--C-:B------:R-:W-:Y:S02]  /*5b80*/  HADD2.F32 R45, -RZ, R14.reuse.H1_H1 ;  /* 0x3000000eff2d7230 */ /* 0x100fe40000004100 */
[----:B------:R-:W-:Y:S01]  /*5b90*/  FMUL.FTZ R49, R12, R13 ;  /* 0x0000000d0c317220 */ /* 0x000fe20000410000 */
[----:B------:R-:W-:-:S02]  /*5ba0*/  HADD2.F32 R14, -RZ, R14.H0_H0 ;  /* 0x2000000eff0e7230 */ /* 0x000fc40000004100 */
[--C-:B------:R-:W-:Y:S02]  /*5bb0*/  HADD2.F32 R11, -RZ, R146.reuse.H0_H0 ;  /* 0x20000092ff0b7230 */ /* 0x100fe40000004100 */
[-C--:B------:R-:W-:Y:S01]  /*5bc0*/  FMUL.FTZ R13, R45, R147.reuse ;  /* 0x000000932d0d7220 */ /* 0x080fe20000410000 */
[----:B------:R-:W-:Y:S02]  /*5bd0*/  HADD2.F32 R146, -RZ, R146.H1_H1 ;  /* 0x30000092ff927230 */ /* 0x000fe40000004100 */
[----:B------:R-:W-:Y:S01]  /*5be0*/  FMUL.FTZ R147, R14, R147 ;  /* 0x000000930e937220 */ /* 0x000fe20000410000 */
[-C--:B------:R-:W-:Y:S01]  /*5bf0*/  FFMA.FTZ R48, R12, R11.reuse, -R48 ;  /* 0x0000000b0c307223 */ /* 0x080fe20000010830 */
[----:B------:R-:W-:Y:S01]  /*5c00*/  FFMA.FTZ R49, R15, R11, R49 ;  /* 0x0000000b0f317223 */ /* 0x000fe20000010031 */
[-C--:B------:R-:W-:Y:S01]  /*5c10*/  FFMA.FTZ R13, R14, R146.reuse, -R13 ;  /* 0x000000920e0d7223 */ /* 0x080fe2000001080d */
[----:B------:R-:W-:Y:S01]  /*5c20*/  FFMA.FTZ R146, R45, R146, R147 ;  /* 0x000000922d927223 */ /* 0x000fe20000010093 */
[----:B------:R-:W-:-:S02]  /*5c30*/  F2FP.F16.F32.PACK_AB R15, R44, R43 ;  /* 0x0000002b2c0f723e */ /* 0x000fc400000000ff */
[----:B------:R-:W-:Y:S02]  /*5c40*/  F2FP.F16.F32.PACK_AB R12, R49, R48 ;  /* 0x00000030310c723e */ /* 0x000fe400000000ff */
[----:B------:R-:W-:Y:S01]  /*5c50*/  F2FP.F16.F32.PACK_AB R14, R146, R13 ;  /* 0x0000000d920e723e */ /* 0x000fe200000000ff */
[----:B------:R-:W-:-:S07]  /*5c60*/  IMAD.MOV.U32 R13, RZ, RZ, R42 ;  /* 0x000000ffff0d7224 */ /* 0x000fce00078e002a */
.L_x_505:
[----:B------:R-:W-:Y:S05]  /*5c70*/  BSYNC B2 ;  /* 0x0000000000027941 */ /* 0x000fea0003800000 */
.L_x_504:
[----:B----4-:R0:W-:Y:S02]  /*5c80*/  ST.E.128 desc[UR56][R46.64], R12 ;  /* 0x0000000c2e007985 */ /* 0x0101e4000c101d38 */
.L_x_503:
[----:B------:R-:W-:Y:S05]  /*5c90*/  BSYNC B1 ;  /* 0x0000000000017941 */ /* 0x000fea0003800000 */
.L_x_502:
[----:B------:R-:W-:Y:S01]  /*5ca0*/  ISETP.NE.AND P3, PT, R101, RZ, PT ;  /* 0x000000ff6500720c */ /* 0x000fe20003f65270 */
[----:B------:R-:W-:-:S12]  /*5cb0*/  BSSY B1, `(.L_x_506) ;  /* 0x0000035000017945 */ /* 0x000fd80003800000 */
[----:B------:R-:W-:Y:S05]  /*5cc0*/  @!P3 BRA `(.L_x_507) ;  /* 0x0000000000ccb947 */ /* 0x000fea0003800000 */
[----:B0---4-:R0:W4:Y:S01]  /*5cd0*/  LDS.128 R12, [R28+0x5000] ;  /* 0x005000001c0c7984 */ /* 0x0111220000000c00 */
[C---:B------:R-:W-:Y:S01]  /*5ce0*/  LEA R42, P3, R19.reuse, R118, 0x1 ;  /* 0x00000076132a7211 */ /* 0x040fe200078608ff */
[----:B------:R-:W-:Y:S03]  /*5cf0*/  BSSY B2, `(.L_x_508) ;  /* 0x000002f000027945 */ /* 0x000fe60003800000 */
[----:B-1----:R-:W-:Y:S02]  /*5d00*/  LEA.HI.X R43, R19, R115, R165, 0x1, P3 ;  /* 0x00000073132b7211 */ /* 0x002fe400018f0ca5 */
[----:B------:R-:W-:-:S13]  /*5d10*/  ISETP.GE.AND P3, PT, R172, R124, PT ;  /* 0x0000007cac00720c */ /* 0x000fda0003f66270 */
[----:B0-----:R-:W-:Y:S05]  /*5d20*/  @P3 BRA `(.L_x_509) ;  /* 0x0000000000ac3947 */ /* 0x001fea0003800000 */
[----:B------:R-:W-:Y:S01]  /*5d30*/  SHF.R.U64 R44, R38, 0x10, R39 ;  /* 0x00000010262c7819 */ /* 0x000fe20000001227 */
[----:B---34-:R-:W-:Y:S01]  /*5d40*/  IMAD.MOV.U32 R11, RZ, RZ, R13 ;  /* 0x000000ffff0b7224 */ /* 0x018fe200078e000d */
[----:B------:R-:W-:Y:S01]  /*5d50*/  SHF.R.U32.HI R38, RZ, 0x10, R39 ;  /* 0x00000010ff267819 */ /* 0x000fe20000011627 */
[--C-:B------:R-:W-:Y:S01]  /*5d60*/  HADD2.F32 R46, -RZ, R15.reuse.H0_H0 ;  /* 0x2000000fff2e7230 */ /* 0x100fe20000004100 */
[--C-:B------:R-:W-:Y:S01]  /*5d70*/  SHF.R.U64 R48, R40, 0x10, R41.reuse ;  /* 0x0000001028307819 */ /* 0x100fe20000001229 */
[----:B------:R-:W-:Y:S01]  /*5d80*/  HADD2.F32 R40, -RZ, R15.H1_H1 ;  /* 0x3000000fff287230 */ /* 0x000fe20000004100 */
[----:B------:R-:W-:Y:S01]  /*5d90*/  SHF.R.U32.HI R39, RZ, 0x10, R41 ;  /* 0x00000010ff277819 */ /* 0x000fe20000011629 */
[----:B------:R-:W-:Y:S02]  /*5da0*/  HADD2.F32 R13, -RZ, R11.H1_H1 ;  /* 0x3000000bff0d7230 */ /* 0x000fe40000004100 */
[----:B------:R-:W-:Y:S02]  /*5db0*/  HADD2.F32 R48, -RZ, R48.H0_H0 ;  /* 0x20000030ff307230 */ /* 0x000fe40000004100 */
[----:B------:R-:W-:-:S02]  /*5dc0*/  HADD2.F32 R39, -RZ, R39.H0_H0 ;  /* 0x20000027ff277230 */ /* 0x000fc40000004100 */
[----:B------:R-:W-:Y:S02]  /*5dd0*/  HADD2.F32 R11, -RZ, R11.H0_H0 ;  /* 0x2000000bff0b7230 */ /* 0x000fe40000004100 */
[----:B------:R-:W-:Y:S02]  /*5de0*/  HADD2.F32 R44, -RZ, R44.H0_H0 ;  /* 0x2000002cff2c7230 */ /* 0x000fe40000004100 */
[-C--:B------:R-:W-:Y:S01]  /*5df0*/  FMUL.FTZ R41, R40, R39.reuse ;  /* 0x0000002728297220 */ /* 0x080fe20000410000 */
[----:B------:R-:W-:Y:S02]  /*5e00*/  HADD2.F32 R15, -RZ, R38.H0_H0 ;  /* 0x20000026ff0f7230 */ /* 0x000fe40000004100 */
[-C--:B------:R-:W-:Y:S01]  /*5e10*/  FMUL.FTZ R38, R13, R48.reuse ;  /* 0x000000300d267220 */ /* 0x080fe20000410000 */
[C---:B------:R-:W-:Y:S01]  /*5e20*/  FMUL.FTZ R48, R11.reuse, R48 ;  /* 0x000000300b307220 */ /* 0x040fe20000410000 */
[C---:B------:R-:W-:Y:S02]  /*5e30*/  FMUL.FTZ R39, R46.reuse, R39 ;  /* 0x000000272e277220 */ /* 0x040fe40000410000 */
[-C--:B------:R-:W-:Y:S01]  /*5e40*/  FFMA.FTZ R11, R11, R44.reuse, -R38 ;  /* 0x0000002c0b0b7223 */ /* 0x080fe20000010826 */
[----:B------:R-:W-:Y:S01]  /*5e50*/  FFMA.FTZ R38, R13, R44, R48 ;  /* 0x0000002c0d267223 */ /* 0x000fe20000010030 */
[-C--:B------:R-:W-:Y:S01]  /*5e60*/  FFMA.FTZ R13, R46, R15.reuse, -R41 ;  /* 0x0000000f2e0d7223 */ /* 0x080fe20000010829 */
[----:B------:R-:W-:Y:S01]  /*5e70*/  FFMA.FTZ R40, R40, R15, R39 ;  /* 0x0000000f28287223 */ /* 0x000fe20000010027 */
[----:B------:R-:W-:-:S02]  /*5e80*/  HADD2.F32 R39, -RZ, R144.H0_H0 ;  /* 0x20000090ff277230 */ /* 0x000fc40000004100 */
[--C-:B------:R-:W-:Y:S01]  /*5e90*/  HADD2.F32 R46, -RZ, R12.reuse.H1_H1 ;  /* 0x3000000cff2e7230 */ /* 0x100fe20000004100 */
        /* <DEDUP_REMOVED lines=15> */
[----:B------:R-:W-:Y:S01]  /*5f90*/  F2FP.F16.F32.PACK_AB R15, R40, R13 ;  /* 0x0000000d280f723e */ /* 0x000fe200000000ff */
[----:B------:R-:W-:Y:S01]  /*5fa0*/  IMAD.MOV.U32 R13, RZ, RZ, R11 ;  /* 0x000000ffff0d7224 */ /* 0x000fe200078e000b */
[----:B------:R-:W-:-:S02]  /*5fb0*/  F2FP.F16.F32.PACK_AB R46, R46, R45 ;  /* 0x0000002d2e2e723e */ /* 0x000fc400000000ff */
[----:B------:R-:W-:Y:S02]  /*5fc0*/  F2FP.F16.F32.PACK_AB R14, R12, R47 ;  /* 0x0000002f0c0e723e */ /* 0x000fe400000000ff */
[----:B------:R-:W-:-:S07]  /*5fd0*/  MOV R12, R46 ;  /* 0x0000002e000c7202 */ /* 0x000fce0000000f00 */
.L_x_509:
[----:B------:R-:W-:Y:S05]  /*5fe0*/  BSYNC B2 ;  /* 0x0000000000027941 */ /* 0x000fea0003800000 */
.L_x_508:
[----:B----4-:R0:W-:Y:S02]  /*5ff0*/  ST.E.128 desc[UR56][R42.64], R12 ;  /* 0x0000000c2a007985 */ /* 0x0101e4000c101d38 */
.L_x_507:
[----:B------:R-:W-:Y:S05]  /*6000*/  BSYNC B1 ;  /* 0x0000000000017941 */ /* 0x000fea0003800000 */
.L_x_506:
        /* <DEDUP_REMOVED lines=9> */
[----:B---3--:R-:W-:Y:S01]  /*60a0*/  SHF.R.U64 R11, R34, 0x10, R35 ;  /* 0x00000010220b7819 */ /* 0x008fe20000001223 */
[----:B----4-:R-:W-:Y:S01]  /*60b0*/  IMAD.MOV.U32 R29, RZ, RZ, R12 ;  /* 0x000000ffff1d7224 */ /* 0x010fe200078e000c */
[--C-:B------:R-:W-:Y:S01]  /*60c0*/  SHF.R.U64 R36, R36, 0x10, R37.reuse ;  /* 0x0000001024247819 */ /* 0x100fe20000001225 */
[----:B------:R-:W-:Y:S01]  /*60d0*/  HADD2.F32 R12, -RZ, R13.H1_H1 ;  /* 0x3000000dff0c7230 */ /* 0x000fe20000004100 */
[----:B------:R-:W-:Y:S01]  /*60e0*/  SHF.R.U32.HI R37, RZ, 0x10, R37 ;  /* 0x00000010ff257819 */ /* 0x000fe20000011625 */
[----:B------:R-:W-:Y:S01]  /*60f0*/  HADD2.F32 R34, -RZ, R15.H1_H1 ;  /* 0x3000000fff227230 */ /* 0x000fe20000004100 */
[----:B------:R-:W-:Y:S01]  /*6100*/  SHF.R.U32.HI R40, RZ, 0x10, R35 ;  /* 0x00000010ff287819 */ /* 0x000fe20000011623 */
[----:B------:R-:W-:Y:S02]  /*6110*/  HADD2.F32 R35, -RZ, R11.H0_H0 ;  /* 0x2000000bff237230 */ /* 0x000fe40000004100 */
[----:B------:R-:W-:Y:S02]  /*6120*/  HADD2.F32 R36, -RZ, R36.H0_H0 ;  /* 0x20000024ff247230 */ /* 0x000fe40000004100 */
[----:B------:R-:W-:-:S02]  /*6130*/  HADD2.F32 R11, -RZ, R13.H0_H0 ;  /* 0x2000000dff0b7230 */ /* 0x000fc40000004100 */
[----:B------:R-:W-:Y:S02]  /*6140*/  HADD2.F32 R37, -RZ, R37.H0_H0 ;  /* 0x20000025ff257230 */ /* 0x000fe40000004100 */
[----:B------:R-:W-:Y:S02]  /*6150*/  HADD2.F32 R13, -RZ, R15.H0_H0 ;  /* 0x2000000fff0d7230 */ /* 0x000fe40000004100 */
[-C--:B------:R-:W-:Y:S01]  /*6160*/  FMUL.FTZ R41, R11, R36.reuse ;  /* 0x000000240b297220 */ /* 0x080fe20000410000 */
[----:B------:R-:W-:Y:S02]  /*6170*/  HADD2.F32 R15, -RZ, R40.H0_H0 ;  /* 0x20000028ff0f7230 */ /* 0x000fe40000004100 */
[----:B------:R-:W-:Y:S01]  /*6180*/  FMUL.FTZ R40, R12, R36 ;  /* 0x000000240c287220 */ /* 0x000fe20000410000 */
[-C--:B------:R-:W-:Y:S01]  /*6190*/  FMUL.FTZ R36, R34, R37.reuse ;  /* 0x0000002522247220 */ /* 0x080fe20000410000 */
[----:B------:R-:W-:Y:S01]  /*61a0*/  FMUL.FTZ R37, R13, R37 ;  /* 0x000000250d257220 */ /* 0x000fe20000410000 */
[-C--:B------:R-:W-:Y:S01]  /*61b0*/  FFMA.FTZ R12, R12, R35.reuse, R41 ;  /* 0x000000230c0c7223 */ /* 0x080fe20000010029 */
[----:B------:R-:W-:Y:S01]  /*61c0*/  FFMA.FTZ R11, R11, R35, -R40 ;  /* 0x000000230b0b7223 */ /* 0x000fe20000010828 */
[-C--:B------:R-:W-:Y:S01]  /*61d0*/  FFMA.FTZ R13, R13, R15.reuse, -R36 ;  /* 0x0000000f0d0d7223 */ /* 0x080fe20000010824 */
[----:B------:R-:W-:Y:S01]  /*61e0*/  FFMA.FTZ R44, R34, R15, R37 ;  /* 0x0000000f222c7223 */ /* 0x000fe20000010025 */
[----:B------:R-:W-:-:S02]  /*61f0*/  HADD2.F32 R40, -RZ, R135.H0_H0 ;  /* 0x20000087ff287230 */ /* 0x000fc40000004100 */
[----:B------:R-:W-:Y:S01]  /*6200*/  HADD2.F32 R15, -RZ, R29.H1_H1 ;  /* 0x3000001dff0f7230 */ /* 0x000fe20000004100 */
[----:B------:R-:W-:Y:S01]  /*6210*/  F2FP.F16.F32.PACK_AB R11, R12, R11 ;  /* 0x0000000b0c0b723e */ /* 0x000fe200000000ff */
[----:B------:R-:W-:Y:S01]  /*6220*/  HADD2.F32 R135, -RZ, R135.H1_H1 ;  /* 0x30000087ff877230 */ /* 0x000fe20000004100 */
[----:B------:R-:W-:Y:S01]  /*6230*/  F2FP.F16.F32.PACK_AB R44, R44, R13 ;  /* 0x0000000d2c2c723e */ /* 0x000fe200000000ff */
[----:B------:R-:W-:Y:S02]  /*6240*/  HADD2.F32 R29, -RZ, R29.H0_H0 ;  /* 0x2000001dff1d7230 */ /* 0x000fe40000004100 */
[-C--:B------:R-:W-:Y:S01]  /*6250*/  FMUL.FTZ R42, R15, R40.reuse ;  /* 0x000000280f2a7220 */ /* 0x080fe20000410000 */
[--C-:B------:R-:W-:Y:S01]  /*6260*/  HADD2.F32 R34, -RZ, R14.reuse.H1_H1 ;  /* 0x3000000eff227230 */ /* 0x100fe20000004100 */
[----:B------:R-:W-:Y:S01]  /*6270*/  MOV R13, R11 ;  /* 0x0000000b000d7202 */ /* 0x000fe20000000f00 */
[----:B------:R-:W-:Y:S02]  /*6280*/  HADD2.F32 R14, -RZ, R14.H0_H0 ;  /* 0x2000000eff0e7230 */ /* 0x000fe40000004100 */
[----:B------:R-:W-:Y:S01]  /*6290*/  FMUL.FTZ R40, R29, R40 ;  /* 0x000000281d287220 */ /* 0x000fe20000410000 */
[----:B------:R-:W-:-:S02]  /*62a0*/  HADD2.F32 R36, -RZ, R117.H0_H0 ;  /* 0x20000075ff247230 */ /* 0x000fc40000004100 */
[-C--:B------:R-:W-:Y:S01]  /*62b0*/  FMUL.FTZ R35, R34, R135.reuse ;  /* 0x0000008722237220 */ /* 0x080fe20000410000 */
[----:B------:R-:W-:Y:S02]  /*62c0*/  HADD2.F32 R117, -RZ, R117.H1_H1 ;  /* 0x30000075ff757230 */ /* 0x000fe40000004100 */
[C---:B------:R-:W-:Y:S01]  /*62d0*/  FMUL.FTZ R135, R14.reuse, R135 ;  /* 0x000000870e877220 */ /* 0x040fe20000410000 */
[-C--:B------:R-:W-:Y:S01]  /*62e0*/  FFMA.FTZ R42, R29, R36.reuse, -R42 ;  /* 0x000000241d2a7223 */ /* 0x080fe2000001082a */
[----:B------:R-:W-:Y:S01]  /*62f0*/  FFMA.FTZ R15, R15, R36, R40 ;  /* 0x000000240f0f7223 */ /* 0x000fe20000010028 */
[-C--:B------:R-:W-:Y:S01]  /*6300*/  FFMA.FTZ R35, R14, R117.reuse, -R35 ;  /* 0x000000750e237223 */ /* 0x080fe20000010823 */
[----:B------:R-:W-:-:S03]  /*6310*/  FFMA.FTZ R34, R34, R117, R135 ;  /* 0x0000007522227223 */ /* 0x000fc60000010087 */
[----:B------:R-:W-:Y:S01]  /*6320*/  F2FP.F16.F32.PACK_AB R12, R15, R42 ;  /* 0x0000002a0f0c723e */ /* 0x000fe200000000ff */
[----:B------:R-:W-:Y:S01]  /*6330*/  IMAD.MOV.U32 R15, RZ, RZ, R44 ;  /* 0x000000ffff0f7224 */ /* 0x000fe200078e002c */
[----:B------:R-:W-:-:S07]  /*6340*/  F2FP.F16.F32.PACK_AB R14, R34, R35 ;  /* 0x00000023220e723e */ /* 0x000fce00000000ff */
.L_x_513:
[----:B------:R-:W-:Y:S05]  /*6350*/  BSYNC B2 ;  /* 0x0000000000027941 */ /* 0x000fea0003800000 */
.L_x_512:
[----:B----4-:R0:W-:Y:S02]  /*6360*/  ST.E.128 desc[UR56][R38.64], R12 ;  /* 0x0000000c26007985 */ /* 0x0101e4000c101d38 */
.L_x_511:
[----:B------:R-:W-:Y:S05]  /*6370*/  BSYNC B1 ;  /* 0x0000000000017941 */ /* 0x000fea0003800000 */
.L_x_510:
[----:B------:R-:W-:-:S13]  /*6380*/  ISETP.NE.AND P3, PT, R87, RZ, PT ;  /* 0x000000ff5700720c */ /* 0x000fda0003f65270 */
[----:B------:R-:W-:Y:S05]  /*6390*/  @!P3 BRA `(.L_x_493) ;  /* 0x000000440044b947 */ /* 0x000fea0003800000 */
[----:B0---4-:R0:W4:Y:S01]  /*63a0*/  LDS.128 R12, [R28+0x8000] ;  /* 0x008000001c0c7984 */ /* 0x0111220000000c00 */
[C---:B------:R-:W-:Y:S01]  /*63b0*/  LEA R34, P3, R23.reuse, R118, 0x1 ;  /* 0x0000007617227211 */ /* 0x040fe200078608ff */
[----:B------:R-:W-:Y:S03]  /*63c0*/  BSSY B1, `(.L_x_514) ;  /* 0x000002c000017945 */ /* 0x000fe60003800000 */
[----:B-1----:R-:W-:Y:S02]  /*63d0*/  LEA.HI.X R35, R23, R115, R175, 0x1, P3 ;  /* 0x0000007317237211 */ /* 0x002fe400018f0caf */
[----:B------:R-:W-:-:S13]  /*63e0*/  ISETP.GE.AND P3, PT, R173, R124, PT ;  /* 0x0000007cad00720c */ /* 0x000fda0003f66270 */
[----:B0-----:R-:W-:Y:S05]  /*63f0*/  @P3 BRA `(.L_x_515) ;  /* 0x0000000000a03947 */ /* 0x001fea0003800000 */
[--C-:B------:R-:W-:Y:S01]  /*6400*/  SHF.R.U64 R30, R30, 0x10, R31.reuse ;  /* 0x000000101e1e7819 */ /* 0x100fe2000000121f */
[----:B----4-:R-:W-:Y:S01]  /*6410*/  HADD2.F32 R28, -RZ, R15.H1_H1 ;  /* 0x3000000fff1c7230 */ /* 0x010fe20000004100 */
[----:B------:R-:W-:Y:S01]  /*6420*/  SHF.R.U32.HI R29, RZ, 0x10, R31 ;  /* 0x00000010ff1d7819 */ /* 0x000fe2000001161f */
[----:B---3--:R-:W-:Y:S01]  /*6430*/  HADD2.F32 R11, -RZ, R13.H1_H1 ;  /* 0x3000000dff0b7230 */ /* 0x008fe20000004100 */
[--C-:B------:R-:W-:Y:S01]  /*6440*/  SHF.R.U64 R32, R32, 0x10, R33.reuse ;  /* 0x0000001020207819 */ /* 0x100fe20000001221 */
[----:B------:R-:W-:Y:S01]  /*6450*/  HADD2.F32 R15, -RZ, R15.H0_H0 ;  /* 0x2000000fff0f7230 */ /* 0x000fe20000004100 */
[----:B------:R-:W-:Y:S01]  /*6460*/  SHF.R.U32.HI R31, RZ, 0x10, R33 ;  /* 0x00000010ff1f7819 */ /* 0x000fe20000011621 */
[----:B------:R-:W-:Y:S02]  /*6470*/  HADD2.F32 R13, -RZ, R13.H0_H0 ;  /* 0x2000000dff0d7230 */ /* 0x000fe40000004100 */
[----:B------:R-:W-:Y:S02]  /*6480*/  HADD2.F32 R32, -RZ, R32.H0_H0 ;  /* 0x20000020ff207230 */ /* 0x000fe40000004100 */
[----:B------:R-:W-:-:S02]  /*6490*/  HADD2.F32 R31, -RZ, R31.H0_H0 ;  /* 0x2000001fff1f7230 */ /* 0x000fc40000004100 */
[----:B------:R-:W-:Y:S02]  /*64a0*/  HADD2.F32 R29, -RZ, R29.H0_H0 ;  /* 0x2000001dff1d7230 */ /* 0x000fe40000004100 */
[-C--:B------:R-:W-:Y:S01]  /*64b0*/  FMUL.FTZ R36, R11, R32.reuse ;  /* 0x000000200b247220 */ /* 0x080fe20000410000 */
[----:B------:R-:W-:Y:S02]  /*64c0*/  HADD2.F32 R30, -RZ, R30.H0_H0 ;  /* 0x2000001eff1e7230 */ /* 0x000fe40000004100 */
[-C--:B------:R-:W-:Y:S01]  /*64d0*/  FMUL.FTZ R33, R15, R31.reuse ;  /* 0x0000001f0f217220 */ /* 0x080fe20000410000 */
[C---:B------:R-:W-:Y:S01]  /*64e0*/  FMUL.FTZ R32, R13.reuse, R32 ;  /* 0x000000200d207220 */ /* 0x040fe20000410000 */
[C---:B------:R-:W-:Y:S02]  /*64f0*/  FMUL.FTZ R38, R28.reuse, R31 ;  /* 0x0000001f1c267220 */ /* 0x040fe40000410000 */
[----:B------:R-:W-:Y:S01]  /*6500*/  FFMA.FTZ R37, R28, R29, R33 ;  /* 0x0000001d1c257223 */ /* 0x000fe20000010021 */
[-C--:B------:R-:W-:Y:S01]  /*6510*/  FFMA.FTZ R36, R13, R30.reuse, -R36 ;  /* 0x0000001e0d247223 */ /* 0x080fe20000010824 */
[----:B------:R-:W-:Y:S01]  /*6520*/  FFMA.FTZ R31, R11, R30, R32 ;  /* 0x0000001e0b1f7223 */ /* 0x000fe20000010020 */
[----:B------:R-:W-:-:S02]  /*6530*/  HADD2.F32 R28, -RZ, R116.H0_H0 ;  /* 0x20000074ff1c7230 */ /* 0x000fc40000004100 */
[----:B------:R-:W-:Y:S01]  /*6540*/  FFMA.FTZ R38, R15, R29, -R38 ;  /* 0x0000001d0f267223 */ /* 0x000fe20000010826 */
[----:B------:R-:W-:Y:S02]  /*6550*/  HADD2.F32 R116, -RZ, R116.H1_H1 ;  /* 0x30000074ff747230 */ /* 0x000fe40000004100 */
[----:B------:R-:W-:Y:S02]  /*6560*/  HADD2.F32 R11, -RZ, R12.H1_H1 ;  /* 0x3000000cff0b7230 */ /* 0x000fe40000004100 */
[----:B------:R-:W-:Y:S02]  /*6570*/  HADD2.F32 R13, -RZ, R14.H1_H1 ;  /* 0x3000000eff0d7230 */ /* 0x000fe40000004100 */
[----:B------:R-:W-:Y:S02]  /*6580*/  HADD2.F32 R12, -RZ, R12.H0_H0 ;  /* 0x2000000cff0c7230 */ /* 0x000fe40000004100 */
[----:B------:R-:W-:Y:S01]  /*6590*/  FMUL.FTZ R29, R11, R28 ;  /* 0x0000001c0b1d7220 */ /* 0x000fe20000410000 */
[----:B------:R-:W-:-:S02]  /*65a0*/  HADD2.F32 R14, -RZ, R14.H0_H0 ;  /* 0x2000000eff0e7230 */ /* 0x000fc40000004100 */
[----:B------:R-:W-:Y:S01]  /*65b0*/  FMUL.FTZ R33, R13, R116 ;  /* 0x000000740d217220 */ /* 0x000fe20000410000 */
[--C-:B------:R-:W-:Y:S02]  /*65c0*/  HADD2.F32 R15, -RZ, R79.reuse.H0_H0 ;  /* 0x2000004fff0f7230 */ /* 0x100fe40000004100 */
[----:B------:R-:W-:Y:S01]  /*65d0*/  FMUL.FTZ R28, R12, R28 ;  /* 0x0000001c0c1c7220 */ /* 0x000fe20000410000 */
        /* <DEDUP_REMOVED lines=8> */
[----:B------:R-:W-:Y:S02]  /*6660*/  F2FP.F16.F32.PACK_AB R12, R28, R29 ;  /* 0x0000001d1c0c723e */ /* 0x000fe400000000ff */
[----:B------:R-:W-:-:S07]  /*6670*/  F2FP.F16.F32.PACK_AB R14, R116, R33 ;  /* 0x00000021740e723e */ /* 0x000fce00000000ff */
.L_x_515:
[----:B------:R-:W-:Y:S05]  /*6680*/  BSYNC B1 ;  /* 0x0000000000017941 */ /* 0x000fea0003800000 */
.L_x_514:
[----:B----4-:R0:W-:Y:S01]  /*6690*/  ST.E.128 desc[UR56][R34.64], R12 ;  /* 0x0000000c22007985 */ /* 0x0101e2000c101d38 */
[----:B------:R-:W-:Y:S05]  /*66a0*/  BRA `(.L_x_493) ;  /* 0x0000004000807947 */ /* 0x000fea0003800000 */
.L_x_459:
        /* <DEDUP_REMOVED lines=20> */
[----:B------:R-:W-:Y:S01]  /*67f0*/  CS2R R50, SRZ ;  /* 0x0000000000327805 */ /* 0x000fe2000001ff00 */
[----:B------:R-:W-:Y:S01]  /*6800*/  IMAD.X R29, R11, 0x1, R104, P2 ;  /* 0x000000010b1d7824 */ /* 0x000fe200010e0668 */
[----:B------:R-:W-:Y:S02]  /*6810*/  LEA R52, P2, R28, UR4, 0x1 ;  /* 0x000000041c347c11 */ /* 0x000fe4000f8408ff */
[----:B------:R-:W-:-:S02]  /*6820*/  CS2R R48, SRZ ;  /* 0x0000000000307805 */ /* 0x000fc4000001ff00 */
[----:B------:R-:W-:Y:S01]  /*6830*/  LEA.HI.X R53, R28, UR5, R29, 0x1, P2 ;  /* 0x000000051c357c11 */ /* 0x000fe200090f0c1d */
[----:B------:R-:W-:Y:S01]  /*6840*/  ULDC.64 UR4, c[0x0][0x400] ;  /* 0x0001000000047ab9 */ /* 0x000fe20000000a00 */
[----:B------:R-:W-:-:S04]  /*6850*/  IADD3 R28, P2, R90, R12, RZ ;  /* 0x0000000c5a1c7210 */ /* 0x000fc80007f5e0ff */
[----:B------:R-:W-:Y:S02]  /*6860*/  IADD3.X R29, R78, R103, RZ, P2, !PT ;  /* 0x000000674e1d7210 */ /* 0x000fe400017fe4ff */
[----:B------:R-:W-:-:S04]  /*6870*/  LEA R56, P2, R28, UR4, 0x1 ;  /* 0x000000041c387c11 */ /* 0x000fc8000f8408ff */
[----:B------:R-:W-:Y:S02]  /*6880*/  LEA.HI.X R57, R28, UR5, R29, 0x1, P2 ;  /* 0x000000051c397c11 */ /* 0x000fe400090f0c1d */
[----:B------:R-:W-:Y:S02]  /*6890*/  ISETP.GE.AND P2, PT, R16, R124, PT ;  /* 0x0000007c1000720c */ /* 0x000fe40003f46270 */
[----:B------:R-:W-:Y:S02]  /*68a0*/  CS2R R34, SRZ ;  /* 0x0000000000227805 */ /* 0x000fe4000001ff00 */
[----:B------:R-:W-:Y:S02]  /*68b0*/  CS2R R32, SRZ ;  /* 0x0000000000207805 */ /* 0x000fe4000001ff00 */
[----:B------:R-:W-:Y:S02]  /*68c0*/  CS2R R46, SRZ ;  /* 0x00000000002e7805 */ /* 0x000fe4000001ff00 */
[----:B------:R-:W-:-:S05]  /*68d0*/  CS2R R44, SRZ ;  /* 0x00000000002c7805 */ /* 0x000fca000001ff00 */
[----:B------:R0:W5:Y:S04]  /*68e0*/  @!P2 LDG.E.128 R36, desc[UR56][R52.64] ;  /* 0x000000383424a981 */ /* 0x000168000c1e1d00 */
[----:B------:R0:W5:Y:S01]  /*68f0*/  @!P2 LDG.E.128 R48, desc[UR56][R56.64] ;  /* 0x000000383830a981 */ /* 0x000162000c1e1d00 */
[----:B------:R-:W-:Y:S02]  /*6900*/  ISETP.GE.AND P2, PT, R0, R124, PT ;  /* 0x0000007c0000720c */ /* 0x000fe40003f46270 */
[----:B------:R-:W-:Y:S02]  /*6910*/  CS2R R30, SRZ ;  /* 0x00000000001e7805 */ /* 0x000fe4000001ff00 */
[----:B------:R-:W-:Y:S02]  /*6920*/  CS2R R28, SRZ ;  /* 0x00000000001c7805 */ /* 0x000fe4000001ff00 */
[----:B------:R-:W-:-:S02]  /*6930*/  CS2R R42, SRZ ;  /* 0x00000000002a7805 */ /* 0x000fc4000001ff00 */
[----:B------:R-:W-:-:S05]  /*6940*/  CS2R R40, SRZ ;  /* 0x0000000000287805 */ /* 0x000fca000001ff00 */
[----:B------:R0:W5:Y:S04]  /*6950*/  @!P2 LDG.E.128 R32, desc[UR56][R52.64+0x40] ;  /* 0x000040383420a981 */ /* 0x000168000c1e1d00 */
[----:B------:R0:W5:Y:S01]  /*6960*/  @!P2 LDG.E.128 R44, desc[UR56][R56.64+0x40] ;  /* 0x00004038382ca981 */ /* 0x000162000c1e1d00 */
[----:B------:R-:W-:-:S13]  /*6970*/  ISETP.GE.AND P2, PT, R3, R124, PT ;  /* 0x0000007c0300720c */ /* 0x000fda0003f46270 */
[----:B------:R0:W5:Y:S04]  /*6980*/  @!P2 LDG.E.128 R28, desc[UR56][R52.64+0x80] ;  /* 0x00008038341ca981 */ /* 0x000168000c1e1d00 */
[----:B------:R0:W5:Y:S02]  /*6990*/  @!P2 LDG.E.128 R40, desc[UR56][R56.64+0x80] ;  /* 0x000080383828a981 */ /* 0x000164000c1e1d00 */
.L_x_517:
[----:B------:R-:W-:Y:S05]  /*69a0*/  BSYNC B1 ;  /* 0x0000000000017941 */ /* 0x000fea0003800000 */
.L_x_516:
        /* <DEDUP_REMOVED lines=20> */
[----:B------:R-:W-:Y:S02]  /*6af0*/  CS2R R74, SRZ ;  /* 0x00000000004a7805 */ /* 0x000fe4000001ff00 */
[----:B------:R-:W-:-:S02]  /*6b00*/  IADD3 R13, P2, P5, R90, R12, R110 ;  /* 0x0000000c5a0d7210 */ /* 0x000fc40007d5e06e */
[----:B------:R-:W-:Y:S02]  /*6b10*/  CS2R R72, SRZ ;  /* 0x0000000000487805 */ /* 0x000fe4000001ff00 */
        /* <DEDUP_REMOVED lines=23> */
.L_x_519:
[----:B------:R-:W-:Y:S05]  /*6c90*/  BSYNC B1 ;  /* 0x0000000000017941 */ /* 0x000fea0003800000 */
.L_x_518:
[----:B0----5:R-:W-:Y:S01]  /*6ca0*/  IMAD.MOV.U32 R12, RZ, RZ, R30 ;  /* 0x000000ffff0c7224 */ /* 0x021fe200078e001e */
[----:B------:R-:W-:Y:S01]  /*6cb0*/  MOV R11, R31 ;  /* 0x0000001f000b7202 */ /* 0x000fe20000000f00 */
[----:B------:R-:W-:Y:S01]  /*6cc0*/  IMAD.MOV.U32 R14, RZ, RZ, R28 ;  /* 0x000000ffff0e7224 */ /* 0x000fe200078e001c */
[----:B------:R-:W-:Y:S01]  /*6cd0*/  UISETP.NE.AND UP0, UPT, UR58, 0x3, UPT ;  /* 0x000000033a00788c */ /* 0x000fe2000bf05270 */
[----:B------:R-:W-:Y:S01]  /*6ce0*/  IMAD.MOV.U32 R13, RZ, RZ, R29 ;  /* 0x000000ffff0d7224 */ /* 0x000fe200078e001d */
[----:B------:R-:W-:Y:S01]  /*6cf0*/  PRMT R195, R12, 0x5410, R11 ;  /* 0x000054100cc37816 */ /* 0x000fe2000000000b */
[----:B------:R-:W-:Y:S01]  /*6d00*/  IMAD.MOV.U32 R11, RZ, RZ, R35 ;  /* 0x000000ffff0b7224 */ /* 0x000fe200078e0023 */
[----:B------:R-:W-:Y:S02]  /*6d10*/  MOV R12, R34 ;  /* 0x00000022000c7202 */ /* 0x000fe40000000f00 */
[----:B------:R-:W-:Y:S01]  /*6d20*/  PRMT R196, R14, 0x5410, R13 ;  /* 0x000054100ec47816 */ /* 0x000fe2000000000d */
[----:B------:R-:W-:Y:S01]  /*6d30*/  IMAD.MOV.U32 R14, RZ, RZ, R32 ;  /* 0x000000ffff0e7224 */ /* 0x000fe200078e0020 */
[----:B------:R0:W-:Y:S01]  /*6d40*/  STL.S16 [R1+0x48], R11 ;  /* 0x0000480b01007387 */ /* 0x0001e20000100600 */
[----:B------:R-:W-:Y:S01]  /*6d50*/  PRMT R224, R12, 0x7610, R224 ;  /* 0x000076100ce07816 */ /* 0x000fe200000000e0 */
[----:B------:R-:W-:Y:S01]  /*6d60*/  IMAD.MOV.U32 R12, RZ, RZ, R38 ;  /* 0x000000ffff0c7224 */ /* 0x000fe200078e0026 */
[----:B------:R-:W-:Y:S01]  /*6d70*/  PLOP3.LUT P2, PT, PT, PT, UP0, 0x80, 0x0 ;  /* 0x000000000000781c */ /* 0x000fe20003f4f008 */
[----:B------:R-:W-:Y:S01]  /*6d80*/  STL.S16 [R1+0x44], R14 ;  /* 0x0000440e01007387 */ /* 0x000fe20000100600 */
[----:B------:R-:W-:Y:S01]  /*6d90*/  IMAD.MOV.U32 R13, RZ, RZ, R39 ;  /* 0x000000ffff0d7224 */ /* 0x000fe200078e0027 */
[----:B0-----:R-:W-:-:S05]  /*6da0*/  MOV R11, R33 ;  /* 0x00000021000b7202 */ /* 0x001fca0000000f00 */
[----:B------:R0:W-:Y:S04]  /*6db0*/  STL.S16 [R1+0x54], R11 ;  /* 0x0000540b01007387 */ /* 0x0001e80000100600 */
[----:B------:R1:W-:Y:S04]  /*6dc0*/  STL.S16 [R1+0x74], R12 ;  /* 0x0000740c01007387 */ /* 0x0003e80000100600 */
[----:B------:R-:W-:Y:S01]  /*6dd0*/  STL.S16 [R1+0x76], R13 ;  /* 0x0000760d01007387 */ /* 0x000fe20000100600 */
[----:B0-----:R-:W-:Y:S01]  /*6de0*/  MOV R11, R36 ;  /* 0x00000024000b7202 */ /* 0x001fe20000000f00 */
[----:B-1----:R-:W-:-:S04]  /*6df0*/  IMAD.MOV.U32 R12, RZ, RZ, R37 ;  /* 0x000000ffff0c7224 */ /* 0x002fc800078e0025 */
[----:B------:R0:W-:Y:S01]  /*6e00*/  STL.S16 [R1+0x78], R11 ;  /* 0x0000780b01007387 */ /* 0x0001e20000100600 */
[----:B------:R-:W-:Y:S01]  /*6e10*/  PRMT R156, R12, 0x7610, R156 ;  /* 0x000076100c9c7816 */ /* 0x000fe2000000009c */
[----:B------:R-:W-:Y:S01]  /*6e20*/  IMAD.MOV.U32 R12, RZ, RZ, R42 ;  /* 0x000000ffff0c7224 */ /* 0x000fe200078e002a */
[----:B0-----:R-:W-:-:S04]  /*6e30*/  MOV R11, R43 ;  /* 0x0000002b000b7202 */ /* 0x001fc80000000f00 */
[----:B------:R-:W-:Y:S01]  /*6e40*/  PRMT R197, R12, 0x5410, R11 ;  /* 0x000054100cc57816 */ /* 0x000fe2000000000b */
[----:B------:R-:W-:Y:S02]  /*6e50*/  IMAD.MOV.U32 R12, RZ, RZ, R40 ;  /* 0x000000ffff0c7224 */ /* 0x000fe400078e0028 */
[----:B------:R-:W-:-:S05]  /*6e60*/  IMAD.MOV.U32 R11, RZ, RZ, R41 ;  /* 0x000000ffff0b7224 */ /* 0x000fca00078e0029 */
[----:B------:R-:W-:Y:S01]  /*6e70*/  PRMT R198, R12, 0x5410, R11 ;  /* 0x000054100cc67816 */ /* 0x000fe2000000000b */
[----:B------:R-:W-:Y:S01]  /*6e80*/  IMAD.MOV.U32 R11, RZ, RZ, R47 ;  /* 0x000000ffff0b7224 */ /* 0x000fe200078e002f */
[----:B------:R-:W-:-:S04]  /*6e90*/  MOV R12, R46 ;  /* 0x0000002e000c7202 */ /* 0x000fc80000000f00 */
[----:B------:R-:W-:Y:S01]  /*6ea0*/  PRMT R224, R224, 0x5410, R12 ;  /* 0x00005410e0e07816 */ /* 0x000fe2000000000c */
[----:B------:R0:W-:Y:S01]  /*6eb0*/  STL.S16 [R1+0x4a], R11 ;  /* 0x00004a0b01007387 */ /* 0x0001e20000100600 */
[----:B------:R-:W-:-:S05]  /*6ec0*/  IMAD.MOV.U32 R12, RZ, RZ, R44 ;  /* 0x000000ffff0c7224 */ /* 0x000fca00078e002c */
[----:B------:R1:W-:Y:S01]  /*6ed0*/  STL.S16 [R1+0x46], R12 ;  /* 0x0000460c01007387 */ /* 0x0003e20000100600 */
[----:B0-----:R-:W-:-:S05]  /*6ee0*/  MOV R11, R45 ;  /* 0x0000002d000b7202 */ /* 0x001fca0000000f00 */
[----:B------:R0:W-:Y:S01]  /*6ef0*/  STL.S16 [R1+0x56], R11 ;  /* 0x0000560b01007387 */ /* 0x0001e20000100600 */
[----:B-1----:R-:W-:Y:S02]  /*6f00*/  IMAD.MOV.U32 R12, RZ, RZ, R51 ;  /* 0x000000ffff0c7224 */ /* 0x002fe400078e0033 */
[----:B0-----:R-:W-:-:S05]  /*6f10*/  IMAD.MOV.U32 R11, RZ, RZ, R50 ;  /* 0x000000ffff0b7224 */ /* 0x001fca00078e0032 */
[----:B------:R0:W-:Y:S04]  /*6f20*/  STL.S16 [R1+0x7a], R11 ;  /* 0x00007a0b01007387 */ /* 0x0001e80000100600 */
[----:B------:R1:W-:Y:S01]  /*6f30*/  STL.S16 [R1+0x7c], R12 ;  /* 0x00007c0c01007387 */ /* 0x0003e20000100600 */
[----:B0-----:R-:W-:Y:S01]  /*6f40*/  MOV R11, R48 ;  /* 0x00000030000b7202 */ /* 0x001fe20000000f00 */
[----:B-1----:R-:W-:-:S04]  /*6f50*/  IMAD.MOV.U32 R12, RZ, RZ, R49 ;  /* 0x000000ffff0c7224 */ /* 0x002fc800078e0031 */
[----:B------:R0:W-:Y:S01]  /*6f60*/  STL.S16 [R1+0x7e], R11 ;  /* 0x00007e0b01007387 */ /* 0x0001e20000100600 */
[----:B------:R-:W-:Y:S01]  /*6f70*/  PRMT R155, R12, 0x7610, R155 ;  /* 0x000076100c9b7816 */ /* 0x000fe2000000009b */
[----:B------:R-:W-:Y:S01]  /*6f80*/  IMAD.MOV.U32 R12, RZ, RZ, R54 ;  /* 0x000000ffff0c7224 */ /* 0x000fe200078e0036 */
[----:B0-----:R-:W-:-:S04]  /*6f90*/  MOV R11, R55 ;  /* 0x00000037000b7202 */ /* 0x001fc80000000f00 */
[----:B------:R-:W-:Y:S01]  /*6fa0*/  PRMT R147, R12, 0x7610, R147 ;  /* 0x000076100c937816 */ /* 0x000fe20000000093 */
[----:B------:R-:W-:Y:S01]  /*6fb0*/  IMAD.MOV.U32 R12, RZ, RZ, R52 ;  /* 0x000000ffff0c7224 */ /* 0x000fe200078e0034 */
[----:B------:R-:W-:Y:S01]  /*6fc0*/  PRMT R146, R146, 0x5410, R11 ;  /* 0x0000541092927816 */ /* 0x000fe2000000000b */
[----:B------:R-:W-:-:S03]  /*6fd0*/  IMAD.MOV.U32 R11, RZ, RZ, R53 ;  /* 0x000000ffff0b7224 */ /* 0x000fc600078e0035 */
[----:B------:R-:W-:Y:S02]  /*6fe0*/  PRMT R146, R12, 0x7610, R146 ;  /* 0x000076100c927816 */ /* 0x000fe40000000092 */
        /* <DEDUP_REMOVED lines=16> */
[----:B------:R-:W-:Y:S01]  /*70f0*/  IMAD.MOV.U32 R12, RZ, RZ, R64 ;  /* 0x000000ffff0c7224 */ /* 0x000fe200078e0040 */
[----:B------:R-:W-:Y:S01]  /*7100*/  PRMT R147, R147, 0x5410, R11 ;  /* 0x0000541093937816 */ /* 0x000fe2000000000b */
[----:B------:R-:W-:-:S05]  /*7110*/  IMAD.MOV.U32 R11, RZ, RZ, R65 ;  /* 0x000000ffff0b7224 */ /* 0x000fca00078e0041 */
[----:B------:R-:W-:Y:S01]  /*7120*/  PRMT R148, R12, 0x5410, R11 ;  /* 0x000054100c947816 */ /* 0x000fe2000000000b */
[----:B------:R-:W-:Y:S01]  /*7130*/  IMAD.MOV.U32 R11, RZ, RZ, R71 ;  /* 0x000000ffff0b7224 */ /* 0x000fe200078e0047 */
[----:B------:R-:W-:-:S04]  /*7140*/  MOV R12, R70 ;  /* 0x00000046000c7202 */ /* 0x000fc80000000f00 */
        /* <DEDUP_REMOVED lines=13> */
[----:B------:R-:W-:Y:S06]  /*7220*/  @!P2 BRA `(.L_x_520) ;  /* 0x000000000004a947 */ /* 0x000fec0003800000 */
[----:B------:R-:W-:Y:S01]  /*7230*/  BPT.TRAP 0x1 ;  /* 0x000000040000795c */ /* 0x000fe20000300000 */
.L_x_520:
[----:B------:R-:W-:Y:S01]  /*7240*/  IMAD R85, R18, 0x8, R2 ;  /* 0x0000000812557824 */ /* 0x000fe200078e0202 */
[----:B------:R-:W-:Y:S01]  /*7250*/  SHF.L.U32 R86, R167, 0x1f, RZ ;  /* 0x0000001fa7567819 */ /* 0x000fe200000006ff */
[----:B------:R-:W-:Y:S03]  /*7260*/  BSSY B1, `(.L_x_521) ;  /* 0x0000003000017945 */ /* 0x000fe60003800000 */
[----:B------:R-:W0:Y:S02]  /*7270*/  SYNCS.PHASECHK.TRANS64.TRYWAIT P5, [R85+URZ+0x2a890], R86 ;  /* 0x02a89056550075a7 */ /* 0x000e2400080a017f */
[----:B0-----:R-:W-:Y:S05]  /*7280*/  @!P5 BRA `(.L_x_522) ;  /* 0x0000019000e4d947 */ /* 0x001fea0003800000 */
.L_x_800:
[----:B------:R-:W-:Y:S05]  /*7290*/  BSYNC B1 ;  /* 0x0000000000017941 */ /* 0x000fea0003800000 */
.L_x_521:
[----:B------:R-:W1:Y:S01]  /*72a0*/  LDC R135, c[0x0][0x2f4] ;  /* 0x0000bd00ff877b82 */ /* 0x000e620000000800 */
[----:B------:R-:W-:Y:S01]  /*72b0*/  UMOV UR4, 0xffffffff ;  /* 0xffffffff00047882 */ /* 0x000fe20000000000 */
[----:B-1----:R-:W-:Y:S02]  /*72c0*/  IADD3 R137, -R125, R135, RZ ;  /* 0x000000877d897210 */ /* 0x002fe40007ffe1ff */
[----:B------:R-:W-:Y:S05]  /*72d0*/  BRA.DIV UR4, `(.L_x_523) ;  /* 0x0000019204e47947 */ /* 0x000fea000b800000 */
[----:B------:R1:W2:Y:S04]  /*72e0*/  SHFL.IDX PT, R117, R115, RZ, 0x1c1f ;  /* 0x001c1fff73757589 */ /* 0x0002a800000e0000 */
[----:B------:R1:W3:Y:S02]  /*72f0*/  SHFL.IDX PT, R11, R118, RZ, 0x1c1f ;  /* 0x001c1fff760b7589 */ /* 0x0002e400000e0000 */
.L_x_804:
[----:B------:R-:W-:Y:S04]  /*7300*/  BSSY B1, `(.L_x_524) ;  /* 0x0000178000017945 */ /* 0x000fe80003800000 */
[----:B------:R-:W-:Y:S05]  /*7310*/  @P3 BRA `(.L_x_525) ;  /* 0x0000001400d83947 */ /* 0x000fea0003800000 */
[----:B------:R-:W-:Y:S01]  /*7320*/  ISETP.NE.AND P3, PT, R9, RZ, PT ;  /* 0x000000ff0900720c */ /* 0x000fe20003f65270 */
[----:B------:R-:W-:Y:S01]  /*7330*/  BSSY B2, `(.L_x_526) ;  /* 0x000007e000027945 */ /* 0x000fe20003800000 */
[----:B---3--:R-:W-:-:S11]  /*7340*/  IMAD.MOV.U32 R116, RZ, RZ, R11 ;  /* 0x000000ffff747224 */ /* 0x008fd600078e000b */
[----:B------:R-:W-:Y:S05]  /*7350*/  @!P3 BRA `(.L_x_527) ;  /* 0x0000000400ecb947 */ /* 0x000fea0003800000 */
[----:B------:R-:W-:Y:S01]  /*7360*/  SEL R12, R125, R137, !P0 ;  /* 0x000000897d0c7207 */ /* 0x000fe20004000000 */
[----:B------:R-:W-:Y:S01]  /*7370*/  BSSY B3, `(.L_x_528) ;  /* 0x0000073000037945 */ /* 0x000fe20003800000 */
[----:B------:R-:W-:Y:S02]  /*7380*/  ISETP.GE.AND P3, PT, R16, R124, PT ;  /* 0x0000007c1000720c */ /* 0x000fe40003f66270 */
[----:B------:R-:W-:-:S04]  /*7390*/  SHF.R.S32.HI R13, RZ, 0x1f, R12 ;  /* 0x0000001fff0d7819 */ /* 0x000fc8000001140c */
[----:B------:R-:W-:-:S04]  /*73a0*/  LEA.HI R13, R13, R12, RZ, 0x4 ;  /* 0x0000000c0d0d7211 */ /* 0x000fc800078f20ff */
[----:B------:R-:W-:-:S04]  /*73b0*/  LEA.HI.SX32 R152, R13, R121, 0x1c ;  /* 0x000000790d987211 */ /* 0x000fc800078fe2ff */
[----:B------:R-:W-:-:S04]  /*73c0*/  SHF.R.S32.HI R13, RZ, 0x1f, R152 ;  /* 0x0000001fff0d7819 */ /* 0x000fc80000011498 */
[----:B------:R-:W-:Y:S01]  /*73d0*/  LEA.HI R13, R13, R152, RZ, 0x3 ;  /* 0x000000980d0d7211 */ /* 0x000fe200078f18ff */
[----:B------:R-:W-:-:S03]  /*73e0*/  IMAD.SHL.U32 R152, R152, 0x8, RZ ;  /* 0x0000000898987824 */ /* 0x000fc600078e00ff */
[----:B------:R-:W-:Y:S02]  /*73f0*/  SHF.R.S32.HI R13, RZ, 0x3, R13 ;  /* 0x00000003ff0d7819 */ /* 0x000fe4000001140d */
[----:B------:R-:W-:-:S03]  /*7400*/  LOP3.LUT R12, R177, 0x38, R152, 0xf8, !PT ;  /* 0x00000038b10c7812 */ /* 0x000fc600078ef898 */
[----:B------:R-:W-:Y:S01]  /*7410*/  IMAD R13, R13, 0x1800, R179 ;  /* 0x000018000d0d7824 */ /* 0x000fe200078e02b3 */
[----:B------:R-:W-:-:S04]  /*7420*/  LOP3.LUT R12, R12, R178, RZ, 0x3c, !PT ;  /* 0x000000b20c0c7212 */ /* 0x000fc800078e3cff */
[----:B------:R-:W-:-:S05]  /*7430*/  IADD3 R12, R13, R12, RZ ;  /* 0x0000000c0d0c7210 */ /* 0x000fca0007ffe0ff */
[C---:B------:R-:W-:Y:S02]  /*7440*/  IMAD R76, R18.reuse, 0x4800, R12 ;  /* 0x00004800124c7824 */ /* 0x040fe400078e020c */
[----:B------:R-:W-:Y:S02]  /*7450*/  IMAD R12, R18, 0x4800, R140 ;  /* 0x00004800120c7824 */ /* 0x000fe400078e028c */
[--C-:B------:R-:W-:Y:S02]  /*7460*/  IMAD R76, R76, 0x2, R2.reuse ;  /* 0x000000024c4c7824 */ /* 0x100fe400078e0202 */
[----:B------:R-:W-:-:S04]  /*7470*/  IMAD R12, R12, 0x2, R2 ;  /* 0x000000020c0c7824 */ /* 0x000fc800078e0202 */
[----:B------:R-:W3:Y:S04]  /*7480*/  LDS.128 R76, [R76+0x18400] ;  /* 0x018400004c4c7984 */ /* 0x000ee80000000c00 */
[----:B------:R-:W4:Y:S01]  /*7490*/  LDS.128 R12, [R12+0x18400] ;  /* 0x018400000c0c7984 */ /* 0x000f220000000c00 */
[----:B------:R-:W-:Y:S05]  /*74a0*/  @P3 BRA `(.L_x_529) ;  /* 0x00000004007c3947 */ /* 0x000fea0003800000 */
[----:B---3--:R-:W-:Y:S01]  /*74b0*/  MOV R154, R77 ;  /* 0x0000004d009a7202 */ /* 0x008fe20000000f00 */
[----:B----4-:R-:W-:Y:S02]  /*74c0*/  IMAD.MOV.U32 R153, RZ, RZ, R13 ;  /* 0x000000ffff997224 */ /* 0x010fe400078e000d */
[----:B------:R-:W-:Y:S02]  /*74d0*/  HADD2.F32 R155, -RZ, R155.H0_H0 ;  /* 0x2000009bff9b7230 */ /* 0x000fe40000004100 */
[----:B------:R-:W-:Y:S02]  /*74e0*/  HADD2.F32 R13, -RZ, R154.H0_H0 ;  /* 0x2000009aff0d7230 */ /* 0x000fe40000004100 */
[----:B------:R-:W-:Y:S02]  /*74f0*/  HADD2.F32 R157, -RZ, R153.H0_H0 ;  /* 0x20000099ff9d7230 */ /* 0x000fe40000004100 */
[----:B------:R-:W-:Y:S02]  /*7500*/  HADD2.F32 R156, -RZ, R156.H0_H0 ;  /* 0x2000009cff9c7230 */ /* 0x000fe40000004100 */
[-C--:B------:R-:W-:Y:S01]  /*7510*/  FMUL.FTZ R77, R13, R155.reuse ;  /* 0x0000009b0d4d7220 */ /* 0x080fe20000410000 */
[----:B------:R-:W-:-:S03]  /*7520*/  FMUL.FTZ R155, R157, R155 ;  /* 0x0000009b9d9b7220 */ /* 0x000fc60000410000 */
[-C--:B------:R-:W-:Y:S01]  /*7530*/  FFMA.FTZ R77, R157, R156.reuse, -R77 ;  /* 0x0000009c9d4d7223 */ /* 0x080fe2000001084d */
[----:B------:R-:W-:Y:S01]  /*7540*/  FFMA.FTZ R13, R13, R156, R155 ;  /* 0x0000009c0d0d7223 */ /* 0x000fe2000001009b */
[----:B------:R-:W3:Y:S04]  /*7550*/  LDL.S16 R157, [R1+0x76] ;  /* 0x00007600019d7983 */ /* 0x000ee80000100600 */
[----:B------:R-:W4:Y:S01]  /*7560*/  LDL.S16 R156, [R1+0x7c] ;  /* 0x00007c00019c7983 */ /* 0x000f220000100600 */
[----:B------:R-:W-:Y:S01]  /*7570*/  SHF.R.U32.HI R155, RZ, 0x10, R49 ;  /* 0x00000010ff9b7819 */ /* 0x000fe20000011631 */
[----:B------:R-:W-:Y:S01]  /*7580*/  HADD2.F32 R154, -RZ, R154.H1_H1 ;  /* 0x3000009aff9a7230 */ /* 0x000fe20000004100 */
[--C-:B------:R-:W-:Y:S02]  /*7590*/  SHF.R.U64 R36, R36, 0x10, R37.reuse ;  /* 0x0000001024247819 */ /* 0x100fe40000001225 */
[----:B------:R-:W-:Y:S01]  /*75a0*/  SHF.R.U32.HI R37, RZ, 0x10, R37 ;  /* 0x00000010ff257819 */ /* 0x000fe20000011625 */
[----:B------:R-:W-:Y:S01]  /*75b0*/  HADD2.F32 R155, -RZ, R155.H0_H0 ;  /* 0x2000009bff9b7230 */ /* 0x000fe20000004100 */
[----:B------:R-:W-:Y:S01]  /*75c0*/  SHF.R.U64 R49, R48, 0x10, R49 ;  /* 0x0000001030317819 */ /* 0x000fe20000001231 */
[----:B------:R-:W-:-:S02]  /*75d0*/  HADD2.F32 R48, -RZ, R153.H1_H1 ;  /* 0x30000099ff307230 */ /* 0x000fc40000004100 */
[----:B------:R-:W-:Y:S02]  /*75e0*/  HADD2.F32 R37, -RZ, R37.H0_H0 ;  /* 0x20000025ff257230 */ /* 0x000fe40000004100 */
[-C--:B------:R-:W-:Y:S01]  /*75f0*/  FMUL.FTZ R153, R154, R155.reuse ;  /* 0x0000009b9a997220 */ /* 0x080fe20000410000 */
[----:B------:R-:W-:-:S03]  /*7600*/  FMUL.FTZ R155, R48, R155 ;  /* 0x0000009b309b7220 */ /* 0x000fc60000410000 */
[-C--:B------:R-:W-:Y:S01]  /*7610*/  FFMA.FTZ R48, R48, R37.reuse, -R153 ;  /* 0x0000002530307223 */ /* 0x080fe20000010899 */
[----:B------:R-:W-:Y:S02]  /*7620*/  HADD2.F32 R153, -RZ, R79.H0_H0 ;  /* 0x2000004fff997230 */ /* 0x000fe40000004100 */
[----:B------:R-:W-:Y:S01]  /*7630*/  FFMA.FTZ R37, R154, R37, R155 ;  /* 0x000000259a257223 */ /* 0x000fe2000001009b */
[----:B------:R-:W-:Y:S02]  /*7640*/  HADD2.F32 R155, -RZ, R15.H0_H0 ;  /* 0x2000000fff9b7230 */ /* 0x000fe40000004100 */
[----:B---3--:R-:W-:Y:S02]  /*7650*/  HADD2.F32 R154, -RZ, R157.H0_H0 ;  /* 0x2000009dff9a7230 */ /* 0x008fe40000004100 */
[----:B----4-:R-:W-:-:S05]  /*7660*/  HADD2.F32 R156, -RZ, R156.H0_H0 ;  /* 0x2000009cff9c7230 */ /* 0x010fca0000004100 */
[----:B------:R-:W-:-:S04]  /*7670*/  FMUL.FTZ R157, R153, R156 ;  /* 0x0000009c999d7220 */ /* 0x000fc80000410000 */
[C---:B------:R-:W-:Y:S01]  /*7680*/  FFMA.FTZ R157, R155.reuse, R154, -R157 ;  /* 0x0000009a9b9d7223 */ /* 0x040fe2000001089d */
[----:B------:R-:W-:Y:S02]  /*7690*/  FMUL.FTZ R155, R155, R156 ;  /* 0x0000009c9b9b7220 */ /* 0x000fe40000410000 */
[----:B------:R-:W3:Y:S02]  /*76a0*/  LDL.LU.S16 R156, [R1+0x7e] ;  /* 0x00007e00019c7983 */ /* 0x000ee40000300600 */
[----:B------:R-:W-:Y:S02]  /*76b0*/  FFMA.FTZ R155, R153, R154, R155 ;  /* 0x0000009a999b7223 */ /* 0x000fe4000001009b */
[----:B------:R-:W4:Y:S01]  /*76c0*/  LDL.S16 R154, [R1+0x78] ;  /* 0x00007800019a7983 */ /* 0x000f220000100600 */
[--C-:B------:R-:W-:Y:S01]  /*76d0*/  SHF.R.U64 R38, R38, 0x10, R39.reuse ;  /* 0x0000001026267819 */ /* 0x100fe20000001227 */
[----:B------:R-:W-:Y:S01]  /*76e0*/  HADD2.F32 R15, -RZ, R15.H1_H1 ;  /* 0x3000000fff0f7230 */ /* 0x000fe20000004100 */
[----:B------:R-:W-:-:S02]  /*76f0*/  SHF.R.U32.HI R153, RZ, 0x10, R39 ;  /* 0x00000010ff997819 */ /* 0x000fc40000011627 */
[--C-:B------:R-:W-:Y:S01]  /*7700*/  SHF.R.U64 R39, R50, 0x10, R51.reuse ;  /* 0x0000001032277819 */ /* 0x100fe20000001233 */
[----:B------:R-:W-:Y:S01]  /*7710*/  HADD2.F32 R50, -RZ, R79.H1_H1 ;  /* 0x3000004fff327230 */ /* 0x000fe20000004100 */
[----:B------:R-:W-:Y:S01]  /*7720*/  SHF.R.U32.HI R51, RZ, 0x10, R51 ;  /* 0x00000010ff337819 */ /* 0x000fe20000011633 */
[----:B------:R-:W-:-:S04]  /*7730*/  HADD2.F32 R153, -RZ, R153.H0_H0 ;  /* 0x20000099ff997230 */ /* 0x000fc80000004100 */
[----:B------:R-:W-:-:S05]  /*7740*/  HADD2.F32 R51, -RZ, R51.H0_H0 ;  /* 0x20000033ff337230 */ /* 0x000fca0000004100 */
[----:B------:R-:W-:-:S04]  /*7750*/  FMUL.FTZ R79, R50, R51 ;  /* 0x00000033324f7220 */ /* 0x000fc80000410000 */
[C---:B------:R-:W-:Y:S01]  /*7760*/  FFMA.FTZ R79, R15.reuse, R153, -R79 ;  /* 0x000000990f4f7223 */ /* 0x040fe2000001084f */
[----:B------:R-:W-:-:S04]  /*7770*/  FMUL.FTZ R15, R15, R51 ;  /* 0x000000330f0f7220 */ /* 0x000fc80000410000 */
[----:B------:R-:W-:Y:S01]  /*7780*/  FFMA.FTZ R15, R50, R153, R15 ;  /* 0x00000099320f7223 */ /* 0x000fe2000001000f */
[----:B------:R-:W-:Y:S02]  /*7790*/  HADD2.F32 R50, -RZ, R76.H0_H0 ;  /* 0x2000004cff327230 */ /* 0x000fe40000004100 */
[----:B------:R-:W-:Y:S02]  /*77a0*/  HADD2.F32 R153, -RZ, R12.H0_H0 ;  /* 0x2000000cff997230 */ /* 0x000fe40000004100 */
[----:B------:R-:W-:Y:S02]  /*77b0*/  HADD2.F32 R49, -RZ, R49.H0_H0 ;  /* 0x20000031ff317230 */ /* 0x000fe40000004100 */
[----:B------:R-:W-:Y:S02]  /*77c0*/  HADD2.F32 R76, -RZ, R76.H1_H1 ;  /* 0x3000004cff4c7230 */ /* 0x000fe40000004100 */
[----:B------:R-:W-:Y:S02]  /*77d0*/  HADD2.F32 R12, -RZ, R12.H1_H1 ;  /* 0x3000000cff0c7230 */ /* 0x000fe40000004100 */
[----:B------:R-:W-:-:S02]  /*77e0*/  HADD2.F32 R36, -RZ, R36.H0_H0 ;  /* 0x20000024ff247230 */ /* 0x000fc40000004100 */
[----:B---3--:R-:W-:Y:S02]  /*77f0*/  HADD2.F32 R156, -RZ, R156.H0_H0 ;  /* 0x2000009cff9c7230 */ /* 0x008fe40000004100 */
[----:B----4-:R-:W-:-:S03]  /*7800*/  HADD2.F32 R51, -RZ, R154.H0_H0 ;  /* 0x2000009aff337230 */ /* 0x010fc60000004100 */
[-C--:B------:R-:W-:Y:S01]  /*7810*/  FMUL.FTZ R154, R50, R156.reuse ;  /* 0x0000009c329a7220 */ /* 0x080fe20000410000 */
[----:B------:R-:W-:-:S03]  /*7820*/  FMUL.FTZ R156, R153, R156 ;  /* 0x0000009c999c7220 */ /* 0x000fc60000410000 */
[-C--:B------:R-:W-:Y:S01]  /*7830*/  FFMA.FTZ R154, R153, R51.reuse, -R154 ;  /* 0x00000033999a7223 */ /* 0x080fe2000001089a */
[----:B------:R-:W-:Y:S01]  /*7840*/  FFMA.FTZ R156, R50, R51, R156 ;  /* 0x00000033329c7223 */ /* 0x000fe2000001009c */
[-C--:B------:R-:W-:Y:S01]  /*7850*/  FMUL.FTZ R50, R76, R49.reuse ;  /* 0x000000314c327220 */ /* 0x080fe20000410000 */
[----:B------:R-:W3:Y:S01]  /*7860*/  LDL.LU.S16 R153, [R1+0x7a] ;  /* 0x00007a0001997983 */ /* 0x000ee20000300600 */
[C---:B------:R-:W-:Y:S02]  /*7870*/  FMUL.FTZ R49, R12.reuse, R49 ;  /* 0x000000310c317220 */ /* 0x040fe40000410000 */
[-C--:B------:R-:W-:Y:S02]  /*7880*/  FFMA.FTZ R12, R12, R36.reuse, -R50 ;  /* 0x000000240c0c7223 */ /* 0x080fe40000010832 */
[----:B------:R-:W4:Y:S01]  /*7890*/  LDL.LU.S16 R50, [R1+0x74] ;  /* 0x0000740001327983 */ /* 0x000f220000300600 */
[----:B------:R-:W-:Y:S01]  /*78a0*/  FFMA.FTZ R36, R76, R36, R49 ;  /* 0x000000244c247223 */ /* 0x000fe20000010031 */
[----:B------:R-:W-:Y:S01]  /*78b0*/  HADD2.F32 R49, -RZ, R78.H0_H0 ;  /* 0x2000004eff317230 */ /* 0x000fe20000004100 */
[----:B------:R-:W-:Y:S01]  /*78c0*/  F2FP.F16.F32.PACK_AB R48, R48, R77 ;  /* 0x0000004d3030723e */ /* 0x000fe200000000ff */
[----:B------:R-:W-:Y:S01]  /*78d0*/  HADD2.F32 R51, -RZ, R14.H0_H0 ;  /* 0x2000000eff337230 */ /* 0x000fe20000004100 */
[----:B------:R-:W-:Y:S01]  /*78e0*/  F2FP.F16.F32.PACK_AB R79, R79, R157 ;  /* 0x0000009d4f4f723e */ /* 0x000fe200000000ff */
[----:B------:R-:W-:Y:S01]  /*78f0*/  HADD2.F32 R39, -RZ, R39.H0_H0 ;  /* 0x20000027ff277230 */ /* 0x000fe20000004100 */
[----:B------:R-:W-:Y:S01]  /*7900*/  F2FP.F16.F32.PACK_AB R37, R37, R13 ;  /* 0x0000000d2525723e */ /* 0x000fe200000000ff */
[----:B------:R-:W-:Y:S01]  /*7910*/  HADD2.F32 R78, -RZ, R78.H1_H1 ;  /* 0x3000004eff4e7230 */ /* 0x000fe20000004100 */
[----:B------:R-:W-:Y:S01]  /*7920*/  F2FP.F16.F32.PACK_AB R155, R15, R155 ;  /* 0x0000009b0f9b723e */ /* 0x000fe200000000ff */
[----:B------:R-:W-:Y:S01]  /*7930*/  HADD2.F32 R14, -RZ, R14.H1_H1 ;  /* 0x3000000eff0e7230 */ /* 0x000fe20000004100 */
[----:B------:R-:W-:Y:S01]  /*7940*/  F2FP.F16.F32.PACK_AB R36, R36, R156 ;  /* 0x0000009c2424723e */ /* 0x000fe200000000ff */
[----:B------:R-:W-:Y:S01]  /*7950*/  HADD2.F32 R38, -RZ, R38.H0_H0 ;  /* 0x20000026ff267230 */ /* 0x000fe20000004100 */
[----:B------:R-:W-:Y:S01]  /*7960*/  MOV R15, R79 ;  /* 0x0000004f000f7202 */ /* 0x000fe20000000f00 */
[----:B------:R-:W-:Y:S01]  /*7970*/  IMAD.MOV.U32 R13, RZ, RZ, R48 ;  /* 0x000000ffff0d7224 */ /* 0x000fe200078e0030 */
[----:B------:R-:W-:Y:S01]  /*7980*/  F2FP.F16.F32.PACK_AB R12, R12, R154 ;  /* 0x0000009a0c0c723e */ /* 0x000fe200000000ff */
[----:B------:R-:W-:-:S02]  /*7990*/  IMAD.MOV.U32 R77, RZ, RZ, R37 ;  /* 0x000000ffff4d7224 */ /* 0x000fc400078e0025 */
[----:B------:R-:W-:Y:S02]  /*79a0*/  IMAD.MOV.U32 R79, RZ, RZ, R155 ;  /* 0x000000ffff4f7224 */ /* 0x000fe400078e009b */
[----:B---3--:R-:W-:Y:S02]  /*79b0*/  HADD2.F32 R153, -RZ, R153.H0_H0 ;  /* 0x20000099ff997230 */ /* 0x008fe40000004100 */
[----:B----4-:R-:W-:-:S03]  /*79c0*/  HADD2.F32 R50, -RZ, R50.H0_H0 ;  /* 0x20000032ff327230 */ /* 0x010fc60000004100 */
[-C--:B------:R-:W-:Y:S01]  /*79d0*/  FMUL.FTZ R76, R49, R153.reuse ;  /* 0x00000099314c7220 */ /* 0x080fe20000410000 */
[----:B------:R-:W-:-:S03]  /*79e0*/  FMUL.FTZ R153, R51, R153 ;  /* 0x0000009933997220 */ /* 0x000fc60000410000 */
[-C--:B------:R-:W-:Y:S01]  /*79f0*/  FFMA.FTZ R76, R51, R50.reuse, -R76 ;  /* 0x00000032334c7223 */ /* 0x080fe2000001084c */
[----:B------:R-:W-:Y:S01]  /*7a00*/  FFMA.FTZ R153, R49, R50, R153 ;  /* 0x0000003231997223 */ /* 0x000fe20000010099 */
[-C--:B------:R-:W-:Y:S01]  /*7a10*/  FMUL.FTZ R49, R78, R39.reuse ;  /* 0x000000274e317220 */ /* 0x080fe20000410000 */
[----:B------:R-:W-:-:S03]  /*7a20*/  FMUL.FTZ R39, R14, R39 ;  /* 0x000000270e277220 */ /* 0x000fc60000410000 */
[-C--:B------:R-:W-:Y:S01]  /*7a30*/  FFMA.FTZ R49, R14, R38.reuse, -R49 ;  /* 0x000000260e317223 */ /* 0x080fe20000010831 */
[----:B------:R-:W-:-:S04]  /*7a40*/  FFMA.FTZ R39, R78, R38, R39 ;  /* 0x000000264e277223 */ /* 0x000fc80000010027 */
[----:B------:R-:W-:Y:S02]  /*7a50*/  F2FP.F16.F32.PACK_AB R49, R49, R76 ;  /* 0x0000004c3131723e */ /* 0x000fe400000000ff */
[----:B------:R-:W-:Y:S02]  /*7a60*/  F2FP.F16.F32.PACK_AB R39, R39, R153 ;  /* 0x000000992727723e */ /* 0x000fe400000000ff */
[----:B------:R-:W-:Y:S01]  /*7a70*/  MOV R76, R36 ;  /* 0x00000024004c7202 */ /* 0x000fe20000000f00 */
[----:B------:R-:W-:Y:S02]  /*7a80*/  IMAD.MOV.U32 R14, RZ, RZ, R49 ;  /* 0x000000ffff0e7224 */ /* 0x000fe400078e0031 */
[----:B------:R-:W-:-:S07]  /*7a90*/  IMAD.MOV.U32 R78, RZ, RZ, R39 ;  /* 0x000000ffff4e7224 */ /* 0x000fce00078e0027 */
.L_x_529:
[----:B------:R-:W-:Y:S05]  /*7aa0*/  BSYNC B3 ;  /* 0x0000000000037941 */ /* 0x000fea0003800000 */
.L_x_528:
[----:B------:R-:W-:-:S04]  /*7ab0*/  LEA R36, P3, R6, R11, 0x1 ;  /* 0x0000000b06247211 */ /* 0x000fc800078608ff */
[----:B--2---:R-:W-:Y:S02]  /*7ac0*/  LEA.HI.X R37, R6, R117, R113, 0x1, P3 ;  /* 0x0000007506257211 */ /* 0x004fe400018f0c71 */
[----:B------:R-:W-:-:S03]  /*7ad0*/  ISETP.GE.AND P3, PT, R152, R135, PT ;  /* 0x000000879800720c */ /* 0x000fc60003f66270 */
[----:B----4-:R2:W-:Y:S10]  /*7ae0*/  ST.E.128 desc[UR56][R36.64], R12 ;  /* 0x0000000c24007985 */ /* 0x0105f4000c101d38 */
[----:B--2---:R-:W-:-:S05]  /*7af0*/  @!P3 IMAD.WIDE R12, R152, 0x2, R116 ;  /* 0x00000002980cb825 */ /* 0x004fca00078e0274 */
[----:B---3--:R3:W-:Y:S02]  /*7b00*/  @!P3 ST.E.128 desc[UR56][R12.64], R76 ;  /* 0x0000004c0c00b985 */ /* 0x0087e4000c101d38 */
.L_x_527:
[----:B------:R-:W-:Y:S05]  /*7b10*/  BSYNC B2 ;  /* 0x0000000000027941 */ /* 0x000fea0003800000 */
.L_x_526:
[----:B------:R-:W-:Y:S01]  /*7b20*/  ISETP.NE.AND P3, PT, R26, RZ, PT ;  /* 0x000000ff1a00720c */ /* 0x000fe20003f65270 */
[----:B------:R-:W-:-:S12]  /*7b30*/  BSSY B2, `(.L_x_530) ;  /* 0x000007d000027945 */ /* 0x000fd80003800000 */
[----:B------:R-:W-:Y:S05]  /*7b40*/  @!P3 BRA `(.L_x_531) ;  /* 0x0000000400ecb947 */ /* 0x000fea0003800000 */
[----:B---3--:R-:W-:Y:S01]  /*7b50*/  SEL R12, R125, R137, !P1 ;  /* 0x000000897d0c7207 */ /* 0x008fe20004800000 */
[----:B------:R-:W-:Y:S01]  /*7b60*/  BSSY B3, `(.L_x_532) ;  /* 0x0000073000037945 */ /* 0x000fe20003800000 */
[----:B------:R-:W-:Y:S02]  /*7b70*/  ISETP.GE.AND P3, PT, R0, R124, PT ;  /* 0x0000007c0000720c */ /* 0x000fe40003f66270 */
[----:B------:R-:W-:-:S04]  /*7b80*/  SHF.R.S32.HI R13, RZ, 0x1f, R12 ;  /* 0x0000001fff0d7819 */ /* 0x000fc8000001140c */
[----:B------:R-:W-:-:S04]  /*7b90*/  LEA.HI R13, R13, R12, RZ, 0x4 ;  /* 0x0000000c0d0d7211 */ /* 0x000fc800078f20ff */
[----:B------:R-:W-:-:S04]  /*7ba0*/  LEA.HI.SX32 R48, R13, R120, 0x1c ;  /* 0x000000780d307211 */ /* 0x000fc800078fe2ff */
[----:B------:R-:W-:-:S04]  /*7bb0*/  SHF.R.S32.HI R13, RZ, 0x1f, R48 ;  /* 0x0000001fff0d7819 */ /* 0x000fc80000011430 */
[----:B------:R-:W-:Y:S02]  /*7bc0*/  LEA.HI R13, R13, R48, RZ, 0x3 ;  /* 0x000000300d0d7211 */ /* 0x000fe400078f18ff */
[----:B------:R-:W-:Y:S02]  /*7bd0*/  SHF.L.U32 R48, R48, 0x3, RZ ;  /* 0x0000000330307819 */ /* 0x000fe400000006ff */
[----:B------:R-:W-:Y:S02]  /*7be0*/  SHF.R.S32.HI R13, RZ, 0x3, R13 ;  /* 0x00000003ff0d7819 */ /* 0x000fe4000001140d */
[----:B------:R-:W-:-:S03]  /*7bf0*/  LOP3.LUT R12, R177, 0x38, R48, 0xf8, !PT ;  /* 0x00000038b10c7812 */ /* 0x000fc600078ef830 */
[----:B------:R-:W-:Y:S01]  /*7c00*/  IMAD R13, R13, 0x1800, R179 ;  /* 0x000018000d0d7824 */ /* 0x000fe200078e02b3 */
[----:B------:R-:W-:-:S05]  /*7c10*/  LOP3.LUT R12, R12, R178, RZ, 0x3c, !PT ;  /* 0x000000b20c0c7212 */ /* 0x000fca00078e3cff */
[----:B------:R-:W-:-:S04]  /*7c20*/  IMAD.IADD R12, R13, 0x1, R12 ;  /* 0x000000010d0c7824 */ /* 0x000fc800078e020c */
[C---:B------:R-:W-:Y:S02]  /*7c30*/  IMAD R36, R18.reuse, 0x4800, R12 ;  /* 0x0000480012247824 */ /* 0x040fe400078e020c */
[----:B------:R-:W-:-:S03]  /*7c40*/  IMAD R12, R18, 0x4800, R139 ;  /* 0x00004800120c7824 */ /* 0x000fc600078e028b */
[----:B------:R-:W-:Y:S01]  /*7c50*/  LEA R36, R36, R2, 0x1 ;  /* 0x0000000224247211 */ /* 0x000fe200078e08ff */
[----:B------:R-:W-:-:S05]  /*7c60*/  IMAD R12, R12, 0x2, R2 ;  /* 0x000000020c0c7824 */ /* 0x000fca00078e0202 */
[----:B------:R-:W3:Y:S04]  /*7c70*/  LDS.128 R36, [R36+0x18400] ;  /* 0x0184000024247984 */ /* 0x000ee80000000c00 */
[----:B------:R-:W4:Y:S01]  /*7c80*/  LDS.128 R12, [R12+0x18400] ;  /* 0x018400000c0c7984 */ /* 0x000f220000000c00 */
[----:B------:R-:W-:Y:S05]  /*7c90*/  @P3 BRA `(.L_x_533) ;  /* 0x00000004007c3947 */ /* 0x000fea0003800000 */
[----:B------:R-:W5:Y:S04]  /*7ca0*/  LDL.S16 R49, [R1+0x56] ;  /* 0x0000560001317983 */ /* 0x000f680000100600 */
[----:B------:R-:W2:Y:S04]  /*7cb0*/  LDL.LU.S16 R76, [R1+0x54] ;  /* 0x00005400014c7983 */ /* 0x000ea80000300600 */
[----:B------:R-:W2:Y:S04]  /*7cc0*/  LDL.S16 R153, [R1+0x4a] ;  /* 0x00004a0001997983 */ /* 0x000ea80000100600 */
[----:B------:R-:W2:Y:S01]  /*7cd0*/  LDL.LU.S16 R152, [R1+0x48] ;  /* 0x0000480001987983 */ /* 0x000ea20000300600 */
[----:B---3--:R-:W-:-:S03]  /*7ce0*/  IMAD.MOV.U32 R50, RZ, RZ, R37 ;  /* 0x000000ffff327224 */ /* 0x008fc600078e0025 */
[----:B------:R-:W3:Y:S04]  /*7cf0*/  LDL.S16 R79, [R1+0x46] ;  /* 0x00004600014f7983 */ /* 0x000ee80000100600 */
[----:B------:R-:W3:Y:S01]  /*7d00*/  LDL.LU.S16 R78, [R1+0x44] ;  /* 0x00004400014e7983 */ /* 0x000ee20000300600 */
[--C-:B------:R-:W-:Y:S02]  /*7d10*/  SHF.R.U64 R32, R32, 0x10, R33.reuse ;  /* 0x0000001020207819 */ /* 0x100fe40000001221 */
[----:B------:R-:W-:-:S05]  /*7d20*/  SHF.R.U32.HI R33, RZ, 0x10, R33 ;  /* 0x00000010ff217819 */ /* 0x000fca0000011621 */
[----:B------:R-:W-:Y:S01]  /*7d30*/  HADD2.F32 R33, -RZ, R33.H0_H0 ;  /* 0x20000021ff217230 */ /* 0x000fe20000004100 */
[----:B------:R-:W-:Y:S01]  /*7d40*/  SHF.R.U64 R34, R34, 0x10, R35 ;  /* 0x0000001022227819 */ /* 0x000fe20000001223 */
[----:B------:R-:W-:-:S04]  /*7d50*/  HADD2.F32 R32, -RZ, R32.H0_H0 ;  /* 0x20000020ff207230 */ /* 0x000fc80000004100 */
[----:B------:R-:W-:Y:S02]  /*7d60*/  HADD2.F32 R34, -RZ, R34.H0_H0 ;  /* 0x20000022ff227230 */ /* 0x000fe40000004100 */
[----:B-----5:R-:W-:Y:S02]  /*7d70*/  HADD2.F32 R51, -RZ, R49.H0_H0 ;  /* 0x20000031ff337230 */ /* 0x020fe40000004100 */
[----:B----4-:R-:W-:Y:S02]  /*7d80*/  IMAD.MOV.U32 R49, RZ, RZ, R13 ;  /* 0x000000ffff317224 */ /* 0x010fe400078e000d */
[----:B------:R-:W-:Y:S02]  /*7d90*/  HADD2.F32 R13, -RZ, R50.H0_H0 ;  /* 0x20000032ff0d7230 */ /* 0x000fe40000004100 */
[----:B--2---:R-:W-:Y:S02]  /*7da0*/  HADD2.F32 R76, -RZ, R76.H0_H0 ;  /* 0x2000004cff4c7230 */ /* 0x004fe40000004100 */
[----:B------:R-:W-:-:S02]  /*7db0*/  HADD2.F32 R77, -RZ, R49.H0_H0 ;  /* 0x20000031ff4d7230 */ /* 0x000fc40000004100 */
[----:B------:R-:W-:-:S03]  /*7dc0*/  FMUL.FTZ R37, R13, R51 ;  /* 0x000000330d257220 */ /* 0x000fc60000410000 */
[----:B------:R-:W-:-:S04]  /*7dd0*/  FMUL.FTZ R51, R77, R51 ;  /* 0x000000334d337220 */ /* 0x000fc80000410000 */
[----:B------:R-:W-:Y:S01]  /*7de0*/  FFMA.FTZ R13, R13, R76, R51 ;  /* 0x0000004c0d0d7223 */ /* 0x000fe20000010033 */
[--C-:B------:R-:W-:Y:S01]  /*7df0*/  SHF.R.U32.HI R51, RZ, 0x10, R45.reuse ;  /* 0x00000010ff337819 */ /* 0x100fe2000001162d */
[----:B------:R-:W-:Y:S01]  /*7e00*/  HADD2.F32 R50, -RZ, R50.H1_H1 ;  /* 0x30000032ff327230 */ /* 0x000fe20000004100 */
[----:B------:R-:W-:-:S03]  /*7e10*/  SHF.R.U64 R45, R44, 0x10, R45 ;  /* 0x000000102c2d7819 */ /* 0x000fc6000000122d */
[----:B------:R-:W-:Y:S02]  /*7e20*/  HADD2.F32 R51, -RZ, R51.H0_H0 ;  /* 0x20000033ff337230 */ /* 0x000fe40000004100 */
[----:B------:R-:W-:-:S03]  /*7e30*/  HADD2.F32 R44, -RZ, R49.H1_H1 ;  /* 0x30000031ff2c7230 */ /* 0x000fc60000004100 */
[-C--:B------:R-:W-:Y:S01]  /*7e40*/  FMUL.FTZ R49, R50, R51.reuse ;  /* 0x0000003332317220 */ /* 0x080fe20000410000 */
[----:B------:R-:W-:Y:S01]  /*7e50*/  FFMA.FTZ R37, R77, R76, -R37 ;  /* 0x0000004c4d257223 */ /* 0x000fe20000010825 */
[C---:B------:R-:W-:Y:S01]  /*7e60*/  FMUL.FTZ R51, R44.reuse, R51 ;  /* 0x000000332c337220 */ /* 0x040fe20000410000 */
[----:B------:R-:W-:Y:S02]  /*7e70*/  HADD2.F32 R76, -RZ, R153.H0_H0 ;  /* 0x20000099ff4c7230 */ /* 0x000fe40000004100 */
[-C--:B------:R-:W-:Y:S01]  /*7e80*/  FFMA.FTZ R44, R44, R33.reuse, -R49 ;  /* 0x000000212c2c7223 */ /* 0x080fe20000010831 */
[----:B------:R-:W-:Y:S02]  /*7e90*/  HADD2.F32 R49, -RZ, R39.H0_H0 ;  /* 0x20000027ff317230 */ /* 0x000fe40000004100 */
[----:B------:R-:W-:Y:S01]  /*7ea0*/  FFMA.FTZ R33, R50, R33, R51 ;  /* 0x0000002132217223 */ /* 0x000fe20000010033 */
[----:B------:R-:W-:Y:S02]  /*7eb0*/  HADD2.F32 R50, -RZ, R152.H0_H0 ;  /* 0x20000098ff327230 */ /* 0x000fe40000004100 */
[----:B------:R-:W-:-:S02]  /*7ec0*/  HADD2.F32 R51, -RZ, R15.H0_H0 ;  /* 0x2000000fff337230 */ /* 0x000fc40000004100 */
[----:B------:R-:W-:-:S04]  /*7ed0*/  FMUL.FTZ R77, R49, R76 ;  /* 0x0000004c314d7220 */ /* 0x000fc80000410000 */
[C---:B------:R-:W-:Y:S01]  /*7ee0*/  FFMA.FTZ R77, R51.reuse, R50, -R77 ;  /* 0x00000032334d7223 */ /* 0x040fe2000001084d */
[----:B------:R-:W-:-:S04]  /*7ef0*/  FMUL.FTZ R51, R51, R76 ;  /* 0x0000004c33337220 */ /* 0x000fc80000410000 */
[----:B------:R-:W-:Y:S01]  /*7f00*/  FFMA.FTZ R51, R49, R50, R51 ;  /* 0x0000003231337223 */ /* 0x000fe20000010033 */
[----:B------:R-:W-:Y:S02]  /*7f10*/  SHF.R.U32.HI R49, RZ, 0x10, R35 ;  /* 0x00000010ff317819 */ /* 0x000fe40000011623 */
[--C-:B------:R-:W-:Y:S02]  /*7f20*/  SHF.R.U64 R35, R46, 0x10, R47.reuse ;  /* 0x000000102e237819 */ /* 0x100fe4000000122f */
[----:B------:R-:W-:Y:S01]  /*7f30*/  SHF.R.U32.HI R46, RZ, 0x10, R47 ;  /* 0x00000010ff2e7819 */ /* 0x000fe2000001162f */
[----:B------:R-:W-:-:S04]  /*7f40*/  HADD2.F32 R39, -RZ, R39.H1_H1 ;  /* 0x30000027ff277230 */ /* 0x000fc80000004100 */
[----:B------:R-:W-:Y:S02]  /*7f50*/  HADD2.F32 R46, -RZ, R46.H0_H0 ;  /* 0x2000002eff2e7230 */ /* 0x000fe40000004100 */
[----:B------:R-:W-:Y:S02]  /*7f60*/  HADD2.F32 R15, -RZ, R15.H1_H1 ;  /* 0x3000000fff0f7230 */ /* 0x000fe40000004100 */
[----:B------:R-:W-:Y:S02]  /*7f70*/  HADD2.F32 R49, -RZ, R49.H0_H0 ;  /* 0x20000031ff317230 */ /* 0x000fe40000004100 */
[----:B------:R-:W-:-:S04]  /*7f80*/  FMUL.FTZ R47, R39, R46 ;  /* 0x0000002e272f7220 */ /* 0x000fc80000410000 */
[C---:B------:R-:W-:Y:S01]  /*7f90*/  FFMA.FTZ R47, R15.reuse, R49, -R47 ;  /* 0x000000310f2f7223 */ /* 0x040fe2000001082f */
[----:B------:R-:W-:Y:S01]  /*7fa0*/  FMUL.FTZ R15, R15, R46 ;  /* 0x0000002e0f0f7220 */ /* 0x000fe20000410000 */
[----:B---3--:R-:W-:-:S03]  /*7fb0*/  HADD2.F32 R76, -RZ, R79.H0_H0 ;  /* 0x2000004fff4c7230 */ /* 0x008fc60000004100 */
[----:B------:R-:W-:Y:S01]  /*7fc0*/  FFMA.FTZ R15, R39, R49, R15 ;  /* 0x00000031270f7223 */ /* 0x000fe2000001000f */
[----:B------:R-:W-:Y:S02]  /*7fd0*/  HADD2.F32 R39, -RZ, R36.H0_H0 ;  /* 0x20000024ff277230 */ /* 0x000fe40000004100 */
[----:B------:R-:W-:Y:S02]  /*7fe0*/  HADD2.F32 R49, -RZ, R12.H0_H0 ;  /* 0x2000000cff317230 */ /* 0x000fe40000004100 */
[----:B------:R-:W-:Y:S02]  /*7ff0*/  HADD2.F32 R46, -RZ, R78.H0_H0 ;  /* 0x2000004eff2e7230 */ /* 0x000fe40000004100 */
[-C--:B------:R-:W-:Y:S01]  /*8000*/  FMUL.FTZ R50, R39, R76.reuse ;  /* 0x0000004c27327220 */ /* 0x080fe20000410000 */
[----:B------:R-:W-:Y:S02]  /*8010*/  HADD2.F32 R45, -RZ, R45.H0_H0 ;  /* 0x2000002dff2d7230 */ /* 0x000fe40000004100 */
[----:B------:R-:W-:Y:S01]  /*8020*/  FMUL.FTZ R76, R49, R76 ;  /* 0x0000004c314c7220 */ /* 0x000fe20000410000 */
[----:B------:R-:W-:-:S02]  /*8030*/  HADD2.F32 R36, -RZ, R36.H1_H1 ;  /* 0x30000024ff247230 */ /* 0x000fc40000004100 */
[----:B------:R-:W-:Y:S02]  /*8040*/  HADD2.F32 R12, -RZ, R12.H1_H1 ;  /* 0x3000000cff0c7230 */ /* 0x000fe40000004100 */
[-C--:B------:R-:W-:Y:S01]  /*8050*/  FFMA.FTZ R76, R39, R46.reuse, R76 ;  /* 0x0000002e274c7223 */ /* 0x080fe2000001004c */
[-C--:B------:R-:W-:Y:S02]  /*8060*/  FMUL.FTZ R39, R36, R45.reuse ;  /* 0x0000002d24277220 */ /* 0x080fe40000410000 */
[C---:B------:R-:W-:Y:S01]  /*8070*/  FMUL.FTZ R45, R12.reuse, R45 ;  /* 0x0000002d0c2d7220 */ /* 0x040fe20000410000 */
[----:B------:R-:W-:Y:S01]  /*8080*/  FFMA.FTZ R50, R49, R46, -R50 ;  /* 0x0000002e31327223 */ /* 0x000fe20000010832 */
[-C--:B------:R-:W-:Y:S01]  /*8090*/  FFMA.FTZ R12, R12, R32.reuse, -R39 ;  /* 0x000000200c0c7223 */ /* 0x080fe20000010827 */
[----:B------:R-:W-:Y:S02]  /*80a0*/  HADD2.F32 R49, -RZ, R224.H1_H1 ;  /* 0x300000e0ff317230 */ /* 0x000fe40000004100 */
[----:B------:R-:W-:Y:S01]  /*80b0*/  FFMA.FTZ R32, R36, R32, R45 ;  /* 0x0000002024207223 */ /* 0x000fe2000001002d */
[----:B------:R-:W-:-:S02]  /*80c0*/  HADD2.F32 R36, -RZ, R38.H0_H0 ;  /* 0x20000026ff247230 */ /* 0x000fc40000004100 */
[----:B------:R-:W-:Y:S02]  /*80d0*/  HADD2.F32 R45, -RZ, R14.H0_H0 ;  /* 0x2000000eff2d7230 */ /* 0x000fe40000004100 */
[----:B------:R-:W-:Y:S02]  /*80e0*/  HADD2.F32 R39, -RZ, R224.H0_H0 ;  /* 0x200000e0ff277230 */ /* 0x000fe40000004100 */
[-C--:B------:R-:W-:Y:S01]  /*80f0*/  FMUL.FTZ R46, R36, R49.reuse ;  /* 0x00000031242e7220 */ /* 0x080fe20000410000 */
[----:B------:R-:W-:Y:S02]  /*8100*/  HADD2.F32 R35, -RZ, R35.H0_H0 ;  /* 0x20000023ff237230 */ /* 0x000fe40000004100 */
[----:B------:R-:W-:Y:S01]  /*8110*/  FMUL.FTZ R49, R45, R49 ;  /* 0x000000312d317220 */ /* 0x000fe20000410000 */
[----:B------:R-:W-:Y:S02]  /*8120*/  HADD2.F32 R38, -RZ, R38.H1_H1 ;  /* 0x30000026ff267230 */ /* 0x000fe40000004100 */
[----:B------:R-:W-:-:S02]  /*8130*/  HADD2.F32 R14, -RZ, R14.H1_H1 ;  /* 0x3000000eff0e7230 */ /* 0x000fc40000004100 */
[----:B------:R-:W-:Y:S01]  /*8140*/  FFMA.FTZ R49, R36, R39, R49 ;  /* 0x0000002724317223 */ /* 0x000fe20000010031 */
[-C--:B------:R-:W-:Y:S02]  /*8150*/  FMUL.FTZ R36, R38, R35.reuse ;  /* 0x0000002326247220 */ /* 0x080fe40000410000 */
[C---:B------:R-:W-:Y:S01]  /*8160*/  FMUL.FTZ R35, R14.reuse, R35 ;  /* 0x000000230e237220 */ /* 0x040fe20000410000 */
[----:B------:R-:W-:Y:S01]  /*8170*/  FFMA.FTZ R46, R45, R39, -R46 ;  /* 0x000000272d2e7223 */ /* 0x000fe2000001082e */
[-C--:B------:R-:W-:Y:S02]  /*8180*/  FFMA.FTZ R36, R14, R34.reuse, -R36 ;  /* 0x000000220e247223 */ /* 0x080fe40000010824 */
[----:B------:R-:W-:Y:S01]  /*8190*/  FFMA.FTZ R35, R38, R34, R35 ;  /* 0x0000002226237223 */ /* 0x000fe20000010023 */
[----:B------:R-:W-:Y:S02]  /*81a0*/  F2FP.F16.F32.PACK_AB R37, R44, R37 ;  /* 0x000000252c25723e */ /* 0x000fe400000000ff */
[----:B------:R-:W-:-:S02]  /*81b0*/  F2FP.F16.F32.PACK_AB R47, R47, R77 ;  /* 0x0000004d2f2f723e */ /* 0x000fc400000000ff */
[----:B------:R-:W-:Y:S02]  /*81c0*/  F2FP.F16.F32.PACK_AB R33, R33, R13 ;  /* 0x0000000d2121723e */ /* 0x000fe400000000ff */
[----:B------:R-:W-:Y:S02]  /*81d0*/  F2FP.F16.F32.PACK_AB R32, R32, R76 ;  /* 0x0000004c2020723e */ /* 0x000fe400000000ff */
[----:B------:R-:W-:Y:S02]  /*81e0*/  F2FP.F16.F32.PACK_AB R35, R35, R49 ;  /* 0x000000312323723e */ /* 0x000fe400000000ff */
[----:B------:R-:W-:Y:S02]  /*81f0*/  F2FP.F16.F32.PACK_AB R51, R15, R51 ;  /* 0x000000330f33723e */ /* 0x000fe400000000ff */
[----:B------:R-:W-:Y:S01]  /*8200*/  F2FP.F16.F32.PACK_AB R46, R36, R46 ;  /* 0x0000002e242e723e */ /* 0x000fe200000000ff */
[----:B------:R-:W-:Y:S01]  /*8210*/  IMAD.MOV.U32 R36, RZ, RZ, R32 ;  /* 0x000000ffff247224 */ /* 0x000fe200078e0020 */
[----:B------:R-:W-:Y:S01]  /*8220*/  MOV R13, R37 ;  /* 0x00000025000d7202 */ /* 0x000fe20000000f00 */
[----:B------:R-:W-:Y:S01]  /*8230*/  IMAD.MOV.U32 R37, RZ, RZ, R33 ;  /* 0x000000ffff257224 */ /* 0x000fe200078e0021 */
[----:B------:R-:W-:Y:S01]  /*8240*/  F2FP.F16.F32.PACK_AB R12, R12, R50 ;  /* 0x000000320c0c723e */ /* 0x000fe200000000ff */
[----:B------:R-:W-:Y:S01]  /*8250*/  IMAD.MOV.U32 R15, RZ, RZ, R47 ;  /* 0x000000ffff0f7224 */ /* 0x000fe200078e002f */
[----:B------:R-:W-:Y:S01]  /*8260*/  MOV R14, R46 ;  /* 0x0000002e000e7202 */ /* 0x000fe20000000f00 */
[----:B------:R-:W-:Y:S01]  /*8270*/  IMAD.MOV.U32 R38, RZ, RZ, R35 ;  /* 0x000000ffff267224 */ /* 0x000fe200078e0023 */
[----:B------:R-:W-:-:S07]  /*8280*/  MOV R39, R51 ;  /* 0x0000003300277202 */ /* 0x000fce0000000f00 */
.L_x_533:
[----:B------:R-:W-:Y:S05]  /*8290*/  BSYNC B3 ;  /* 0x0000000000037941 */ /* 0x000fea0003800000 */
.L_x_532:
[----:B------:R-:W-:-:S04]  /*82a0*/  LEA R32, P3, R7, R11, 0x1 ;  /* 0x0000000b07207211 */ /* 0x000fc800078608ff */
[----:B--2---:R-:W-:Y:S02]  /*82b0*/  LEA.HI.X R33, R7, R117, R112, 0x1, P3 ;  /* 0x0000007507217211 */ /* 0x004fe400018f0c70 */
[----:B------:R-:W-:-:S03]  /*82c0*/  ISETP.GE.AND P3, PT, R48, R135, PT ;  /* 0x000000873000720c */ /* 0x000fc60003f66270 */
[----:B----4-:R2:W-:Y:S10]  /*82d0*/  ST.E.128 desc[UR56][R32.64], R12 ;  /* 0x0000000c20007985 */ /* 0x0105f4000c101d38 */
[----:B--2---:R-:W-:-:S05]  /*82e0*/  @!P3 IMAD.WIDE R12, R48, 0x2, R116 ;  /* 0x00000002300cb825 */ /* 0x004fca00078e0274 */
[----:B---3--:R4:W-:Y:S02]  /*82f0*/  @!P3 ST.E.128 desc[UR56][R12.64], R36 ;  /* 0x000000240c00b985 */ /* 0x0089e4000c101d38 */
.L_x_531:
[----:B------:R-:W-:Y:S05]  /*8300*/  BSYNC B2 ;  /* 0x0000000000027941 */ /* 0x000fea0003800000 */
.L_x_530:
[----:B------:R-:W-:-:S13]  /*8310*/  ISETP.NE.AND P3, PT, R27, RZ, PT ;  /* 0x000000ff1b00720c */ /* 0x000fda0003f65270 */
[----:B------:R-:W-:Y:S05]  /*8320*/  @!P3 BRA `(.L_x_525) ;  /* 0x0000000400d4b947 */ /* 0x000fea0003800000 */
[----:B---34-:R-:W3:Y:S01]  /*8330*/  LDL R12, [R1+0x38] ;  /* 0x00003800010c7983 */ /* 0x018ee20000100800 */
[----:B------:R-:W-:Y:S01]  /*8340*/  ISETP.GE.AND P3, PT, R3, R124, PT ;  /* 0x0000007c0300720c */ /* 0x000fe20003f66270 */
[----:B------:R-:W-:Y:S01]  /*8350*/  BSSY B2, `(.L_x_534) ;  /* 0x000006c000027945 */ /* 0x000fe20003800000 */
[----:B---3--:R-:W-:-:S04]  /*8360*/  LOP3.LUT P5, RZ, R12, 0x1, RZ, 0xc0, !PT ;  /* 0x000000010cff7812 */ /* 0x008fc800078ac0ff */
[----:B------:R-:W-:-:S04]  /*8370*/  SEL R12, R125, R137, !P5 ;  /* 0x000000897d0c7207 */ /* 0x000fc80006800000 */
        /* <DEDUP_REMOVED lines=9> */
[----:B------:R-:W-:-:S05]  /*8410*/  LOP3.LUT R12, R12, R178, RZ, 0x3c, !PT ;  /* 0x000000b20c0c7212 */ /* 0x000fca00078e3cff */
[----:B------:R-:W-:-:S04]  /*8420*/  IMAD.IADD R12, R13, 0x1, R12 ;  /* 0x000000010d0c7824 */ /* 0x000fc800078e020c */
[C---:B------:R-:W-:Y:S02]  /*8430*/  IMAD R32, R18.reuse, 0x4800, R12 ;  /* 0x0000480012207824 */ /* 0x040fe400078e020c */
[----:B------:R-:W-:Y:S02]  /*8440*/  IMAD R12, R18, 0x4800, R136 ;  /* 0x00004800120c7824 */ /* 0x000fe400078e0288 */
[----:B------:R-:W-:-:S03]  /*8450*/  IMAD R32, R32, 0x2, R2 ;  /* 0x0000000220207824 */ /* 0x000fc600078e0202 */
[----:B------:R-:W-:-:S03]  /*8460*/  LEA R12, R12, R2, 0x1 ;  /* 0x000000020c0c7211 */ /* 0x000fc600078e08ff */
[----:B------:R-:W3:Y:S04]  /*8470*/  LDS.128 R32, [R32+0x18400] ;  /* 0x0184000020207984 */ /* 0x000ee80000000c00 */
[----:B------:R-:W4:Y:S01]  /*8480*/  LDS.128 R12, [R12+0x18400] ;  /* 0x018400000c0c7984 */ /* 0x000f220000000c00 */
[----:B------:R-:W-:Y:S05]  /*8490*/  @P3 BRA `(.L_x_535) ;  /* 0x00000004005c3947 */ /* 0x000fea0003800000 */
[----:B------:R-:W-:Y:S01]  /*84a0*/  HADD2.F32 R38, -RZ, R198.H1_H1 ;  /* 0x300000c6ff267230 */ /* 0x000fe20000004100 */
[--C-:B------:R-:W-:Y:S01]  /*84b0*/  SHF.R.U64 R28, R28, 0x10, R29.reuse ;  /* 0x000000101c1c7819 */ /* 0x100fe2000000121d */
[----:B---3--:R-:W-:Y:S01]  /*84c0*/  HADD2.F32 R37, -RZ, R33.H0_H0 ;  /* 0x20000021ff257230 */ /* 0x008fe20000004100 */
[----:B------:R-:W-:Y:S01]  /*84d0*/  SHF.R.U32.HI R29, RZ, 0x10, R29 ;  /* 0x00000010ff1d7819 */ /* 0x000fe2000001161d */
[----:B----4-:R-:W-:Y:S01]  /*84e0*/  HADD2.F32 R44, -RZ, R13.H0_H0 ;  /* 0x2000000dff2c7230 */ /* 0x010fe20000004100 */
[----:B------:R-:W-:Y:S01]  /*84f0*/  SHF.R.U64 R40, R40, 0x10, R41 ;  /* 0x0000001028287819 */ /* 0x000fe20000001229 */
[----:B------:R-:W-:Y:S02]  /*8500*/  HADD2.F32 R39, -RZ, R196.H1_H1 ;  /* 0x300000c4ff277230 */ /* 0x000fe40000004100 */
[-C--:B------:R-:W-:Y:S01]  /*8510*/  FMUL.FTZ R45, R37, R38.reuse ;  /* 0x00000026252d7220 */ /* 0x080fe20000410000 */
[----:B------:R-:W-:Y:S02]  /*8520*/  HADD2.F32 R33, -RZ, R33.H1_H1 ;  /* 0x30000021ff217230 */ /* 0x000fe40000004100 */
[----:B------:R-:W-:Y:S01]  /*8530*/  FMUL.FTZ R38, R44, R38 ;  /* 0x000000262c267220 */ /* 0x000fe20000410000 */
[----:B------:R-:W-:Y:S01]  /*8540*/  SHF.R.U64 R30, R30, 0x10, R31 ;  /* 0x000000101e1e7819 */ /* 0x000fe2000000121f */
[----:B------:R-:W-:Y:S01]  /*8550*/  FFMA.FTZ R45, R44, R39, -R45 ;  /* 0x000000272c2d7223 */ /* 0x000fe2000001082d */
[----:B------:R-:W-:-:S02]  /*8560*/  HADD2.F32 R198, -RZ, R198.H0_H0 ;  /* 0x200000c6ffc67230 */ /* 0x000fc40000004100 */
[----:B------:R-:W-:Y:S01]  /*8570*/  FFMA.FTZ R37, R37, R39, R38 ;  /* 0x0000002725257223 */ /* 0x000fe20000010026 */
[----:B------:R-:W-:Y:S01]  /*8580*/  SHF.R.U32.HI R38, RZ, 0x10, R41 ;  /* 0x00000010ff267819 */ /* 0x000fe20000011629 */
[----:B------:R-:W-:Y:S02]  /*8590*/  HADD2.F32 R39, -RZ, R13.H1_H1 ;  /* 0x3000000dff277230 */ /* 0x000fe40000004100 */
[----:B------:R-:W-:Y:S02]  /*85a0*/  HADD2.F32 R13, -RZ, R29.H0_H0 ;  /* 0x2000001dff0d7230 */ /* 0x000fe40000004100 */
[----:B------:R-:W-:Y:S02]  /*85b0*/  HADD2.F32 R38, -RZ, R38.H0_H0 ;  /* 0x20000026ff267230 */ /* 0x000fe40000004100 */
[--C-:B------:R-:W-:Y:S02]  /*85c0*/  HADD2.F32 R41, -RZ, R15.reuse.H0_H0 ;  /* 0x2000000fff297230 */ /* 0x100fe40000004100 */
[----:B------:R-:W-:-:S02]  /*85d0*/  HADD2.F32 R15, -RZ, R15.H1_H1 ;  /* 0x3000000fff0f7230 */ /* 0x000fc40000004100 */
[-C--:B------:R-:W-:Y:S01]  /*85e0*/  FMUL.FTZ R29, R33, R38.reuse ;  /* 0x00000026211d7220 */ /* 0x080fe20000410000 */
[C---:B------:R-:W-:Y:S01]  /*85f0*/  FMUL.FTZ R38, R39.reuse, R38 ;  /* 0x0000002627267220 */ /* 0x040fe20000410000 */
[----:B------:R-:W-:Y:S02]  /*8600*/  HADD2.F32 R196, -RZ, R196.H0_H0 ;  /* 0x200000c4ffc47230 */ /* 0x000fe40000004100 */
[-C--:B------:R-:W-:Y:S01]  /*8610*/  FFMA.FTZ R29, R39, R13.reuse, -R29 ;  /* 0x0000000d271d7223 */ /* 0x080fe2000001081d */
[----:B------:R-:W-:Y:S01]  /*8620*/  FFMA.FTZ R13, R33, R13, R38 ;  /* 0x0000000d210d7223 */ /* 0x000fe20000010026 */
[----:B------:R-:W-:Y:S02]  /*8630*/  IMAD.MOV.U32 R33, RZ, RZ, R35 ;  /* 0x000000ffff217224 */ /* 0x000fe400078e0023 */
[----:B------:R-:W-:Y:S01]  /*8640*/  HADD2.F32 R35, -RZ, R197.H1_H1 ;  /* 0x300000c5ff237230 */ /* 0x000fe20000004100 */
[----:B------:R-:W-:Y:S01]  /*8650*/  F2FP.F16.F32.PACK_AB R29, R29, R45 ;  /* 0x0000002d1d1d723e */ /* 0x000fe200000000ff */
[----:B------:R-:W-:Y:S01]  /*8660*/  HADD2.F32 R39, -RZ, R195.H1_H1 ;  /* 0x300000c3ff277230 */ /* 0x000fe20000004100 */
[----:B------:R-:W-:Y:S01]  /*8670*/  F2FP.F16.F32.PACK_AB R37, R13, R37 ;  /* 0x000000250d25723e */ /* 0x000fe200000000ff */
[----:B------:R-:W-:-:S02]  /*8680*/  HADD2.F32 R38, -RZ, R33.H0_H0 ;  /* 0x20000021ff267230 */ /* 0x000fc40000004100 */
[----:B------:R-:W-:Y:S02]  /*8690*/  HADD2.F32 R33, -RZ, R33.H1_H1 ;  /* 0x30000021ff217230 */ /* 0x000fe40000004100 */
[----:B------:R-:W-:Y:S02]  /*86a0*/  HADD2.F32 R40, -RZ, R40.H0_H0 ;  /* 0x20000028ff287230 */ /* 0x000fe40000004100 */
[CC--:B------:R-:W-:Y:S01]  /*86b0*/  FMUL.FTZ R44, R38.reuse, R35.reuse ;  /* 0x00000023262c7220 */ /* 0x0c0fe20000410000 */
[C---:B------:R-:W-:Y:S01]  /*86c0*/  FMUL.FTZ R35, R41.reuse, R35 ;  /* 0x0000002329237220 */ /* 0x040fe20000410000 */
[----:B------:R-:W-:Y:S02]  /*86d0*/  HADD2.F32 R28, -RZ, R28.H0_H0 ;  /* 0x2000001cff1c7230 */ /* 0x000fe40000004100 */
[-C--:B------:R-:W-:Y:S01]  /*86e0*/  FFMA.FTZ R44, R41, R39.reuse, -R44 ;  /* 0x00000027292c7223 */ /* 0x080fe2000001082c */
[----:B------:R-:W-:Y:S01]  /*86f0*/  FFMA.FTZ R35, R38, R39, R35 ;  /* 0x0000002726237223 */ /* 0x000fe20000010023 */
[----:B------:R-:W-:Y:S01]  /*8700*/  SHF.R.U32.HI R38, RZ, 0x10, R31 ;  /* 0x00000010ff267819 */ /* 0x000fe2000001161f */
[----:B------:R-:W-:Y:S01]  /*8710*/  HADD2.F32 R197, -RZ, R197.H0_H0 ;  /* 0x200000c5ffc57230 */ /* 0x000fe20000004100 */
[--C-:B------:R-:W-:Y:S01]  /*8720*/  SHF.R.U64 R31, R42, 0x10, R43.reuse ;  /* 0x000000102a1f7819 */ /* 0x100fe2000000122b */
[----:B------:R-:W-:Y:S01]  /*8730*/  HADD2.F32 R195, -RZ, R195.H0_H0 ;  /* 0x200000c3ffc37230 */ /* 0x000fe20000004100 */
[----:B------:R-:W-:Y:S01]  /*8740*/  SHF.R.U32.HI R42, RZ, 0x10, R43 ;  /* 0x00000010ff2a7819 */ /* 0x000fe2000001162b */
[----:B------:R-:W-:-:S02]  /*8750*/  HADD2.F32 R38, -RZ, R38.H0_H0 ;  /* 0x20000026ff267230 */ /* 0x000fc40000004100 */
[----:B------:R-:W-:Y:S02]  /*8760*/  HADD2.F32 R31, -RZ, R31.H0_H0 ;  /* 0x2000001fff1f7230 */ /* 0x000fe40000004100 */
[----:B------:R-:W-:Y:S02]  /*8770*/  HADD2.F32 R42, -RZ, R42.H0_H0 ;  /* 0x2000002aff2a7230 */ /* 0x000fe40000004100 */
[----:B------:R-:W-:Y:S02]  /*8780*/  HADD2.F32 R30, -RZ, R30.H0_H0 ;  /* 0x2000001eff1e7230 */ /* 0x000fe40000004100 */
[----:B------:R-:W-:Y:S02]  /*8790*/  IMAD.MOV.U32 R13, RZ, RZ, R29 ;  /* 0x000000ffff0d7224 */ /* 0x000fe400078e001d */
[----:B------:R-:W-:-:S04]  /*87a0*/  FMUL.FTZ R39, R33, R42 ;  /* 0x0000002a21277220 */ /* 0x000fc80000410000 */
[C---:B------:R-:W-:Y:S01]  /*87b0*/  FFMA.FTZ R39, R15.reuse, R38, -R39 ;  /* 0x000000260f277223 */ /* 0x040fe20000010827 */
[----:B------:R-:W-:-:S04]  /*87c0*/  FMUL.FTZ R15, R15, R42 ;  /* 0x0000002a0f0f7220 */ /* 0x000fc80000410000 */
[----:B------:R-:W-:Y:S01]  /*87d0*/  FFMA.FTZ R15, R33, R38, R15 ;  /* 0x00000026210f7223 */ /* 0x000fe2000001000f */
[----:B------:R-:W-:Y:S01]  /*87e0*/  HADD2.F32 R33, -RZ, R32.H0_H0 ;  /* 0x20000020ff217230 */ /* 0x000fe20000004100 */
[----:B------:R-:W-:Y:S01]  /*87f0*/  F2FP.F16.F32.PACK_AB R39, R39, R44 ;  /* 0x0000002c2727723e */ /* 0x000fe200000000ff */
[----:B------:R-:W-:Y:S02]  /*8800*/  HADD2.F32 R38, -RZ, R12.H0_H0 ;  /* 0x2000000cff267230 */ /* 0x000fe40000004100 */
[----:B------:R-:W-:Y:S02]  /*8810*/  HADD2.F32 R32, -RZ, R32.H1_H1 ;  /* 0x30000020ff207230 */ /* 0x000fe40000004100 */
[-C--:B------:R-:W-:Y:S01]  /*8820*/  FMUL.FTZ R41, R33, R198.reuse ;  /* 0x000000c621297220 */ /* 0x080fe20000410000 */
[----:B------:R-:W-:Y:S02]  /*8830*/  HADD2.F32 R12, -RZ, R12.H1_H1 ;  /* 0x3000000cff0c7230 */ /* 0x000fe40000004100 */
[C---:B------:R-:W-:Y:S01]  /*8840*/  FMUL.FTZ R198, R38.reuse, R198 ;  /* 0x000000c626c67220 */ /* 0x040fe20000410000 */
[----:B------:R-:W-:Y:S01]  /*8850*/  F2FP.F16.F32.PACK_AB R35, R15, R35 ;  /* 0x000000230f23723e */ /* 0x000fe200000000ff */
[----:B------:R-:W-:Y:S01]  /*8860*/  FFMA.FTZ R41, R38, R196, -R41 ;  /* 0x000000c426297223 */ /* 0x000fe20000010829 */
[----:B------:R-:W-:-:S02]  /*8870*/  IMAD.MOV.U32 R15, RZ, RZ, R39 ;  /* 0x000000ffff0f7224 */ /* 0x000fc400078e0027 */
[----:B------:R-:W-:Y:S01]  /*8880*/  FFMA.FTZ R198, R33, R196, R198 ;  /* 0x000000c421c67223 */ /* 0x000fe200000100c6 */
[-C--:B------:R-:W-:Y:S01]  /*8890*/  FMUL.FTZ R33, R32, R40.reuse ;  /* 0x0000002820217220 */ /* 0x080fe20000410000 */
[----:B------:R-:W-:-:S03]  /*88a0*/  FMUL.FTZ R40, R12, R40 ;  /* 0x000000280c287220 */ /* 0x000fc60000410000 */
[-C--:B------:R-:W-:Y:S01]  /*88b0*/  FFMA.FTZ R33, R12, R28.reuse, -R33 ;  /* 0x0000001c0c217223 */ /* 0x080fe20000010821 */
[----:B------:R-:W-:Y:S01]  /*88c0*/  FFMA.FTZ R40, R32, R28, R40 ;  /* 0x0000001c20287223 */ /* 0x000fe20000010028 */
[----:B------:R-:W-:Y:S02]  /*88d0*/  HADD2.F32 R12, -RZ, R34.H0_H0 ;  /* 0x20000022ff0c7230 */ /* 0x000fe40000004100 */
[----:B------:R-:W-:Y:S01]  /*88e0*/  HADD2.F32 R28, -RZ, R14.H0_H0 ;  /* 0x2000000eff1c7230 */ /* 0x000fe20000004100 */
[----:B------:R-:W-:Y:S01]  /*88f0*/  F2FP.F16.F32.PACK_AB R33, R33, R41 ;  /* 0x000000292121723e */ /* 0x000fe200000000ff */
[----:B------:R-:W-:Y:S02]  /*8900*/  HADD2.F32 R34, -RZ, R34.H1_H1 ;  /* 0x30000022ff227230 */ /* 0x000fe40000004100 */
[-C--:B------:R-:W-:Y:S01]  /*8910*/  FMUL.FTZ R32, R12, R197.reuse ;  /* 0x000000c50c207220 */ /* 0x080fe20000410000 */
[----:B------:R-:W-:Y:S02]  /*8920*/  HADD2.F32 R14, -RZ, R14.H1_H1 ;  /* 0x3000000eff0e7230 */ /* 0x000fe40000004100 */
[----:B------:R-:W-:Y:S01]  /*8930*/  FMUL.FTZ R197, R28, R197 ;  /* 0x000000c51cc57220 */ /* 0x000fe20000410000 */
[----:B------:R-:W-:Y:S01]  /*8940*/  F2FP.F16.F32.PACK_AB R40, R40, R198 ;  /* 0x000000c62828723e */ /* 0x000fe200000000ff */
[----:B------:R-:W-:-:S02]  /*8950*/  FFMA.FTZ R32, R28, R195, -R32 ;  /* 0x000000c31c207223 */ /* 0x000fc40000010820 */
[----:B------:R-:W-:Y:S01]  /*8960*/  FFMA.FTZ R197, R12, R195, R197 ;  /* 0x000000c30cc57223 */ /* 0x000fe200000100c5 */
[-C--:B------:R-:W-:Y:S01]  /*8970*/  FMUL.FTZ R12, R34, R31.reuse ;  /* 0x0000001f220c7220 */ /* 0x080fe20000410000 */
[----:B------:R-:W-:-:S03]  /*8980*/  FMUL.FTZ R31, R14, R31 ;  /* 0x0000001f0e1f7220 */ /* 0x000fc60000410000 */
[-C--:B------:R-:W-:Y:S01]  /*8990*/  FFMA.FTZ R12, R14, R30.reuse, -R12 ;  /* 0x0000001e0e0c7223 */ /* 0x080fe2000001080c */
[----:B------:R-:W-:-:S04]  /*89a0*/  FFMA.FTZ R31, R34, R30, R31 ;  /* 0x0000001e221f7223 */ /* 0x000fc8000001001f */
[----:B------:R-:W-:Y:S01]  /*89b0*/  F2FP.F16.F32.PACK_AB R14, R12, R32 ;  /* 0x000000200c0e723e */ /* 0x000fe200000000ff */
[----:B------:R-:W-:Y:S01]  /*89c0*/  IMAD.MOV.U32 R32, RZ, RZ, R40 ;  /* 0x000000ffff207224 */ /* 0x000fe200078e0028 */
[----:B------:R-:W-:Y:S02]  /*89d0*/  F2FP.F16.F32.PACK_AB R31, R31, R197 ;  /* 0x000000c51f1f723e */ /* 0x000fe400000000ff */
[----:B------:R-:W-:Y:S02]  /*89e0*/  MOV R12, R33 ;  /* 0x00000021000c7202 */ /* 0x000fe40000000f00 */
[----:B------:R-:W-:Y:S01]  /*89f0*/  MOV R33, R37 ;  /* 0x0000002500217202 */ /* 0x000fe20000000f00 */
[----:B------:R-:W-:-:S07]  /*8a00*/  IMAD.MOV.U32 R34, RZ, RZ, R31 ;  /* 0x000000ffff227224 */ /* 0x000fce00078e001f */
.L_x_535:
[----:B------:R-:W-:Y:S05]  /*8a10*/  BSYNC B2 ;  /* 0x0000000000027941 */ /* 0x000fea0003800000 */
.L_x_534:
[----:B------:R-:W-:-:S04]  /*8a20*/  LEA R28, P3, R8, R11, 0x1 ;  /* 0x0000000b081c7211 */ /* 0x000fc800078608ff */
[----:B--2---:R-:W-:Y:S02]  /*8a30*/  LEA.HI.X R29, R8, R117, R111, 0x1, P3 ;  /* 0x00000075081d7211 */ /* 0x004fe400018f0c6f */
[----:B------:R-:W-:-:S03]  /*8a40*/  ISETP.GE.AND P3, PT, R36, R135, PT ;  /* 0x000000872400720c */ /* 0x000fc60003f66270 */
[----:B----4-:R2:W-:Y:S10]  /*8a50*/  ST.E.128 desc[UR56][R28.64], R12 ;  /* 0x0000000c1c007985 */ /* 0x0105f4000c101d38 */
[----:B------:R-:W-:-:S05]  /*8a60*/  @!P3 IMAD.WIDE R116, R36, 0x2, R116 ;  /* 0x000000022474b825 */ /* 0x000fca00078e0274 */
[----:B---3--:R2:W-:Y:S02]  /*8a70*/  @!P3 ST.E.128 desc[UR56][R116.64], R32 ;  /* 0x000000207400b985 */ /* 0x0085e4000c101d38 */
.L_x_525:
[----:B------:R-:W-:Y:S05]  /*8a80*/  BSYNC B1 ;  /* 0x0000000000017941 */ /* 0x000fea0003800000 */
.L_x_524:
[----:B------:R-:W-:-:S03]  /*8a90*/  UMOV UR4, 0xffffffff ;  /* 0xffffffff00047882 */ /* 0x000fc60000000000 */
[----:B------:R-:W-:Y:S05]  /*8aa0*/  BRA.DIV UR4, `(.L_x_536) ;  /* 0x0000017e043c7947 */ /* 0x000fea000b800000 */
[----:B-1----:R-:W1:Y:S04]  /*8ab0*/  SHFL.IDX PT, R115, R115, 0x1, 0x1c1f ;  /* 0x003c1f0073737f89 */ /* 0x002e6800000e0000 */
[----:B------:R-:W0:Y:S02]  /*8ac0*/  SHFL.IDX PT, R118, R118, 0x1, 0x1c1f ;  /* 0x003c1f0076767f89 */ /* 0x000e2400000e0000 */
.L_x_808:
[----:B------:R-:W-:Y:S05]  /*8ad0*/  @P4 BRA `(.L_x_493) ;  /* 0x0000001c00744947 */ /* 0x000fea0003800000 */
[----:B------:R-:W-:Y:S01]  /*8ae0*/  ISETP.NE.AND P3, PT, R9, RZ, PT ;  /* 0x000000ff0900720c */ /* 0x000fe20003f65270 */
[----:B------:R-:W-:Y:S01]  /*8af0*/  BSSY B1, `(.L_x_537) ;  /* 0x0000078000017945 */ /* 0x000fe20003800000 */
[----:B0-2---:R-:W-:Y:S01]  /*8b00*/  MOV R32, R118 ;  /* 0x0000007600207202 */ /* 0x005fe20000000f00 */
[----:B-1----:R-:W-:-:S10]  /*8b10*/  IMAD.MOV.U32 R33, RZ, RZ, R115 ;  /* 0x000000ffff217224 */ /* 0x002fd400078e0073 */
[----:B------:R-:W-:Y:S05]  /*8b20*/  @!P3 BRA `(.L_x_538) ;  /* 0x0000000400d0b947 */ /* 0x000fea0003800000 */
[----:B---3--:R-:W-:Y:S01]  /*8b30*/  SEL R11, R125, R137, !P0 ;  /* 0x000000897d0b7207 */ /* 0x008fe20004000000 */
[----:B------:R-:W-:Y:S01]  /*8b40*/  BSSY B2, `(.L_x_539) ;  /* 0x000006c000027945 */ /* 0x000fe20003800000 */
[----:B----4-:R-:W-:Y:S02]  /*8b50*/  SHF.R.U32.HI R13, RZ, 0x3, R168 ;  /* 0x00000003ff0d7819 */ /* 0x010fe400000116a8 */
[----:B------:R-:W-:Y:S02]  /*8b60*/  SHF.R.S32.HI R12, RZ, 0x1f, R11 ;  /* 0x0000001fff0c7819 */ /* 0x000fe4000001140b */
[----:B------:R-:W-:Y:S02]  /*8b70*/  ISETP.GE.AND P3, PT, R16, R124, PT ;  /* 0x0000007c1000720c */ /* 0x000fe40003f66270 */
        /* <DEDUP_REMOVED lines=9> */
[----:B------:R-:W-:Y:S01]  /*8c10*/  IADD3 R11, R12, R11, RZ ;  /* 0x0000000b0c0b7210 */ /* 0x000fe20007ffe0ff */
[----:B------:R-:W-:-:S04]  /*8c20*/  IMAD R12, R18, 0x4800, R138 ;  /* 0x00004800120c7824 */ /* 0x000fc800078e028a */
[----:B------:R-:W-:Y:S02]  /*8c30*/  IMAD R28, R18, 0x4800, R11 ;  /* 0x00004800121c7824 */ /* 0x000fe400078e020b */
[--C-:B------:R-:W-:Y:S02]  /*8c40*/  IMAD R12, R12, 0x2, R2.reuse ;  /* 0x000000020c0c7824 */ /* 0x100fe400078e0202 */
[----:B------:R-:W-:-:S04]  /*8c50*/  IMAD R28, R28, 0x2, R2 ;  /* 0x000000021c1c7824 */ /* 0x000fc800078e0202 */
[----:B------:R-:W0:Y:S04]  /*8c60*/  LDS.128 R12, [R12+0x18400] ;  /* 0x018400000c0c7984 */ /* 0x000e280000000c00 */
[----:B------:R-:W1:Y:S01]  /*8c70*/  LDS.128 R28, [R28+0x18400] ;  /* 0x018400001c1c7984 */ /* 0x000e620000000c00 */
[----:B------:R-:W-:Y:S05]  /*8c80*/  @P3 BRA `(.L_x_540) ;  /* 0x00000004005c3947 */ /* 0x000fea0003800000 */
[----:B-1----:R-:W-:Y:S01]  /*8c90*/  MOV R11, R29 ;  /* 0x0000001d000b7202 */ /* 0x002fe20000000f00 */
[----:B------:R-:W-:Y:S01]  /*8ca0*/  HADD2.F32 R34, -RZ, R194.H1_H1 ;  /* 0x300000c2ff227230 */ /* 0x000fe20000004100 */
[----:B------:R-:W-:Y:S01]  /*8cb0*/  SHF.R.U64 R72, R72, 0x10, R73 ;  /* 0x0000001048487819 */ /* 0x000fe20000001249 */
[----:B0-----:R-:W-:Y:S02]  /*8cc0*/  HADD2.F32 R37, -RZ, R13.H0_H0 ;  /* 0x2000000dff257230 */ /* 0x001fe40000004100 */
[--C-:B------:R-:W-:Y:S02]  /*8cd0*/  HADD2.F32 R29, -RZ, R11.reuse.H0_H0 ;  /* 0x2000000bff1d7230 */ /* 0x100fe40000004100 */
[----:B------:R-:W-:Y:S02]  /*8ce0*/  HADD2.F32 R35, -RZ, R182.H1_H1 ;  /* 0x300000b6ff237230 */ /* 0x000fe40000004100 */
[----:B------:R-:W-:Y:S02]  /*8cf0*/  HADD2.F32 R11, -RZ, R11.H1_H1 ;  /* 0x3000000bff0b7230 */ /* 0x000fe40000004100 */
[-C--:B------:R-:W-:Y:S01]  /*8d00*/  FMUL.FTZ R38, R29, R34.reuse ;  /* 0x000000221d267220 */ /* 0x080fe20000410000 */
[----:B------:R-:W-:Y:S01]  /*8d10*/  FMUL.FTZ R34, R37, R34 ;  /* 0x0000002225227220 */ /* 0x000fe20000410000 */
[----:B------:R-:W-:-:S02]  /*8d20*/  HADD2.F32 R13, -RZ, R13.H1_H1 ;  /* 0x3000000dff0d7230 */ /* 0x000fc40000004100 */
[-C--:B------:R-:W-:Y:S01]  /*8d30*/  FFMA.FTZ R38, R37, R35.reuse, -R38 ;  /* 0x0000002325267223 */ /* 0x080fe20000010826 */
[----:B------:R-:W-:Y:S01]  /*8d40*/  FFMA.FTZ R29, R29, R35, R34 ;  /* 0x000000231d1d7223 */ /* 0x000fe20000010022 */
[----:B------:R-:W-:Y:S01]  /*8d50*/  SHF.R.U32.HI R35, RZ, 0x10, R73 ;  /* 0x00000010ff237819 */ /* 0x000fe20000011649 */
[----:B------:R-:W-:Y:S01]  /*8d60*/  HADD2.F32 R40, -RZ, R15.H0_H0 ;  /* 0x2000000fff287230 */ /* 0x000fe20000004100 */
[--C-:B------:R-:W-:Y:S01]  /*8d70*/  SHF.R.U64 R34, R60, 0x10, R61.reuse ;  /* 0x000000103c227819 */ /* 0x100fe2000000123d */
[----:B------:R-:W-:Y:S01]  /*8d80*/  HADD2.F32 R39, -RZ, R159.H1_H1 ;  /* 0x3000009fff277230 */ /* 0x000fe20000004100 */
[----:B------:R-:W-:Y:S01]  /*8d90*/  SHF.R.U32.HI R60, RZ, 0x10, R61 ;  /* 0x00000010ff3c7819 */ /* 0x000fe2000001163d */
[----:B------:R-:W-:Y:S02]  /*8da0*/  HADD2.F32 R35, -RZ, R35.H0_H0 ;  /* 0x20000023ff237230 */ /* 0x000fe40000004100 */
[----:B------:R-:W-:Y:S02]  /*8db0*/  HADD2.F32 R15, -RZ, R15.H1_H1 ;  /* 0x3000000fff0f7230 */ /* 0x000fe40000004100 */
[----:B------:R-:W-:-:S02]  /*8dc0*/  HADD2.F32 R60, -RZ, R60.H0_H0 ;  /* 0x2000003cff3c7230 */ /* 0x000fc40000004100 */
[-C--:B------:R-:W-:Y:S01]  /*8dd0*/  FMUL.FTZ R37, R11, R35.reuse ;  /* 0x000000230b257220 */ /* 0x080fe20000410000 */
[C---:B------:R-:W-:Y:S01]  /*8de0*/  FMUL.FTZ R35, R13.reuse, R35 ;  /* 0x000000230d237220 */ /* 0x040fe20000410000 */
[----:B------:R-:W-:Y:S02]  /*8df0*/  HADD2.F32 R194, -RZ, R194.H0_H0 ;  /* 0x200000c2ffc27230 */ /* 0x000fe40000004100 */
[-C--:B------:R-:W-:Y:S01]  /*8e00*/  FFMA.FTZ R13, R13, R60.reuse, -R37 ;  /* 0x0000003c0d0d7223 */ /* 0x080fe20000010825 */
[----:B------:R-:W-:Y:S01]  /*8e10*/  FFMA.FTZ R11, R11, R60, R35 ;  /* 0x0000003c0b0b7223 */ /* 0x000fe20000010023 */
[----:B------:R-:W-:Y:S02]  /*8e20*/  HADD2.F32 R35, -RZ, R193.H1_H1 ;  /* 0x300000c1ff237230 */ /* 0x000fe40000004100 */
[--C-:B------:R-:W-:Y:S01]  /*8e30*/  HADD2.F32 R37, -RZ, R31.reuse.H0_H0 ;  /* 0x2000001fff257230 */ /* 0x100fe20000004100 */
[----:B------:R-:W-:Y:S01]  /*8e40*/  F2FP.F16.F32.PACK_AB R13, R13, R38 ;  /* 0x000000260d0d723e */ /* 0x000fe200000000ff */
[----:B------:R-:W-:Y:S01]  /*8e50*/  HADD2.F32 R31, -RZ, R31.H1_H1 ;  /* 0x3000001fff1f7230 */ /* 0x000fe20000004100 */
[----:B------:R-:W-:Y:S01]  /*8e60*/  F2FP.F16.F32.PACK_AB R29, R11, R29 ;  /* 0x0000001d0b1d723e */ /* 0x000fe200000000ff */
[----:B------:R-:W-:-:S02]  /*8e70*/  HADD2.F32 R42, -RZ, R12.H0_H0 ;  /* 0x2000000cff2a7230 */ /* 0x000fc40000004100 */
[CC--:B------:R-:W-:Y:S01]  /*8e80*/  FMUL.FTZ R41, R37.reuse, R35.reuse ;  /* 0x0000002325297220 */ /* 0x0c0fe20000410000 */
[C---:B------:R-:W-:Y:S01]  /*8e90*/  FMUL.FTZ R35, R40.reuse, R35 ;  /* 0x0000002328237220 */ /* 0x040fe20000410000 */
[----:B------:R-:W-:Y:S02]  /*8ea0*/  HADD2.F32 R182, -RZ, R182.H0_H0 ;  /* 0x200000b6ffb67230 */ /* 0x000fe40000004100 */
[-C--:B------:R-:W-:Y:S01]  /*8eb0*/  FFMA.FTZ R41, R40, R39.reuse, -R41 ;  /* 0x0000002728297223 */ /* 0x080fe20000010829 */
[----:B------:R-:W-:Y:S01]  /*8ec0*/  FFMA.FTZ R35, R37, R39, R35 ;  /* 0x0000002725237223 */ /* 0x000fe20000010023 */
[--C-:B------:R-:W-:Y:S01]  /*8ed0*/  SHF.R.U64 R39, R74, 0x10, R75.reuse ;  /* 0x000000104a277819 */ /* 0x100fe2000000124b */
[----:B------:R-:W-:Y:S01]  /*8ee0*/  HADD2.F32 R72, -RZ, R72.H0_H0 ;  /* 0x20000048ff487230 */ /* 0x000fe20000004100 */
[----:B------:R-:W-:Y:S01]  /*8ef0*/  SHF.R.U32.HI R74, RZ, 0x10, R75 ;  /* 0x00000010ff4a7819 */ /* 0x000fe2000001164b */
[----:B------:R-:W-:Y:S01]  /*8f00*/  HADD2.F32 R12, -RZ, R12.H1_H1 ;  /* 0x3000000cff0c7230 */ /* 0x000fe20000004100 */
[--C-:B------:R-:W-:Y:S01]  /*8f10*/  SHF.R.U64 R37, R62, 0x10, R63.reuse ;  /* 0x000000103e257819 */ /* 0x100fe2000000123f */
[----:B------:R-:W-:Y:S01]  /*8f20*/  HADD2.F32 R34, -RZ, R34.H0_H0 ;  /* 0x20000022ff227230 */ /* 0x000fe20000004100 */
[----:B------:R-:W-:Y:S01]  /*8f30*/  SHF.R.U32.HI R62, RZ, 0x10, R63 ;  /* 0x00000010ff3e7819 */ /* 0x000fe2000001163f */
[----:B------:R-:W-:-:S02]  /*8f40*/  HADD2.F32 R74, -RZ, R74.H0_H0 ;  /* 0x2000004aff4a7230 */ /* 0x000fc40000004100 */
[----:B------:R-:W-:Y:S02]  /*8f50*/  HADD2.F32 R193, -RZ, R193.H0_H0 ;  /* 0x200000c1ffc17230 */ /* 0x000fe40000004100 */
[----:B------:R-:W-:Y:S02]  /*8f60*/  HADD2.F32 R62, -RZ, R62.H0_H0 ;  /* 0x2000003eff3e7230 */ /* 0x000fe40000004100 */
[----:B------:R-:W-:Y:S01]  /*8f70*/  FMUL.FTZ R40, R31, R74 ;  /* 0x0000004a1f287220 */ /* 0x000fe20000410000 */
[----:B------:R-:W-:Y:S02]  /*8f80*/  HADD2.F32 R159, -RZ, R159.H0_H0 ;  /* 0x2000009fff9f7230 */ /* 0x000fe40000004100 */
[----:B------:R-:W-:Y:S02]  /*8f90*/  HADD2.F32 R39, -RZ, R39.H0_H0 ;  /* 0x20000027ff277230 */ /* 0x000fe40000004100 */
[C---:B------:R-:W-:Y:S01]  /*8fa0*/  FFMA.FTZ R40, R15.reuse, R62, -R40 ;  /* 0x0000003e0f287223 */ /* 0x040fe20000010828 */
[----:B------:R-:W-:Y:S01]  /*8fb0*/  FMUL.FTZ R15, R15, R74 ;  /* 0x0000004a0f0f7220 */ /* 0x000fe20000410000 */
[----:B------:R-:W-:-:S03]  /*8fc0*/  HADD2.F32 R37, -RZ, R37.H0_H0 ;  /* 0x20000025ff257230 */ /* 0x000fc60000004100 */
[----:B------:R-:W-:Y:S01]  /*8fd0*/  FFMA.FTZ R15, R31, R62, R15 ;  /* 0x0000003e1f0f7223 */ /* 0x000fe2000001000f */
[--C-:B------:R-:W-:Y:S01]  /*8fe0*/  HADD2.F32 R31, -RZ, R28.reuse.H0_H0 ;  /* 0x2000001cff1f7230 */ /* 0x100fe20000004100 */
[----:B------:R-:W-:Y:S01]  /*8ff0*/  F2FP.F16.F32.PACK_AB R40, R40, R41 ;  /* 0x000000292828723e */ /* 0x000fe200000000ff */
[----:B------:R-:W-:Y:S02]  /*9000*/  HADD2.F32 R28, -RZ, R28.H1_H1 ;  /* 0x3000001cff1c7230 */ /* 0x000fe40000004100 */
[----:B------:R-:W-:Y:S01]  /*9010*/  F2FP.F16.F32.PACK_AB R35, R15, R35 ;  /* 0x000000230f23723e */ /* 0x000fe200000000ff */
[CC--:B------:R-:W-:Y:S01]  /*9020*/  FMUL.FTZ R43, R31.reuse, R194.reuse ;  /* 0x000000c21f2b7220 */ /* 0x0c0fe20000410000 */
[C---:B------:R-:W-:Y:S01]  /*9030*/  FMUL.FTZ R194, R42.reuse, R194 ;  /* 0x000000c22ac27220 */ /* 0x040fe20000410000 */
[----:B------:R-:W-:Y:S02]  /*9040*/  IMAD.MOV.U32 R15, RZ, RZ, R40 ;  /* 0x000000ffff0f7224 */ /* 0x000fe400078e0028 */
[-C--:B------:R-:W-:Y:S01]  /*9050*/  FFMA.FTZ R43, R42, R182.reuse, -R43 ;  /* 0x000000b62a2b7223 */ /* 0x080fe2000001082b */
        /* <DEDUP_REMOVED lines=16> */
[C---:B------:R-:W-:Y:S01]  /*9160*/  FMUL.FTZ R39, R14.reuse, R39 ;  /* 0x000000270e277220 */ /* 0x040fe20000410000 */
[----:B------:R-:W-:Y:S02]  /*9170*/  IMAD.MOV.U32 R28, RZ, RZ, R72 ;  /* 0x000000ffff1c7224 */ /* 0x000fe400078e0048 */
        /* <DEDUP_REMOVED lines=8> */
.L_x_540:
[----:B------:R-:W-:Y:S05]  /*9200*/  BSYNC B2 ;  /* 0x0000000000027941 */ /* 0x000fea0003800000 */
.L_x_539:
[----:B------:R-:W-:-:S04]  /*9210*/  LEA R34, P3, R6, R118, 0x1 ;  /* 0x0000007606227211 */ /* 0x000fc800078608ff */
[----:B------:R-:W-:Y:S02]  /*9220*/  LEA.HI.X R35, R6, R115, R113, 0x1, P3 ;  /* 0x0000007306237211 */ /* 0x000fe400018f0c71 */
[----:B------:R-:W-:-:S03]  /*9230*/  ISETP.GE.AND P3, PT, R36, R135, PT ;  /* 0x000000872400720c */ /* 0x000fc60003f66270 */
[----:B0-----:R0:W-:Y:S10]  /*9240*/  ST.E.128 desc[UR56][R34.64], R12 ;  /* 0x0000000c22007985 */ /* 0x0011f4000c101d38 */
[----:B------:R-:W-:-:S05]  /*9250*/  @!P3 IMAD.WIDE R36, R36, 0x2, R32 ;  /* 0x000000022424b825 */ /* 0x000fca00078e0220 */
[----:B-1----:R0:W-:Y:S02]  /*9260*/  @!P3 ST.E.128 desc[UR56][R36.64], R28 ;  /* 0x0000001c2400b985 */ /* 0x0021e4000c101d38 */
.L_x_538:
[----:B------:R-:W-:Y:S05]  /*9270*/  BSYNC B1 ;  /* 0x0000000000017941 */ /* 0x000fea0003800000 */
.L_x_537:
[----:B------:R-:W-:Y:S01]  /*9280*/  ISETP.NE.AND P3, PT, R26, RZ, PT ;  /* 0x000000ff1a00720c */ /* 0x000fe20003f65270 */
[----:B------:R-:W-:-:S12]  /*9290*/  BSSY B1, `(.L_x_541) ;  /* 0x0000077000017945 */ /* 0x000fd80003800000 */
[----:B------:R-:W-:Y:S05]  /*92a0*/  @!P3 BRA `(.L_x_542) ;  /* 0x0000000400d4b947 */ /* 0x000fea0003800000 */
[----:B---3--:R-:W-:Y:S01]  /*92b0*/  SEL R11, R125, R137, !P1 ;  /* 0x000000897d0b7207 */ /* 0x008fe20004800000 */
[----:B------:R-:W-:Y:S01]  /*92c0*/  BSSY B2, `(.L_x_543) ;  /* 0x0000070000027945 */ /* 0x000fe20003800000 */
[----:B0-----:R-:W-:Y:S02]  /*92d0*/  SHF.R.U32.HI R14, RZ, 0x3, R168 ;  /* 0x00000003ff0e7819 */ /* 0x001fe400000116a8 */
[----:B----4-:R-:W-:Y:S02]  /*92e0*/  SHF.R.S32.HI R12, RZ, 0x1f, R11 ;  /* 0x0000001fff0c7819 */ /* 0x010fe4000001140b */
[----:B------:R-:W-:Y:S02]  /*92f0*/  ISETP.GE.AND P4, PT, R0, R124, PT ;  /* 0x0000007c0000720c */ /* 0x000fe40003f86270 */
[----:B------:R-:W-:Y:S02]  /*9300*/  LEA.HI R11, R12, R11, RZ, 0x4 ;  /* 0x0000000b0c0b7211 */ /* 0x000fe400078f20ff */
[----:B------:R-:W-:-:S02]  /*9310*/  LEA R34, P3, R7, R118, 0x1 ;  /* 0x0000007607227211 */ /* 0x000fc400078608ff */
[----:B------:R-:W-:Y:S02]  /*9320*/  LEA.HI.SX32 R11, R11, R120, 0x1c ;  /* 0x000000780b0b7211 */ /* 0x000fe400078fe2ff */
[----:B------:R-:W-:Y:S02]  /*9330*/  LEA.HI.X R35, R7, R115, R112, 0x1, P3 ;  /* 0x0000007307237211 */ /* 0x000fe400018f0c70 */
[----:B------:R-:W-:Y:S01]  /*9340*/  SHF.R.S32.HI R12, RZ, 0x1f, R11 ;  /* 0x0000001fff0c7819 */ /* 0x000fe2000001140b */
[----:B------:R-:W-:-:S03]  /*9350*/  IMAD.SHL.U32 R36, R11, 0x8, RZ ;  /* 0x000000080b247824 */ /* 0x000fc600078e00ff */
[----:B------:R-:W-:Y:S02]  /*9360*/  LEA.HI R12, R12, R11, RZ, 0x3 ;  /* 0x0000000b0c0c7211 */ /* 0x000fe400078f18ff */
[----:B------:R-:W-:Y:S02]  /*9370*/  LOP3.LUT R11, R168, 0x38, R36, 0xf8, !PT ;  /* 0x00000038a80b7812 */ /* 0x000fe400078ef824 */
[----:B------:R-:W-:Y:S02]  /*9380*/  SHF.R.S32.HI R13, RZ, 0x3, R12 ;  /* 0x00000003ff0d7819 */ /* 0x000fe4000001140c */
[----:B------:R-:W-:Y:S02]  /*9390*/  LOP3.LUT R11, R11, R14, RZ, 0x3c, !PT ;  /* 0x0000000e0b0b7212 */ /* 0x000fe400078e3cff */
[----:B------:R-:W-:Y:S01]  /*93a0*/  ISETP.GE.AND P3, PT, R36, R135, PT ;  /* 0x000000872400720c */ /* 0x000fe20003f66270 */
[----:B------:R-:W-:-:S04]  /*93b0*/  IMAD R12, R13, 0x1800, R180 ;  /* 0x000018000d0c7824 */ /* 0x000fc800078e02b4 */
[----:B------:R-:W-:Y:S02]  /*93c0*/  IMAD.IADD R11, R12, 0x1, R11 ;  /* 0x000000010c0b7824 */ /* 0x000fe400078e020b */
[C---:B------:R-:W-:Y:S02]  /*93d0*/  IMAD R12, R18.reuse, 0x4800, R134 ;  /* 0x00004800120c7824 */ /* 0x040fe400078e0286 */
[----:B------:R-:W-:-:S03]  /*93e0*/  IMAD R28, R18, 0x4800, R11 ;  /* 0x00004800121c7824 */ /* 0x000fc600078e020b */
[----:B------:R-:W-:Y:S01]  /*93f0*/  LEA R12, R12, R2, 0x1 ;  /* 0x000000020c0c7211 */ /* 0x000fe200078e08ff */
[----:B------:R-:W-:-:S05]  /*9400*/  IMAD R28, R28, 0x2, R2 ;  /* 0x000000021c1c7824 */ /* 0x000fca00078e0202 */
[----:B------:R-:W0:Y:S04]  /*9410*/  LDS.128 R12, [R12+0x18400] ;  /* 0x018400000c0c7984 */ /* 0x000e280000000c00 */
[----:B------:R-:W1:Y:S01]  /*9420*/  LDS.128 R28, [R28+0x18400] ;  /* 0x018400001c1c7984 */ /* 0x000e620000000c00 */
[----:B------:R-:W-:Y:S05]  /*9430*/  @P4 BRA `(.L_x_544) ;  /* 0x0000000400604947 */ /* 0x000fea0003800000 */
[----:B0-----:R-:W-:Y:S01]  /*9440*/  IMAD.MOV.U32 R11, RZ, RZ, R13 ;  /* 0x000000ffff0b7224 */ /* 0x001fe200078e000d */
[----:B------:R-:W-:Y:S01]  /*9450*/  SHF.R.U64 R68, R68, 0x10, R69 ;  /* 0x0000001044447819 */ /* 0x000fe20000001245 */
[----:B------:R-:W-:Y:S01]  /*9460*/  HADD2.F32 R39, -RZ, R158.H1_H1 ;  /* 0x3000009eff277230 */ /* 0x000fe20000004100 */
[----:B------:R-:W-:Y:S01]  /*9470*/  SHF.R.U64 R56, R56, 0x10, R57 ;  /* 0x0000001038387819 */ /* 0x000fe20000001239 */
[----:B-1----:R-:W-:Y:S01]  /*9480*/  HADD2.F32 R37, -RZ, R29.H0_H0 ;  /* 0x2000001dff257230 */ /* 0x002fe20000004100 */
[----:B------:R-:W-:Y:S01]  /*9490*/  SHF.R.U64 R70, R70, 0x10, R71 ;  /* 0x0000001046467819 */ /* 0x000fe20000001247 */
[----:B------:R-:W-:Y:S01]  /*94a0*/  HADD2.F32 R38, -RZ, R11.H0_H0 ;  /* 0x2000000bff267230 */ /* 0x000fe20000004100 */
[----:B------:R-:W-:Y:S01]  /*94b0*/  SHF.R.U64 R58, R58, 0x10, R59 ;  /* 0x000000103a3a7819 */ /* 0x000fe2000000123b */
[----:B------:R-:W-:Y:S02]  /*94c0*/  HADD2.F32 R13, -RZ, R150.H1_H1 ;  /* 0x30000096ff0d7230 */ /* 0x000fe40000004100 */
[----:B------:R-:W-:Y:S01]  /*94d0*/  FMUL.FTZ R40, R37, R39 ;  /* 0x0000002725287220 */ /* 0x000fe20000410000 */
[----:B------:R-:W-:-:S02]  /*94e0*/  HADD2.F32 R158, -RZ, R158.H0_H0 ;  /* 0x2000009eff9e7230 */ /* 0x000fc40000004100 */
[C---:B------:R-:W-:Y:S01]  /*94f0*/  FMUL.FTZ R39, R38.reuse, R39 ;  /* 0x0000002726277220 */ /* 0x040fe20000410000 */
[----:B------:R-:W-:Y:S02]  /*9500*/  HADD2.F32 R150, -RZ, R150.H0_H0 ;  /* 0x20000096ff967230 */ /* 0x000fe40000004100 */
[-C--:B------:R-:W-:Y:S01]  /*9510*/  FFMA.FTZ R38, R38, R13.reuse, -R40 ;  /* 0x0000000d26267223 */ /* 0x080fe20000010828 */
[----:B------:R-:W-:Y:S01]  /*9520*/  SHF.R.U32.HI R40, RZ, 0x10, R57 ;  /* 0x00000010ff287819 */ /* 0x000fe20000011639 */
[----:B------:R-:W-:Y:S01]  /*9530*/  FFMA.FTZ R37, R37, R13, R39 ;  /* 0x0000000d25257223 */ /* 0x000fe20000010027 */
[----:B------:R-:W-:Y:S01]  /*9540*/  SHF.R.U32.HI R39, RZ, 0x10, R69 ;  /* 0x00000010ff277819 */ /* 0x000fe20000011645 */
[----:B------:R-:W-:Y:S02]  /*9550*/  HADD2.F32 R13, -RZ, R29.H1_H1 ;  /* 0x3000001dff0d7230 */ /* 0x000fe40000004100 */
[----:B------:R-:W-:Y:S02]  /*9560*/  HADD2.F32 R68, -RZ, R68.H0_H0 ;  /* 0x20000044ff447230 */ /* 0x000fe40000004100 */
[----:B------:R-:W-:-:S02]  /*9570*/  HADD2.F32 R29, -RZ, R39.H0_H0 ;  /* 0x20000027ff1d7230 */ /* 0x000fc40000004100 */
[----:B------:R-:W-:Y:S02]  /*9580*/  HADD2.F32 R39, -RZ, R11.H1_H1 ;  /* 0x3000000bff277230 */ /* 0x000fe40000004100 */
[----:B------:R-:W-:Y:S02]  /*9590*/  HADD2.F32 R11, -RZ, R40.H0_H0 ;  /* 0x20000028ff0b7230 */ /* 0x000fe40000004100 */
[-C--:B------:R-:W-:Y:S01]  /*95a0*/  FMUL.FTZ R40, R13, R29.reuse ;  /* 0x0000001d0d287220 */ /* 0x080fe20000410000 */
[----:B------:R-:W-:Y:S02]  /*95b0*/  HADD2.F32 R56, -RZ, R56.H0_H0 ;  /* 0x20000038ff387230 */ /* 0x000fe40000004100 */
[C---:B------:R-:W-:Y:S01]  /*95c0*/  FMUL.FTZ R41, R39.reuse, R29 ;  /* 0x0000001d27297220 */ /* 0x040fe20000410000 */
[----:B------:R-:W-:Y:S02]  /*95d0*/  HADD2.F32 R70, -RZ, R70.H0_H0 ;  /* 0x20000046ff467230 */ /* 0x000fe40000004100 */
[----:B------:R-:W-:Y:S01]  /*95e0*/  FFMA.FTZ R29, R39, R11, -R40 ;  /* 0x0000000b271d7223 */ /* 0x000fe20000010828 */
[----:B------:R-:W-:-:S02]  /*95f0*/  HADD2.F32 R40, -RZ, R151.H1_H1 ;  /* 0x30000097ff287230 */ /* 0x000fc40000004100 */
[----:B------:R-:W-:Y:S01]  /*9600*/  FFMA.FTZ R11, R13, R11, R41 ;  /* 0x0000000b0d0b7223 */ /* 0x000fe20000010029 */
[----:B------:R-:W-:Y:S01]  /*9610*/  MOV R13, R15 ;  /* 0x0000000f000d7202 */ /* 0x000fe20000000f00 */
[----:B------:R-:W-:Y:S01]  /*9620*/  HADD2.F32 R15, -RZ, R31.H0_H0 ;  /* 0x2000001fff0f7230 */ /* 0x000fe20000004100 */
[----:B------:R-:W-:Y:S01]  /*9630*/  F2FP.F16.F32.PACK_AB R29, R29, R38 ;  /* 0x000000261d1d723e */ /* 0x000fe200000000ff */
[----:B------:R-:W-:Y:S01]  /*9640*/  HADD2.F32 R41, -RZ, R149.H1_H1 ;  /* 0x30000095ff297230 */ /* 0x000fe20000004100 */
[----:B------:R-:W-:Y:S01]  /*9650*/  F2FP.F16.F32.PACK_AB R11, R11, R37 ;  /* 0x000000250b0b723e */ /* 0x000fe200000000ff */
[--C-:B------:R-:W-:Y:S02]  /*9660*/  HADD2.F32 R39, -RZ, R13.reuse.H0_H0 ;  /* 0x2000000dff277230 */ /* 0x100fe40000004100 */
[----:B------:R-:W-:Y:S01]  /*9670*/  FMUL.FTZ R42, R15, R40 ;  /* 0x000000280f2a7220 */ /* 0x000fe20000410000 */
[----:B------:R-:W-:Y:S02]  /*9680*/  HADD2.F32 R13, -RZ, R13.H1_H1 ;  /* 0x3000000dff0d7230 */ /* 0x000fe40000004100 */
[----:B------:R-:W-:-:S02]  /*9690*/  HADD2.F32 R151, -RZ, R151.H0_H0 ;  /* 0x20000097ff977230 */ /* 0x000fc40000004100 */
[C---:B------:R-:W-:Y:S01]  /*96a0*/  FMUL.FTZ R40, R39.reuse, R40 ;  /* 0x0000002827287220 */ /* 0x040fe20000410000 */
[-C--:B------:R-:W-:Y:S01]  /*96b0*/  FFMA.FTZ R42, R39, R41.reuse, -R42 ;  /* 0x00000029272a7223 */ /* 0x080fe2000001082a */
[----:B------:R-:W-:Y:S01]  /*96c0*/  SHF.R.U32.HI R39, RZ, 0x10, R71 ;  /* 0x00000010ff277819 */ /* 0x000fe20000011647 */
[----:B------:R-:W-:Y:S02]  /*96d0*/  HADD2.F32 R149, -RZ, R149.H0_H0 ;  /* 0x20000095ff957230 */ /* 0x000fe40000004100 */
[----:B------:R-:W-:Y:S01]  /*96e0*/  FFMA.FTZ R40, R15, R41, R40 ;  /* 0x000000290f287223 */ /* 0x000fe20000010028 */
[----:B------:R-:W-:Y:S02]  /*96f0*/  HADD2.F32 R15, -RZ, R31.H1_H1 ;  /* 0x3000001fff0f7230 */ /* 0x000fe40000004100 */
[----:B------:R-:W-:Y:S01]  /*9700*/  HADD2.F32 R31, -RZ, R39.H0_H0 ;  /* 0x20000027ff1f7230 */ /* 0x000fe20000004100 */
[----:B------:R-:W-:Y:S01]  /*9710*/  SHF.R.U32.HI R39, RZ, 0x10, R59 ;  /* 0x00000010ff277819 */ /* 0x000fe2000001163b */
[----:B------:R-:W-:-:S03]  /*9720*/  HADD2.F32 R58, -RZ, R58.H0_H0 ;  /* 0x2000003aff3a7230 */ /* 0x000fc60000004100 */
[-C--:B------:R-:W-:Y:S01]  /*9730*/  FMUL.FTZ R41, R15, R31.reuse ;  /* 0x0000001f0f297220 */ /* 0x080fe20000410000 */
[----:B------:R-:W-:Y:S02]  /*9740*/  HADD2.F32 R39, -RZ, R39.H0_H0 ;  /* 0x20000027ff277230 */ /* 0x000fe40000004100 */
[----:B------:R-:W-:-:S03]  /*9750*/  FMUL.FTZ R31, R13, R31 ;  /* 0x0000001f0d1f7220 */ /* 0x000fc60000410000 */
[-C--:B------:R-:W-:Y:S01]  /*9760*/  FFMA.FTZ R41, R13, R39.reuse, -R41 ;  /* 0x000000270d297223 */ /* 0x080fe20000010829 */
[----:B------:R-:W-:Y:S01]  /*9770*/  FFMA.FTZ R31, R15, R39, R31 ;  /* 0x000000270f1f7223 */ /* 0x000fe2000001001f */
[----:B------:R-:W-:Y:S02]  /*9780*/  HADD2.F32 R13, -RZ, R28.H0_H0 ;  /* 0x2000001cff0d7230 */ /* 0x000fe40000004100 */
[----:B------:R-:W-:Y:S02]  /*9790*/  HADD2.F32 R15, -RZ, R12.H0_H0 ;  /* 0x2000000cff0f7230 */ /* 0x000fe40000004100 */
[----:B------:R-:W-:Y:S02]  /*97a0*/  HADD2.F32 R28, -RZ, R28.H1_H1 ;  /* 0x3000001cff1c7230 */ /* 0x000fe40000004100 */
[-C--:B------:R-:W-:Y:S01]  /*97b0*/  FMUL.FTZ R39, R13, R158.reuse ;  /* 0x0000009e0d277220 */ /* 0x080fe20000410000 */
[----:B------:R-:W-:Y:S02]  /*97c0*/  HADD2.F32 R12, -RZ, R12.H1_H1 ;  /* 0x3000000cff0c7230 */ /* 0x000fe40000004100 */
[----:B------:R-:W-:Y:S01]  /*97d0*/  FMUL.FTZ R158, R15, R158 ;  /* 0x0000009e0f9e7220 */ /* 0x000fe20000410000 */
[----:B------:R-:W-:Y:S01]  /*97e0*/  F2FP.F16.F32.PACK_AB R31, R31, R40 ;  /* 0x000000281f1f723e */ /* 0x000fe200000000ff */
[----:B------:R-:W-:Y:S01]  /*97f0*/  FFMA.FTZ R39, R15, R150, -R39 ;  /* 0x000000960f277223 */ /* 0x000fe20000010827 */
[----:B------:R-:W-:-:S02]  /*9800*/  HADD2.F32 R15, -RZ, R14.H0_H0 ;  /* 0x2000000eff0f7230 */ /* 0x000fc40000004100 */
[----:B------:R-:W-:Y:S01]  /*9810*/  FFMA.FTZ R158, R13, R150, R158 ;  /* 0x000000960d9e7223 */ /* 0x000fe2000001009e */
[-C--:B------:R-:W-:Y:S01]  /*9820*/  FMUL.FTZ R13, R28, R68.reuse ;  /* 0x000000441c0d7220 */ /* 0x080fe20000410000 */
[C---:B------:R-:W-:Y:S01]  /*9830*/  FMUL.FTZ R68, R12.reuse, R68 ;  /* 0x000000440c447220 */ /* 0x040fe20000410000 */
[----:B------:R-:W-:Y:S02]  /*9840*/  HADD2.F32 R14, -RZ, R14.H1_H1 ;  /* 0x3000000eff0e7230 */ /* 0x000fe40000004100 */
[-C--:B------:R-:W-:Y:S01]  /*9850*/  FFMA.FTZ R13, R12, R56.reuse, -R13 ;  /* 0x000000380c0d7223 */ /* 0x080fe2000001080d */
[--C-:B------:R-:W-:Y:S02]  /*9860*/  HADD2.F32 R12, -RZ, R30.reuse.H0_H0 ;  /* 0x2000001eff0c7230 */ /* 0x100fe40000004100 */
[----:B------:R-:W-:Y:S01]  /*9870*/  FFMA.FTZ R68, R28, R56, R68 ;  /* 0x000000381c447223 */ /* 0x000fe20000010044 */
[----:B------:R-:W-:Y:S02]  /*9880*/  HADD2.F32 R30, -RZ, R30.H1_H1 ;  /* 0x3000001eff1e7230 */ /* 0x000fe40000004100 */
[-C--:B------:R-:W-:Y:S01]  /*9890*/  FMUL.FTZ R28, R12, R151.reuse ;  /* 0x000000970c1c7220 */ /* 0x080fe20000410000 */
[----:B------:R-:W-:Y:S01]  /*98a0*/  FMUL.FTZ R151, R15, R151 ;  /* 0x000000970f977220 */ /* 0x000fe20000410000 */
[----:B------:R-:W-:-:S02]  /*98b0*/  F2FP.F16.F32.PACK_AB R68, R68, R158 ;  /* 0x0000009e4444723e */ /* 0x000fc400000000ff */
[-C--:B------:R-:W-:Y:S01]  /*98c0*/  FFMA.FTZ R28, R15, R149.reuse, -R28 ;  /* 0x000000950f1c7223 */ /* 0x080fe2000001081c */
[----:B------:R-:W-:Y:S01]  /*98d0*/  FFMA.FTZ R151, R12, R149, R151 ;  /* 0x000000950c977223 */ /* 0x000fe20000010097 */
[-C--:B------:R-:W-:Y:S01]  /*98e0*/  FMUL.FTZ R12, R30, R70.reuse ;  /* 0x000000461e0c7220 */ /* 0x080fe20000410000 */
[C---:B------:R-:W-:Y:S01]  /*98f0*/  FMUL.FTZ R70, R14.reuse, R70 ;  /* 0x000000460e467220 */ /* 0x040fe20000410000 */
[----:B------:R-:W-:Y:S02]  /*9900*/  F2FP.F16.F32.PACK_AB R15, R41, R42 ;  /* 0x0000002a290f723e */ /* 0x000fe400000000ff */
[-C--:B------:R-:W-:Y:S01]  /*9910*/  FFMA.FTZ R12, R14, R58.reuse, -R12 ;  /* 0x0000003a0e0c7223 */ /* 0x080fe2000001080c */
[----:B------:R-:W-:Y:S01]  /*9920*/  FFMA.FTZ R70, R30, R58, R70 ;  /* 0x0000003a1e467223 */ /* 0x000fe20000010046 */
[----:B------:R-:W-:Y:S01]  /*9930*/  F2FP.F16.F32.PACK_AB R14, R13, R39 ;  /* 0x000000270d0e723e */ /* 0x000fe200000000ff */
[----:B------:R-:W-:Y:S02]  /*9940*/  IMAD.MOV.U32 R13, RZ, RZ, R29 ;  /* 0x000000ffff0d7224 */ /* 0x000fe400078e001d */
[----:B------:R-:W-:Y:S01]  /*9950*/  F2FP.F16.F32.PACK_AB R30, R12, R28 ;  /* 0x0000001c0c1e723e */ /* 0x000fe200000000ff */
[----:B------:R-:W-:Y:S01]  /*9960*/  IMAD.MOV.U32 R29, RZ, RZ, R11 ;  /* 0x000000ffff1d7224 */ /* 0x000fe200078e000b */
[----:B------:R-:W-:Y:S01]  /*9970*/  F2FP.F16.F32.PACK_AB R70, R70, R151 ;  /* 0x000000974646723e */ /* 0x000fe200000000ff */
[----:B------:R-:W-:Y:S01]  /*9980*/  IMAD.MOV.U32 R12, RZ, RZ, R14 ;  /* 0x000000ffff0c7224 */ /* 0x000fe200078e000e */
[----:B------:R-:W-:Y:S01]  /*9990*/  MOV R28, R68 ;  /* 0x00000044001c7202 */ /* 0x000fe20000000f00 */
[----:B------:R-:W-:Y:S01]  /*99a0*/  IMAD.MOV.U32 R14, RZ, RZ, R30 ;  /* 0x000000ffff0e7224 */ /* 0x000fe200078e001e */
[----:B------:R-:W-:-:S07]  /*99b0*/  MOV R30, R70 ;  /* 0x00000046001e7202 */ /* 0x000fce0000000f00 */
.L_x_544:
[----:B------:R-:W-:Y:S05]  /*99c0*/  BSYNC B2 ;  /* 0x0000000000027941 */ /* 0x000fea0003800000 */
.L_x_543:
[----:B------:R-:W-:Y:S01]  /*99d0*/  @!P3 IMAD.WIDE R36, R36, 0x2, R32 ;  /* 0x000000022424b825 */ /* 0x000fe200078e0220 */
[----:B0-----:R2:W-:Y:S04]  /*99e0*/  ST.E.128 desc[UR56][R34.64], R12 ;  /* 0x0000000c22007985 */ /* 0x0015e8000c101d38 */
[----:B-1----:R2:W-:Y:S02]  /*99f0*/  @!P3 ST.E.128 desc[UR56][R36.64], R28 ;  /* 0x0000001c2400b985 */ /* 0x0025e4000c101d38 */
.L_x_542:
[----:B------:R-:W-:Y:S05]  /*9a00*/  BSYNC B1 ;  /* 0x0000000000017941 */ /* 0x000fea0003800000 */
.L_x_541:
[----:B------:R-:W-:-:S13]  /*9a10*/  ISETP.NE.AND P3, PT, R27, RZ, PT ;  /* 0x000000ff1b00720c */ /* 0x000fda0003f65270 */
[----:B------:R-:W-:Y:S05]  /*9a20*/  @!P3 BRA `(.L_x_493) ;  /* 0x0000000c00a0b947 */ /* 0x000fea0003800000 */
[----:B---3--:R-:W3:Y:S01]  /*9a30*/  LDL R11, [R1+0x38] ;  /* 0x00003800010b7983 */ /* 0x008ee20000100800 */
[----:B0-2---:R-:W-:Y:S01]  /*9a40*/  SHF.R.U32.HI R14, RZ, 0x3, R168 ;  /* 0x00000003ff0e7819 */ /* 0x005fe200000116a8 */
[----:B------:R-:W-:Y:S01]  /*9a50*/  BSSY B1, `(.L_x_545) ;  /* 0x000006c000017945 */ /* 0x000fe20003800000 */
[----:B------:R-:W-:-:S04]  /*9a60*/  LEA R34, P3, R8, R118, 0x1 ;  /* 0x0000007608227211 */ /* 0x000fc800078608ff */
[----:B------:R-:W-:Y:S02]  /*9a70*/  LEA.HI.X R35, R8, R115, R111, 0x1, P3 ;  /* 0x0000007308237211 */ /* 0x000fe400018f0c6f */
[----:B------:R-:W-:Y:S02]  /*9a80*/  ISETP.GE.AND P3, PT, R3, R124, PT ;  /* 0x0000007c0300720c */ /* 0x000fe40003f66270 */
[----:B---3--:R-:W-:-:S04]  /*9a90*/  LOP3.LUT P4, RZ, R11, 0x1, RZ, 0xc0, !PT ;  /* 0x000000010bff7812 */ /* 0x008fc8000788c0ff */
[----:B------:R-:W-:-:S04]  /*9aa0*/  SEL R137, R125, R137, !P4 ;  /* 0x000000897d897207 */ /* 0x000fc80006000000 */
[----:B----4-:R-:W-:-:S04]  /*9ab0*/  SHF.R.S32.HI R12, RZ, 0x1f, R137 ;  /* 0x0000001fff0c7819 */ /* 0x010fc80000011489 */
        /* <DEDUP_REMOVED lines=17> */
[----:B------:R-:W-:Y:S01]  /*9bd0*/  SHF.R.U64 R37, R64, 0x10, R65 ;  /* 0x0000001040257819 */ /* 0x000fe20000001241 */
[----:B-1----:R-:W-:Y:S01]  /*9be0*/  IMAD.MOV.U32 R40, RZ, RZ, R29 ;  /* 0x000000ffff287224 */ /* 0x002fe200078e001d */
[----:B------:R-:W-:Y:S01]  /*9bf0*/  SHF.R.U32.HI R64, RZ, 0x10, R65 ;  /* 0x00000010ff407819 */ /* 0x000fe20000011641 */
[----:B------:R-:W-:Y:S01]  /*9c00*/  HADD2.F32 R46, -RZ, R148.H1_H1 ;  /* 0x30000094ff2e7230 */ /* 0x000fe20000004100 */
[--C-:B------:R-:W-:Y:S01]  /*9c10*/  SHF.R.U64 R36, R52, 0x10, R53.reuse ;  /* 0x0000001034247819 */ /* 0x100fe20000001235 */
[----:B0-----:R-:W-:Y:S01]  /*9c20*/  HADD2.F32 R42, -RZ, R13.H1_H1 ;  /* 0x3000000dff2a7230 */ /* 0x001fe20000004100 */
[----:B------:R-:W-:Y:S01]  /*9c30*/  SHF.R.U32.HI R52, RZ, 0x10, R53 ;  /* 0x00000010ff347819 */ /* 0x000fe20000011635 */
[--C-:B------:R-:W-:Y:S01]  /*9c40*/  HADD2.F32 R41, -RZ, R40.reuse.H0_H0 ;  /* 0x20000028ff297230 */ /* 0x100fe20000004100 */
[----:B------:R-:W-:Y:S01]  /*9c50*/  MOV R29, R15 ;  /* 0x0000000f001d7202 */ /* 0x000fe20000000f00 */
[----:B------:R-:W-:Y:S01]  /*9c60*/  HADD2.F32 R40, -RZ, R40.H1_H1 ;  /* 0x30000028ff287230 */ /* 0x000fe20000004100 */
[----:B------:R-:W-:Y:S01]  /*9c70*/  SHF.R.U64 R39, R66, 0x10, R67 ;  /* 0x0000001042277819 */ /* 0x000fe20000001243 */
[----:B------:R-:W-:-:S02]  /*9c80*/  HADD2.F32 R45, -RZ, R64.H0_H0 ;  /* 0x20000040ff2d7230 */ /* 0x000fc40000004100 */
[-C--:B------:R-:W-:Y:S01]  /*9c90*/  FMUL.FTZ R48, R41, R46.reuse ;  /* 0x0000002e29307220 */ /* 0x080fe20000410000 */
[----:B------:R-:W-:Y:S01]  /*9ca0*/  HADD2.F32 R15, -RZ, R13.H0_H0 ;  /* 0x2000000dff0f7230 */ /* 0x000fe20000004100 */
[----:B------:R-:W-:Y:S01]  /*9cb0*/  SHF.R.U32.HI R66, RZ, 0x10, R67 ;  /* 0x00000010ff427819 */ /* 0x000fe20000011643 */
[----:B------:R-:W-:Y:S02]  /*9cc0*/  HADD2.F32 R44, -RZ, R144.H1_H1 ;  /* 0x30000090ff2c7230 */ /* 0x000fe40000004100 */
[-C--:B------:R-:W-:Y:S01]  /*9cd0*/  FMUL.FTZ R47, R40, R45.reuse ;  /* 0x0000002d282f7220 */ /* 0x080fe20000410000 */
[----:B------:R-:W-:Y:S02]  /*9ce0*/  HADD2.F32 R43, -RZ, R52.H0_H0 ;  /* 0x20000034ff2b7230 */ /* 0x000fe40000004100 */
[C---:B------:R-:W-:Y:S01]  /*9cf0*/  FMUL.FTZ R46, R15.reuse, R46 ;  /* 0x0000002e0f2e7220 */ /* 0x040fe20000410000 */
[----:B------:R-:W-:Y:S01]  /*9d00*/  FMUL.FTZ R45, R42, R45 ;  /* 0x0000002d2a2d7220 */ /* 0x000fe20000410000 */
[----:B------:R-:W-:Y:S01]  /*9d10*/  SHF.R.U64 R38, R54, 0x10, R55 ;  /* 0x0000001036267819 */ /* 0x000fe20000001237 */
[-C--:B------:R-:W-:Y:S01]  /*9d20*/  FFMA.FTZ R15, R15, R44.reuse, -R48 ;  /* 0x0000002c0f0f7223 */ /* 0x080fe20000010830 */
[----:B------:R-:W-:Y:S01]  /*9d30*/  FFMA.FTZ R13, R41, R44, R46 ;  /* 0x0000002c290d7223 */ /* 0x000fe2000001002e */
[----:B------:R-:W-:Y:S01]  /*9d40*/  FFMA.FTZ R40, R40, R43, R45 ;  /* 0x0000002b28287223 */ /* 0x000fe2000001002d */
[----:B------:R-:W-:Y:S01]  /*9d50*/  SHF.R.U32.HI R54, RZ, 0x10, R55 ;  /* 0x00000010ff367819 */ /* 0x000fe20000011637 */
[----:B------:R-:W-:-:S02]  /*9d60*/  HADD2.F32 R46, -RZ, R31.H1_H1 ;  /* 0x3000001fff2e7230 */ /* 0x000fc40000004100 */
[----:B------:R-:W-:Y:S01]  /*9d70*/  FFMA.FTZ R42, R42, R43, -R47 ;  /* 0x0000002b2a2a7223 */ /* 0x000fe2000001082f */
[----:B------:R-:W-:Y:S02]  /*9d80*/  HADD2.F32 R45, -RZ, R66.H0_H0 ;  /* 0x20000042ff2d7230 */ /* 0x000fe40000004100 */
[----:B------:R-:W-:Y:S02]  /*9d90*/  HADD2.F32 R50, -RZ, R147.H1_H1 ;  /* 0x30000093ff327230 */ /* 0x000fe40000004100 */
[----:B------:R-:W-:Y:S02]  /*9da0*/  HADD2.F32 R41, -RZ, R31.H0_H0 ;  /* 0x2000001fff297230 */ /* 0x000fe40000004100 */
[----:B------:R-:W-:Y:S01]  /*9db0*/  FMUL.FTZ R47, R46, R45 ;  /* 0x0000002d2e2f7220 */ /* 0x000fe20000410000 */
[--C-:B------:R-:W-:Y:S01]  /*9dc0*/  HADD2.F32 R44, -RZ, R29.reuse.H1_H1 ;  /* 0x3000001dff2c7230 */ /* 0x100fe20000004100 */
[----:B------:R-:W-:Y:S01]  /*9dd0*/  F2FP.F16.F32.PACK_AB R15, R42, R15 ;  /* 0x0000000f2a0f723e */ /* 0x000fe200000000ff */
[----:B------:R-:W-:-:S02]  /*9de0*/  HADD2.F32 R31, -RZ, R29.H0_H0 ;  /* 0x2000001dff1f7230 */ /* 0x000fc40000004100 */
[-C--:B------:R-:W-:Y:S01]  /*9df0*/  FMUL.FTZ R52, R41, R50.reuse ;  /* 0x0000003229347220 */ /* 0x080fe20000410000 */
[----:B------:R-:W-:Y:S02]  /*9e00*/  HADD2.F32 R48, -RZ, R146.H1_H1 ;  /* 0x30000092ff307230 */ /* 0x000fe40000004100 */
[----:B------:R-:W-:Y:S01]  /*9e10*/  FMUL.FTZ R45, R44, R45 ;  /* 0x0000002d2c2d7220 */ /* 0x000fe20000410000 */
[----:B------:R-:W-:Y:S02]  /*9e20*/  HADD2.F32 R43, -RZ, R54.H0_H0 ;  /* 0x20000036ff2b7230 */ /* 0x000fe40000004100 */
[C---:B------:R-:W-:Y:S01]  /*9e30*/  FMUL.FTZ R50, R31.reuse, R50 ;  /* 0x000000321f327220 */ /* 0x040fe20000410000 */
[----:B------:R-:W-:Y:S02]  /*9e40*/  HADD2.F32 R148, -RZ, R148.H0_H0 ;  /* 0x20000094ff947230 */ /* 0x000fe40000004100 */
[----:B------:R-:W-:Y:S01]  /*9e50*/  FFMA.FTZ R29, R31, R48, -R52 ;  /* 0x000000301f1d7223 */ /* 0x000fe20000010834 */
[----:B------:R-:W-:-:S02]  /*9e60*/  HADD2.F32 R146, -RZ, R146.H0_H0 ;  /* 0x20000092ff927230 */ /* 0x000fc40000004100 */
[-C--:B------:R-:W-:Y:S01]  /*9e70*/  FFMA.FTZ R44, R44, R43.reuse, -R47 ;  /* 0x0000002b2c2c7223 */ /* 0x080fe2000001082f */
[----:B------:R-:W-:Y:S01]  /*9e80*/  FFMA.FTZ R46, R46, R43, R45 ;  /* 0x0000002b2e2e7223 */ /* 0x000fe2000001002d */
[----:B------:R-:W-:Y:S01]  /*9e90*/  FFMA.FTZ R31, R41, R48, R50 ;  /* 0x00000030291f7223 */ /* 0x000fe20000010032 */
[--C-:B------:R-:W-:Y:S02]  /*9ea0*/  HADD2.F32 R43, -RZ, R28.reuse.H0_H0 ;  /* 0x2000001cff2b7230 */ /* 0x100fe40000004100 */
[----:B------:R-:W-:Y:S01]  /*9eb0*/  HADD2.F32 R48, -RZ, R37.H0_H0 ;  /* 0x20000025ff307230 */ /* 0x000fe20000004100 */
[----:B------:R-:W-:Y:S01]  /*9ec0*/  F2FP.F16.F32.PACK_AB R44, R44, R29 ;  /* 0x0000001d2c2c723e */ /* 0x000fe200000000ff */
[----:B------:R-:W-:Y:S01]  /*9ed0*/  HADD2.F32 R45, -RZ, R28.H1_H1 ;  /* 0x3000001cff2d7230 */ /* 0x000fe20000004100 */
[----:B------:R-:W-:Y:S01]  /*9ee0*/  F2FP.F16.F32.PACK_AB R29, R40, R13 ;  /* 0x0000000d281d723e */ /* 0x000fe200000000ff */
[--C-:B------:R-:W-:Y:S01]  /*9ef0*/  HADD2.F32 R41, -RZ, R12.reuse.H1_H1 ;  /* 0x3000000cff297230 */ /* 0x100fe20000004100 */
[----:B------:R-:W-:Y:S01]  /*9f00*/  F2FP.F16.F32.PACK_AB R31, R46, R31 ;  /* 0x0000001f2e1f723e */ /* 0x000fe200000000ff */
[----:B------:R-:W-:-:S02]  /*9f10*/  HADD2.F32 R37, -RZ, R12.H0_H0 ;  /* 0x2000000cff257230 */ /* 0x000fc40000004100 */
[----:B------:R-:W-:Y:S01]  /*9f20*/  FMUL.FTZ R12, R43, R148 ;  /* 0x000000942b0c7220 */ /* 0x000fe20000410000 */
[----:B------:R-:W-:Y:S02]  /*9f30*/  HADD2.F32 R36, -RZ, R36.H0_H0 ;  /* 0x20000024ff247230 */ /* 0x000fe40000004100 */
[-C--:B------:R-:W-:Y:S01]  /*9f40*/  FMUL.FTZ R50, R45, R48.reuse ;  /* 0x000000302d327220 */ /* 0x080fe20000410000 */
[----:B------:R-:W-:Y:S01]  /*9f50*/  FMUL.FTZ R48, R41, R48 ;  /* 0x0000003029307220 */ /* 0x000fe20000410000 */
[C---:B------:R-:W-:Y:S01]  /*9f60*/  FMUL.FTZ R28, R37.reuse, R148 ;  /* 0x00000094251c7220 */ /* 0x040fe20000410000 */
[----:B------:R-:W-:Y:S01]  /*9f70*/  FFMA.FTZ R12, R37, R146, -R12 ;  /* 0x00000092250c7223 */ /* 0x000fe2000001080c */
[-C--:B------:R-:W-:Y:S01]  /*9f80*/  FFMA.FTZ R37, R41, R36.reuse, -R50 ;  /* 0x0000002429257223 */ /* 0x080fe20000010832 */
[----:B------:R-:W-:Y:S01]  /*9f90*/  FFMA.FTZ R41, R45, R36, R48 ;  /* 0x000000242d297223 */ /* 0x000fe20000010030 */
[----:B------:R-:W-:Y:S02]  /*9fa0*/  HADD2.F32 R45, -RZ, R39.H0_H0 ;  /* 0x20000027ff2d7230 */ /* 0x000fe40000004100 */
[----:B------:R-:W-:Y:S01]  /*9fb0*/  FFMA.FTZ R28, R43, R146, R28 ;  /* 0x000000922b1c7223 */ /* 0x000fe2000001001c */
[----:B------:R-:W-:Y:S01]  /*9fc0*/  HADD2.F32 R39, -RZ, R30.H0_H0 ;  /* 0x2000001eff277230 */ /* 0x000fe20000004100 */
[----:B------:R-:W-:Y:S01]  /*9fd0*/  F2FP.F16.F32.PACK_AB R12, R37, R12 ;  /* 0x0000000c250c723e */ /* 0x000fe200000000ff */
[----:B------:R-:W-:-:S02]  /*9fe0*/  HADD2.F32 R144, -RZ, R144.H0_H0 ;  /* 0x20000090ff907230 */ /* 0x000fc40000004100 */
[----:B------:R-:W-:Y:S01]  /*9ff0*/  HADD2.F32 R36, -RZ, R14.H0_H0 ;  /* 0x2000000eff247230 */ /* 0x000fe20000004100 */
[----:B------:R-:W-:Y:S01]  /*a000*/  F2FP.F16.F32.PACK_AB R28, R41, R28 ;  /* 0x0000001c291c723e */ /* 0x000fe200000000ff */
[----:B------:R-:W-:Y:S02]  /*a010*/  HADD2.F32 R30, -RZ, R30.H1_H1 ;  /* 0x3000001eff1e7230 */ /* 0x000fe40000004100 */
[-C--:B------:R-:W-:Y:S01]  /*a020*/  FMUL.FTZ R47, R39, R144.reuse ;  /* 0x00000090272f7220 */ /* 0x080fe20000410000 */
[----:B------:R-:W-:Y:S02]  /*a030*/  HADD2.F32 R14, -RZ, R14.H1_H1 ;  /* 0x3000000eff0e7230 */ /* 0x000fe40000004100 */
[----:B------:R-:W-:Y:S01]  /*a040*/  FMUL.FTZ R144, R36, R144 ;  /* 0x0000009024907220 */ /* 0x000fe20000410000 */
[----:B------:R-:W-:Y:S02]  /*a050*/  HADD2.F32 R147, -RZ, R147.H0_H0 ;  /* 0x20000093ff937230 */ /* 0x000fe40000004100 */
[----:B------:R-:W-:Y:S01]  /*a060*/  FMUL.FTZ R49, R30, R45 ;  /* 0x0000002d1e317220 */ /* 0x000fe20000410000 */
[----:B------:R-:W-:-:S02]  /*a070*/  HADD2.F32 R43, -RZ, R38.H0_H0 ;  /* 0x20000026ff2b7230 */ /* 0x000fc40000004100 */
[----:B------:R-:W-:Y:S01]  /*a080*/  FMUL.FTZ R45, R14, R45 ;  /* 0x0000002d0e2d7220 */ /* 0x000fe20000410000 */
[----:B------:R-:W-:Y:S02]  /*a090*/  IMAD.MOV.U32 R13, RZ, RZ, R15 ;  /* 0x000000ffff0d7224 */ /* 0x000fe400078e000f */
[-C--:B------:R-:W-:Y:S01]  /*a0a0*/  FFMA.FTZ R47, R36, R147.reuse, -R47 ;  /* 0x00000093242f7223 */ /* 0x080fe2000001082f */
[----:B------:R-:W-:Y:S01]  /*a0b0*/  FFMA.FTZ R144, R39, R147, R144 ;  /* 0x0000009327907223 */ /* 0x000fe20000010090 */
[-C--:B------:R-:W-:Y:S01]  /*a0c0*/  FFMA.FTZ R14, R14, R43.reuse, -R49 ;  /* 0x0000002b0e0e7223 */ /* 0x080fe20000010831 */
[----:B------:R-:W-:Y:S01]  /*a0d0*/  FFMA.FTZ R45, R30, R43, R45 ;  /* 0x0000002b1e2d7223 */ /* 0x000fe2000001002d */
[----:B------:R-:W-:-:S03]  /*a0e0*/  IMAD.MOV.U32 R15, RZ, RZ, R44 ;  /* 0x000000ffff0f7224 */ /* 0x000fc600078e002c */
[----:B------:R-:W-:Y:S02]  /*a0f0*/  F2FP.F16.F32.PACK_AB R14, R14, R47 ;  /* 0x0000002f0e0e723e */ /* 0x000fe400000000ff */
[----:B------:R-:W-:-:S07]  /*a100*/  F2FP.F16.F32.PACK_AB R30, R45, R144 ;  /* 0x000000902d1e723e */ /* 0x000fce00000000ff */
.L_x_546:
[----:B------:R-:W-:Y:S05]  /*a110*/  BSYNC B1 ;  /* 0x0000000000017941 */ /* 0x000fea0003800000 */
.L_x_545:
[----:B0-----:R0:W-:Y:S01]  /*a120*/  ST.E.128 desc[UR56][R34.64], R12 ;  /* 0x0000000c22007985 */ /* 0x0011e2000c101d38 */
[----:B------:R-:W-:-:S13]  /*a130*/  ISETP.GE.AND P3, PT, R11, R135, PT ;  /* 0x000000870b00720c */ /* 0x000fda0003f66270 */
[----:B------:R-:W-:Y:S05]  /*a140*/  @P3 BRA `(.L_x_493) ;  /* 0x0000000400d83947 */ /* 0x000fea0003800000 */
[----:B------:R-:W-:-:S05]  /*a150*/  IMAD.WIDE R32, R11, 0x2, R32 ;  /* 0x000000020b207825 */ /* 0x000fca00078e0220 */
[----:B-1----:R1:W-:Y:S01]  /*a160*/  ST.E.128 desc[UR56][R32.64], R28 ;  /* 0x0000001c20007985 */ /* 0x0023e2000c101d38 */
[----:B------:R-:W-:Y:S05]  /*a170*/  BRA `(.L_x_493) ;  /* 0x0000000400cc7947 */ /* 0x000fea0003800000 */
.L_x_458:
[----:B------:R-:W-:-:S06]  /*a180*/  UISETP.NE.AND UP0, UPT, UR58, 0x3, UPT ;  /* 0x000000033a00788c */ /* 0x000fcc000bf05270 */
[----:B------:R-:W-:-:S13]  /*a190*/  PLOP3.LUT P2, PT, PT, PT, UP0, 0x80, 0x0 ;  /* 0x000000000000781c */ /* 0x000fda0003f4f008 */
[----:B------:R-:W-:Y:S05]  /*a1a0*/  @!P2 BRA `(.L_x_547) ;  /* 0x000000000004a947 */ /* 0x000fea0003800000 */
[----:B------:R-:W-:Y:S01]  /*a1b0*/  BPT.TRAP 0x1 ;  /* 0x000000040000795c */ /* 0x000fe20000300000 */
.L_x_547:
[----:B------:R-:W-:Y:S01]  /*a1c0*/  LEA R85, R18, R2, 0x3 ;  /* 0x0000000212557211 */ /* 0x000fe200078e18ff */
[----:B------:R-:W-:Y:S01]  /*a1d0*/  BSSY B1, `(.L_x_548) ;  /* 0x0000005000017945 */ /* 0x000fe20003800000 */
[----:B------:R-:W-:Y:S02]  /*a1e0*/  SHF.L.U32 R86, R167, 0x1f, RZ ;  /* 0x0000001fa7567819 */ /* 0x000fe400000006ff */
[----:B------:R-:W-:Y:S02]  /*a1f0*/  SHF.R.S32.HI R82, RZ, 0x1f, R81 ;  /* 0x0000001fff527819 */ /* 0x000fe40000011451 */
[----:B------:R-:W1:Y:S02]  /*a200*/  SYNCS.PHASECHK.TRANS64.TRYWAIT P3, [R85+URZ+0x2a890], R86 ;  /* 0x02a89056550075a7 */ /* 0x000e64000806017f */
[----:B-1----:R-:W-:Y:S05]  /*a210*/  @!P3 BRA `(.L_x_549) ;  /* 0x0000016400acb947 */ /* 0x002fea0003800000 */
.L_x_809:
[----:B------:R-:W-:Y:S05]  /*a220*/  BSYNC B1 ;  /* 0x0000000000017941 */ /* 0x000fea0003800000 */
.L_x_548:
[----:B------:R-:W-:Y:S01]  /*a230*/  ULDC.64 UR4, c[0x0][0x300] ;  /* 0x0000c00000047ab9 */ /* 0x000fe20000000a00 */
[----:B-----5:R-:W-:Y:S01]  /*a240*/  SHF.R.S32.HI R83, RZ, 0x1f, R80 ;  /* 0x0000001fff537819 */ /* 0x020fe20000011450 */
[----:B------:R-:W-:Y:S01]  /*a250*/  IMAD R14, R82, UR4, RZ ;  /* 0x00000004520e7c24 */ /* 0x000fe2000f8e02ff */
[----:B------:R-:W-:Y:S01]  /*a260*/  ULDC.64 UR6, c[0x0][0x2e8] ;  /* 0x0000ba0000067ab9 */ /* 0x000fe20000000a00 */
[----:B0-----:R-:W-:-:S04]  /*a270*/  IMAD.WIDE.U32 R12, R81, UR4, RZ ;  /* 0x00000004510c7c25 */ /* 0x001fc8000f8e00ff */
[----:B------:R-:W-:Y:S01]  /*a280*/  IMAD R11, R81, UR5, R14 ;  /* 0x00000005510b7c24 */ /* 0x000fe2000f8e020e */
[----:B------:R-:W-:Y:S01]  /*a290*/  ULDC.64 UR4, c[0x0][0x310] ;  /* 0x0000c40000047ab9 */ /* 0x000fe20000000a00 */
[----:B------:R-:W-:Y:S02]  /*a2a0*/  IMAD R84, R24, -0x60, R25 ;  /* 0xffffffa018547824 */ /* 0x000fe400078e0219 */
[----:B------:R-:W-:Y:S02]  /*a2b0*/  IMAD R15, R83, UR4, RZ ;  /* 0x00000004530f7c24 */ /* 0x000fe4000f8e02ff */
[----:B------:R-:W-:Y:S01]  /*a2c0*/  IMAD.IADD R13, R13, 0x1, R11 ;  /* 0x000000010d0d7824 */ /* 0x000fe200078e020b */
[----:B------:R-:W-:Y:S01]  /*a2d0*/  VIMNMX R84, R84, 0x60, PT ;  /* 0x0000006054547848 */ /* 0x000fe20003fe0100 */
[C---:B------:R-:W-:Y:S02]  /*a2e0*/  IMAD R15, R80.reuse, UR5, R15 ;  /* 0x00000005500f7c24 */ /* 0x040fe4000f8e020f */
[----:B------:R-:W-:Y:S01]  /*a2f0*/  IMAD.WIDE.U32 R12, R80, UR4, R12 ;  /* 0x00000004500c7c25 */ /* 0x000fe2000f8e000c */
[----:B------:R-:W-:Y:S01]  /*a300*/  ULDC.64 UR4, c[0x0][0x308] ;  /* 0x0000c20000047ab9 */ /* 0x000fe20000000a00 */
[----:B------:R-:W-:-:S02]  /*a310*/  IADD3 R38, -R166, R84, RZ ;  /* 0x00000054a6267210 */ /* 0x000fc40007ffe1ff */
[----:B------:R-:W-:Y:S02]  /*a320*/  IMAD.IADD R13, R13, 0x1, R15 ;  /* 0x000000010d0d7824 */ /* 0x000fe400078e020f */
[----:B------:R-:W-:Y:S01]  /*a330*/  IMAD.WIDE.U32 R12, R162, UR4, R12 ;  /* 0x00000004a20c7c25 */ /* 0x000fe2000f8e000c */
[----:B------:R-:W-:-:S03]  /*a340*/  UMOV UR4, 0xffffffff ;  /* 0xffffffff00047882 */ /* 0x000fc60000000000 */
[----:B------:R-:W-:Y:S01]  /*a350*/  IMAD R37, R162, UR5, R13 ;  /* 0x00000005a2257c24 */ /* 0x000fe2000f8e020d */
[----:B------:R-:W-:-:S04]  /*a360*/  LEA R36, P3, R12, UR6, 0x1 ;  /* 0x000000060c247c11 */ /* 0x000fc8000f8608ff */
[----:B------:R-:W-:Y:S02]  /*a370*/  LEA.HI.X R37, R12, UR7, R37, 0x1, P3 ;  /* 0x000000070c257c11 */ /* 0x000fe400098f0c25 */
[----:B------:R-:W-:Y:S01]  /*a380*/  ISETP.GE.AND P3, PT, R38, 0x1, PT ;  /* 0x000000012600780c */ /* 0x000fe20003f66270 */
[----:B------:R-:W-:-:S12]  /*a390*/  BRA.DIV UR4, `(.L_x_550) ;  /* 0x0000016604607947 */ /* 0x000fd8000b800000 */
[----:B------:R0:W2:Y:S04]  /*a3a0*/  SHFL.IDX PT, R40, R37, RZ, 0x1c1f ;  /* 0x001c1fff25287589 */ /* 0x0000a800000e0000 */
[----:B------:R0:W3:Y:S02]  /*a3b0*/  SHFL.IDX PT, R39, R36, RZ, 0x1c1f ;  /* 0x001c1fff24277589 */ /* 0x0000e400000e0000 */
.L_x_813:
[----:B------:R-:W-:Y:S04]  /*a3c0*/  BSSY B1, `(.L_x_551) ;  /* 0x0000025000017945 */ /* 0x000fe80003800000 */
[----:B------:R-:W-:Y:S05]  /*a3d0*/  @!P3 BRA `(.L_x_552) ;  /* 0x00000000008cb947 */ /* 0x000fea0003800000 */
[----:B------:R-:W-:Y:S02]  /*a3e0*/  ULDC UR4, c[0x0][0x2f4] ;  /* 0x0000bd0000047ab9 */ /* 0x000fe40000000800 */
[----:B------:R-:W-:Y:S02]  /*a3f0*/  ISETP.GE.AND P5, PT, R16, UR4, PT ;  /* 0x0000000410007c0c */ /* 0x000fe4000bfa6270 */
[----:B------:R-:W-:-:S11]  /*a400*/  ISETP.GE.AND P4, PT, R19, UR4, PT ;  /* 0x0000000413007c0c */ /* 0x000fd6000bf86270 */
[----:B------:R-:W4:Y:S01]  /*a410*/  @!P5 LDS.128 R12, [R29] ;  /* 0x000000001d0cd984 */ /* 0x000f220000000c00 */
[----:B---3--:R-:W-:-:S04]  /*a420*/  @!P5 LEA R34, P3, R16, R39, 0x1 ;  /* 0x000000271022d211 */ /* 0x008fc800078608ff */
[----:B--2---:R-:W-:Y:S02]  /*a430*/  @!P5 LEA.HI.X R35, R16, R40, R17, 0x1, P3 ;  /* 0x000000281023d211 */ /* 0x004fe400018f0c11 */
[----:B------:R-:W-:-:S04]  /*a440*/  @!P4 LEA R32, P3, R19, R39, 0x1 ;  /* 0x000000271320c211 */ /* 0x000fc800078608ff */
[----:B------:R-:W-:Y:S02]  /*a450*/  @!P4 LEA.HI.X R33, R19, R40, R165, 0x1, P3 ;  /* 0x000000281321c211 */ /* 0x000fe400018f0ca5 */
[----:B------:R-:W-:-:S13]  /*a460*/  ISETP.GE.AND P3, PT, R22, UR4, PT ;  /* 0x0000000416007c0c */ /* 0x000fda000bf66270 */
[----:B------:R-:W-:-:S04]  /*a470*/  @!P3 LEA R30, P6, R22, R39, 0x1 ;  /* 0x00000027161eb211 */ /* 0x000fc800078c08ff */
[----:B------:R-:W-:Y:S01]  /*a480*/  @!P3 LEA.HI.X R31, R22, R40, R176, 0x1, P6 ;  /* 0x00000028161fb211 */ /* 0x000fe200030f0cb0 */
[----:B----4-:R2:W-:Y:S01]  /*a490*/  @!P5 ST.E.128 desc[UR56][R34.64], R12 ;  /* 0x0000000c2200d985 */ /* 0x0105e2000c101d38 */
[----:B------:R-:W-:-:S13]  /*a4a0*/  ISETP.GE.AND P5, PT, R0, UR4, PT ;  /* 0x0000000400007c0c */ /* 0x000fda000bfa6270 */
[----:B------:R-:W3:Y:S01]  /*a4b0*/  @!P5 LDS.128 R12, [R28] ;  /* 0x000000001c0cd984 */ /* 0x000ee20000000c00 */
[----:B------:R-:W-:Y:S01]  /*a4c0*/  @!P5 IMAD.SHL.U32 R11, R163, 0x8, RZ ;  /* 0x00000008a30bd824 */ /* 0x000fe200078e00ff */
[----:B--2---:R-:W-:Y:S01]  /*a4d0*/  @!P5 MOV R35, R40 ;  /* 0x000000280023d202 */ /* 0x004fe20000000f00 */
[----:B------:R-:W-:-:S04]  /*a4e0*/  @!P5 IMAD.MOV.U32 R34, RZ, RZ, R39 ;  /* 0x000000ffff22d224 */ /* 0x000fc800078e0027 */
[----:B------:R-:W-:-:S05]  /*a4f0*/  @!P5 IMAD.WIDE R34, R11, 0x2, R34 ;  /* 0x000000020b22d825 */ /* 0x000fca00078e0222 */
[----:B---3--:R2:W-:Y:S01]  /*a500*/  @!P5 ST.E.128 desc[UR56][R34.64], R12 ;  /* 0x0000000c2200d985 */ /* 0x0085e2000c101d38 */
[----:B------:R-:W-:-:S13]  /*a510*/  ISETP.GE.AND P5, PT, R3, UR4, PT ;  /* 0x0000000403007c0c */ /* 0x000fda000bfa6270 */
[----:B------:R-:W3:Y:S01]  /*a520*/  @!P5 LDS.128 R12, [R29+0x3000] ;  /* 0x003000001d0cd984 */ /* 0x000ee20000000c00 */
[----:B------:R-:W-:Y:S01]  /*a530*/  @!P5 IMAD.SHL.U32 R11, R164, 0x8, RZ ;  /* 0x00000008a40bd824 */ /* 0x000fe200078e00ff */
[----:B--2---:R-:W-:Y:S01]  /*a540*/  @!P5 MOV R35, R40 ;  /* 0x000000280023d202 */ /* 0x004fe20000000f00 */
[----:B------:R-:W-:-:S04]  /*a550*/  @!P5 IMAD.MOV.U32 R34, RZ, RZ, R39 ;  /* 0x000000ffff22d224 */ /* 0x000fc800078e0027 */
[----:B------:R-:W-:-:S05]  /*a560*/  @!P5 IMAD.WIDE R34, R11, 0x2, R34 ;  /* 0x000000020b22d825 */ /* 0x000fca00078e0222 */
[----:B---3--:R2:W-:Y:S01]  /*a570*/  @!P5 ST.E.128 desc[UR56][R34.64], R12 ;  /* 0x0000000c2200d985 */ /* 0x0085e2000c101d38 */
[----:B------:R-:W-:-:S03]  /*a580*/  ISETP.GE.AND P5, PT, R23, UR4, PT ;  /* 0x0000000417007c0c */ /* 0x000fc6000bfa6270 */
[----:B------:R-:W3:Y:S10]  /*a590*/  @!P4 LDS.128 R12, [R28+0x3000] ;  /* 0x003000001c0cc984 */ /* 0x000ef40000000c00 */
[----:B--2---:R-:W-:-:S04]  /*a5a0*/  @!P5 LEA R34, P6, R23, R39, 0x1 ;  /* 0x000000271722d211 */ /* 0x004fc800078c08ff */
[----:B------:R-:W-:Y:S01]  /*a5b0*/  @!P5 LEA.HI.X R35, R23, R40, R175, 0x1, P6 ;  /* 0x000000281723d211 */ /* 0x000fe200030f0caf */
[----:B---3--:R-:W-:Y:S04]  /*a5c0*/  @!P4 ST.E.128 desc[UR56][R32.64], R12 ;  /* 0x0000000c2000c985 */ /* 0x008fe8000c101d38 */
[----:B------:R-:W2:Y:S04]  /*a5d0*/  @!P3 LDS.128 R12, [R29+0x6000] ;  /* 0x006000001d0cb984 */ /* 0x000ea80000000c00 */
[----:B--2---:R-:W-:Y:S04]  /*a5e0*/  @!P3 ST.E.128 desc[UR56][R30.64], R12 ;  /* 0x0000000c1e00b985 */ /* 0x004fe8000c101d38 */
[----:B------:R-:W2:Y:S04]  /*a5f0*/  @!P5 LDS.128 R12, [R28+0x6000] ;  /* 0x006000001c0cd984 */ /* 0x000ea80000000c00 */
[----:B--2---:R4:W-:Y:S02]  /*a600*/  @!P5 ST.E.128 desc[UR56][R34.64], R12 ;  /* 0x0000000c2200d985 */ /* 0x0049e4000c101d38 */
.L_x_552:
[----:B------:R-:W-:Y:S05]  /*a610*/  BSYNC B1 ;  /* 0x0000000000017941 */ /* 0x000fea0003800000 */
.L_x_551:
[----:B------:R-:W-:-:S03]  /*a620*/  UMOV UR4, 0xffffffff ;  /* 0xffffffff00047882 */ /* 0x000fc60000000000 */
[----:B------:R-:W-:Y:S05]  /*a630*/  BRA.DIV UR4, `(.L_x_553) ;  /* 0x0000016604047947 */ /* 0x000fea000b800000 */
[----:B--2---:R2:W0:Y:S04]  /*a640*/  SHFL.IDX PT, R40, R37, 0x1, 0x1c1f ;  /* 0x003c1f0025287f89 */ /* 0x00442800000e0000 */
[----:B---3--:R2:W3:Y:S02]  /*a650*/  SHFL.IDX PT, R39, R36, 0x1, 0x1c1f ;  /* 0x003c1f0024277f89 */ /* 0x0084e400000e0000 */
.L_x_817:
[----:B------:R-:W-:-:S13]  /*a660*/  ISETP.GE.AND P3, PT, R38, 0x41, PT ;  /* 0x000000412600780c */ /* 0x000fda0003f66270 */
[----:B------:R-:W-:Y:S05]  /*a670*/  @!P3 BRA `(.L_x_493) ;  /* 0x00000000008cb947 */ /* 0x000fea0003800000 */
[----:B------:R-:W-:Y:S02]  /*a680*/  ULDC UR4, c[0x0][0x2f4] ;  /* 0x0000bd0000047ab9 */ /* 0x000fe40000000800 */
[----:B------:R-:W-:Y:S02]  /*a690*/  ISETP.GE.AND P5, PT, R16, UR4, PT ;  /* 0x0000000410007c0c */ /* 0x000fe4000bfa6270 */
[----:B------:R-:W-:-:S11]  /*a6a0*/  ISETP.GE.AND P4, PT, R19, UR4, PT ;  /* 0x0000000413007c0c */ /* 0x000fd6000bf86270 */
[----:B----4-:R-:W4:Y:S01]  /*a6b0*/  @!P5 LDS.128 R12, [R29+0x2000] ;  /* 0x002000001d0cd984 */ /* 0x010f220000000c00 */
[----:B---3--:R-:W-:-:S04]  /*a6c0*/  @!P5 LEA R34, P3, R16, R39, 0x1 ;  /* 0x000000271022d211 */ /* 0x008fc800078608ff */
[----:B0-----:R-:W-:Y:S02]  /*a6d0*/  @!P5 LEA.HI.X R35, R16, R40, R17, 0x1, P3 ;  /* 0x000000281023d211 */ /* 0x001fe400018f0c11 */
[----:B------:R-:W-:-:S04]  /*a6e0*/  @!P4 LEA R32, P3, R19, R39, 0x1 ;  /* 0x000000271320c211 */ /* 0x000fc800078608ff */
[----:B------:R-:W-:Y:S02]  /*a6f0*/  @!P4 LEA.HI.X R33, R19, R40, R165, 0x1, P3 ;  /* 0x000000281321c211 */ /* 0x000fe400018f0ca5 */
[----:B------:R-:W-:-:S13]  /*a700*/  ISETP.GE.AND P3, PT, R22, UR4, PT ;  /* 0x0000000416007c0c */ /* 0x000fda000bf66270 */
[----:B------:R-:W-:-:S04]  /*a710*/  @!P3 LEA R30, P6, R22, R39, 0x1 ;  /* 0x00000027161eb211 */ /* 0x000fc800078c08ff */
[----:B------:R-:W-:Y:S01]  /*a720*/  @!P3 LEA.HI.X R31, R22, R40, R176, 0x1, P6 ;  /* 0x00000028161fb211 */ /* 0x000fe200030f0cb0 */
[----:B----4-:R0:W-:Y:S01]  /*a730*/  @!P5 ST.E.128 desc[UR56][R34.64], R12 ;  /* 0x0000000c2200d985 */ /* 0x0101e2000c101d38 */
[----:B------:R-:W-:-:S13]  /*a740*/  ISETP.GE.AND P5, PT, R0, UR4, PT ;  /* 0x0000000400007c0c */ /* 0x000fda000bfa6270 */
[----:B------:R-:W3:Y:S01]  /*a750*/  @!P5 LDS.128 R12, [R28+0x2000] ;  /* 0x002000001c0cd984 */ /* 0x000ee20000000c00 */
[----:B------:R-:W-:Y:S01]  /*a760*/  @!P5 IMAD.SHL.U32 R11, R163, 0x8, RZ ;  /* 0x00000008a30bd824 */ /* 0x000fe200078e00ff */
[----:B0-----:R-:W-:Y:S01]  /*a770*/  @!P5 MOV R35, R40 ;  /* 0x000000280023d202 */ /* 0x001fe20000000f00 */
[----:B------:R-:W-:-:S04]  /*a780*/  @!P5 IMAD.MOV.U32 R34, RZ, RZ, R39 ;  /* 0x000000ffff22d224 */ /* 0x000fc800078e0027 */
[----:B------:R-:W-:-:S05]  /*a790*/  @!P5 IMAD.WIDE R34, R11, 0x2, R34 ;  /* 0x000000020b22d825 */ /* 0x000fca00078e0222 */
[----:B---3--:R0:W-:Y:S01]  /*a7a0*/  @!P5 ST.E.128 desc[UR56][R34.64], R12 ;  /* 0x0000000c2200d985 */ /* 0x0081e2000c101d38 */
[----:B------:R-:W-:-:S13]  /*a7b0*/  ISETP.GE.AND P5, PT, R3, UR4, PT ;  /* 0x0000000403007c0c */ /* 0x000fda000bfa6270 */
[----:B------:R-:W3:Y:S01]  /*a7c0*/  @!P5 LDS.128 R12, [R29+0x5000] ;  /* 0x005000001d0cd984 */ /* 0x000ee20000000c00 */
[----:B------:R-:W-:Y:S01]  /*a7d0*/  @!P5 IMAD.SHL.U32 R11, R164, 0x8, RZ ;  /* 0x00000008a40bd824 */ /* 0x000fe200078e00ff */
[----:B0-----:R-:W-:Y:S01]  /*a7e0*/  @!P5 MOV R35, R40 ;  /* 0x000000280023d202 */ /* 0x001fe20000000f00 */
[----:B------:R-:W-:-:S04]  /*a7f0*/  @!P5 IMAD.MOV.U32 R34, RZ, RZ, R39 ;  /* 0x000000ffff22d224 */ /* 0x000fc800078e0027 */
[----:B------:R-:W-:-:S05]  /*a800*/  @!P5 IMAD.WIDE R34, R11, 0x2, R34 ;  /* 0x000000020b22d825 */ /* 0x000fca00078e0222 */
[----:B---3--:R0:W-:Y:S01]  /*a810*/  @!P5 ST.E.128 desc[UR56][R34.64], R12 ;  /* 0x0000000c2200d985 */ /* 0x0081e2000c101d38 */
[----:B------:R-:W-:-:S03]  /*a820*/  ISETP.GE.AND P5, PT, R23, UR4, PT ;  /* 0x0000000417007c0c */ /* 0x000fc6000bfa6270 */
[----:B------:R-:W3:Y:S10]  /*a830*/  @!P4 LDS.128 R12, [R28+0x5000] ;  /* 0x005000001c0cc984 */ /* 0x000ef40000000c00 */
[----:B0-----:R-:W-:-:S04]  /*a840*/  @!P5 LEA R34, P6, R23, R39, 0x1 ;  /* 0x000000271722d211 */ /* 0x001fc800078c08ff */
[----:B------:R-:W-:Y:S01]  /*a850*/  @!P5 LEA.HI.X R35, R23, R40, R175, 0x1, P6 ;  /* 0x000000281723d211 */ /* 0x000fe200030f0caf */
[----:B---3--:R-:W-:Y:S04]  /*a860*/  @!P4 ST.E.128 desc[UR56][R32.64], R12 ;  /* 0x0000000c2000c985 */ /* 0x008fe8000c101d38 */
[----:B------:R-:W0:Y:S04]  /*a870*/  @!P3 LDS.128 R12, [R29+0x8000] ;  /* 0x008000001d0cb984 */ /* 0x000e280000000c00 */
[----:B0-----:R-:W-:Y:S04]  /*a880*/  @!P3 ST.E.128 desc[UR56][R30.64], R12 ;  /* 0x0000000c1e00b985 */ /* 0x001fe8000c101d38 */
[----:B------:R-:W0:Y:S04]  /*a890*/  @!P5 LDS.128 R12, [R28+0x8000] ;  /* 0x008000001c0cd984 */ /* 0x000e280000000c00 */
[----:B0-----:R0:W-:Y:S02]  /*a8a0*/  @!P5 ST.E.128 desc[UR56][R34.64], R12 ;  /* 0x0000000c2200d985 */ /* 0x0011e4000c101d38 */
.L_x_493:
[----:B------:R-:W-:Y:S05]  /*a8b0*/  BSYNC B0 ;  /* 0x0000000000007941 */ /* 0x000fea0003800000 */
.L_x_457:
[----:B---3--:R-:W3:Y:S01]  /*a8c0*/  S2R R11, SR_TID.X ;  /* 0x00000000000b7919 */ /* 0x008ee20000002100 */
[----:B------:R-:W-:Y:S01]  /*a8d0*/  @!PT LDS RZ, [RZ] ;  /* 0x00000000fffff984 */ /* 0x000fe20000000800 */
[----:B------:R-:W-:Y:S01]  /*a8e0*/  @!PT LDS RZ, [RZ] ;  /* 0x00000000fffff984 */ /* 0x000fe20000000800 */
[----:B------:R-:W-:Y:S01]  /*a8f0*/  @!PT LDS RZ, [RZ] ;  /* 0x00000000fffff984 */ /* 0x000fe20000000800 */
[----:B------:R-:W-:Y:S01]  /*a900*/  @!PT LDS RZ, [RZ] ;  /* 0x00000000fffff984 */ /* 0x000fe20000000800 */
[----:B------:R5:W-:Y:S06]  /*a910*/  MEMBAR.ALL.CTA ;  /* 0x0000000000007992 */ /* 0x000bec0000008000 */
[----:B-----5:R-:W5:Y:S01]  /*a920*/  FENCE.VIEW.ASYNC.S ;  /* 0x00000000000073c6 */ /* 0x020f620000000000 */
[----:B------:R-:W-:Y:S05]  /*a930*/  WARPSYNC.ALL ;  /* 0x0000000000007948 */ /* 0x000fea0003800000 */
[----:B------:R-:W-:Y:S01]  /*a940*/  BSSY B0, `(.L_x_554) ;  /* 0x0000009000007945 */ /* 0x000fe20003800000 */
[----:B---3--:R-:W-:Y:S01]  /*a950*/  LOP3.LUT R11, R11, 0x7f, RZ, 0xc0, !PT ;  /* 0x0000007f0b0b7812 */ /* 0x008fe200078ec0ff */
[----:B-----5:R3:W-:Y:S03]  /*a960*/  BAR.SYNC.DEFER_BLOCKING R218, 0x80 ;  /* 0x000200da0000751d */ /* 0x0207e60000010000 */
[----:B------:R-:W-:-:S13]  /*a970*/  ISETP.NE.AND P3, PT, R11, RZ, PT ;  /* 0x000000ff0b00720c */ /* 0x000fda0003f65270 */
[----:B------:R-:W-:-:S05]  /*a980*/  @!P3 VIADD R11, R85, 0x2a8a0 ;  /* 0x0002a8a0550bb836 */ /* 0x000fca0000000000 */
[----:B------:R-:W-:-:S04]  /*a990*/  @!P3 PRMT R11, RZ, 0x654, R11 ;  /* 0x00000654ff0bb816 */ /* 0x000fc8000000000b */
[----:B------:R3:W-:Y:S01]  /*a9a0*/  @!P3 SYNCS.ARRIVE.TRANS64.RED.A1T0 RZ, [R11+URZ], RZ ;  /* 0x000000ff0bffb9a7 */ /* 0x0007e2000810043f */
[----:B------:R-:W-:Y:S05]  /*a9b0*/  @!P2 BRA `(.L_x_555) ;  /* 0x000000000004a947 */ /* 0x000fea0003800000 */
[----:B------:R-:W-:Y:S01]  /*a9c0*/  BPT.TRAP 0x1 ;  /* 0x000000040000795c */ /* 0x000fe20000300000 */
.L_x_555:
[----:B------:R-:W-:Y:S05]  /*a9d0*/  BSYNC B0 ;  /* 0x0000000000007941 */ /* 0x000fea0003800000 */
.L_x_554:
[----:B------:R-:W5:Y:S01]  /*a9e0*/  SYNCS.PHASECHK.TRANS64.TRYWAIT P2, [R85+URZ+0x2a8b0], R86 ;  /* 0x02a8b056550075a7 */ /* 0x000f62000804017f */
[----:B------:R-:W-:Y:S04]  /*a9f0*/  BSSY B0, `(.L_x_556) ;  /* 0x0000002000007945 */ /* 0x000fe80003800000 */
[----:B-----5:R-:W-:Y:S05]  /*aa00*/  @!P2 BRA `(.L_x_557) ;  /* 0x00000160005ca947 */ /* 0x020fea0003800000 */
.L_x_818:
[----:B------:R-:W-:Y:S05]  /*aa10*/  BSYNC B0 ;  /* 0x0000000000007941 */ /* 0x000fea0003800000 */
.L_x_556:
[----:B------:R-:W-:Y:S01]  /*aa20*/  ULDC.64 UR4, c[0x0][0x328] ;  /* 0x0000ca0000047ab9 */ /* 0x000fe20000000a00 */
[----:B------:R-:W-:Y:S01]  /*aa30*/  ULDC.64 UR6, c[0x0][0x318] ;  /* 0x0000c60000067ab9 */ /* 0x000fe20000000a00 */
[----:B------:R-:W-:Y:S01]  /*aa40*/  IMAD R82, R82, UR4, RZ ;  /* 0x0000000452527c24 */ /* 0x000fe2000f8e02ff */
[----:B------:R-:W-:Y:S01]  /*aa50*/  BSSY B0, `(.L_x_558) ;  /* 0x000002b000007945 */ /* 0x000fe20003800000 */
[----:B0-2-4-:R-:W-:-:S04]  /*aa60*/  IMAD.WIDE.U32 R12, R81, UR4, RZ ;  /* 0x00000004510c7c25 */ /* 0x015fc8000f8e00ff */
[----:B------:R-:W-:Y:S01]  /*aa70*/  IMAD R81, R81, UR5, R82 ;  /* 0x0000000551517c24 */ /* 0x000fe2000f8e0252 */
[----:B------:R-:W-:Y:S01]  /*aa80*/  ULDC.64 UR4, c[0x0][0x338] ;  /* 0x0000ce0000047ab9 */ /* 0x000fe20000000a00 */
[----:B------:R-:W-:Y:S02]  /*aa90*/  IMAD.IADD R84, R84, 0x1, -R166 ;  /* 0x0000000154547824 */ /* 0x000fe400078e0aa6 */
[----:B------:R-:W-:Y:S02]  /*aaa0*/  IMAD R83, R83, UR4, RZ ;  /* 0x0000000453537c24 */ /* 0x000fe4000f8e02ff */
[----:B------:R-:W-:Y:S02]  /*aab0*/  IMAD.IADD R13, R13, 0x1, R81 ;  /* 0x000000010d0d7824 */ /* 0x000fe400078e0251 */
[C---:B------:R-:W-:Y:S02]  /*aac0*/  IMAD R83, R80.reuse, UR5, R83 ;  /* 0x0000000550537c24 */ /* 0x040fe4000f8e0253 */
[----:B------:R-:W-:Y:S01]  /*aad0*/  IMAD.WIDE.U32 R12, R80, UR4, R12 ;  /* 0x00000004500c7c25 */ /* 0x000fe2000f8e000c */
[----:B------:R-:W-:-:S03]  /*aae0*/  ULDC.64 UR4, c[0x0][0x330] ;  /* 0x0000cc0000047ab9 */ /* 0x000fc60000000a00 */
[----:B------:R-:W-:Y:S01]  /*aaf0*/  IMAD R34, R18, 0x3000, R4 ;  /* 0x0000300012227824 */ /* 0x000fe200078e0204 */
[----:B------:R-:W-:-:S03]  /*ab00*/  IADD3 R13, R13, R83, RZ ;  /* 0x000000530d0d7210 */ /* 0x000fc60007ffe0ff */
[----:B------:R-:W-:-:S04]  /*ab10*/  IMAD.WIDE.U32 R12, R162, UR4, R12 ;  /* 0x00000004a20c7c25 */ /* 0x000fc8000f8e000c */
[----:B---3--:R-:W-:Y:S01]  /*ab20*/  IMAD R11, R162, UR5, R13 ;  /* 0x00000005a20b7c24 */ /* 0x008fe2000f8e020d */
[----:B------:R-:W-:-:S04]  /*ab30*/  LEA R35, P2, R12, UR6, 0x1 ;  /* 0x000000060c237c11 */ /* 0x000fc8000f8408ff */
[----:B------:R-:W-:Y:S01]  /*ab40*/  LEA.HI.X R36, R12, UR7, R11, 0x1, P2 ;  /* 0x000000070c247c11 */ /* 0x000fe200090f0c0b */
[----:B------:R-:W-:Y:S01]  /*ab50*/  IMAD.IADD R11, R127, 0x1, R34 ;  /* 0x000000017f0b7824 */ /* 0x000fe200078e0222 */
[----:B------:R-:W-:Y:S01]  /*ab60*/  ISETP.GE.AND P2, PT, R84, 0x1, PT ;  /* 0x000000015400780c */ /* 0x000fe20003f46270 */
[----:B-1----:R0:W1:Y:S01]  /*ab70*/  SHFL.IDX PT, R30, R35, RZ, 0x1c1f ;  /* 0x001c1fff231e7589 */ /* 0x00206200000e0000 */
[----:B------:R-:W-:Y:S01]  /*ab80*/  LEA R34, R34, R122, 0x1 ;  /* 0x0000007a22227211 */ /* 0x000fe200078e08ff */
[----:B------:R-:W-:Y:S02]  /*ab90*/  IMAD R11, R11, 0x2, R122 ;  /* 0x000000020b0b7824 */ /* 0x000fe400078e027a */
[----:B------:R0:W2:Y:S08]  /*aba0*/  SHFL.IDX PT, R31, R36, RZ, 0x1c1f ;  /* 0x001c1fff241f7589 */ /* 0x0000b000000e0000 */
[----:B0-----:R-:W-:Y:S05]  /*abb0*/  @!P2 BRA `(.L_x_559) ;  /* 0x000000000050a947 */ /* 0x001fea0003800000 */
[----:B------:R-:W-:-:S13]  /*abc0*/  ISETP.NE.AND P2, PT, R5, RZ, PT ;  /* 0x000000ff0500720c */ /* 0x000fda0003f45270 */
[----:B------:R-:W0:Y:S01]  /*abd0*/  @P2 LDS.128 R12, [R34] ;  /* 0x00000000220c2984 */ /* 0x000e220000000c00 */
[----:B-1----:R-:W-:-:S04]  /*abe0*/  @P2 LEA R32, P4, R16, R30, 0x1 ;  /* 0x0000001e10202211 */ /* 0x002fc800078808ff */
[----:B--2---:R-:W-:Y:S02]  /*abf0*/  @P2 LEA.HI.X R33, R16, R31, R17, 0x1, P4 ;  /* 0x0000001f10212211 */ /* 0x004fe400020f0c11 */
[----:B------:R-:W-:-:S13]  /*ac00*/  ISETP.NE.AND P4, PT, R21, RZ, PT ;  /* 0x000000ff1500720c */ /* 0x000fda0003f85270 */
[----:B------:R-:W-:-:S04]  /*ac10*/  @P4 LEA R28, P5, R19, R30, 0x1 ;  /* 0x0000001e131c4211 */ /* 0x000fc800078a08ff */
[----:B------:R-:W-:Y:S01]  /*ac20*/  @P4 LEA.HI.X R29, R19, R31, R165, 0x1, P5 ;  /* 0x0000001f131d4211 */ /* 0x000fe200028f0ca5 */
[----:B0-----:R0:W-:Y:S01]  /*ac30*/  @P2 ST.E.128 desc[UR56][R32.64], R12 ;  /* 0x0000000c20002985 */ /* 0x0011e2000c101d38 */
[----:B------:R-:W-:-:S13]  /*ac40*/  ISETP.NE.AND P2, PT, R10, RZ, PT ;  /* 0x000000ff0a00720c */ /* 0x000fda0003f45270 */
[----:B------:R-:W1:Y:S01]  /*ac50*/  @P2 LDS.128 R12, [R11] ;  /* 0x000000000b0c2984 */ /* 0x000e620000000c00 */
[----:B------:R-:W-:-:S04]  /*ac60*/  @P2 IMAD.SHL.U32 R37, R163, 0x8, RZ ;  /* 0x00000008a3252824 */ /* 0x000fc800078e00ff */
[----:B0-----:R-:W-:-:S05]  /*ac70*/  @P2 IMAD.WIDE R32, R37, 0x2, R30 ;  /* 0x0000000225202825 */ /* 0x001fca00078e021e */
[----:B-1----:R-:W-:Y:S01]  /*ac80*/  @P2 ST.E.128 desc[UR56][R32.64], R12 ;  /* 0x0000000c20002985 */ /* 0x002fe2000c101d38 */
[----:B------:R-:W-:-:S13]  /*ac90*/  ISETP.NE.AND P2, PT, R20, RZ, PT ;  /* 0x000000ff1400720c */ /* 0x000fda0003f45270 */
[----:B------:R-:W0:Y:S01]  /*aca0*/  @P2 LDS.128 R12, [R34+0x3000] ;  /* 0x00300000220c2984 */ /* 0x000e220000000c00 */
[----:B------:R-:W-:-:S05]  /*acb0*/  @P2 SHF.L.U32 R37, R164, 0x3, RZ ;  /* 0x00000003a4252819 */ /* 0x000fca00000006ff */
[----:B------:R-:W-:-:S05]  /*acc0*/  @P2 IMAD.WIDE R30, R37, 0x2, R30 ;  /* 0x00000002251e2825 */ /* 0x000fca00078e021e */
[----:B0-----:R-:W-:Y:S04]  /*acd0*/  @P2 ST.E.128 desc[UR56][R30.64], R12 ;  /* 0x0000000c1e002985 */ /* 0x001fe8000c101d38 */
[----:B------:R-:W0:Y:S04]  /*ace0*/  @P4 LDS.128 R12, [R11+0x3000] ;  /* 0x003000000b0c4984 */ /* 0x000e280000000c00 */
[----:B0-----:R0:W-:Y:S02]  /*acf0*/  @P4 ST.E.128 desc[UR56][R28.64], R12 ;  /* 0x0000000c1c004985 */ /* 0x0011e4000c101d38 */
.L_x_559:
[----:B------:R-:W-:Y:S05]  /*ad00*/  BSYNC B0 ;  /* 0x0000000000007941 */ /* 0x000fea0003800000 */
.L_x_558:
[----:B------:R-:W-:Y:S01]  /*ad10*/  ISETP.GE.AND P2, PT, R84, 0x41, PT ;  /* 0x000000415400780c */ /* 0x000fe20003f46270 */
[----:B--2---:R2:W3:Y:S01]  /*ad20*/  SHFL.IDX PT, R31, R36, 0x1, 0x1c1f ;  /* 0x003c1f00241f7f89 */ /* 0x0044e200000e0000 */
[----:B------:R-:W-:Y:S03]  /*ad30*/  BSSY B0, `(.L_x_560) ;  /* 0x0000017000007945 */ /* 0x000fe60003800000 */
[----:B-1----:R2:W1:Y:S08]  /*ad40*/  SHFL.IDX PT, R30, R35, 0x1, 0x1c1f ;  /* 0x003c1f00231e7f89 */ /* 0x00247000000e0000 */
[----:B--2---:R-:W-:Y:S05]  /*ad50*/  @!P2 BRA `(.L_x_561) ;  /* 0x000000000050a947 */ /* 0x004fea0003800000 */
[----:B------:R-:W-:-:S13]  /*ad60*/  ISETP.NE.AND P2, PT, R5, RZ, PT ;  /* 0x000000ff0500720c */ /* 0x000fda0003f45270 */
[----:B0-----:R-:W0:Y:S01]  /*ad70*/  @P2 LDS.128 R12, [R34+0x2000] ;  /* 0x00200000220c2984 */ /* 0x001e220000000c00 */
[----:B-1----:R-:W-:-:S04]  /*ad80*/  @P2 LEA R32, P4, R16, R30, 0x1 ;  /* 0x0000001e10202211 */ /* 0x002fc800078808ff */
[----:B---3--:R-:W-:Y:S02]  /*ad90*/  @P2 LEA.HI.X R33, R16, R31, R17, 0x1, P4 ;  /* 0x0000001f10212211 */ /* 0x008fe400020f0c11 */
[----:B------:R-:W-:-:S13]  /*ada0*/  ISETP.NE.AND P4, PT, R21, RZ, PT ;  /* 0x000000ff1500720c */ /* 0x000fda0003f85270 */
[----:B------:R-:W-:-:S04]  /*adb0*/  @P4 LEA R28, P5, R19, R30, 0x1 ;  /* 0x0000001e131c4211 */ /* 0x000fc800078a08ff */
[----:B------:R-:W-:Y:S01]  /*adc0*/  @P4 LEA.HI.X R29, R19, R31, R165, 0x1, P5 ;  /* 0x0000001f131d4211 */ /* 0x000fe200028f0ca5 */
[----:B0-----:R0:W-:Y:S01]  /*add0*/  @P2 ST.E.128 desc[UR56][R32.64], R12 ;  /* 0x0000000c20002985 */ /* 0x0011e2000c101d38 */
[----:B------:R-:W-:-:S13]  /*ade0*/  ISETP.NE.AND P2, PT, R10, RZ, PT ;  /* 0x000000ff0a00720c */ /* 0x000fda0003f45270 */
[----:B------:R-:W1:Y:S01]  /*adf0*/  @P2 LDS.128 R12, [R11+0x2000] ;  /* 0x002000000b0c2984 */ /* 0x000e620000000c00 */
[----:B------:R-:W-:-:S04]  /*ae00*/  @P2 IMAD.SHL.U32 R35, R163, 0x8, RZ ;  /* 0x00000008a3232824 */ /* 0x000fc800078e00ff */
[----:B0-----:R-:W-:-:S05]  /*ae10*/  @P2 IMAD.WIDE R32, R35, 0x2, R30 ;  /* 0x0000000223202825 */ /* 0x001fca00078e021e */
[----:B-1----:R-:W-:Y:S01]  /*ae20*/  @P2 ST.E.128 desc[UR56][R32.64], R12 ;  /* 0x0000000c20002985 */ /* 0x002fe2000c101d38 */
[----:B------:R-:W-:-:S13]  /*ae30*/  ISETP.NE.AND P2, PT, R20, RZ, PT ;  /* 0x000000ff1400720c */ /* 0x000fda0003f45270 */
[----:B------:R-:W0:Y:S01]  /*ae40*/  @P2 LDS.128 R12, [R34+0x5000] ;  /* 0x00500000220c2984 */ /* 0x000e220000000c00 */
[----:B------:R-:W-:-:S04]  /*ae50*/  @P2 IMAD.SHL.U32 R35, R164, 0x8, RZ ;  /* 0x00000008a4232824 */ /* 0x000fc800078e00ff */
[----:B------:R-:W-:-:S05]  /*ae60*/  @P2 IMAD.WIDE R30, R35, 0x2, R30 ;  /* 0x00000002231e2825 */ /* 0x000fca00078e021e */
[----:B0-----:R-:W-:Y:S04]  /*ae70*/  @P2 ST.E.128 desc[UR56][R30.64], R12 ;  /* 0x0000000c1e002985 */ /* 0x001fe8000c101d38 */
[----:B------:R-:W0:Y:S04]  /*ae80*/  @P4 LDS.128 R12, [R11+0x5000] ;  /* 0x005000000b0c4984 */ /* 0x000e280000000c00 */
[----:B0-----:R2:W-:Y:S02]  /*ae90*/  @P4 ST.E.128 desc[UR56][R28.64], R12 ;  /* 0x0000000c1c004985 */ /* 0x0015e4000c101d38 */
.L_x_561:
[----:B------:R-:W-:Y:S05]  /*aea0*/  BSYNC B0 ;  /* 0x0000000000007941 */ /* 0x000fea0003800000 */
.L_x_560:
[----:B------:R-:W4:Y:S01]  /*aeb0*/  LDL R11, [R1+0x38] ;  /* 0x00003800010b7983 */ /* 0x000f220000100800 */
[----:B------:R-:W-:Y:S01]  /*aec0*/  @!P3 IADD3 R85, R85, 0x2a8c0, RZ ;  /* 0x0002a8c05555b810 */ /* 0x000fe20007ffe0ff */
[----:B------:R-:W-:Y:S01]  /*aed0*/  VIADD R18, R18, 0x1 ;  /* 0x0000000112127836 */ /* 0x000fe20000000000 */
[----:B------:R-:W-:Y:S01]  /*aee0*/  PLOP3.LUT P2, PT, PT, PT, PT, 0x8, 0x0 ;  /* 0x000000000000781c */ /* 0x000fe20003f4e170 */
[----:B------:R-:W-:Y:S01]  /*aef0*/  @!PT LDS RZ, [RZ] ;  /* 0x00000000fffff984 */ /* 0x000fe20000000800 */
[----:B------:R-:W-:Y:S01]  /*af00*/  @!PT LDS RZ, [RZ] ;  /* 0x00000000fffff984 */ /* 0x000fe20000000800 */
[----:B------:R-:W-:Y:S01]  /*af10*/  @!PT LDS RZ, [RZ] ;  /* 0x00000000fffff984 */ /* 0x000fe20000000800 */
[----:B------:R-:W-:Y:S01]  /*af20*/  @!PT LDS RZ, [RZ] ;  /* 0x00000000fffff984 */ /* 0x000fe20000000800 */
[----:B------:R5:W-:Y:S06]  /*af30*/  MEMBAR.ALL.CTA ;  /* 0x0000000000007992 */ /* 0x000bec0000008000 */
[----:B-----5:R-:W5:Y:S01]  /*af40*/  FENCE.VIEW.ASYNC.S ;  /* 0x00000000000073c6 */ /* 0x020f620000000000 */
[----:B------:R-:W-:Y:S01]  /*af50*/  @!P3 PRMT R85, RZ, 0x654, R85 ;  /* 0x00000654ff55b816 */ /* 0x000fe20000000055 */
[----:B-----5:R0:W-:Y:S06]  /*af60*/  BAR.SYNC.DEFER_BLOCKING R218, 0x80 ;  /* 0x000200da0000751d */ /* 0x0201ec0000010000 */
[----:B------:R1:W-:Y:S01]  /*af70*/  @!P3 SYNCS.ARRIVE.TRANS64.RED.A1T0 RZ, [R85+URZ], RZ ;  /* 0x000000ff55ffb9a7 */ /* 0x0003e2000810043f */
[----:B------:R-:W-:-:S04]  /*af80*/  ISETP.NE.AND P3, PT, R18, 0x2, PT ;  /* 0x000000021200780c */ /* 0x000fc80003f65270 */
[----:B0-2---:R-:W-:Y:S02]  /*af90*/  SEL R12, RZ, 0x1, P3 ;  /* 0x00000001ff0c7807 */ /* 0x005fe40001800000 */
[----:B------:R-:W-:Y:S02]  /*afa0*/  SEL R18, R18, RZ, P3 ;  /* 0x000000ff12127207 */ /* 0x000fe40001800000 */
[----:B------:R-:W-:Y:S02]  /*afb0*/  LOP3.LUT R167, R167, R12, RZ, 0x3c, !PT ;  /* 0x0000000ca7a77212 */ /* 0x000fe400078e3cff */
[----:B----4-:R-:W-:-:S13]  /*afc0*/  LOP3.LUT P4, RZ, R11, 0x2, RZ, 0xc0, !PT ;  /* 0x000000020bff7812 */ /* 0x010fda000788c0ff */
[----:B-1----:R-:W-:Y:S05]  /*afd0*/  @P4 BRA `(.L_x_562) ;  /* 0xffffff7800cc4947 */ /* 0x002fea000383ffff */
.L_x_452:
[----:B------:R-:W-:Y:S01]  /*afe0*/  BSSY B0, `(.L_x_563) ;  /* 0x0000005000007945 */ /* 0x000fe20003800000 */
[----:B------:R-:W-:-:S03]  /*aff0*/  IMAD.MOV.U32 R3, RZ, RZ, RZ ;  /* 0x000000ffff037224 */ /* 0x000fc600078e00ff */
[----:B------:R-:W-:Y:S05]  /*b000*/  @P2 BRA `(.L_x_564) ;  /* 0x0000000000082947 */ /* 0x000fea0003800000 */
[----:B------:R-:W1:Y:S02]  /*b010*/  FENCE.VIEW.ASYNC.G ;  /* 0x00000000000073c6 */ /* 0x000e640000000100 */
[----:B-1----:R-:W-:Y:S06]  /*b020*/  BAR.ARV 0xc, 0x180 ;  /* 0x0306000000007b1d */ /* 0x002fec0000002000 */
.L_x_564:
[----:B------:R-:W-:Y:S05]  /*b030*/  BSYNC B0 ;  /* 0x0000000000007941 */ /* 0x000fea0003800000 */
.L_x_563:
[----:B------:R-:W2:Y:S01]  /*b040*/  LDL R0, [R1+0x38] ;  /* 0x0000380001007983 */ /* 0x000ea20000100800 */
[----:B------:R-:W-:Y:S01]  /*b050*/  BSSY B0, `(.L_x_565) ;  /* 0x0000020000007945 */ /* 0x000fe20003800000 */
[----:B--2---:R-:W-:-:S13]  /*b060*/  LOP3.LUT P0, RZ, R0, 0x4, RZ, 0xc0, !PT ;  /* 0x0000000400ff7812 */ /* 0x004fda000780c0ff */
        /* <DEDUP_REMOVED lines=12> */
[----:B0-----:R-:W-:Y:S01]  /*b130*/  IADD3 R4, R3, 0xffffffe, RZ ;  /* 0x0ffffffe03047810 */ /* 0x001fe20007ffe0ff */
[----:B------:R-:W-:-:S05]  /*b140*/  IMAD.MOV R3, RZ, RZ, -R10 ;  /* 0x000000ffff037224 */ /* 0x000fca00078e0a0a */
[----:B------:R0:W1:Y:S02]  /*b150*/  F2I.FTZ.U32.TRUNC.NTZ R5, R4 ;  /* 0x0000000400057305 */ /* 0x000064000021f000 */
[----:B0-----:R-:W-:Y:S01]  /*b160*/  MOV R4, RZ ;  /* 0x000000ff00047202 */ /* 0x001fe20000000f00 */
[----:B-1----:R-:W-:-:S04]  /*b170*/  IMAD.MOV R7, RZ, RZ, -R5 ;  /* 0x000000ffff077224 */ /* 0x002fc800078e0a05 */
[----:B------:R-:W-:-:S04]  /*b180*/  IMAD R7, R7, R6, RZ ;  /* 0x0000000607077224 */ /* 0x000fc800078e02ff */
[----:B------:R-:W-:-:S06]  /*b190*/  IMAD.HI.U32 R5, R5, R7, R4 ;  /* 0x0000000705057227 */ /* 0x000fcc00078e0004 */
        /* <DEDUP_REMOVED lines=8> */
[----:B------:R-:W-:-:S04]  /*b220*/  IMAD.MOV.U32 R3, RZ, RZ, R5 ;  /* 0x000000ffff037224 */ /* 0x000fc800078e0005 */
[----:B------:R-:W-:Y:S01]  /*b230*/  @!P2 IMAD.MOV R3, RZ, RZ, -R3 ;  /* 0x000000ffff03a224 */ /* 0x000fe200078e0a03 */
[----:B------:R-:W-:-:S07]  /*b240*/  @!P1 LOP3.LUT R3, RZ, R9, RZ, 0x33, !PT ;  /* 0x00000009ff039212 */ /* 0x000fce00078e33ff */
.L_x_566:
[----:B------:R-:W-:Y:S05]  /*b250*/  BSYNC B0 ;  /* 0x0000000000007941 */ /* 0x000fea0003800000 */
.L_x_565:
[-C--:B------:R-:W-:Y:S01]  /*b260*/  IMAD R182, R200, R3.reuse, RZ ;  /* 0x00000003c8b67224 */ /* 0x080fe200078e02ff */
[----:B------:R-:W-:Y:S02]  /*b270*/  PLOP3.LUT P0, PT, PT, PT, PT, 0x80, 0x0 ;  /* 0x000000000000781c */ /* 0x000fe40003f0f070 */
[----:B------:R-:W-:Y:S02]  /*b280*/  CS2R R20, SRZ ;  /* 0x0000000000147805 */ /* 0x000fe4000001ff00 */
[----:B------:R-:W-:Y:S02]  /*b290*/  CS2R R86, SRZ ;  /* 0x0000000000567805 */ /* 0x000fe4000001ff00 */
[----:B------:R-:W-:Y:S02]  /*b2a0*/  CS2R R84, SRZ ;  /* 0x0000000000547805 */ /* 0x000fe4000001ff00 */
[----:B------:R-:W-:Y:S02]  /*b2b0*/  VIADDMNMX R72, R182, R3, R142, PT ;  /* 0x00000003b6487246 */ /* 0x000fe4000380018e */
[----:B------:R-:W-:-:S02]  /*b2c0*/  CS2R R82, SRZ ;  /* 0x0000000000527805 */ /* 0x000fc4000001ff00 */
[----:B------:R-:W-:Y:S02]  /*b2d0*/  CS2R R80, SRZ ;  /* 0x0000000000507805 */ /* 0x000fe4000001ff00 */
[----:B------:R-:W-:Y:S02]  /*b2e0*/  CS2R R78, SRZ ;  /* 0x00000000004e7805 */ /* 0x000fe4000001ff00 */
[----:B------:R-:W-:Y:S02]  /*b2f0*/  ISETP.GT.AND P1, PT, R72, R182, PT ;  /* 0x000000b64800720c */ /* 0x000fe40003f24270 */
        /* <DEDUP_REMOVED lines=28> */
[----:B------:R-:W2:Y:S01]  /*b4c0*/  LDL R0, [R1+0x64] ;  /* 0x0000640001007983 */ /* 0x000ea20000100800 */
[----:B------:R-:W-:-:S06]  /*b4d0*/  ULOP3.LUT UP0, URZ, UR59, 0x1bf, URZ, 0xc0, !UPT ;  /* 0x000001bf3b3f7892 */ /* 0x000fcc000f80c03f */
[----:B------:R-:W-:Y:S01]  /*b4e0*/  PLOP3.LUT P0, PT, PT, PT, UP0, 0x80, 0x0 ;  /* 0x000000000000781c */ /* 0x000fe20003f0f008 */
[----:B--2---:R-:W1:Y:S02]  /*b4f0*/  SHFL.IDX PT, R0, R0, RZ, 0x1f ;  /* 0x00001fff00007589 */ /* 0x004e6400000e0000 */
[----:B-1----:R-:W-:-:S04]  /*b500*/  LEA.HI R3, R0, R0, RZ, 0x1 ;  /* 0x0000000000037211 */ /* 0x002fc800078f08ff */
[----:B------:R-:W-:-:S04]  /*b510*/  LOP3.LUT R3, R3, 0x1e, RZ, 0xc0, !PT ;  /* 0x0000001e03037812 */ /* 0x000fc800078ec0ff */
[----:B------:R-:W-:-:S04]  /*b520*/  IADD3 R3, R0, -R3, RZ ;  /* 0x8000000300037210 */ /* 0x000fc80007ffe0ff */
[----:B------:R-:W-:-:S04]  /*b530*/  LEA R3, R3, UR59, 0xd ;  /* 0x0000003b03037c11 */ /* 0x000fc8000f8e68ff */
[----:B------:R-:W-:-:S04]  /*b540*/  SHF.R.U32.HI R3, RZ, 0x4, R3 ;  /* 0x00000004ff037819 */ /* 0x000fc80000011603 */
[----:B------:R-:W-:Y:S01]  /*b550*/  LOP3.LUT R36, R3, 0x3fff, RZ, 0xc0, !PT ;  /* 0x00003fff03247812 */ /* 0x000fe200078ec0ff */
[----:B------:R-:W-:Y:S06]  /*b560*/  @!P0 BRA `(.L_x_568) ;  /* 0x0000000000408947 */ /* 0x000fec0003800000 */
[----:B------:R-:W-:Y:S01]  /*b570*/  MOV R14, 0x0 ;  /* 0x00000000000e7802 */ /* 0x000fe20000000f00 */
[----:B------:R-:W-:Y:S01]  /*b580*/  ULDC.64 UR4, c[0x4][0x90] ;  /* 0x0100240000047ab9 */ /* 0x000fe20000000a00 */
[----:B------:R-:W-:Y:S01]  /*b590*/  ULDC.64 UR6, c[0x4][0x98] ;  /* 0x0100260000067ab9 */ /* 0x000fe20000000a00 */
[----:B------:R-:W-:Y:S01]  /*b5a0*/  IMAD.U32 R4, RZ, RZ, UR4 ;  /* 0x00000004ff047e24 */ /* 0x000fe2000f8e00ff */
[----:B0-----:R-:W-:Y:S01]  /*b5b0*/  MOV R6, UR6 ;  /* 0x0000000600067c02 */ /* 0x001fe20008000f00 */
        /* <DEDUP_REMOVED lines=10> */
[----:B0--3-5:R-:W-:Y:S05]  /*b660*/  CALL.ABS.NOINC R14 ;  /* 0x000000000e007343 */ /* 0x029fea0003c00000 */
.L_x_568:
[----:B------:R-:W-:Y:S02]  /*b670*/  ULDC UR4, c[0x0][0x3f4] ;  /* 0x0000fd0000047ab9 */ /* 0x000fe40000000800 */
[----:B------:R-:W-:-:S13]  /*b680*/  ISETP.LT.AND P0, PT, RZ, UR4, PT ;  /* 0x00000004ff007c0c */ /* 0x000fda000bf01270 */
[----:B------:R-:W-:Y:S05]  /*b690*/  @P0 BRA `(.L_x_569) ;  /* 0x00000000003c0947 */ /* 0x000fea0003800000 */
[----:B------:R-:W-:-:S04]  /*b6a0*/  LEA.HI R0, R191, R191, RZ, 0x1 ;  /* 0x000000bfbf007211 */ /* 0x000fc800078f08ff */
[----:B------:R-:W-:-:S05]  /*b6b0*/  LOP3.LUT R0, R0, 0xfffffffe, RZ, 0xc0, !PT ;  /* 0xfffffffe00007812 */ /* 0x000fca00078ec0ff */
[----:B------:R-:W-:-:S05]  /*b6c0*/  IMAD.IADD R0, R191, 0x1, -R0 ;  /* 0x00000001bf007824 */ /* 0x000fca00078e0a00 */
[----:B------:R-:W-:-:S04]  /*b6d0*/  SHF.L.U32 R3, R0, 0x1f, RZ ;  /* 0x0000001f00037819 */ /* 0x000fc800000006ff */
[----:B------:R1:W2:Y:S03]  /*b6e0*/  SYNCS.PHASECHK.TRANS64.TRYWAIT P0, [R2+URZ+0x2a800], R3 ;  /* 0x02a80003020075a7 */ /* 0x0002a6000800017f */
[----:B--2---:R-:W-:Y:S05]  /*b6f0*/  @!P0 NANOSLEEP.SYNCS 0x989680 ;  /* 0x009896800000895d */ /* 0x004fea0003900000 */
[----:B------:R-:W2:Y:S01]  /*b700*/  @!P0 SYNCS.PHASECHK.TRANS64 P0, [R2+URZ+0x2a800], R3 ;  /* 0x02a80003020085a7 */ /* 0x000ea2000800007f */
[----:B------:R-:W-:Y:S04]  /*b710*/  BSSY B0, `(.L_x_570) ;  /* 0x0000006000007945 */ /* 0x000fe80003800000 */
[----:B--2---:R-:W-:Y:S05]  /*b720*/  @P0 BRA `(.L_x_571) ;  /* 0x0000000000100947 */ /* 0x004fea0003800000 */
.L_x_572:
[----:B--2---:R2:W4:Y:S02]  /*b730*/  SYNCS.PHASECHK.TRANS64.TRYWAIT P0, [R2+URZ+0x2a800], R3 ;  /* 0x02a80003020075a7 */ /* 0x004524000800017f */
[----:B----4-:R-:W-:Y:S05]  /*b740*/  @!P0 NANOSLEEP.SYNCS 0x989680 ;  /* 0x009896800000895d */ /* 0x010fea0003900000 */
[----:B------:R-:W4:Y:S02]  /*b750*/  @!P0 SYNCS.PHASECHK.TRANS64 P0, [R2+URZ+0x2a800], R3 ;  /* 0x02a80003020085a7 */ /* 0x000f24000800007f */
[----:B----4-:R-:W-:Y:S05]  /*b760*/  @!P0 BRA `(.L_x_572) ;  /* 0xfffffffc00f08947 */ /* 0x010fea000383ffff */
.L_x_571:
[----:B------:R-:W-:Y:S05]  /*b770*/  BSYNC B0 ;  /* 0x0000000000007941 */ /* 0x000fea0003800000 */
.L_x_570:
[----:B------:R-:W-:Y:S05]  /*b780*/  BRA `(.L_x_573) ;  /* 0x0000005800787947 */ /* 0x000fea0003800000 */
.L_x_569:
[----:B-----5:R-:W-:Y:S01]  /*b790*/  SHF.R.S32.HI R0, RZ, 0x1f, R141 ;  /* 0x0000001fff007819 */ /* 0x020fe2000001148d */
[----:B------:R-:W-:Y:S01]  /*b7a0*/  ULOP3.LUT UP0, URZ, UR59, 0x3ff, URZ, 0xc0, !UPT ;  /* 0x000003ff3b3f7892 */ /* 0x000fe2000f80c03f */
[----:B------:R-:W-:Y:S01]  /*b7b0*/  ULDC.64 UR4, c[0x0][0x3f8] ;  /* 0x0000fe0000047ab9 */ /* 0x000fe20000000a00 */
[----:B------:R-:W-:Y:S02]  /*b7c0*/  ULDC.64 UR6, c[0x0][0x408] ;  /* 0x0001020000067ab9 */ /* 0x000fe40000000a00 */
[C---:B------:R-:W-:Y:S02]  /*b7d0*/  IMAD R4, R0.reuse, UR4, RZ ;  /* 0x0000000400047c24 */ /* 0x040fe4000f8e02ff */
[----:B------:R-:W-:Y:S01]  /*b7e0*/  IMAD R0, R0, UR6, RZ ;  /* 0x0000000600007c24 */ /* 0x000fe2000f8e02ff */
[----:B------:R-:W-:Y:S01]  /*b7f0*/  PLOP3.LUT P2, PT, PT, PT, UP0, 0x80, 0x0 ;  /* 0x000000000000781c */ /* 0x000fe20003f4f008 */
[C---:B------:R-:W-:Y:S02]  /*b800*/  IMAD R3, R141.reuse, UR5, R4 ;  /* 0x000000058d037c24 */ /* 0x040fe4000f8e0204 */
[----:B------:R-:W-:Y:S01]  /*b810*/  IMAD.WIDE.U32 R24, R141, UR4, RZ ;  /* 0x000000048d187c25 */ /* 0x000fe2000f8e00ff */
[----:B------:R-:W-:-:S03]  /*b820*/  ULDC.64 UR4, c[0x0][0x3e8] ;  /* 0x0000fa0000047ab9 */ /* 0x000fc60000000a00 */
[C---:B------:R-:W-:Y:S01]  /*b830*/  IMAD R41, R141.reuse, UR7, R0 ;  /* 0x000000078d297c24 */ /* 0x040fe2000f8e0200 */
[----:B------:R-:W-:Y:S01]  /*b840*/  LEA R38, P0, R24, UR4, 0x1 ;  /* 0x0000000418267c11 */ /* 0x000fe2000f8008ff */
[----:B------:R-:W-:Y:S01]  /*b850*/  IMAD.WIDE.U32 R4, R141, UR6, RZ ;  /* 0x000000068d047c25 */ /* 0x000fe2000f8e00ff */
[----:B------:R-:W-:-:S03]  /*b860*/  ULDC.64 UR6, c[0x0][0x400] ;  /* 0x0001000000067ab9 */ /* 0x000fc60000000a00 */
[----:B------:R-:W-:Y:S01]  /*b870*/  IMAD.IADD R3, R3, 0x1, R25 ;  /* 0x0000000103037824 */ /* 0x000fe200078e0219 */
[----:B------:R-:W-:Y:S02]  /*b880*/  LEA R40, P1, R4, UR6, 0x1 ;  /* 0x0000000604287c11 */ /* 0x000fe4000f8208ff */
[----:B------:R-:W-:Y:S02]  /*b890*/  IADD3 R41, R41, R5, RZ ;  /* 0x0000000529297210 */ /* 0x000fe40007ffe0ff */
[----:B------:R-:W-:Y:S02]  /*b8a0*/  LEA.HI.X R24, R24, UR5, R3, 0x1, P0 ;  /* 0x0000000518187c11 */ /* 0x000fe400080f0c03 */
[----:B------:R-:W-:Y:S01]  /*b8b0*/  LEA.HI.X R41, R4, UR7, R41, 0x1, P1 ;  /* 0x0000000704297c11 */ /* 0x000fe200088f0c29 */
        /* <DEDUP_REMOVED lines=16> */
[----:B0--3--:R-:W-:Y:S05]  /*b9c0*/  CALL.ABS.NOINC R14 ;  /* 0x000000000e007343 */ /* 0x009fea0003c00000 */
.L_x_574:
[----:B------:R-:W-:Y:S01]  /*b9d0*/  ULDC.U8 UR4, c[0x0][0x410] ;  /* 0x0001040000047ab9 */ /* 0x000fe20000000000 */
[----:B------:R-:W-:Y:S01]  /*b9e0*/  BSSY B0, `(.L_x_575) ;  /* 0x0000570000007945 */ /* 0x000fe20003800000 */
[----:B------:R-:W-:Y:S01]  /*b9f0*/  ISETP.NE.AND P0, PT, RZ, UR4, PT ;  /* 0x00000004ff007c0c */ /* 0x000fe2000bf05270 */
[----:B0-----:R-:W-:-:S12]  /*ba00*/  IMAD R6, R145, 0x80, R166 ;  /* 0x0000008091067824 */ /* 0x001fd800078e02a6 */
[----:B------:R-:W-:Y:S05]  /*ba10*/  @!P0 BRA `(.L_x_576) ;  /* 0x0000002800ac8947 */ /* 0x000fea0003800000 */
[----:B------:R-:W-:-:S03]  /*ba20*/  UMOV UR4, 0xffffffff ;  /* 0xffffffff00047882 */ /* 0x000fc60000000000 */
[----:B------:R-:W-:Y:S05]  /*ba30*/  BRA.DIV UR4, `(.L_x_577) ;  /* 0x0000015204647947 */ /* 0x000fea000b800000 */
[----:B------:R0:W1:Y:S04]  /*ba40*/  SHFL.IDX PT, R37, R24, RZ, 0x1c1f ;  /* 0x001c1fff18257589 */ /* 0x00006800000e0000 */
[----:B------:R-:W2:Y:S04]  /*ba50*/  SHFL.IDX PT, R38, R38, RZ, 0x1c1f ;  /* 0x001c1fff26267589 */ /* 0x000ea800000e0000 */
[----:B------:R-:W4:Y:S04]  /*ba60*/  SHFL.IDX PT, R41, R41, RZ, 0x1c1f ;  /* 0x001c1fff29297589 */ /* 0x000f2800000e0000 */
[----:B------:R-:W0:Y:S02]  /*ba70*/  SHFL.IDX PT, R40, R40, RZ, 0x1c1f ;  /* 0x001c1fff28287589 */ /* 0x000e2400000e0000 */
.L_x_824:
[----:B------:R-:W-:Y:S01]  /*ba80*/  ULDC UR4, c[0x0][0x448] ;  /* 0x0001120000047ab9 */ /* 0x000fe20000000800 */
[----:B------:R-:W-:Y:S01]  /*ba90*/  LOP3.LUT R3, R177, 0x18, R16, 0xf8, !PT ;  /* 0x00000018b1037812 */ /* 0x000fe200078ef810 */
[----:B------:R-:W-:Y:S01]  /*baa0*/  IMAD R42, R143, UR4, RZ ;  /* 0x000000048f2a7c24 */ /* 0x000fe2000f8e02ff */
[----:B------:R-:W-:Y:S01]  /*bab0*/  BSSY B1, `(.L_x_578) ;  /* 0x0000051000017945 */ /* 0x000fe20003800000 */
[----:B------:R-:W-:Y:S02]  /*bac0*/  LOP3.LUT P0, RZ, R219, 0x4, RZ, 0xc0, !PT ;  /* 0x00000004dbff7812 */ /* 0x000fe4000780c0ff */
[----:B------:R-:W-:Y:S02]  /*bad0*/  CS2R R4, SRZ ;  /* 0x0000000000047805 */ /* 0x000fe4000001ff00 */
[----:B------:R-:W-:Y:S02]  /*bae0*/  LOP3.LUT R0, R3, R178, RZ, 0x3c, !PT ;  /* 0x000000b203007212 */ /* 0x000fe400078e3cff */
[----:B------:R-:W-:-:S02]  /*baf0*/  CS2R R8, SRZ ;  /* 0x0000000000087805 */ /* 0x000fc4000001ff00 */
[----:B------:R-:W-:Y:S01]  /*bb00*/  ISETP.GE.AND P1, PT, R6, R42, PT ;  /* 0x0000002a0600720c */ /* 0x000fe20003f26270 */
[----:B------:R-:W-:Y:S01]  /*bb10*/  IMAD R42, R145, -0x80, R42 ;  /* 0xffffff80912a7824 */ /* 0x000fe200078e022a */
[----:B------:R-:W-:Y:S01]  /*bb20*/  CS2R R6, SRZ ;  /* 0x0000000000067805 */ /* 0x000fe2000001ff00 */
[----:B------:R-:W-:Y:S01]  /*bb30*/  IMAD.IADD R3, R179, 0x1, R0 ;  /* 0x00000001b3037824 */ /* 0x000fe200078e0200 */
[----:B------:R-:W-:Y:S02]  /*bb40*/  CS2R R10, SRZ ;  /* 0x00000000000a7805 */ /* 0x000fe4000001ff00 */
[----:B------:R-:W-:Y:S02]  /*bb50*/  CS2R R12, SRZ ;  /* 0x00000000000c7805 */ /* 0x000fe4000001ff00 */
[----:B------:R-:W-:Y:S02]  /*bb60*/  CS2R R14, SRZ ;  /* 0x00000000000e7805 */ /* 0x000fe4000001ff00 */
[----:B------:R-:W-:-:S02]  /*bb70*/  CS2R R20, SRZ ;  /* 0x0000000000147805 */ /* 0x000fc4000001ff00 */
[----:B------:R-:W-:Y:S02]  /*bb80*/  LEA R3, R3, R2, 0x1 ;  /* 0x0000000203037211 */ /* 0x000fe400078e08ff */
[----:B0-----:R-:W-:Y:S02]  /*bb90*/  CS2R R24, SRZ ;  /* 0x0000000000187805 */ /* 0x001fe4000001ff00 */
[----:B------:R-:W-:Y:S02]  /*bba0*/  CS2R R26, SRZ ;  /* 0x00000000001a7805 */ /* 0x000fe4000001ff00 */
[----:B------:R-:W-:Y:S02]  /*bbb0*/  CS2R R28, SRZ ;  /* 0x00000000001c7805 */ /* 0x000fe4000001ff00 */
[----:B---3--:R-:W-:Y:S01]  /*bbc0*/  CS2R R30, SRZ ;  /* 0x00000000001e7805 */ /* 0x008fe2000001ff00 */
[C---:B------:R-:W-:Y:S01]  /*bbd0*/  VIADD R43, R3.reuse, 0xc400 ;  /* 0x0000c400032b7836 */ /* 0x040fe20000000000 */
[----:B------:R-:W-:Y:S01]  /*bbe0*/  CS2R R32, SRZ ;  /* 0x0000000000207805 */ /* 0x000fe2000001ff00 */
[----:B------:R-:W-:Y:S01]  /*bbf0*/  VIADD R0, R3, 0xc440 ;  /* 0x0000c44003007836 */ /* 0x000fe20000000000 */
[----:B------:R-:W-:Y:S06]  /*bc00*/  @P1 BRA `(.L_x_579) ;  /* 0x0000000000ec1947 */ /* 0x000fec0003800000 */
[----:B------:R-:W3:Y:S01]  /*bc10*/  LDL R45, [R1+0x40] ;  /* 0x00004000012d7983 */ /* 0x000ee20000100800 */
[----:B------:R-:W-:-:S03]  /*bc20*/  ULDC UR4, c[0x0][0x3f4] ;  /* 0x0000fd0000047ab9 */ /* 0x000fc60000000800 */
[----:B------:R-:W3:Y:S01]  /*bc30*/  LDL R44, [R1+0x3c] ;  /* 0x00003c00012c7983 */ /* 0x000ee20000100800 */
[----:B------:R-:W-:Y:S02]  /*bc40*/  ISETP.GE.AND P2, PT, R160, UR4, PT ;  /* 0x00000004a0007c0c */ /* 0x000fe4000bf46270 */
[----:B------:R-:W-:Y:S02]  /*bc50*/  CS2R R20, SRZ ;  /* 0x0000000000147805 */ /* 0x000fe4000001ff00 */
[----:B------:R-:W-:Y:S02]  /*bc60*/  ISETP.GE.AND P3, PT, R170, UR4, PT ;  /* 0x00000004aa007c0c */ /* 0x000fe4000bf66270 */
[----:B------:R-:W-:Y:S02]  /*bc70*/  CS2R R4, SRZ ;  /* 0x0000000000047805 */ /* 0x000fe4000001ff00 */
[----:B------:R-:W-:Y:S02]  /*bc80*/  ISETP.GE.AND P4, PT, R169, UR4, PT ;  /* 0x00000004a9007c0c */ /* 0x000fe4000bf86270 */
[----:B------:R-:W-:-:S03]  /*bc90*/  CS2R R24, SRZ ;  /* 0x0000000000187805 */ /* 0x000fc6000001ff00 */
[----:B--2---:R-:W-:Y:S01]  /*bca0*/  @!P2 MOV R8, R38 ;  /* 0x000000260008a202 */ /* 0x004fe20000000f00 */
[----:B-1----:R-:W-:Y:S01]  /*bcb0*/  @!P2 IMAD.MOV.U32 R9, RZ, RZ, R37 ;  /* 0x000000ffff09a224 */ /* 0x002fe200078e0025 */
[----:B----4-:R-:W-:Y:S01]  /*bcc0*/  @!P2 MOV R7, R41 ;  /* 0x000000290007a202 */ /* 0x010fe20000000f00 */
[----:B------:R-:W-:Y:S01]  /*bcd0*/  @!P2 IMAD.MOV.U32 R6, RZ, RZ, R40 ;  /* 0x000000ffff06a224 */ /* 0x000fe200078e0028 */
[----:B------:R-:W-:Y:S01]  /*bce0*/  @!P3 IADD3 R28, P1, R38, R222, RZ ;  /* 0x000000de261cb210 */ /* 0x000fe20007f3e0ff */
[----:B------:R-:W-:-:S04]  /*bcf0*/  @!P2 IMAD.WIDE R8, R160, 0x2, R8 ;  /* 0x00000002a008a825 */ /* 0x000fc800078e0208 */
[----:B------:R-:W-:Y:S01]  /*bd00*/  @!P2 IMAD.WIDE R30, R160, 0x2, R6 ;  /* 0x00000002a01ea825 */ /* 0x000fe200078e0206 */
[----:B------:R0:W5:Y:S03]  /*bd10*/  @!P2 LD.E.64 R20, desc[UR56][R8.64] ;  /* 0x000000380814a980 */ /* 0x000166000c101b00 */
[--C-:B------:R-:W-:Y:S01]  /*bd20*/  @!P3 IMAD.X R29, R37, 0x1, R221.reuse, P1 ;  /* 0x00000001251db824 */ /* 0x100fe200008e06dd */
[----:B------:R-:W5:Y:S01]  /*bd30*/  @!P2 LD.E.64 R4, desc[UR56][R30.64] ;  /* 0x000000381e04a980 */ /* 0x000f62000c101b00 */
[----:B------:R-:W-:Y:S02]  /*bd40*/  @!P3 IADD3 R10, P1, R40, R222, RZ ;  /* 0x000000de280ab210 */ /* 0x000fe40007f3e0ff */
[----:B------:R-:W-:Y:S02]  /*bd50*/  ISETP.GE.AND P2, PT, R172, UR4, PT ;  /* 0x00000004ac007c0c */ /* 0x000fe4000bf46270 */
[-C--:B------:R-:W-:Y:S01]  /*bd60*/  @!P4 IADD3 R14, P6, R40, R225.reuse, RZ ;  /* 0x000000e1280ec210 */ /* 0x080fe20007fde0ff */
[----:B------:R-:W-:Y:S01]  /*bd70*/  @!P3 IMAD.X R11, R41, 0x1, R221, P1 ;  /* 0x00000001290bb824 */ /* 0x000fe200008e06dd */
[----:B------:R-:W-:-:S02]  /*bd80*/  @!P4 IADD3 R12, P5, R38, R225, RZ ;  /* 0x000000e1260cc210 */ /* 0x000fc40007fbe0ff */
[----:B------:R-:W-:Y:S02]  /*bd90*/  CS2R R6, SRZ ;  /* 0x0000000000067805 */ /* 0x000fe4000001ff00 */
[----:B------:R-:W-:Y:S02]  /*bda0*/  ISETP.GE.AND P1, PT, R171, UR4, PT ;  /* 0x00000004ab007c0c */ /* 0x000fe4000bf26270 */
[----:B------:R-:W-:Y:S02]  /*bdb0*/  CS2R R26, SRZ ;  /* 0x00000000001a7805 */ /* 0x000fe4000001ff00 */
[----:B0-----:R-:W-:Y:S02]  /*bdc0*/  CS2R R8, SRZ ;  /* 0x0000000000087805 */ /* 0x001fe4000001ff00 */
[----:B------:R-:W-:Y:S01]  /*bdd0*/  @!P4 IADD3.X R13, R37, R223, RZ, P5, !PT ;  /* 0x000000df250dc210 */ /* 0x000fe20002ffe4ff */
[----:B------:R-:W-:Y:S01]  /*bde0*/  @!P4 IMAD.X R15, R41, 0x1, R223, P6 ;  /* 0x00000001290fc824 */ /* 0x000fe200030e06df */
[----:B------:R0:W5:Y:S04]  /*bdf0*/  @!P3 LD.E.64 R24, desc[UR56][R28.64] ;  /* 0x000000381c18b980 */ /* 0x000168000c101b00 */
[----:B------:R1:W5:Y:S01]  /*be00*/  @!P3 LD.E.64 R6, desc[UR56][R10.64] ;  /* 0x000000380a06b980 */ /* 0x000362000c101b00 */
[----:B------:R-:W-:-:S03]  /*be10*/  ISETP.GE.AND P3, PT, R173, UR4, PT ;  /* 0x00000004ad007c0c */ /* 0x000fc6000bf66270 */
[----:B------:R2:W5:Y:S04]  /*be20*/  @!P4 LD.E.64 R26, desc[UR56][R12.64] ;  /* 0x000000380c1ac980 */ /* 0x000568000c101b00 */
[----:B------:R4:W5:Y:S01]  /*be30*/  @!P4 LD.E.64 R8, desc[UR56][R14.64] ;  /* 0x000000380e08c980 */ /* 0x000962000c101b00 */
[----:B0-----:R-:W-:Y:S02]  /*be40*/  CS2R R28, SRZ ;  /* 0x00000000001c7805 */ /* 0x001fe4000001ff00 */
[----:B-1----:R-:W-:Y:S02]  /*be50*/  CS2R R10, SRZ ;  /* 0x00000000000a7805 */ /* 0x002fe4000001ff00 */
[-C--:B--2---:R-:W-:Y:S02]  /*be60*/  @!P2 IADD3 R12, P4, R38, R227.reuse, RZ ;  /* 0x000000e3260ca210 */ /* 0x084fe40007f9e0ff */
[----:B----4-:R-:W-:-:S03]  /*be70*/  @!P2 IADD3 R14, P5, R40, R227, RZ ;  /* 0x000000e3280ea210 */ /* 0x010fc60007fbe0ff */
[----:B------:R-:W-:Y:S01]  /*be80*/  @!P2 IMAD.X R13, R37, 0x1, R226, P4 ;  /* 0x00000001250da824 */ /* 0x000fe200020e06e2 */
[----:B------:R-:W-:Y:S02]  /*be90*/  @!P1 IADD3 R32, P6, R38, R229, RZ ;  /* 0x000000e526209210 */ /* 0x000fe40007fde0ff */
[----:B------:R-:W-:Y:S02]  /*bea0*/  @!P2 IADD3.X R15, R41, R226, RZ, P5, !PT ;  /* 0x000000e2290fa210 */ /* 0x000fe40002ffe4ff */
[----:B------:R-:W-:Y:S01]  /*beb0*/  CS2R R30, SRZ ;  /* 0x00000000001e7805 */ /* 0x000fe2000001ff00 */
[----:B------:R0:W5:Y:S01]  /*bec0*/  @!P2 LD.E.64 R28, desc[UR56][R12.64] ;  /* 0x000000380c1ca980 */ /* 0x000162000c101b00 */
[----:B------:R-:W-:-:S03]  /*bed0*/  @!P1 IMAD.X R33, R37, 0x1, R228, P6 ;  /* 0x0000000125219824 */ /* 0x000fc600030e06e4 */
[----:B------:R1:W5:Y:S01]  /*bee0*/  @!P2 LD.E.64 R10, desc[UR56][R14.64] ;  /* 0x000000380e0aa980 */ /* 0x000362000c101b00 */
[----:B------:R-:W-:-:S03]  /*bef0*/  @!P1 IADD3 R34, P2, R40, R229, RZ ;  /* 0x000000e528229210 */ /* 0x000fc60007f5e0ff */
[----:B------:R2:W5:Y:S01]  /*bf00*/  @!P1 LD.E.64 R30, desc[UR56][R32.64] ;  /* 0x00000038201e9980 */ /* 0x000562000c101b00 */
[----:B0-----:R-:W-:Y:S01]  /*bf10*/  CS2R R12, SRZ ;  /* 0x00000000000c7805 */ /* 0x001fe2000001ff00 */
[----:B------:R-:W-:Y:S01]  /*bf20*/  @!P1 IMAD.X R35, R41, 0x1, R228, P2 ;  /* 0x0000000129239824 */ /* 0x000fe200010e06e4 */
[----:B-1----:R-:W-:-:S04]  /*bf30*/  CS2R R14, SRZ ;  /* 0x00000000000e7805 */ /* 0x002fc8000001ff00 */
[----:B------:R0:W5:Y:S01]  /*bf40*/  @!P1 LD.E.64 R12, desc[UR56][R34.64] ;  /* 0x00000038220c9980 */ /* 0x000162000c101b00 */
[----:B--2---:R-:W-:Y:S02]  /*bf50*/  CS2R R32, SRZ ;  /* 0x0000000000207805 */ /* 0x004fe4000001ff00 */
[-C--:B---3--:R-:W-:Y:S02]  /*bf60*/  @!P3 IADD3 R40, P5, R40, R45.reuse, RZ ;  /* 0x0000002d2828b210 */ /* 0x088fe40007fbe0ff */
[----:B------:R-:W-:-:S03]  /*bf70*/  @!P3 IADD3 R38, P4, R38, R45, RZ ;  /* 0x0000002d2626b210 */ /* 0x000fc60007f9e0ff */
[----:B------:R-:W-:Y:S01]  /*bf80*/  @!P3 IMAD.X R41, R41, 0x1, R44, P5 ;  /* 0x000000012929b824 */ /* 0x000fe200028e062c */
[----:B------:R-:W-:-:S04]  /*bf90*/  @!P3 IADD3.X R39, R37, R44, RZ, P4, !PT ;  /* 0x0000002c2527b210 */ /* 0x000fc800027fe4ff */
[----:B------:R0:W5:Y:S04]  /*bfa0*/  @!P3 LD.E.64 R14, desc[UR56][R40.64] ;  /* 0x00000038280eb980 */ /* 0x000168000c101b00 */
[----:B------:R0:W5:Y:S02]  /*bfb0*/  @!P3 LD.E.64 R32, desc[UR56][R38.64] ;  /* 0x000000382620b980 */ /* 0x000164000c101b00 */
.L_x_579:
[----:B------:R-:W-:Y:S05]  /*bfc0*/  BSYNC B1 ;  /* 0x0000000000017941 */ /* 0x000fea0003800000 */
.L_x_578:
[----:B0-2--5:R-:W-:Y:S01]  /*bfd0*/  MOV R38, R4 ;  /* 0x0000000400267202 */ /* 0x025fe20000000f00 */
[----:B------:R-:W-:Y:S01]  /*bfe0*/  @P0 VIADD R0, R43, 0xffffffc0 ;  /* 0xffffffc02b000836 */ /* 0x000fe20000000000 */
[----:B------:R-:W-:Y:S01]  /*bff0*/  SHF.R.U64 R60, R4, 0x10, R5 ;  /* 0x00000010043c7819 */ /* 0x000fe20000001205 */
[----:B------:R-:W-:Y:S01]  /*c000*/  IMAD.MOV.U32 R46, RZ, RZ, R30 ;  /* 0x000000ffff2e7224 */ /* 0x000fe200078e001e */
[C---:B------:R-:W-:Y:S01]  /*c010*/  LEA.HI R4, R191.reuse, R191, RZ, 0x1 ;  /* 0x000000bfbf047211 */ /* 0x040fe200078f08ff */
[----:B------:R-:W-:Y:S01]  /*c020*/  IMAD.MOV.U32 R48, RZ, RZ, R33 ;  /* 0x000000ffff307224 */ /* 0x000fe200078e0021 */
[----:B------:R-:W-:Y:S01]  /*c030*/  MOV R35, R20 ;  /* 0x0000001400237202 */ /* 0x000fe20000000f00 */
[----:B------:R-:W-:Y:S01]  /*c040*/  IMAD.MOV.U32 R34, RZ, RZ, R21 ;  /* 0x000000ffff227224 */ /* 0x000fe200078e0015 */
[----:B------:R-:W-:Y:S01]  /*c050*/  LOP3.LUT R4, R4, 0xfffffffe, RZ, 0xc0, !PT ;  /* 0xfffffffe04047812 */ /* 0x000fe200078ec0ff */
[----:B------:R-:W-:Y:S01]  /*c060*/  IMAD.MOV.U32 R45, RZ, RZ, R29 ;  /* 0x000000ffff2d7224 */ /* 0x000fe200078e001d */
[----:B-1----:R-:W-:Y:S01]  /*c070*/  SHF.R.U64 R37, R20, 0x10, R21 ;  /* 0x0000001014257819 */ /* 0x002fe20000001215 */
[----:B------:R-:W-:Y:S01]  /*c080*/  IMAD.MOV.U32 R20, RZ, RZ, R5 ;  /* 0x000000ffff147224 */ /* 0x000fe200078e0005 */
[----:B------:R-:W-:Y:S01]  /*c090*/  IADD3 R4, R191, -R4, RZ ;  /* 0x80000004bf047210 */ /* 0x000fe20007ffe0ff */
[----:B------:R-:W-:Y:S01]  /*c0a0*/  IMAD.MOV.U32 R43, RZ, RZ, R27 ;  /* 0x000000ffff2b7224 */ /* 0x000fe200078e001b */
[----:B------:R-:W-:Y:S01]  /*c0b0*/  SHF.R.U32.HI R61, RZ, 0x10, R5 ;  /* 0x00000010ff3d7819 */ /* 0x000fe20000011605 */
[----:B----4-:R-:W-:Y:S01]  /*c0c0*/  IMAD.MOV.U32 R41, RZ, RZ, R15 ;  /* 0x000000ffff297224 */ /* 0x010fe200078e000f */
[----:B------:R-:W-:Y:S01]  /*c0d0*/  SHF.L.U32 R5, R4, 0x1f, RZ ;  /* 0x0000001f04057819 */ /* 0x000fe200000006ff */
[----:B------:R-:W-:Y:S01]  /*c0e0*/  BSSY B1, `(.L_x_580) ;  /* 0x0000040000017945 */ /* 0x000fe20003800000 */
[----:B------:R-:W-:Y:S01]  /*c0f0*/  SHF.R.U64 R56, R30, 0x10, R31 ;  /* 0x000000101e387819 */ /* 0x000fe2000000121f */
[----:B------:R-:W-:Y:S01]  /*c100*/  IMAD.MOV.U32 R30, RZ, RZ, R32 ;  /* 0x000000ffff1e7224 */ /* 0x000fe200078e0020 */
[----:B------:R-:W0:Y:S01]  /*c110*/  SYNCS.PHASECHK.TRANS64.TRYWAIT P0, [R2+URZ+0x2a800], R5 ;  /* 0x02a80005020075a7 */ /* 0x000e22000800017f */
[----:B------:R-:W-:-:S02]  /*c120*/  SHF.R.U64 R58, R32, 0x10, R33 ;  /* 0x00000010203a7819 */ /* 0x000fc40000001221 */
[----:B------:R-:W-:Y:S01]  /*c130*/  SHF.R.U32.HI R59, RZ, 0x10, R33 ;  /* 0x00000010ff3b7819 */ /* 0x000fe20000011621 */
[----:B------:R-:W-:Y:S01]  /*c140*/  IMAD.MOV.U32 R33, RZ, RZ, R6 ;  /* 0x000000ffff217224 */ /* 0x000fe200078e0006 */
[----:B------:R-:W-:Y:S01]  /*c150*/  SHF.R.U64 R62, R6, 0x10, R7 ;  /* 0x00000010063e7819 */ /* 0x000fe20000001207 */
[----:B------:R-:W-:Y:S01]  /*c160*/  IMAD.MOV.U32 R6, RZ, RZ, R9 ;  /* 0x000000ffff067224 */ /* 0x000fe200078e0009 */
[----:B------:R-:W-:Y:S01]  /*c170*/  SHF.R.U32.HI R49, RZ, 0x10, R21 ;  /* 0x00000010ff317819 */ /* 0x000fe20000011615 */
[----:B------:R-:W-:Y:S01]  /*c180*/  IMAD.MOV.U32 R21, RZ, RZ, R24 ;  /* 0x000000ffff157224 */ /* 0x000fe200078e0018 */
[----:B------:R-:W-:Y:S02]  /*c190*/  SHF.R.U64 R64, R8, 0x10, R9 ;  /* 0x0000001008407819 */ /* 0x000fe40000001209 */
[----:B------:R-:W-:Y:S01]  /*c1a0*/  SHF.R.U64 R50, R24, 0x10, R25 ;  /* 0x0000001018327819 */ /* 0x000fe20000001219 */
[----:B------:R-:W-:Y:S01]  /*c1b0*/  IMAD.MOV.U32 R24, RZ, RZ, R26 ;  /* 0x000000ffff187224 */ /* 0x000fe200078e001a */
[----:B------:R-:W-:-:S02]  /*c1c0*/  SHF.R.U32.HI R9, RZ, 0x10, R9 ;  /* 0x00000010ff097819 */ /* 0x000fc40000011609 */
[----:B------:R-:W-:Y:S01]  /*c1d0*/  SHF.R.U64 R52, R26, 0x10, R27 ;  /* 0x000000101a347819 */ /* 0x000fe2000000121b */
[----:B------:R-:W-:Y:S01]  /*c1e0*/  IMAD.MOV.U32 R26, RZ, RZ, R11 ;  /* 0x000000ffff1a7224 */ /* 0x000fe200078e000b */
[--C-:B------:R-:W-:Y:S02]  /*c1f0*/  SHF.R.U64 R54, R28, 0x10, R29.reuse ;  /* 0x000000101c367819 */ /* 0x100fe4000000121d */
[----:B------:R-:W-:Y:S01]  /*c200*/  SHF.R.U32.HI R55, RZ, 0x10, R29 ;  /* 0x00000010ff377819 */ /* 0x000fe2000001161d */
[----:B------:R-:W-:Y:S01]  /*c210*/  IMAD.MOV.U32 R29, RZ, RZ, R8 ;  /* 0x000000ffff1d7224 */ /* 0x000fe200078e0008 */
[----:B------:R-:W-:Y:S02]  /*c220*/  MOV R39, R25 ;  /* 0x0000001900277202 */ /* 0x000fe40000000f00 */
[----:B------:R-:W-:Y:S02]  /*c230*/  SHF.R.U32.HI R51, RZ, 0x10, R25 ;  /* 0x00000010ff337819 */ /* 0x000fe40000011619 */
[----:B------:R-:W-:-:S02]  /*c240*/  SHF.R.U64 R65, R10, 0x10, R11 ;  /* 0x000000100a417819 */ /* 0x000fc4000000120b */
[----:B------:R-:W-:Y:S01]  /*c250*/  SHF.R.U32.HI R66, RZ, 0x10, R11 ;  /* 0x00000010ff427819 */ /* 0x000fe2000001160b */
[----:B------:R-:W-:Y:S01]  /*c260*/  IMAD.MOV.U32 R11, RZ, RZ, R12 ;  /* 0x000000ffff0b7224 */ /* 0x000fe200078e000c */
[----:B------:R-:W-:Y:S02]  /*c270*/  MOV R25, R7 ;  /* 0x0000000700197202 */ /* 0x000fe40000000f00 */
[----:B------:R-:W-:Y:S02]  /*c280*/  SHF.R.U32.HI R63, RZ, 0x10, R7 ;  /* 0x00000010ff3f7819 */ /* 0x000fe40000011607 */
[----:B------:R-:W-:Y:S01]  /*c290*/  SHF.R.U64 R67, R12, 0x10, R13 ;  /* 0x000000100c437819 */ /* 0x000fe2000000120d */
[----:B------:R-:W-:Y:S01]  /*c2a0*/  IMAD.MOV.U32 R12, RZ, RZ, R14 ;  /* 0x000000ffff0c7224 */ /* 0x000fe200078e000e */
[----:B------:R-:W-:Y:S02]  /*c2b0*/  PRMT R8, R30, 0x5410, R48 ;  /* 0x000054101e087816 */ /* 0x000fe40000000030 */
[----:B------:R-:W-:-:S02]  /*c2c0*/  MOV R7, R10 ;  /* 0x0000000a00077202 */ /* 0x000fc40000000f00 */
[----:B------:R-:W-:Y:S02]  /*c2d0*/  MOV R40, R13 ;  /* 0x0000000d00287202 */ /* 0x000fe40000000f00 */
[----:B------:R-:W-:Y:S02]  /*c2e0*/  PRMT R30, R64, 0x5410, R9 ;  /* 0x00005410401e7816 */ /* 0x000fe40000000009 */
[----:B------:R-:W-:Y:S02]  /*c2f0*/  SHF.R.U32.HI R53, RZ, 0x10, R27 ;  /* 0x00000010ff357819 */ /* 0x000fe4000001161b */
[----:B------:R-:W-:Y:S02]  /*c300*/  MOV R44, R28 ;  /* 0x0000001c002c7202 */ /* 0x000fe40000000f00 */
[----:B------:R-:W-:Y:S02]  /*c310*/  MOV R47, R31 ;  /* 0x0000001f002f7202 */ /* 0x000fe40000000f00 */
[----:B------:R-:W-:-:S02]  /*c320*/  SHF.R.U32.HI R57, RZ, 0x10, R31 ;  /* 0x00000010ff397819 */ /* 0x000fc4000001161f */
[----:B------:R-:W-:Y:S02]  /*c330*/  SHF.R.U32.HI R68, RZ, 0x10, R13 ;  /* 0x00000010ff447819 */ /* 0x000fe4000001160d */
[----:B------:R-:W-:Y:S02]  /*c340*/  VIMNMX R9, R42, 0x80, PT ;  /* 0x000000802a097848 */ /* 0x000fe40003fe0100 */
[--C-:B------:R-:W-:Y:S02]  /*c350*/  SHF.R.U64 R69, R14, 0x10, R15.reuse ;  /* 0x000000100e457819 */ /* 0x100fe4000000120f */
[----:B------:R-:W-:Y:S02]  /*c360*/  SHF.R.U32.HI R70, RZ, 0x10, R15 ;  /* 0x00000010ff467819 */ /* 0x000fe4000001160f */
[----:B------:R-:W-:Y:S02]  /*c370*/  PRMT R33, R33, 0x5410, R25 ;  /* 0x0000541021217816 */ /* 0x000fe40000000019 */
[----:B------:R-:W-:-:S02]  /*c380*/  PRMT R35, R35, 0x5410, R34 ;  /* 0x0000541023237816 */ /* 0x000fc40000000022 */
[----:B------:R-:W-:Y:S02]  /*c390*/  PRMT R31, R21, 0x5410, R39 ;  /* 0x00005410151f7816 */ /* 0x000fe40000000027 */
[----:B------:R-:W-:Y:S02]  /*c3a0*/  PRMT R27, R24, 0x5410, R43 ;  /* 0x00005410181b7816 */ /* 0x000fe4000000002b */
[----:B------:R-:W-:Y:S02]  /*c3b0*/  PRMT R38, R38, 0x5410, R20 ;  /* 0x0000541026267816 */ /* 0x000fe40000000014 */
[----:B------:R-:W-:Y:S02]  /*c3c0*/  PRMT R25, R7, 0x5410, R26 ;  /* 0x0000541007197816 */ /* 0x000fe4000000001a */
        /* <DEDUP_REMOVED lines=13> */
[----:B------:R-:W-:-:S02]  /*c4a0*/  ISETP.GE.AND P1, PT, R166, R9, PT ;  /* 0x00000009a600720c */ /* 0x000fc40003f26270 */
[----:B------:R-:W-:Y:S02]  /*c4b0*/  PRMT R20, R67, 0x5410, R68 ;  /* 0x0000541043147816 */ /* 0x000fe40000000044 */
[----:B------:R-:W-:Y:S01]  /*c4c0*/  PRMT R11, R12, 0x5410, R41 ;  /* 0x000054100c0b7816 */ /* 0x000fe20000000029 */
[----:B0-----:R-:W-:Y:S08]  /*c4d0*/  @!P0 BRA `(.L_x_581) ;  /* 0x0000014800308947 */ /* 0x001ff00003800000 */
.L_x_825:
[----:B------:R-:W-:Y:S05]  /*c4e0*/  BSYNC B1 ;  /* 0x0000000000017941 */ /* 0x000fea0003800000 */
.L_x_580:
[----:B------:R-:W-:Y:S01]  /*c4f0*/  BSSY B1, `(.L_x_582) ;  /* 0x00000fe000017945 */ /* 0x000fe20003800000 */
[----:B------:R-:W-:-:S03]  /*c500*/  PRMT R12, R69, 0x5410, R70 ;  /* 0x00005410450c7816 */ /* 0x000fc60000000046 */
[----:B------:R-:W-:Y:S05]  /*c510*/  @P1 BRA `(.L_x_583) ;  /* 0x0000000c00ec1947 */ /* 0x000fea0003800000 */
[----:B------:R-:W1:Y:S01]  /*c520*/  LDC R4, c[0x0][0x3f4] ;  /* 0x0000fd00ff047b82 */ /* 0x000e620000000800 */
[----:B------:R-:W-:Y:S01]  /*c530*/  BSSY B2, `(.L_x_584) ;  /* 0x000002e000027945 */ /* 0x000fe20003800000 */
[-C--:B-1----:R-:W-:Y:S02]  /*c540*/  ISETP.GE.AND P0, PT, R160, R4.reuse, PT ;  /* 0x00000004a000720c */ /* 0x082fe40003f06270 */
[-C--:B------:R-:W-:Y:S02]  /*c550*/  ISETP.GE.AND P1, PT, R170, R4.reuse, PT ;  /* 0x00000004aa00720c */ /* 0x080fe40003f26270 */
[-C--:B------:R-:W-:Y:S02]  /*c560*/  ISETP.GE.AND P2, PT, R169, R4.reuse, PT ;  /* 0x00000004a900720c */ /* 0x080fe40003f46270 */
[-C--:B------:R-:W-:Y:S02]  /*c570*/  ISETP.GE.AND P3, PT, R172, R4.reuse, PT ;  /* 0x00000004ac00720c */ /* 0x080fe40003f66270 */
[----:B------:R-:W-:-:S02]  /*c580*/  ISETP.GE.AND P4, PT, R171, R4, PT ;  /* 0x00000004ab00720c */ /* 0x000fc40003f86270 */
[----:B------:R-:W-:-:S03]  /*c590*/  ISETP.GE.AND P5, PT, R173, R4, PT ;  /* 0x00000004ad00720c */ /* 0x000fc60003fa6270 */
[----:B------:R-:W-:Y:S10]  /*c5a0*/  @P0 BRA `(.L_x_585) ;  /* 0x0000000000980947 */ /* 0x000ff40003800000 */
[----:B0-----:R-:W0:Y:S01]  /*c5b0*/  LDS.128 R4, [R3+0xc400] ;  /* 0x00c4000003047984 */ /* 0x001e220000000c00 */
[----:B------:R-:W-:Y:S02]  /*c5c0*/  HADD2.F32 R47, -RZ, R38.H0_H0 ;  /* 0x20000026ff2f7230 */ /* 0x000fe40000004100 */
[----:B------:R-:W-:Y:S02]  /*c5d0*/  HADD2.F32 R45, -RZ, R35.H0_H0 ;  /* 0x20000023ff2d7230 */ /* 0x000fe40000004100 */
[----:B------:R-:W-:Y:S02]  /*c5e0*/  HADD2.F32 R44, -RZ, R37.H0_H0 ;  /* 0x20000025ff2c7230 */ /* 0x000fe40000004100 */
[----:B------:R-:W-:Y:S02]  /*c5f0*/  HADD2.F32 R46, -RZ, R39.H0_H0 ;  /* 0x20000027ff2e7230 */ /* 0x000fe40000004100 */
[--C-:B0-----:R-:W-:Y:S02]  /*c600*/  HADD2.F32 R40, -RZ, R4.reuse.H0_H0 ;  /* 0x20000004ff287230 */ /* 0x101fe40000004100 */
[----:B------:R-:W-:-:S02]  /*c610*/  HADD2.F32 R4, -RZ, R4.H1_H1 ;  /* 0x30000004ff047230 */ /* 0x000fc40000004100 */
[--C-:B------:R-:W-:Y:S02]  /*c620*/  HADD2.F32 R41, -RZ, R5.reuse.H0_H0 ;  /* 0x20000005ff297230 */ /* 0x100fe40000004100 */
[----:B------:R-:W-:Y:S02]  /*c630*/  HADD2.F32 R5, -RZ, R5.H1_H1 ;  /* 0x30000005ff057230 */ /* 0x000fe40000004100 */
[C---:B------:R-:W-:Y:S01]  /*c640*/  FMUL.FTZ R49, R4.reuse, R47 ;  /* 0x0000002f04317220 */ /* 0x040fe20000410000 */
[-C--:B------:R-:W-:Y:S01]  /*c650*/  FMUL.FTZ R4, R4, R45.reuse ;  /* 0x0000002d04047220 */ /* 0x080fe20000410000 */
[--C-:B------:R-:W-:Y:S02]  /*c660*/  HADD2.F32 R42, -RZ, R6.reuse.H0_H0 ;  /* 0x20000006ff2a7230 */ /* 0x100fe40000004100 */
[----:B------:R-:W-:Y:S02]  /*c670*/  HADD2.F32 R43, -RZ, R7.H0_H0 ;  /* 0x20000007ff2b7230 */ /* 0x000fe40000004100 */
[C---:B------:R-:W-:Y:S01]  /*c680*/  FMUL.FTZ R50, R5.reuse, R46 ;  /* 0x0000002e05327220 */ /* 0x040fe20000410000 */
[C---:B------:R-:W-:Y:S01]  /*c690*/  FFMA.FTZ R49, R40.reuse, R45, -R49 ;  /* 0x0000002d28317223 */ /* 0x040fe20000010831 */
[----:B------:R-:W-:Y:S01]  /*c6a0*/  FFMA.FTZ R48, R40, R47, R4 ;  /* 0x0000002f28307223 */ /* 0x000fe20000010004 */
[----:B------:R-:W-:Y:S01]  /*c6b0*/  FMUL.FTZ R52, R5, R44 ;  /* 0x0000002c05347220 */ /* 0x000fe20000410000 */
[----:B------:R-:W-:-:S02]  /*c6c0*/  HADD2.F32 R6, -RZ, R6.H1_H1 ;  /* 0x30000006ff067230 */ /* 0x000fc40000004100 */
[C---:B------:R-:W-:Y:S01]  /*c6d0*/  FFMA.FTZ R50, R41.reuse, R44, -R50 ;  /* 0x0000002c29327223 */ /* 0x040fe20000010832 */
[----:B------:R-:W-:Y:S02]  /*c6e0*/  HADD2.F32 R7, -RZ, R7.H1_H1 ;  /* 0x30000007ff077230 */ /* 0x000fe40000004100 */
[----:B------:R-:W-:Y:S01]  /*c6f0*/  FFMA.FTZ R41, R41, R46, R52 ;  /* 0x0000002e29297223 */ /* 0x000fe20000010034 */
[----:B------:R-:W-:Y:S02]  /*c700*/  HADD2.F32 R45, -RZ, R38.H1_H1 ;  /* 0x30000026ff2d7230 */ /* 0x000fe40000004100 */
[----:B------:R-:W-:Y:S02]  /*c710*/  HADD2.F32 R5, -RZ, R35.H1_H1 ;  /* 0x30000023ff057230 */ /* 0x000fe40000004100 */
[----:B------:R-:W-:Y:S02]  /*c720*/  HADD2.F32 R40, -RZ, R39.H1_H1 ;  /* 0x30000027ff287230 */ /* 0x000fe40000004100 */
[----:B------:R-:W-:Y:S01]  /*c730*/  FMUL.FTZ R47, R6, R45 ;  /* 0x0000002d062f7220 */ /* 0x000fe20000410000 */
[----:B------:R-:W-:-:S02]  /*c740*/  HADD2.F32 R4, -RZ, R37.H1_H1 ;  /* 0x30000025ff047230 */ /* 0x000fc40000004100 */
[-C--:B------:R-:W-:Y:S01]  /*c750*/  FMUL.FTZ R44, R6, R5.reuse ;  /* 0x00000005062c7220 */ /* 0x080fe20000410000 */
[C---:B------:R-:W-:Y:S01]  /*c760*/  FMUL.FTZ R46, R7.reuse, R40 ;  /* 0x00000028072e7220 */ /* 0x040fe20000410000 */
[C---:B------:R-:W-:Y:S01]  /*c770*/  FFMA.FTZ R6, R42.reuse, R5, -R47 ;  /* 0x000000052a067223 */ /* 0x040fe2000001082f */
[-C--:B------:R-:W-:Y:S01]  /*c780*/  FMUL.FTZ R51, R7, R4.reuse ;  /* 0x0000000407337220 */ /* 0x080fe20000410000 */
[----:B------:R-:W-:Y:S01]  /*c790*/  FFMA.FTZ R45, R42, R45, R44 ;  /* 0x0000002d2a2d7223 */ /* 0x000fe2000001002c */
[C---:B------:R-:W-:Y:S01]  /*c7a0*/  FFMA.FTZ R7, R43.reuse, R4, -R46 ;  /* 0x000000042b077223 */ /* 0x040fe2000001082e */
[----:B------:R-:W-:Y:S01]  /*c7b0*/  F2FP.F16.F32.PACK_AB R4, R48, R49 ;  /* 0x000000313004723e */ /* 0x000fe200000000ff */
[----:B------:R-:W-:Y:S01]  /*c7c0*/  FFMA.FTZ R40, R43, R40, R51 ;  /* 0x000000282b287223 */ /* 0x000fe20000010033 */
[----:B------:R-:W-:Y:S02]  /*c7d0*/  F2FP.F16.F32.PACK_AB R5, R41, R50 ;  /* 0x000000322905723e */ /* 0x000fe400000000ff */
[----:B------:R-:W-:-:S02]  /*c7e0*/  F2FP.F16.F32.PACK_AB R6, R45, R6 ;  /* 0x000000062d06723e */ /* 0x000fc400000000ff */
[----:B------:R-:W-:-:S05]  /*c7f0*/  F2FP.F16.F32.PACK_AB R7, R40, R7 ;  /* 0x000000072807723e */ /* 0x000fca00000000ff */
[----:B------:R1:W-:Y:S02]  /*c800*/  STS.128 [R3+0xc400], R4 ;  /* 0x00c4000403007388 */ /* 0x0003e40000000c00 */
.L_x_585:
[----:B------:R-:W-:Y:S05]  /*c810*/  BSYNC B2 ;  /* 0x0000000000027941 */ /* 0x000fea0003800000 */
.L_x_584:
[----:B------:R-:W-:Y:S04]  /*c820*/  BSSY B2, `(.L_x_586) ;  /* 0x0000028000027945 */ /* 0x000fe80003800000 */
[----:B------:R-:W-:Y:S05]  /*c830*/  @P1 BRA `(.L_x_587) ;  /* 0x0000000000981947 */ /* 0x000fea0003800000 */
[----:B01----:R-:W0:Y:S01]  /*c840*/  LDS.128 R4, [R0] ;  /* 0x0000000000047984 */ /* 0x003e220000000c00 */
        /* <DEDUP_REMOVED lines=36> */
[----:B------:R2:W-:Y:S02]  /*ca90*/  STS.128 [R0], R4 ;  /* 0x0000000400007388 */ /* 0x0005e40000000c00 */
.L_x_587:
[----:B------:R-:W-:Y:S05]  /*caa0*/  BSYNC B2 ;  /* 0x0000000000027941 */ /* 0x000fea0003800000 */
.L_x_586:
[----:B------:R-:W-:Y:S04]  /*cab0*/  BSSY B2, `(.L_x_588) ;  /* 0x0000028000027945 */ /* 0x000fe80003800000 */
[----:B------:R-:W-:Y:S05]  /*cac0*/  @P2 BRA `(.L_x_589) ;  /* 0x0000000000982947 */ /* 0x000fea0003800000 */
[----:B012---:R-:W0:Y:S01]  /*cad0*/  LDS.128 R4, [R3+0x10400] ;  /* 0x0104000003047984 */ /* 0x007e220000000c00 */
        /* <DEDUP_REMOVED lines=37> */
.L_x_589:
[----:B------:R-:W-:Y:S05]  /*cd30*/  BSYNC B2 ;  /* 0x0000000000027941 */ /* 0x000fea0003800000 */
.L_x_588:
[----:B------:R-:W-:Y:S04]  /*cd40*/  BSSY B2, `(.L_x_590) ;  /* 0x0000028000027945 */ /* 0x000fe80003800000 */
[----:B------:R-:W-:Y:S05]  /*cd50*/  @P3 BRA `(.L_x_591) ;  /* 0x0000000000983947 */ /* 0x000fea0003800000 */
[----:B0123--:R-:W0:Y:S01]  /*cd60*/  LDS.128 R4, [R0+0x4000] ;  /* 0x0040000000047984 */ /* 0x00fe220000000c00 */
        /* <DEDUP_REMOVED lines=37> */
.L_x_591:
[----:B------:R-:W-:Y:S05]  /*cfc0*/  BSYNC B2 ;  /* 0x0000000000027941 */ /* 0x000fea0003800000 */
.L_x_590:
[----:B------:R-:W-:Y:S04]  /*cfd0*/  BSSY B2, `(.L_x_592) ;  /* 0x0000028000027945 */ /* 0x000fe80003800000 */
[----:B------:R-:W-:Y:S05]  /*cfe0*/  @P4 BRA `(.L_x_593) ;  /* 0x0000000000984947 */ /* 0x000fea0003800000 */
[----:B01234-:R-:W0:Y:S01]  /*cff0*/  LDS.128 R4, [R3+0x14400] ;  /* 0x0144000003047984 */ /* 0x01fe220000000c00 */
        /* <DEDUP_REMOVED lines=37> */
.L_x_593:
[----:B------:R-:W-:Y:S05]  /*d250*/  BSYNC B2 ;  /* 0x0000000000027941 */ /* 0x000fea0003800000 */
.L_x_592:
        /* <DEDUP_REMOVED lines=39> */
.L_x_583:
[----:B------:R-:W-:Y:S05]  /*d4d0*/  BSYNC B1 ;  /* 0x0000000000017941 */ /* 0x000fea0003800000 */
.L_x_582:
[----:B01234-:R-:W-:-:S05]  /*d4e0*/  VIADD R4, R166, 0x40 ;  /* 0x00000040a6047836 */ /* 0x01ffca0000000000 */
[----:B------:R-:W-:-:S13]  /*d4f0*/  ISETP.GE.AND P0, PT, R4, R9, PT ;  /* 0x000000090400720c */ /* 0x000fda0003f06270 */
[----:B------:R-:W-:Y:S05]  /*d500*/  @P0 BRA `(.L_x_594) ;  /* 0x0000003800f40947 */ /* 0x000fea0003800000 */
[----:B------:R-:W0:Y:S01]  /*d510*/  LDC R4, c[0x0][0x3f4] ;  /* 0x0000fd00ff047b82 */ /* 0x000e220000000800 */
[----:B------:R-:W-:Y:S01]  /*d520*/  BSSY B1, `(.L_x_595) ;  /* 0x000002e000017945 */ /* 0x000fe20003800000 */
[-C--:B0-----:R-:W-:Y:S02]  /*d530*/  ISETP.GE.AND P0, PT, R160, R4.reuse, PT ;  /* 0x00000004a000720c */ /* 0x081fe40003f06270 */
[-C--:B------:R-:W-:Y:S02]  /*d540*/  ISETP.GE.AND P1, PT, R170, R4.reuse, PT ;  /* 0x00000004aa00720c */ /* 0x080fe40003f26270 */
[-C--:B------:R-:W-:Y:S02]  /*d550*/  ISETP.GE.AND P2, PT, R169, R4.reuse, PT ;  /* 0x00000004a900720c */ /* 0x080fe40003f46270 */
[-C--:B------:R-:W-:Y:S02]  /*d560*/  ISETP.GE.AND P3, PT, R172, R4.reuse, PT ;  /* 0x00000004ac00720c */ /* 0x080fe40003f66270 */
[----:B------:R-:W-:-:S02]  /*d570*/  ISETP.GE.AND P4, PT, R171, R4, PT ;  /* 0x00000004ab00720c */ /* 0x000fc40003f86270 */
[----:B------:R-:W-:-:S03]  /*d580*/  ISETP.GE.AND P5, PT, R173, R4, PT ;  /* 0x00000004ad00720c */ /* 0x000fc60003fa6270 */
[----:B------:R-:W-:Y:S10]  /*d590*/  @P0 BRA `(.L_x_596) ;  /* 0x0000000000980947 */ /* 0x000ff40003800000 */
[----:B------:R-:W0:Y:S01]  /*d5a0*/  LDS.128 R4, [R3+0xe400] ;  /* 0x00e4000003047984 */ /* 0x000e220000000c00 */
        /* <DEDUP_REMOVED lines=8> */
[-C--:B------:R-:W-:Y:S01]  /*d630*/  FMUL.FTZ R44, R47, R4.reuse ;  /* 0x000000042f2c7220 */ /* 0x080fe20000410000 */
[C---:B------:R-:W-:Y:S01]  /*d640*/  FMUL.FTZ R46, R45.reuse, R4 ;  /* 0x000000042d2e7220 */ /* 0x040fe20000410000 */
[----:B------:R-:W-:Y:S02]  /*d650*/  HADD2.F32 R41, -RZ, R6.H0_H0 ;  /* 0x20000006ff297230 */ /* 0x000fe40000004100 */
[----:B------:R-:W-:Y:S01]  /*d660*/  FMUL.FTZ R43, R50, R5 ;  /* 0x00000005322b7220 */ /* 0x000fe20000410000 */
[----:B------:R-:W-:Y:S01]  /*d670*/  FFMA.FTZ R4, R45, R9, -R44 ;  /* 0x000000092d047223 */ /* 0x000fe2000001082c */
[----:B------:R-:W-:Y:S01]  /*d680*/  FMUL.FTZ R45, R48, R5 ;  /* 0x00000005302d7220 */ /* 0x000fe20000410000 */
[----:B------:R-:W-:-:S02]  /*d690*/  HADD2.F32 R42, -RZ, R7.H0_H0 ;  /* 0x20000007ff2a7230 */ /* 0x000fc40000004100 */
[----:B------:R-:W-:Y:S01]  /*d6a0*/  FFMA.FTZ R9, R47, R9, R46 ;  /* 0x000000092f097223 */ /* 0x000fe2000001002e */
[-C--:B------:R-:W-:Y:S01]  /*d6b0*/  FFMA.FTZ R5, R48, R40.reuse, -R43 ;  /* 0x0000002830057223 */ /* 0x080fe2000001082b */
[----:B------:R-:W-:Y:S02]  /*d6c0*/  HADD2.F32 R6, -RZ, R6.H1_H1 ;  /* 0x30000006ff067230 */ /* 0x000fe40000004100 */
[----:B------:R-:W-:Y:S01]  /*d6d0*/  FFMA.FTZ R40, R50, R40, R45 ;  /* 0x0000002832287223 */ /* 0x000fe2000001002d */
[----:B------:R-:W-:Y:S01]  /*d6e0*/  HADD2.F32 R7, -RZ, R7.H1_H1 ;  /* 0x30000007ff077230 */ /* 0x000fe20000004100 */
[----:B------:R-:W-:Y:S01]  /*d6f0*/  F2FP.F16.F32.PACK_AB R4, R9, R4 ;  /* 0x000000040904723e */ /* 0x000fe200000000ff */
[----:B------:R-:W-:Y:S02]  /*d700*/  HADD2.F32 R47, -RZ, R38.H1_H1 ;  /* 0x30000026ff2f7230 */ /* 0x000fe40000004100 */
[----:B------:R-:W-:Y:S01]  /*d710*/  HADD2.F32 R48, -RZ, R39.H1_H1 ;  /* 0x30000027ff307230 */ /* 0x000fe20000004100 */
[----:B------:R-:W-:Y:S01]  /*d720*/  F2FP.F16.F32.PACK_AB R5, R40, R5 ;  /* 0x000000052805723e */ /* 0x000fe200000000ff */
[----:B------:R-:W-:-:S02]  /*d730*/  HADD2.F32 R43, -RZ, R35.H1_H1 ;  /* 0x30000023ff2b7230 */ /* 0x000fc40000004100 */
[-C--:B------:R-:W-:Y:S01]  /*d740*/  FMUL.FTZ R38, R47, R6.reuse ;  /* 0x000000062f267220 */ /* 0x080fe20000410000 */
[----:B------:R-:W-:Y:S02]  /*d750*/  HADD2.F32 R46, -RZ, R37.H1_H1 ;  /* 0x30000025ff2e7230 */ /* 0x000fe40000004100 */
[----:B------:R-:W-:Y:S01]  /*d760*/  FMUL.FTZ R35, R48, R7 ;  /* 0x0000000730237220 */ /* 0x000fe20000410000 */
[C---:B------:R-:W-:Y:S01]  /*d770*/  FMUL.FTZ R44, R43.reuse, R6 ;  /* 0x000000062b2c7220 */ /* 0x040fe20000410000 */
[----:B------:R-:W-:Y:S01]  /*d780*/  FFMA.FTZ R6, R43, R41, -R38 ;  /* 0x000000292b067223 */ /* 0x000fe20000010826 */
[C---:B------:R-:W-:Y:S01]  /*d790*/  FMUL.FTZ R37, R46.reuse, R7 ;  /* 0x000000072e257220 */ /* 0x040fe20000410000 */
[-C--:B------:R-:W-:Y:S01]  /*d7a0*/  FFMA.FTZ R7, R46, R42.reuse, -R35 ;  /* 0x0000002a2e077223 */ /* 0x080fe20000010823 */
[----:B------:R-:W-:Y:S02]  /*d7b0*/  FFMA.FTZ R41, R47, R41, R44 ;  /* 0x000000292f297223 */ /* 0x000fe4000001002c */
[----:B------:R-:W-:-:S03]  /*d7c0*/  FFMA.FTZ R42, R48, R42, R37 ;  /* 0x0000002a302a7223 */ /* 0x000fc60000010025 */
[----:B------:R-:W-:Y:S02]  /*d7d0*/  F2FP.F16.F32.PACK_AB R6, R41, R6 ;  /* 0x000000062906723e */ /* 0x000fe400000000ff */
[----:B------:R-:W-:-:S05]  /*d7e0*/  F2FP.F16.F32.PACK_AB R7, R42, R7 ;  /* 0x000000072a07723e */ /* 0x000fca00000000ff */
[----:B------:R0:W-:Y:S02]  /*d7f0*/  STS.128 [R3+0xe400], R4 ;  /* 0x00e4000403007388 */ /* 0x0001e40000000c00 */
.L_x_596:
[----:B------:R-:W-:Y:S05]  /*d800*/  BSYNC B1 ;  /* 0x0000000000017941 */ /* 0x000fea0003800000 */
.L_x_595:
[----:B------:R-:W-:Y:S04]  /*d810*/  BSSY B1, `(.L_x_597) ;  /* 0x0000028000017945 */ /* 0x000fe80003800000 */
[----:B------:R-:W-:Y:S05]  /*d820*/  @P1 BRA `(.L_x_598) ;  /* 0x0000000000981947 */ /* 0x000fea0003800000 */
        /* <DEDUP_REMOVED lines=10> */
[----:B------:R-:W-:Y:S01]  /*d8d0*/  FMUL.FTZ R42, R39, R4 ;  /* 0x00000004272a7220 */ /* 0x000fe20000410000 */
[----:B------:R-:W-:Y:S02]  /*d8e0*/  HADD2.F32 R37, -RZ, R6.H0_H0 ;  /* 0x20000006ff257230 */ /* 0x000fe40000004100 */
[----:B------:R-:W-:Y:S01]  /*d8f0*/  FMUL.FTZ R44, R45, R5 ;  /* 0x000000052d2c7220 */ /* 0x000fe20000410000 */
[----:B------:R-:W-:Y:S01]  /*d900*/  FFMA.FTZ R4, R39, R9, -R40 ;  /* 0x0000000927047223 */ /* 0x000fe20000010828 */
[----:B------:R-:W-:Y:S01]  /*d910*/  FMUL.FTZ R40, R41, R5 ;  /* 0x0000000529287220 */ /* 0x000fe20000410000 */
[----:B------:R-:W-:-:S02]  /*d920*/  HADD2.F32 R38, -RZ, R7.H0_H0 ;  /* 0x20000007ff267230 */ /* 0x000fc40000004100 */
[----:B------:R-:W-:Y:S01]  /*d930*/  FFMA.FTZ R5, R41, R35, -R44 ;  /* 0x0000002329057223 */ /* 0x000fe2000001082c */
[----:B------:R-:W-:Y:S02]  /*d940*/  HADD2.F32 R6, -RZ, R6.H1_H1 ;  /* 0x30000006ff067230 */ /* 0x000fe40000004100 */
[----:B------:R-:W-:Y:S01]  /*d950*/  FFMA.FTZ R9, R43, R9, R42 ;  /* 0x000000092b097223 */ /* 0x000fe2000001002a */
[----:B------:R-:W-:Y:S02]  /*d960*/  HADD2.F32 R7, -RZ, R7.H1_H1 ;  /* 0x30000007ff077230 */ /* 0x000fe40000004100 */
[----:B------:R-:W-:Y:S01]  /*d970*/  FFMA.FTZ R40, R45, R35, R40 ;  /* 0x000000232d287223 */ /* 0x000fe20000010028 */
[----:B------:R-:W-:Y:S02]  /*d980*/  HADD2.F32 R41, -RZ, R33.H1_H1 ;  /* 0x30000021ff297230 */ /* 0x000fe40000004100 */
[----:B------:R-:W-:Y:S01]  /*d990*/  HADD2.F32 R44, -RZ, R34.H1_H1 ;  /* 0x30000022ff2c7230 */ /* 0x000fe20000004100 */
[----:B------:R-:W-:Y:S01]  /*d9a0*/  F2FP.F16.F32.PACK_AB R4, R9, R4 ;  /* 0x000000040904723e */ /* 0x000fe200000000ff */
[----:B------:R-:W-:Y:S01]  /*d9b0*/  HADD2.F32 R39, -RZ, R31.H1_H1 ;  /* 0x3000001fff277230 */ /* 0x000fe20000004100 */
[----:B------:R-:W-:Y:S01]  /*d9c0*/  F2FP.F16.F32.PACK_AB R5, R40, R5 ;  /* 0x000000052805723e */ /* 0x000fe200000000ff */
[----:B------:R-:W-:-:S02]  /*d9d0*/  HADD2.F32 R42, -RZ, R32.H1_H1 ;  /* 0x30000020ff2a7230 */ /* 0x000fc40000004100 */
[-C--:B------:R-:W-:Y:S01]  /*d9e0*/  FMUL.FTZ R32, R41, R6.reuse ;  /* 0x0000000629207220 */ /* 0x080fe20000410000 */
[-C--:B------:R-:W-:Y:S01]  /*d9f0*/  FMUL.FTZ R31, R44, R7.reuse ;  /* 0x000000072c1f7220 */ /* 0x080fe20000410000 */
[C---:B------:R-:W-:Y:S01]  /*da00*/  FMUL.FTZ R34, R39.reuse, R6 ;  /* 0x0000000627227220 */ /* 0x040fe20000410000 */
[C---:B------:R-:W-:Y:S01]  /*da10*/  FMUL.FTZ R33, R42.reuse, R7 ;  /* 0x000000072a217220 */ /* 0x040fe20000410000 */
[-C--:B------:R-:W-:Y:S01]  /*da20*/  FFMA.FTZ R6, R39, R37.reuse, -R32 ;  /* 0x0000002527067223 */ /* 0x080fe20000010820 */
[-C--:B------:R-:W-:Y:S01]  /*da30*/  FFMA.FTZ R7, R42, R38.reuse, -R31 ;  /* 0x000000262a077223 */ /* 0x080fe2000001081f */
[----:B------:R-:W-:Y:S01]  /*da40*/  FFMA.FTZ R37, R41, R37, R34 ;  /* 0x0000002529257223 */ /* 0x000fe20000010022 */
[----:B------:R-:W-:-:S04]  /*da50*/  FFMA.FTZ R38, R44, R38, R33 ;  /* 0x000000262c267223 */ /* 0x000fc80000010021 */
[----:B------:R-:W-:Y:S02]  /*da60*/  F2FP.F16.F32.PACK_AB R6, R37, R6 ;  /* 0x000000062506723e */ /* 0x000fe400000000ff */
[----:B------:R-:W-:-:S05]  /*da70*/  F2FP.F16.F32.PACK_AB R7, R38, R7 ;  /* 0x000000072607723e */ /* 0x000fca00000000ff */
[----:B------:R1:W-:Y:S02]  /*da80*/  STS.128 [R0+0x2000], R4 ;  /* 0x0020000400007388 */ /* 0x0003e40000000c00 */
.L_x_598:
[----:B------:R-:W-:Y:S05]  /*da90*/  BSYNC B1 ;  /* 0x0000000000017941 */ /* 0x000fea0003800000 */
.L_x_597:
[----:B------:R-:W-:Y:S04]  /*daa0*/  BSSY B1, `(.L_x_599) ;  /* 0x0000028000017945 */ /* 0x000fe80003800000 */
[----:B------:R-:W-:Y:S05]  /*dab0*/  @P2 BRA `(.L_x_600) ;  /* 0x0000000000982947 */ /* 0x000fea0003800000 */
[----:B01----:R-:W0:Y:S01]  /*dac0*/  LDS.128 R4, [R3+0x12400] ;  /* 0x0124000003047984 */ /* 0x003e220000000c00 */
        /* <DEDUP_REMOVED lines=27> */
[C---:B------:R-:W-:Y:S01]  /*dc80*/  FMUL.FTZ R29, R38.reuse, R6 ;  /* 0x00000006261d7220 */ /* 0x040fe20000410000 */
[-C--:B------:R-:W-:Y:S01]  /*dc90*/  FMUL.FTZ R28, R37, R7.reuse ;  /* 0x00000007251c7220 */ /* 0x080fe20000410000 */
[-C--:B------:R-:W-:Y:S01]  /*dca0*/  FFMA.FTZ R6, R38, R32.reuse, -R27 ;  /* 0x0000002026067223 */ /* 0x080fe2000001081b */
[C---:B------:R-:W-:Y:S01]  /*dcb0*/  FMUL.FTZ R30, R35.reuse, R7 ;  /* 0x00000007231e7220 */ /* 0x040fe20000410000 */
[----:B------:R-:W-:Y:S01]  /*dcc0*/  FFMA.FTZ R29, R40, R32, R29 ;  /* 0x00000020281d7223 */ /* 0x000fe2000001001d */
[-C--:B------:R-:W-:Y:S02]  /*dcd0*/  FFMA.FTZ R7, R35, R33.reuse, -R28 ;  /* 0x0000002123077223 */ /* 0x080fe4000001081c */
[----:B------:R-:W-:-:S02]  /*dce0*/  FFMA.FTZ R30, R37, R33, R30 ;  /* 0x00000021251e7223 */ /* 0x000fc4000001001e */
[----:B------:R-:W-:-:S03]  /*dcf0*/  F2FP.F16.F32.PACK_AB R6, R29, R6 ;  /* 0x000000061d06723e */ /* 0x000fc600000000ff */
[----:B------:R-:W-:-:S05]  /*dd00*/  F2FP.F16.F32.PACK_AB R7, R30, R7 ;  /* 0x000000071e07723e */ /* 0x000fca00000000ff */
[----:B------:R2:W-:Y:S02]  /*dd10*/  STS.128 [R3+0x12400], R4 ;  /* 0x0124000403007388 */ /* 0x0005e40000000c00 */
.L_x_600:
[----:B------:R-:W-:Y:S05]  /*dd20*/  BSYNC B1 ;  /* 0x0000000000017941 */ /* 0x000fea0003800000 */
.L_x_599:
        /* <DEDUP_REMOVED lines=40> */
.L_x_602:
[----:B------:R-:W-:Y:S05]  /*dfb0*/  BSYNC B1 ;  /* 0x0000000000017941 */ /* 0x000fea0003800000 */
.L_x_601:
        /* <DEDUP_REMOVED lines=40> */
.L_x_604:
[----:B------:R-:W-:Y:S05]  /*e240*/  BSYNC B1 ;  /* 0x0000000000017941 */ /* 0x000fea0003800000 */
.L_x_603:
        /* <DEDUP_REMOVED lines=38> */
[----:B------:R0:W-:Y:S01]  /*e4b0*/  STS.128 [R0+0xa000], R4 ;  /* 0x00a0000400007388 */ /* 0x0001e20000000c00 */
[----:B------:R-:W-:Y:S05]  /*e4c0*/  BRA `(.L_x_594) ;  /* 0x0000002c00047947 */ /* 0x000fea0003800000 */
.L_x_576:
[----:B------:R-:W-:-:S03]  /*e4d0*/  UMOV UR4, 0xffffffff ;  /* 0xffffffff00047882 */ /* 0x000fc60000000000 */
[----:B------:R-:W-:Y:S05]  /*e4e0*/  BRA.DIV UR4, `(.L_x_605) ;  /* 0x0000012a04407947 */ /* 0x000fea000b800000 */
[----:B------:R0:W1:Y:S04]  /*e4f0*/  SHFL.IDX PT, R3, R24, RZ, 0x1c1f ;  /* 0x001c1fff18037589 */ /* 0x00006800000e0000 */
[----:B------:R0:W2:Y:S04]  /*e500*/  SHFL.IDX PT, R0, R38, RZ, 0x1c1f ;  /* 0x001c1fff26007589 */ /* 0x0000a800000e0000 */
[----:B------:R0:W4:Y:S04]  /*e510*/  SHFL.IDX PT, R37, R41, RZ, 0x1c1f ;  /* 0x001c1fff29257589 */ /* 0x00012800000e0000 */
[----:B------:R-:W0:Y:S02]  /*e520*/  SHFL.IDX PT, R40, R40, RZ, 0x1c1f ;  /* 0x001c1fff28287589 */ /* 0x000e2400000e0000 */
.L_x_831:
[----:B------:R-:W-:Y:S01]  /*e530*/  ULDC UR4, c[0x0][0x448] ;  /* 0x0001120000047ab9 */ /* 0x000fe20000000800 */
[----:B------:R-:W-:Y:S01]  /*e540*/  BSSY B1, `(.L_x_606) ;  /* 0x0000039000017945 */ /* 0x000fe20003800000 */
[----:B------:R-:W-:Y:S01]  /*e550*/  IMAD R43, R143, UR4, RZ ;  /* 0x000000048f2b7c24 */ /* 0x000fe2000f8e02ff */
[----:B------:R-:W-:Y:S02]  /*e560*/  CS2R R4, SRZ ;  /* 0x0000000000047805 */ /* 0x000fe4000001ff00 */
[----:B------:R-:W-:Y:S02]  /*e570*/  CS2R R8, SRZ ;  /* 0x0000000000087805 */ /* 0x000fe4000001ff00 */
[----:B------:R-:W-:Y:S02]  /*e580*/  CS2R R10, SRZ ;  /* 0x00000000000a7805 */ /* 0x000fe4000001ff00 */
[----:B------:R-:W-:Y:S02]  /*e590*/  CS2R R12, SRZ ;  /* 0x00000000000c7805 */ /* 0x000fe4000001ff00 */
[----:B------:R-:W-:Y:S01]  /*e5a0*/  ISETP.GE.AND P0, PT, R6, R43, PT ;  /* 0x0000002b0600720c */ /* 0x000fe20003f06270 */
[----:B------:R-:W-:Y:S01]  /*e5b0*/  IMAD R43, R145, -0x80, R43 ;  /* 0xffffff80912b7824 */ /* 0x000fe200078e022b */
[----:B------:R-:W-:-:S02]  /*e5c0*/  CS2R R6, SRZ ;  /* 0x0000000000067805 */ /* 0x000fc4000001ff00 */
[----:B------:R-:W-:Y:S02]  /*e5d0*/  CS2R R14, SRZ ;  /* 0x00000000000e7805 */ /* 0x000fe4000001ff00 */
[----:B0-----:R-:W-:Y:S02]  /*e5e0*/  CS2R R24, SRZ ;  /* 0x0000000000187805 */ /* 0x001fe4000001ff00 */
[----:B------:R-:W-:Y:S02]  /*e5f0*/  CS2R R26, SRZ ;  /* 0x00000000001a7805 */ /* 0x000fe4000001ff00 */
[----:B------:R-:W-:Y:S02]  /*e600*/  CS2R R28, SRZ ;  /* 0x00000000001c7805 */ /* 0x000fe4000001ff00 */
[----:B---3--:R-:W-:Y:S02]  /*e610*/  CS2R R30, SRZ ;  /* 0x00000000001e7805 */ /* 0x008fe4000001ff00 */
[----:B------:R-:W-:-:S02]  /*e620*/  CS2R R32, SRZ ;  /* 0x0000000000207805 */ /* 0x000fc4000001ff00 */
[----:B------:R-:W-:Y:S01]  /*e630*/  CS2R R34, SRZ ;  /* 0x0000000000227805 */ /* 0x000fe2000001ff00 */
[----:B------:R-:W-:Y:S06]  /*e640*/  @P0 BRA `(.L_x_607) ;  /* 0x0000000000a00947 */ /* 0x000fec0003800000 */
[C---:B------:R-:W-:Y:S01]  /*e650*/  VIADD R4, R16.reuse, 0x20 ;  /* 0x0000002010047836 */ /* 0x040fe20000000000 */
[C---:B------:R-:W-:Y:S01]  /*e660*/  IADD3 R5, R16.reuse, 0x40, RZ ;  /* 0x0000004010057810 */ /* 0x040fe20007ffe0ff */
[----:B------:R-:W-:Y:S01]  /*e670*/  ULDC UR4, c[0x0][0x3f4] ;  /* 0x0000fd0000047ab9 */ /* 0x000fe20000000800 */
[----:B-1----:R-:W-:Y:S01]  /*e680*/  MOV R7, R3 ;  /* 0x0000000300077202 */ /* 0x002fe20000000f00 */
[----:B--2---:R-:W-:Y:S01]  /*e690*/  IMAD.MOV.U32 R6, RZ, RZ, R0 ;  /* 0x000000ffff067224 */ /* 0x004fe200078e0000 */
[----:B------:R-:W-:Y:S01]  /*e6a0*/  ISETP.GE.AND P2, PT, R16, UR4, PT ;  /* 0x0000000410007c0c */ /* 0x000fe2000bf46270 */
[----:B----4-:R-:W-:Y:S01]  /*e6b0*/  IMAD.MOV.U32 R9, RZ, RZ, R37 ;  /* 0x000000ffff097224 */ /* 0x010fe200078e0025 */
[----:B------:R-:W-:Y:S02]  /*e6c0*/  ISETP.GE.AND P3, PT, R4, UR4, PT ;  /* 0x0000000404007c0c */ /* 0x000fe4000bf66270 */
[----:B------:R-:W-:Y:S02]  /*e6d0*/  CS2R R28, SRZ ;  /* 0x00000000001c7805 */ /* 0x000fe4000001ff00 */
[----:B------:R-:W-:-:S02]  /*e6e0*/  ISETP.GE.AND P4, PT, R5, UR4, PT ;  /* 0x0000000405007c0c */ /* 0x000fc4000bf86270 */
[----:B------:R-:W-:Y:S02]  /*e6f0*/  CS2R R30, SRZ ;  /* 0x00000000001e7805 */ /* 0x000fe4000001ff00 */
[----:B------:R-:W-:Y:S02]  /*e700*/  MOV R8, R40 ;  /* 0x0000002800087202 */ /* 0x000fe40000000f00 */
[----:B------:R-:W-:Y:S02]  /*e710*/  CS2R R10, SRZ ;  /* 0x00000000000a7805 */ /* 0x000fe4000001ff00 */
[----:B------:R-:W-:Y:S02]  /*e720*/  CS2R R32, SRZ ;  /* 0x0000000000207805 */ /* 0x000fe4000001ff00 */
[----:B------:R-:W-:Y:S01]  /*e730*/  CS2R R34, SRZ ;  /* 0x0000000000227805 */ /* 0x000fe2000001ff00 */
[----:B------:R-:W-:Y:S02]  /*e740*/  @!P2 IMAD.SHL.U32 R39, R16, 0x2, RZ ;  /* 0x000000021027a824 */ /* 0x000fe400078e00ff */
[----:B------:R-:W-:-:S02]  /*e750*/  @!P3 IMAD.SHL.U32 R13, R163, 0x8, RZ ;  /* 0x00000008a30db824 */ /* 0x000fc400078e00ff */
[----:B------:R-:W-:Y:S01]  /*e760*/  @!P4 IMAD.SHL.U32 R41, R164, 0x8, RZ ;  /* 0x00000008a429c824 */ /* 0x000fe200078e00ff */
[-C--:B------:R-:W-:Y:S01]  /*e770*/  @!P2 IADD3 R38, P1, R40, R39.reuse, RZ ;  /* 0x000000272826a210 */ /* 0x080fe20007f3e0ff */
[----:B------:R-:W-:Y:S01]  /*e780*/  @!P3 IMAD.WIDE R4, R13, 0x2, R6 ;  /* 0x000000020d04b825 */ /* 0x000fe200078e0206 */
[----:B------:R-:W-:Y:S02]  /*e790*/  @!P2 IADD3 R20, P0, R0, R39, RZ ;  /* 0x000000270014a210 */ /* 0x000fe40007f1e0ff */
[----:B------:R-:W-:Y:S01]  /*e7a0*/  @!P2 SHF.L.U64.HI R0, R16, 0x1, R17 ;  /* 0x000000011000a819 */ /* 0x000fe20000010211 */
[----:B------:R-:W-:Y:S01]  /*e7b0*/  @!P4 IMAD.WIDE R6, R41, 0x2, R6 ;  /* 0x000000022906c825 */ /* 0x000fe200078e0206 */
[----:B------:R0:W5:Y:S01]  /*e7c0*/  @!P3 LD.E.128 R28, desc[UR56][R4.64] ;  /* 0x00000038041cb980 */ /* 0x000162000c101d00 */
[----:B------:R-:W-:Y:S02]  /*e7d0*/  CS2R R14, SRZ ;  /* 0x00000000000e7805 */ /* 0x000fe4000001ff00 */
[----:B------:R-:W-:Y:S01]  /*e7e0*/  CS2R R24, SRZ ;  /* 0x0000000000187805 */ /* 0x000fe2000001ff00 */
[----:B------:R-:W-:Y:S01]  /*e7f0*/  @!P3 IMAD.WIDE R12, R13, 0x2, R8 ;  /* 0x000000020d0cb825 */ /* 0x000fe200078e0208 */
[----:B------:R1:W5:Y:S01]  /*e800*/  @!P4 LD.E.128 R32, desc[UR56][R6.64] ;  /* 0x000000380620c980 */ /* 0x000362000c101d00 */
[----:B------:R-:W-:-:S02]  /*e810*/  CS2R R26, SRZ ;  /* 0x00000000001a7805 */ /* 0x000fc4000001ff00 */
[----:B------:R-:W-:Y:S01]  /*e820*/  @!P2 IADD3.X R39, R37, R0, RZ, P1, !PT ;  /* 0x000000002527a210 */ /* 0x000fe20000ffe4ff */
[----:B------:R-:W-:Y:S01]  /*e830*/  @!P4 IMAD.WIDE R40, R41, 0x2, R8 ;  /* 0x000000022928c825 */ /* 0x000fe200078e0208 */
[----:B------:R-:W-:Y:S02]  /*e840*/  CS2R R8, SRZ ;  /* 0x0000000000087805 */ /* 0x000fe4000001ff00 */
[----:B0-----:R-:W-:Y:S01]  /*e850*/  CS2R R4, SRZ ;  /* 0x0000000000047805 */ /* 0x001fe2000001ff00 */
[----:B------:R-:W-:-:S03]  /*e860*/  @!P2 IMAD.X R21, R3, 0x1, R0, P0 ;  /* 0x000000010315a824 */ /* 0x000fc600000e0600 */
[----:B------:R0:W5:Y:S01]  /*e870*/  @!P3 LD.E.128 R8, desc[UR56][R12.64] ;  /* 0x000000380c08b980 */ /* 0x000162000c101d00 */
[----:B-1----:R-:W-:-:S03]  /*e880*/  CS2R R6, SRZ ;  /* 0x0000000000067805 */ /* 0x002fc6000001ff00 */
[----:B------:R3:W5:Y:S04]  /*e890*/  @!P2 LD.E.128 R24, desc[UR56][R20.64] ;  /* 0x000000381418a980 */ /* 0x000768000c101d00 */
[----:B------:R3:W5:Y:S01]  /*e8a0*/  @!P2 LD.E.128 R4, desc[UR56][R38.64] ;  /* 0x000000382604a980 */ /* 0x000762000c101d00 */
[----:B0-----:R-:W-:-:S06]  /*e8b0*/  CS2R R12, SRZ ;  /* 0x00000000000c7805 */ /* 0x001fcc000001ff00 */
[----:B------:R3:W5:Y:S02]  /*e8c0*/  @!P4 LD.E.128 R12, desc[UR56][R40.64] ;  /* 0x00000038280cc980 */ /* 0x000764000c101d00 */
.L_x_607:
[----:B------:R-:W-:Y:S05]  /*e8d0*/  BSYNC B1 ;  /* 0x0000000000017941 */ /* 0x000fea0003800000 */
.L_x_606:
[----:B--2--5:R-:W-:Y:S01]  /*e8e0*/  IMAD.MOV.U32 R0, RZ, RZ, R24 ;  /* 0x000000ffff007224 */ /* 0x024fe200078e0018 */
[----:B------:R-:W-:Y:S01]  /*e8f0*/  SHF.R.U64 R50, R32, 0x10, R33 ;  /* 0x0000001020327819 */ /* 0x000fe20000001221 */
[----:B---3--:R-:W-:Y:S01]  /*e900*/  IMAD.MOV.U32 R20, RZ, RZ, R25 ;  /* 0x000000ffff147224 */ /* 0x008fe200078e0019 */
[--C-:B------:R-:W-:Y:S01]  /*e910*/  SHF.R.U32.HI R51, RZ, 0x10, R33.reuse ;  /* 0x00000010ff337819 */ /* 0x100fe20000011621 */
[----:B------:R-:W-:Y:S01]  /*e920*/  IMAD.MOV.U32 R40, RZ, RZ, R33 ;  /* 0x000000ffff287224 */ /* 0x000fe200078e0021 */
[----:B------:R-:W-:Y:S01]  /*e930*/  SHF.R.U64 R52, R34, 0x10, R35 ;  /* 0x0000001022347819 */ /* 0x000fe20000001223 */
[----:B------:R-:W-:Y:S01]  /*e940*/  IMAD.MOV.U32 R33, RZ, RZ, R34 ;  /* 0x000000ffff217224 */ /* 0x000fe200078e0022 */
[----:B------:R-:W-:Y:S01]  /*e950*/  PRMT R34, R0, 0x5410, R20 ;  /* 0x0000541000227816 */ /* 0x000fe20000000014 */
[--C-:B-1----:R-:W-:Y:S01]  /*e960*/  IMAD.MOV.U32 R3, RZ, RZ, R5.reuse ;  /* 0x000000ffff037224 */ /* 0x102fe200078e0005 */
[C---:B------:R-:W-:Y:S01]  /*e970*/  LEA.HI R0, R191.reuse, R191, RZ, 0x1 ;  /* 0x000000bfbf007211 */ /* 0x040fe200078f08ff */
[----:B------:R-:W-:Y:S01]  /*e980*/  IMAD.MOV.U32 R39, RZ, RZ, R4 ;  /* 0x000000ffff277224 */ /* 0x000fe200078e0004 */
[----:B------:R-:W-:Y:S01]  /*e990*/  SHF.R.U64 R54, R4, 0x10, R5 ;  /* 0x0000001004367819 */ /* 0x000fe20000001205 */
[----:B------:R-:W-:Y:S01]  /*e9a0*/  IMAD.MOV.U32 R4, RZ, RZ, R7 ;  /* 0x000000ffff047224 */ /* 0x000fe200078e0007 */
[----:B------:R-:W-:Y:S01]  /*e9b0*/  LOP3.LUT R0, R0, 0xfffffffe, RZ, 0xc0, !PT ;  /* 0xfffffffe00007812 */ /* 0x000fe200078ec0ff */
[----:B------:R-:W-:Y:S01]  /*e9c0*/  IMAD.MOV.U32 R21, RZ, RZ, R14 ;  /* 0x000000ffff157224 */ /* 0x000fe200078e000e */
[----:B------:R-:W-:Y:S01]  /*e9d0*/  SHF.R.U32.HI R55, RZ, 0x10, R5 ;  /* 0x00000010ff377819 */ /* 0x000fe20000011605 */
[----:B------:R-:W-:Y:S01]  /*e9e0*/  BSSY B1, `(.L_x_608) ;  /* 0x0000040000017945 */ /* 0x000fe20003800000 */
[--C-:B------:R-:W-:Y:S01]  /*e9f0*/  SHF.R.U64 R38, R24, 0x10, R25.reuse ;  /* 0x0000001018267819 */ /* 0x100fe20000001219 */
[----:B------:R-:W-:Y:S01]  /*ea00*/  IMAD.IADD R0, R191, 0x1, -R0 ;  /* 0x00000001bf007824 */ /* 0x000fe200078e0a00 */
[----:B------:R-:W-:Y:S01]  /*ea10*/  SHF.R.U32.HI R44, RZ, 0x10, R25 ;  /* 0x00000010ff2c7819 */ /* 0x000fe20000011619 */
[----:B------:R-:W-:Y:S01]  /*ea20*/  IMAD.MOV.U32 R24, RZ, RZ, R27 ;  /* 0x000000ffff187224 */ /* 0x000fe200078e001b */
[----:B----4-:R-:W-:-:S02]  /*ea30*/  MOV R37, R26 ;  /* 0x0000001a00257202 */ /* 0x010fc40000000f00 */
[----:B------:R-:W-:Y:S02]  /*ea40*/  SHF.L.U32 R5, R0, 0x1f, RZ ;  /* 0x0000001f00057819 */ /* 0x000fe400000006ff */
[----:B------:R-:W-:Y:S01]  /*ea50*/  SHF.R.U64 R45, R26, 0x10, R27 ;  /* 0x000000101a2d7819 */ /* 0x000fe2000000121b */
[----:B------:R-:W-:Y:S01]  /*ea60*/  IMAD.MOV.U32 R26, RZ, RZ, R28 ;  /* 0x000000ffff1a7224 */ /* 0x000fe200078e001c */
[----:B------:R-:W0:Y:S01]  /*ea70*/  SYNCS.PHASECHK.TRANS64.TRYWAIT P0, [R2+URZ+0x2a800], R5 ;  /* 0x02a80005020075a7 */ /* 0x000e22000800017f */
[----:B------:R-:W-:Y:S02]  /*ea80*/  MOV R25, R29 ;  /* 0x0000001d00197202 */ /* 0x000fe40000000f00 */
[--C-:B------:R-:W-:Y:S01]  /*ea90*/  SHF.R.U64 R46, R28, 0x10, R29.reuse ;  /* 0x000000101c2e7819 */ /* 0x100fe2000000121d */
[----:B------:R-:W-:Y:S01]  /*eaa0*/  IMAD.MOV.U32 R28, RZ, RZ, R30 ;  /* 0x000000ffff1c7224 */ /* 0x000fe200078e001e */
[----:B------:R-:W-:Y:S01]  /*eab0*/  SHF.R.U32.HI R47, RZ, 0x10, R29 ;  /* 0x00000010ff2f7819 */ /* 0x000fe2000001161d */
[--C-:B------:R-:W-:Y:S01]  /*eac0*/  IMAD.MOV.U32 R29, RZ, RZ, R31.reuse ;  /* 0x000000ffff1d7224 */ /* 0x100fe200078e001f */
[--C-:B------:R-:W-:Y:S01]  /*ead0*/  SHF.R.U64 R48, R30, 0x10, R31.reuse ;  /* 0x000000101e307819 */ /* 0x100fe2000000121f */
[----:B------:R-:W-:Y:S01]  /*eae0*/  IMAD.MOV.U32 R30, RZ, RZ, R8 ;  /* 0x000000ffff1e7224 */ /* 0x000fe200078e0008 */
[----:B------:R-:W-:-:S02]  /*eaf0*/  SHF.R.U32.HI R49, RZ, 0x10, R31 ;  /* 0x00000010ff317819 */ /* 0x000fc4000001161f */
[----:B------:R-:W-:Y:S02]  /*eb00*/  MOV R41, R6 ;  /* 0x0000000600297202 */ /* 0x000fe40000000f00 */
[--C-:B------:R-:W-:Y:S02]  /*eb10*/  SHF.R.U64 R56, R6, 0x10, R7.reuse ;  /* 0x0000001006387819 */ /* 0x100fe40000001207 */
[----:B------:R-:W-:Y:S01]  /*eb20*/  MOV R31, R32 ;  /* 0x00000020001f7202 */ /* 0x000fe20000000f00 */
[----:B------:R-:W-:Y:S01]  /*eb30*/  IMAD.MOV.U32 R32, RZ, RZ, R10 ;  /* 0x000000ffff207224 */ /* 0x000fe200078e000a */
[----:B------:R-:W-:Y:S01]  /*eb40*/  SHF.R.U32.HI R57, RZ, 0x10, R7 ;  /* 0x00000010ff397819 */ /* 0x000fe20000011607 */
[----:B------:R-:W-:Y:S01]  /*eb50*/  IMAD.MOV.U32 R7, RZ, RZ, R11 ;  /* 0x000000ffff077224 */ /* 0x000fe200078e000b */
[----:B------:R-:W-:Y:S02]  /*eb60*/  MOV R6, R9 ;  /* 0x0000000900067202 */ /* 0x000fe40000000f00 */
[----:B------:R-:W-:-:S02]  /*eb70*/  SHF.R.U64 R58, R8, 0x10, R9 ;  /* 0x00000010083a7819 */ /* 0x000fc40000001209 */
[----:B------:R-:W-:Y:S01]  /*eb80*/  SHF.R.U32.HI R59, RZ, 0x10, R9 ;  /* 0x00000010ff3b7819 */ /* 0x000fe20000011609 */
[----:B------:R-:W-:Y:S01]  /*eb90*/  IMAD.MOV.U32 R9, RZ, RZ, R13 ;  /* 0x000000ffff097224 */ /* 0x000fe200078e000d */
[----:B------:R-:W-:Y:S02]  /*eba0*/  SHF.R.U32.HI R27, RZ, 0x10, R27 ;  /* 0x00000010ff1b7819 */ /* 0x000fe4000001161b */
[----:B------:R-:W-:Y:S02]  /*ebb0*/  MOV R42, R35 ;  /* 0x00000023002a7202 */ /* 0x000fe40000000f00 */
[----:B------:R-:W-:Y:S02]  /*ebc0*/  SHF.R.U64 R60, R10, 0x10, R11 ;  /* 0x000000100a3c7819 */ /* 0x000fe4000000120b */
[----:B------:R-:W-:Y:S02]  /*ebd0*/  PRMT R39, R39, 0x5410, R3 ;  /* 0x0000541027277816 */ /* 0x000fe40000000003 */
[----:B------:R-:W-:-:S02]  /*ebe0*/  SHF.R.U32.HI R53, RZ, 0x10, R35 ;  /* 0x00000010ff357819 */ /* 0x000fc40000011623 */
[----:B------:R-:W-:Y:S02]  /*ebf0*/  SHF.R.U32.HI R11, RZ, 0x10, R11 ;  /* 0x00000010ff0b7819 */ /* 0x000fe4000001160b */
[----:B------:R-:W-:Y:S02]  /*ec00*/  MOV R8, R12 ;  /* 0x0000000c00087202 */ /* 0x000fe40000000f00 */
[--C-:B------:R-:W-:Y:S02]  /*ec10*/  SHF.R.U64 R61, R12, 0x10, R13.reuse ;  /* 0x000000100c3d7819 */ /* 0x100fe4000000120d */
[----:B------:R-:W-:Y:S02]  /*ec20*/  SHF.R.U32.HI R62, RZ, 0x10, R13 ;  /* 0x00000010ff3e7819 */ /* 0x000fe4000001160d */
[----:B------:R-:W-:Y:S02]  /*ec30*/  MOV R10, R15 ;  /* 0x0000000f000a7202 */ /* 0x000fe40000000f00 */
[----:B------:R-:W-:-:S02]  /*ec40*/  VIMNMX R3, R43, 0x80, PT ;  /* 0x000000802b037848 */ /* 0x000fc40003fe0100 */
[----:B------:R-:W-:Y:S02]  /*ec50*/  PRMT R35, R38, 0x5410, R44 ;  /* 0x0000541026237816 */ /* 0x000fe4000000002c */
[--C-:B------:R-:W-:Y:S02]  /*ec60*/  SHF.R.U64 R63, R14, 0x10, R15.reuse ;  /* 0x000000100e3f7819 */ /* 0x100fe4000000120f */
[----:B------:R-:W-:Y:S02]  /*ec70*/  SHF.R.U32.HI R64, RZ, 0x10, R15 ;  /* 0x00000010ff407819 */ /* 0x000fe4000001160f */
        /* <DEDUP_REMOVED lines=17> */
[----:B------:R-:W-:Y:S02]  /*ed90*/  ISETP.GE.AND P1, PT, R166, R3, PT ;  /* 0x00000003a600720c */ /* 0x000fe40003f26270 */
[----:B------:R-:W-:Y:S02]  /*eda0*/  PRMT R15, R8, 0x5410, R9 ;  /* 0x00005410080f7816 */ /* 0x000fe40000000009 */
[----:B------:R-:W-:Y:S02]  /*edb0*/  PRMT R20, R61, 0x5410, R62 ;  /* 0x000054103d147816 */ /* 0x000fe4000000003e */
[----:B------:R-:W-:Y:S01]  /*edc0*/  PRMT R21, R21, 0x5410, R10 ;  /* 0x0000541015157816 */ /* 0x000fe2000000000a */
[----:B0-----:R-:W-:Y:S06]  /*edd0*/  @!P0 BRA `(.L_x_609) ;  /* 0x0000012000788947 */ /* 0x001fec0003800000 */
.L_x_832:
[----:B------:R-:W-:Y:S05]  /*ede0*/  BSYNC B1 ;  /* 0x0000000000017941 */ /* 0x000fea0003800000 */
.L_x_608:
[----:B------:R-:W-:Y:S01]  /*edf0*/  BSSY B1, `(.L_x_610) ;  /* 0x0000118000017945 */ /* 0x000fe20003800000 */
[----:B------:R-:W-:-:S03]  /*ee00*/  PRMT R24, R63, 0x5410, R64 ;  /* 0x000054103f187816 */ /* 0x000fc60000000040 */
[----:B------:R-:W-:Y:S05]  /*ee10*/  @P1 BRA `(.L_x_611) ;  /* 0x0000001000541947 */ /* 0x000fea0003800000 */
[----:B------:R-:W1:Y:S01]  /*ee20*/  LDC R25, c[0x0][0x3f4] ;  /* 0x0000fd00ff197b82 */ /* 0x000e620000000800 */
[C---:B------:R-:W-:Y:S01]  /*ee30*/  VIADD R4, R16.reuse, 0x20 ;  /* 0x0000002010047836 */ /* 0x040fe20000000000 */
[C---:B------:R-:W-:Y:S01]  /*ee40*/  IADD3 R6, R16.reuse, 0x40, RZ ;  /* 0x0000004010067810 */ /* 0x040fe20007ffe0ff */
[----:B------:R-:W-:Y:S01]  /*ee50*/  BSSY B2, `(.L_x_612) ;  /* 0x000005f000027945 */ /* 0x000fe20003800000 */
[-C--:B-1----:R-:W-:Y:S02]  /*ee60*/  ISETP.GE.AND P0, PT, R16, R25.reuse, PT ;  /* 0x000000191000720c */ /* 0x082fe40003f06270 */
[-C--:B------:R-:W-:Y:S02]  /*ee70*/  ISETP.GE.AND P1, PT, R4, R25.reuse, PT ;  /* 0x000000190400720c */ /* 0x080fe40003f26270 */
[----:B------:R-:W-:-:S09]  /*ee80*/  ISETP.GE.AND P2, PT, R6, R25, PT ;  /* 0x000000190600720c */ /* 0x000fd20003f46270 */
[----:B------:R-:W-:Y:S05]  /*ee90*/  @P0 BRA `(.L_x_613) ;  /* 0x0000000400680947 */ /* 0x000fea0003800000 */
[----:B------:R-:W-:Y:S01]  /*eea0*/  LEA.HI R6, R25, R214, RZ, 0x1d ;  /* 0x000000d619067211 */ /* 0x000fe200078fe8ff */
[----:B------:R-:W-:Y:S01]  /*eeb0*/  HADD2.F32 R56, -RZ, R39.H0_H0 ;  /* 0x20000027ff387230 */ /* 0x000fe20000004100 */
[----:B0-----:R-:W-:Y:S01]  /*eec0*/  LOP3.LUT R5, R177, 0x38, R16, 0xf8, !PT ;  /* 0x00000038b1057812 */ /* 0x001fe200078ef810 */
[----:B------:R-:W-:Y:S01]  /*eed0*/  HADD2.F32 R54, -RZ, R34.H0_H0 ;  /* 0x20000022ff367230 */ /* 0x000fe20000004100 */
[----:B------:R-:W-:Y:S01]  /*eee0*/  SHF.R.S32.HI R7, RZ, 0x1f, R6 ;  /* 0x0000001fff077819 */ /* 0x000fe20000011406 */
[----:B------:R-:W-:Y:S01]  /*eef0*/  IMAD.SHL.U32 R8, R6, 0x8, RZ ;  /* 0x0000000806087824 */ /* 0x000fe200078e00ff */
[----:B------:R-:W-:Y:S01]  /*ef00*/  LOP3.LUT R4, R5, R178, RZ, 0x3c, !PT ;  /* 0x000000b205047212 */ /* 0x000fe200078e3cff */
[----:B------:R-:W-:Y:S01]  /*ef10*/  HADD2.F32 R53, -RZ, R40.H0_H0 ;  /* 0x20000028ff357230 */ /* 0x000fe20000004100 */
[----:B------:R-:W-:Y:S02]  /*ef20*/  LEA.HI R7, R7, R6, RZ, 0x3 ;  /* 0x0000000607077211 */ /* 0x000fe400078f18ff */
[----:B------:R-:W-:Y:S01]  /*ef30*/  LOP3.LUT R5, R177, 0x38, R8, 0xf8, !PT ;  /* 0x00000038b1057812 */ /* 0x000fe200078ef808 */
[----:B------:R-:W-:Y:S01]  /*ef40*/  IMAD.IADD R43, R179, 0x1, R4 ;  /* 0x00000001b32b7824 */ /* 0x000fe200078e0204 */
[----:B------:R-:W-:-:S02]  /*ef50*/  SHF.L.U32 R7, R7, 0xa, RZ ;  /* 0x0000000a07077819 */ /* 0x000fc400000006ff */
[----:B------:R-:W-:Y:S01]  /*ef60*/  LOP3.LUT R9, R5, R178, RZ, 0x3c, !PT ;  /* 0x000000b205097212 */ /* 0x000fe200078e3cff */
[----:B------:R-:W-:Y:S01]  /*ef70*/  IMAD R43, R43, 0x2, R2 ;  /* 0x000000022b2b7824 */ /* 0x000fe200078e0202 */
[----:B------:R-:W-:-:S04]  /*ef80*/  LOP3.LUT R8, R7, 0x7fffe000, RZ, 0xc0, !PT ;  /* 0x7fffe00007087812 */ /* 0x000fc800078ec0ff */
[----:B------:R-:W-:Y:S01]  /*ef90*/  IADD3 R9, R9, R8, R179 ;  /* 0x0000000809097210 */ /* 0x000fe20007ffe0b3 */
[----:B------:R-:W0:Y:S04]  /*efa0*/  LDS.128 R4, [R43+0xc400] ;  /* 0x00c400002b047984 */ /* 0x000e280000000c00 */
[----:B------:R-:W-:-:S05]  /*efb0*/  IMAD R44, R9, 0x2, R2 ;  /* 0x00000002092c7824 */ /* 0x000fca00078e0202 */
[----:B------:R-:W1:Y:S01]  /*efc0*/  LDS.128 R8, [R44+0xc400] ;  /* 0x00c400002c087984 */ /* 0x000e620000000c00 */
[--C-:B0-----:R-:W-:Y:S02]  /*efd0*/  HADD2.F32 R45, -RZ, R4.reuse.H0_H0 ;  /* 0x20000004ff2d7230 */ /* 0x101fe40000004100 */
[----:B------:R-:W-:Y:S02]  /*efe0*/  HADD2.F32 R46, -RZ, R4.H1_H1 ;  /* 0x30000004ff2e7230 */ /* 0x000fe40000004100 */
[--C-:B------:R-:W-:Y:S02]  /*eff0*/  HADD2.F32 R47, -RZ, R5.reuse.H0_H0 ;  /* 0x20000005ff2f7230 */ /* 0x100fe40000004100 */
[----:B------:R-:W-:Y:S02]  /*f000*/  HADD2.F32 R5, -RZ, R5.H1_H1 ;  /* 0x30000005ff057230 */ /* 0x000fe40000004100 */
[----:B------:R-:W-:Y:S02]  /*f010*/  HADD2.F32 R48, -RZ, R6.H0_H0 ;  /* 0x20000006ff307230 */ /* 0x000fe40000004100 */
[----:B-1----:R-:W-:-:S02]  /*f020*/  HADD2.F32 R49, -RZ, R8.H0_H0 ;  /* 0x20000008ff317230 */ /* 0x002fc40000004100 */
[----:B------:R-:W-:Y:S02]  /*f030*/  HADD2.F32 R8, -RZ, R8.H1_H1 ;  /* 0x30000008ff087230 */ /* 0x000fe40000004100 */
[----:B------:R-:W-:Y:S02]  /*f040*/  HADD2.F32 R50, -RZ, R9.H0_H0 ;  /* 0x20000009ff327230 */ /* 0x000fe40000004100 */
[C---:B------:R-:W-:Y:S01]  /*f050*/  FMUL.FTZ R58, R49.reuse, R56 ;  /* 0x00000038313a7220 */ /* 0x040fe20000410000 */
[-C--:B------:R-:W-:Y:S01]  /*f060*/  FMUL.FTZ R60, R49, R54.reuse ;  /* 0x00000036313c7220 */ /* 0x080fe20000410000 */
[----:B------:R-:W-:Y:S02]  /*f070*/  HADD2.F32 R49, -RZ, R35.H0_H0 ;  /* 0x20000023ff317230 */ /* 0x000fe40000004100 */
[----:B------:R-:W-:Y:S01]  /*f080*/  FMUL.FTZ R55, R8, R53 ;  /* 0x0000003508377220 */ /* 0x000fe20000410000 */
[----:B------:R-:W-:Y:S01]  /*f090*/  FFMA.FTZ R58, R45, R54, -R58 ;  /* 0x000000362d3a7223 */ /* 0x000fe2000001083a */
[----:B------:R-:W-:-:S02]  /*f0a0*/  HADD2.F32 R54, -RZ, R39.H1_H1 ;  /* 0x30000027ff367230 */ /* 0x000fc40000004100 */
[----:B------:R-:W-:Y:S01]  /*f0b0*/  FFMA.FTZ R60, R45, R56, R60 ;  /* 0x000000382d3c7223 */ /* 0x000fe2000001003c */
[----:B------:R-:W-:Y:S02]  /*f0c0*/  HADD2.F32 R45, -RZ, R34.H1_H1 ;  /* 0x30000022ff2d7230 */ /* 0x000fe40000004100 */
[-C--:B------:R-:W-:Y:S01]  /*f0d0*/  FMUL.FTZ R57, R8, R49.reuse ;  /* 0x0000003108397220 */ /* 0x080fe20000410000 */
[----:B------:R-:W-:Y:S01]  /*f0e0*/  FFMA.FTZ R55, R46, R49, -R55 ;  /* 0x000000312e377223 */ /* 0x000fe20000010837 */
[C---:B------:R-:W-:Y:S01]  /*f0f0*/  FMUL.FTZ R8, R50.reuse, R54 ;  /* 0x0000003632087220 */ /* 0x040fe20000410000 */
[----:B------:R-:W-:Y:S02]  /*f100*/  HADD2.F32 R9, -RZ, R9.H1_H1 ;  /* 0x30000009ff097230 */ /* 0x000fe40000004100 */
[-C--:B------:R-:W-:Y:S01]  /*f110*/  FMUL.FTZ R59, R50, R45.reuse ;  /* 0x0000002d323b7220 */ /* 0x080fe20000410000 */
[----:B------:R-:W-:Y:S02]  /*f120*/  HADD2.F32 R56, -RZ, R40.H1_H1 ;  /* 0x30000028ff387230 */ /* 0x000fe40000004100 */
[----:B------:R-:W-:Y:S01]  /*f130*/  FFMA.FTZ R49, R47, R45, -R8 ;  /* 0x0000002d2f317223 */ /* 0x000fe20000010808 */
[----:B------:R-:W-:-:S02]  /*f140*/  HADD2.F32 R8, -RZ, R35.H1_H1 ;  /* 0x30000023ff087230 */ /* 0x000fc40000004100 */
[----:B------:R-:W-:Y:S01]  /*f150*/  FFMA.FTZ R57, R46, R53, R57 ;  /* 0x000000352e397223 */ /* 0x000fe20000010039 */
[--C-:B------:R-:W-:Y:S02]  /*f160*/  HADD2.F32 R51, -RZ, R10.reuse.H0_H0 ;  /* 0x2000000aff337230 */ /* 0x100fe40000004100 */
[----:B------:R-:W-:Y:S01]  /*f170*/  FFMA.FTZ R59, R47, R54, R59 ;  /* 0x000000362f3b7223 */ /* 0x000fe2000001003b */
[----:B------:R-:W-:Y:S02]  /*f180*/  HADD2.F32 R46, -RZ, R41.H0_H0 ;  /* 0x20000029ff2e7230 */ /* 0x000fe40000004100 */
[C---:B------:R-:W-:Y:S01]  /*f190*/  FMUL.FTZ R50, R9.reuse, R56 ;  /* 0x0000003809327220 */ /* 0x040fe20000410000 */
[----:B------:R-:W-:Y:S02]  /*f1a0*/  HADD2.F32 R45, -RZ, R37.H0_H0 ;  /* 0x20000025ff2d7230 */ /* 0x000fe40000004100 */
[----:B------:R-:W-:Y:S01]  /*f1b0*/  FMUL.FTZ R54, R9, R8 ;  /* 0x0000000809367220 */ /* 0x000fe20000410000 */
[----:B------:R-:W-:-:S02]  /*f1c0*/  HADD2.F32 R10, -RZ, R10.H1_H1 ;  /* 0x3000000aff0a7230 */ /* 0x000fc40000004100 */
[----:B------:R-:W-:Y:S01]  /*f1d0*/  FMUL.FTZ R53, R51, R46 ;  /* 0x0000002e33357220 */ /* 0x000fe20000410000 */
[----:B------:R-:W-:Y:S02]  /*f1e0*/  HADD2.F32 R47, -RZ, R42.H0_H0 ;  /* 0x2000002aff2f7230 */ /* 0x000fe40000004100 */
[----:B------:R-:W-:Y:S01]  /*f1f0*/  FFMA.FTZ R50, R5, R8, -R50 ;  /* 0x0000000805327223 */ /* 0x000fe20000010832 */
[----:B------:R-:W-:Y:S02]  /*f200*/  HADD2.F32 R6, -RZ, R6.H1_H1 ;  /* 0x30000006ff067230 */ /* 0x000fe40000004100 */
[----:B------:R-:W-:Y:S01]  /*f210*/  FMUL.FTZ R51, R51, R45 ;  /* 0x0000002d33337220 */ /* 0x000fe20000410000 */
[----:B------:R-:W-:Y:S02]  /*f220*/  HADD2.F32 R9, -RZ, R38.H0_H0 ;  /* 0x20000026ff097230 */ /* 0x000fe40000004100 */
[----:B------:R-:W-:Y:S01]  /*f230*/  FFMA.FTZ R54, R5, R56, R54 ;  /* 0x0000003805367223 */ /* 0x000fe20000010036 */
[----:B------:R-:W-:Y:S01]  /*f240*/  FMUL.FTZ R5, R10, R47 ;  /* 0x0000002f0a057220 */ /* 0x000fe20000410000 */
[C---:B------:R-:W-:Y:S01]  /*f250*/  FFMA.FTZ R53, R48.reuse, R45, -R53 ;  /* 0x0000002d30357223 */ /* 0x040fe20000010835 */
[----:B------:R-:W-:Y:S01]  /*f260*/  FFMA.FTZ R51, R48, R46, R51 ;  /* 0x0000002e30337223 */ /* 0x000fe20000010033 */
[-C--:B------:R-:W-:Y:S01]  /*f270*/  FMUL.FTZ R45, R10, R9.reuse ;  /* 0x000000090a2d7220 */ /* 0x080fe20000410000 */
[----:B------:R-:W-:Y:S01]  /*f280*/  FFMA.FTZ R46, R6, R9, -R5 ;  /* 0x00000009062e7223 */ /* 0x000fe20000010805 */
[----:B------:R-:W-:-:S02]  /*f290*/  HADD2.F32 R52, -RZ, R11.H0_H0 ;  /* 0x2000000bff347230 */ /* 0x000fc40000004100 */
[----:B------:R-:W-:Y:S02]  /*f2a0*/  HADD2.F32 R9, -RZ, R41.H1_H1 ;  /* 0x30000029ff097230 */ /* 0x000fe40000004100 */
[----:B------:R-:W-:Y:S01]  /*f2b0*/  FFMA.FTZ R48, R6, R47, R45 ;  /* 0x0000002f06307223 */ /* 0x000fe2000001002d */
[----:B------:R-:W-:Y:S02]  /*f2c0*/  HADD2.F32 R5, -RZ, R37.H1_H1 ;  /* 0x30000025ff057230 */ /* 0x000fe40000004100 */
[----:B------:R-:W-:Y:S02]  /*f2d0*/  HADD2.F32 R11, -RZ, R11.H1_H1 ;  /* 0x3000000bff0b7230 */ /* 0x000fe40000004100 */
[C---:B------:R-:W-:Y:S01]  /*f2e0*/  FMUL.FTZ R45, R52.reuse, R9 ;  /* 0x00000009342d7220 */ /* 0x040fe20000410000 */
[----:B------:R-:W-:Y:S02]  /*f2f0*/  HADD2.F32 R10, -RZ, R42.H1_H1 ;  /* 0x3000002aff0a7230 */ /* 0x000fe40000004100 */
[----:B------:R-:W-:Y:S01]  /*f300*/  FMUL.FTZ R52, R52, R5 ;  /* 0x0000000534347220 */ /* 0x000fe20000410000 */
[----:B------:R-:W-:-:S02]  /*f310*/  HADD2.F32 R8, -RZ, R38.H1_H1 ;  /* 0x30000026ff087230 */ /* 0x000fc40000004100 */
[--C-:B------:R-:W-:Y:S02]  /*f320*/  HADD2.F32 R4, -RZ, R7.reuse.H0_H0 ;  /* 0x20000007ff047230 */ /* 0x100fe40000004100 */
[C---:B------:R-:W-:Y:S01]  /*f330*/  FMUL.FTZ R6, R11.reuse, R10 ;  /* 0x0000000a0b067220 */ /* 0x040fe20000410000 */
[----:B------:R-:W-:Y:S02]  /*f340*/  HADD2.F32 R7, -RZ, R7.H1_H1 ;  /* 0x30000007ff077230 */ /* 0x000fe40000004100 */
[-C--:B------:R-:W-:Y:S01]  /*f350*/  FMUL.FTZ R47, R11, R8.reuse ;  /* 0x000000080b2f7220 */ /* 0x080fe20000410000 */
[C---:B------:R-:W-:Y:S01]  /*f360*/  FFMA.FTZ R11, R4.reuse, R9, R52 ;  /* 0x00000009040b7223 */ /* 0x040fe20000010034 */
[----:B------:R-:W-:Y:S01]  /*f370*/  FFMA.FTZ R45, R4, R5, -R45 ;  /* 0x00000005042d7223 */ /* 0x000fe2000001082d */
[C---:B------:R-:W-:Y:S01]  /*f380*/  FFMA.FTZ R52, R7.reuse, R8, -R6 ;  /* 0x0000000807347223 */ /* 0x040fe20000010806 */
[----:B------:R-:W-:Y:S01]  /*f390*/  FFMA.FTZ R56, R7, R10, R47 ;  /* 0x0000000a07387223 */ /* 0x000fe2000001002f */
[----:B------:R-:W-:-:S02]  /*f3a0*/  F2FP.F16.F32.PACK_AB R4, R55, R58 ;  /* 0x0000003a3704723e */ /* 0x000fc400000000ff */
[----:B------:R-:W-:Y:S02]  /*f3b0*/  F2FP.F16.F32.PACK_AB R5, R50, R49 ;  /* 0x000000313205723e */ /* 0x000fe400000000ff */
[----:B------:R-:W-:Y:S02]  /*f3c0*/  F2FP.F16.F32.PACK_AB R6, R46, R53 ;  /* 0x000000352e06723e */ /* 0x000fe400000000ff */
[----:B------:R-:W-:Y:S02]  /*f3d0*/  F2FP.F16.F32.PACK_AB R7, R52, R45 ;  /* 0x0000002d3407723e */ /* 0x000fe400000000ff */
[----:B------:R-:W-:Y:S02]  /*f3e0*/  F2FP.F16.F32.PACK_AB R8, R57, R60 ;  /* 0x0000003c3908723e */ /* 0x000fe400000000ff */
[----:B------:R-:W-:Y:S01]  /*f3f0*/  F2FP.F16.F32.PACK_AB R9, R54, R59 ;  /* 0x0000003b3609723e */ /* 0x000fe200000000ff */
[----:B------:R1:W-:Y:S01]  /*f400*/  STS.128 [R43+0xc400], R4 ;  /* 0x00c400042b007388 */ /* 0x0003e20000000c00 */
[----:B------:R-:W-:-:S02]  /*f410*/  F2FP.F16.F32.PACK_AB R10, R48, R51 ;  /* 0x00000033300a723e */ /* 0x000fc400000000ff */
[----:B------:R-:W-:-:S05]  /*f420*/  F2FP.F16.F32.PACK_AB R11, R56, R11 ;  /* 0x0000000b380b723e */ /* 0x000fca00000000ff */
[----:B------:R1:W-:Y:S02]  /*f430*/  STS.128 [R44+0xc400], R8 ;  /* 0x00c400082c007388 */ /* 0x0003e40000000c00 */
.L_x_613:
[----:B------:R-:W-:Y:S05]  /*f440*/  BSYNC B2 ;  /* 0x0000000000027941 */ /* 0x000fea0003800000 */
.L_x_612:
[----:B------:R-:W-:Y:S04]  /*f450*/  BSSY B2, `(.L_x_614) ;  /* 0x0000059000027945 */ /* 0x000fe80003800000 */
[----:B------:R-:W-:Y:S05]  /*f460*/  @P1 BRA `(.L_x_615) ;  /* 0x00000004005c1947 */ /* 0x000fea0003800000 */
[----:B------:R-:W2:Y:S01]  /*f470*/  LDL R60, [R1+0x60] ;  /* 0x00006000013c7983 */ /* 0x000ea20000100800 */
[----:B-1----:R-:W-:Y:S01]  /*f480*/  LEA.HI R4, R25, R163, RZ, 0x1d ;  /* 0x000000a319047211 */ /* 0x002fe200078fe8ff */
[----:B------:R-:W-:Y:S02]  /*f490*/  HADD2.F32 R53, -RZ, R26.H0_H0 ;  /* 0x2000001aff357230 */ /* 0x000fe40000004100 */
[----:B------:R-:W-:Y:S01]  /*f4a0*/  HADD2.F32 R55, -RZ, R30.H0_H0 ;  /* 0x2000001eff377230 */ /* 0x000fe20000004100 */
[----:B0-----:R-:W-:Y:S01]  /*f4b0*/  SHF.R.S32.HI R5, RZ, 0x1f, R4 ;  /* 0x0000001fff057819 */ /* 0x001fe20000011404 */
[----:B------:R-:W-:Y:S01]  /*f4c0*/  HADD2.F32 R52, -RZ, R31.H0_H0 ;  /* 0x2000001fff347230 */ /* 0x000fe20000004100 */
[----:B------:R-:W-:Y:S02]  /*f4d0*/  SHF.L.U32 R6, R4, 0x3, RZ ;  /* 0x0000000304067819 */ /* 0x000fe400000006ff */
[----:B------:R-:W-:Y:S02]  /*f4e0*/  LEA.HI R4, R5, R4, RZ, 0x3 ;  /* 0x0000000405047211 */ /* 0x000fe400078f18ff */
[----:B------:R-:W-:-:S03]  /*f4f0*/  LOP3.LUT R5, R177, 0x38, R6, 0xf8, !PT ;  /* 0x00000038b1057812 */ /* 0x000fc600078ef806 */
[----:B------:R-:W-:Y:S01]  /*f500*/  IMAD.SHL.U32 R4, R4, 0x400, RZ ;  /* 0x0000040004047824 */ /* 0x000fe200078e00ff */
[----:B------:R-:W-:-:S04]  /*f510*/  LOP3.LUT R9, R5, R178, RZ, 0x3c, !PT ;  /* 0x000000b205097212 */ /* 0x000fc800078e3cff */
[----:B------:R-:W-:-:S04]  /*f520*/  LOP3.LUT R8, R4, 0x7fffe000, RZ, 0xc0, !PT ;  /* 0x7fffe00004087812 */ /* 0x000fc800078ec0ff */
[----:B------:R-:W-:-:S05]  /*f530*/  IADD3 R9, R9, R8, R179 ;  /* 0x0000000809097210 */ /* 0x000fca0007ffe0b3 */
[----:B------:R-:W-:-:S05]  /*f540*/  IMAD R43, R9, 0x2, R2 ;  /* 0x00000002092b7824 */ /* 0x000fca00078e0202 */
[----:B------:R-:W0:Y:S02]  /*f550*/  LDS.128 R8, [R43+0xc400] ;  /* 0x00c400002b087984 */ /* 0x000e240000000c00 */
[--C-:B0-----:R-:W-:Y:S02]  /*f560*/  HADD2.F32 R48, -RZ, R8.reuse.H0_H0 ;  /* 0x20000008ff307230 */ /* 0x101fe40000004100 */
[----:B------:R-:W-:Y:S02]  /*f570*/  HADD2.F32 R8, -RZ, R8.H1_H1 ;  /* 0x30000008ff087230 */ /* 0x000fe40000004100 */
[----:B------:R-:W-:Y:S02]  /*f580*/  HADD2.F32 R49, -RZ, R9.H0_H0 ;  /* 0x20000009ff317230 */ /* 0x000fe40000004100 */
[C---:B------:R-:W-:Y:S01]  /*f590*/  FMUL.FTZ R57, R48.reuse, R55 ;  /* 0x0000003730397220 */ /* 0x040fe20000410000 */
[----:B------:R-:W-:Y:S01]  /*f5a0*/  FMUL.FTZ R59, R48, R53 ;  /* 0x00000035303b7220 */ /* 0x000fe20000410000 */
[----:B------:R-:W-:-:S02]  /*f5b0*/  HADD2.F32 R48, -RZ, R27.H0_H0 ;  /* 0x2000001bff307230 */ /* 0x000fc40000004100 */
[C---:B------:R-:W-:Y:S01]  /*f5c0*/  FMUL.FTZ R54, R8.reuse, R52 ;  /* 0x0000003408367220 */ /* 0x040fe20000410000 */
[----:B------:R-:W-:Y:S02]  /*f5d0*/  HADD2.F32 R9, -RZ, R9.H1_H1 ;  /* 0x30000009ff097230 */ /* 0x000fe40000004100 */
[--C-:B------:R-:W-:Y:S02]  /*f5e0*/  HADD2.F32 R50, -RZ, R10.reuse.H0_H0 ;  /* 0x2000000aff327230 */ /* 0x100fe40000004100 */
[----:B------:R-:W-:Y:S01]  /*f5f0*/  FMUL.FTZ R8, R8, R48 ;  /* 0x0000003008087220 */ /* 0x000fe20000410000 */
[----:B------:R-:W-:Y:S02]  /*f600*/  HADD2.F32 R10, -RZ, R10.H1_H1 ;  /* 0x3000000aff0a7230 */ /* 0x000fe40000004100 */
[--C-:B------:R-:W-:Y:S02]  /*f610*/  HADD2.F32 R51, -RZ, R11.reuse.H0_H0 ;  /* 0x2000000bff337230 */ /* 0x100fe40000004100 */
[----:B------:R-:W-:Y:S01]  /*f620*/  HADD2.F32 R11, -RZ, R11.H1_H1 ;  /* 0x3000000bff0b7230 */ /* 0x000fe20000004100 */
[----:B--2---:R-:W0:Y:S02]  /*f630*/  LDS.128 R4, [R60] ;  /* 0x000000003c047984 */ /* 0x004e240000000c00 */
[----:B0-----:R-:W-:-:S02]  /*f640*/  HADD2.F32 R44, -RZ, R4.H0_H0 ;  /* 0x20000004ff2c7230 */ /* 0x001fc40000004100 */
[----:B------:R-:W-:Y:S02]  /*f650*/  HADD2.F32 R45, -RZ, R4.H1_H1 ;  /* 0x30000004ff2d7230 */ /* 0x000fe40000004100 */
[----:B------:R-:W-:Y:S02]  /*f660*/  HADD2.F32 R46, -RZ, R5.H0_H0 ;  /* 0x20000005ff2e7230 */ /* 0x000fe40000004100 */
[C---:B------:R-:W-:Y:S01]  /*f670*/  FFMA.FTZ R57, R44.reuse, R53, -R57 ;  /* 0x000000352c397223 */ /* 0x040fe20000010839 */
[----:B------:R-:W-:Y:S01]  /*f680*/  FFMA.FTZ R59, R44, R55, R59 ;  /* 0x000000372c3b7223 */ /* 0x000fe2000001003b */
[----:B------:R-:W-:Y:S02]  /*f690*/  HADD2.F32 R53, -RZ, R30.H1_H1 ;  /* 0x3000001eff357230 */ /* 0x000fe40000004100 */
[C---:B------:R-:W-:Y:S01]  /*f6a0*/  FFMA.FTZ R54, R45.reuse, R48, -R54 ;  /* 0x000000302d367223 */ /* 0x040fe20000010836 */
[----:B------:R-:W-:Y:S02]  /*f6b0*/  HADD2.F32 R44, -RZ, R26.H1_H1 ;  /* 0x3000001aff2c7230 */ /* 0x000fe40000004100 */
[----:B------:R-:W-:Y:S01]  /*f6c0*/  FFMA.FTZ R52, R45, R52, R8 ;  /* 0x000000342d347223 */ /* 0x000fe20000010008 */
[----:B------:R-:W-:-:S02]  /*f6d0*/  HADD2.F32 R48, -RZ, R31.H1_H1 ;  /* 0x3000001fff307230 */ /* 0x000fc40000004100 */
[CC--:B------:R-:W-:Y:S01]  /*f6e0*/  FMUL.FTZ R55, R49.reuse, R53.reuse ;  /* 0x0000003531377220 */ /* 0x0c0fe20000410000 */
[----:B------:R-:W-:Y:S02]  /*f6f0*/  HADD2.F32 R8, -RZ, R27.H1_H1 ;  /* 0x3000001bff087230 */ /* 0x000fe40000004100 */
[-C--:B------:R-:W-:Y:S01]  /*f700*/  FMUL.FTZ R56, R49, R44.reuse ;  /* 0x0000002c31387220 */ /* 0x080fe20000410000 */
[----:B------:R-:W-:Y:S02]  /*f710*/  HADD2.F32 R5, -RZ, R5.H1_H1 ;  /* 0x30000005ff057230 */ /* 0x000fe40000004100 */
[C---:B------:R-:W-:Y:S01]  /*f720*/  FFMA.FTZ R55, R46.reuse, R44, -R55 ;  /* 0x0000002c2e377223 */ /* 0x040fe20000010837 */
[----:B------:R-:W-:Y:S02]  /*f730*/  HADD2.F32 R45, -RZ, R32.H0_H0 ;  /* 0x20000020ff2d7230 */ /* 0x000fe40000004100 */
[----:B------:R-:W-:Y:S01]  /*f740*/  FFMA.FTZ R56, R46, R53, R56 ;  /* 0x000000352e387223 */ /* 0x000fe20000010038 */
[----:B------:R-:W-:Y:S01]  /*f750*/  FMUL.FTZ R46, R9, R48 ;  /* 0x00000030092e7220 */ /* 0x000fe20000410000 */
[----:B------:R-:W-:-:S02]  /*f760*/  HADD2.F32 R44, -RZ, R28.H0_H0 ;  /* 0x2000001cff2c7230 */ /* 0x000fc40000004100 */
[-C--:B------:R-:W-:Y:S01]  /*f770*/  FMUL.FTZ R58, R9, R8.reuse ;  /* 0x00000008093a7220 */ /* 0x080fe20000410000 */
[----:B------:R-:W-:Y:S02]  /*f780*/  HADD2.F32 R49, -RZ, R33.H0_H0 ;  /* 0x20000021ff317230 */ /* 0x000fe40000004100 */
[----:B------:R-:W-:Y:S01]  /*f790*/  FFMA.FTZ R46, R5, R8, -R46 ;  /* 0x00000008052e7223 */ /* 0x000fe2000001082e */
[--C-:B------:R-:W-:Y:S02]  /*f7a0*/  HADD2.F32 R47, -RZ, R6.reuse.H0_H0 ;  /* 0x20000006ff2f7230 */ /* 0x100fe40000004100 */
[C---:B------:R-:W-:Y:S01]  /*f7b0*/  FMUL.FTZ R8, R50.reuse, R45 ;  /* 0x0000002d32087220 */ /* 0x040fe20000410000 */
[----:B------:R-:W-:Y:S02]  /*f7c0*/  HADD2.F32 R6, -RZ, R6.H1_H1 ;  /* 0x30000006ff067230 */ /* 0x000fe40000004100 */
[----:B------:R-:W-:Y:S01]  /*f7d0*/  FMUL.FTZ R50, R50, R44 ;  /* 0x0000002c32327220 */ /* 0x000fe20000410000 */
[----:B------:R-:W-:-:S02]  /*f7e0*/  HADD2.F32 R9, -RZ, R29.H0_H0 ;  /* 0x2000001dff097230 */ /* 0x000fc40000004100 */
[----:B------:R-:W-:Y:S01]  /*f7f0*/  FFMA.FTZ R53, R5, R48, R58 ;  /* 0x0000003005357223 */ /* 0x000fe2000001003a */
[C---:B------:R-:W-:Y:S01]  /*f800*/  FMUL.FTZ R5, R10.reuse, R49 ;  /* 0x000000310a057220 */ /* 0x040fe20000410000 */
[C---:B------:R-:W-:Y:S01]  /*f810*/  FFMA.FTZ R44, R47.reuse, R44, -R8 ;  /* 0x0000002c2f2c7223 */ /* 0x040fe20000010808 */
[----:B------:R-:W-:Y:S01]  /*f820*/  FFMA.FTZ R50, R47, R45, R50 ;  /* 0x0000002d2f327223 */ /* 0x000fe20000010032 */
[-C--:B------:R-:W-:Y:S01]  /*f830*/  FMUL.FTZ R47, R10, R9.reuse ;  /* 0x000000090a2f7220 */ /* 0x080fe20000410000 */
[C---:B------:R-:W-:Y:S01]  /*f840*/  FFMA.FTZ R45, R6.reuse, R9, -R5 ;  /* 0x00000009062d7223 */ /* 0x040fe20000010805 */
[----:B------:R-:W-:Y:S02]  /*f850*/  HADD2.F32 R9, -RZ, R32.H1_H1 ;  /* 0x30000020ff097230 */ /* 0x000fe40000004100 */
[----:B------:R-:W-:Y:S02]  /*f860*/  HADD2.F32 R5, -RZ, R28.H1_H1 ;  /* 0x3000001cff057230 */ /* 0x000fe40000004100 */
[----:B------:R-:W-:Y:S01]  /*f870*/  FFMA.FTZ R47, R6, R49, R47 ;  /* 0x00000031062f7223 */ /* 0x000fe2000001002f */
[----:B------:R-:W-:-:S02]  /*f880*/  HADD2.F32 R10, -RZ, R33.H1_H1 ;  /* 0x30000021ff0a7230 */ /* 0x000fc40000004100 */
[C---:B------:R-:W-:Y:S01]  /*f890*/  FMUL.FTZ R49, R51.reuse, R9 ;  /* 0x0000000933317220 */ /* 0x040fe20000410000 */
[----:B------:R-:W-:Y:S02]  /*f8a0*/  HADD2.F32 R8, -RZ, R29.H1_H1 ;  /* 0x3000001dff087230 */ /* 0x000fe40000004100 */
[-C--:B------:R-:W-:Y:S01]  /*f8b0*/  FMUL.FTZ R6, R51, R5.reuse ;  /* 0x0000000533067220 */ /* 0x080fe20000410000 */
[--C-:B------:R-:W-:Y:S02]  /*f8c0*/  HADD2.F32 R4, -RZ, R7.reuse.H0_H0 ;  /* 0x20000007ff047230 */ /* 0x100fe40000004100 */
[C---:B------:R-:W-:Y:S01]  /*f8d0*/  FMUL.FTZ R48, R11.reuse, R10 ;  /* 0x0000000a0b307220 */ /* 0x040fe20000410000 */
[----:B------:R-:W-:Y:S02]  /*f8e0*/  HADD2.F32 R7, -RZ, R7.H1_H1 ;  /* 0x30000007ff077230 */ /* 0x000fe40000004100 */
[-C--:B------:R-:W-:Y:S01]  /*f8f0*/  FMUL.FTZ R51, R11, R8.reuse ;  /* 0x000000080b337220 */ /* 0x080fe20000410000 */
[C---:B------:R-:W-:Y:S01]  /*f900*/  FFMA.FTZ R49, R4.reuse, R5, -R49 ;  /* 0x0000000504317223 */ /* 0x040fe20000010831 */
[----:B------:R-:W-:Y:S01]  /*f910*/  FFMA.FTZ R11, R4, R9, R6 ;  /* 0x00000009040b7223 */ /* 0x000fe20000010006 */
        /* <DEDUP_REMOVED lines=8> */
[----:B------:R2:W-:Y:S01]  /*f9a0*/  STS.128 [R60], R4 ;  /* 0x000000043c007388 */ /* 0x0005e20000000c00 */
[----:B------:R-:W-:-:S02]  /*f9b0*/  F2FP.F16.F32.PACK_AB R10, R47, R50 ;  /* 0x000000322f0a723e */ /* 0x000fc400000000ff */
[----:B------:R-:W-:-:S05]  /*f9c0*/  F2FP.F16.F32.PACK_AB R11, R58, R11 ;  /* 0x0000000b3a0b723e */ /* 0x000fca00000000ff */
[----:B------:R2:W-:Y:S02]  /*f9d0*/  STS.128 [R43+0xc400], R8 ;  /* 0x00c400082b007388 */ /* 0x0005e40000000c00 */
.L_x_615:
[----:B------:R-:W-:Y:S05]  /*f9e0*/  BSYNC B2 ;  /* 0x0000000000027941 */ /* 0x000fea0003800000 */
.L_x_614:
[----:B------:R-:W-:Y:S05]  /*f9f0*/  @P2 BRA `(.L_x_611) ;  /* 0x00000004005c2947 */ /* 0x000fea0003800000 */
[----:B------:R-:W3:Y:S01]  /*fa00*/  LDL R59, [R1+0x58] ;  /* 0x00005800013b7983 */ /* 0x000ee20000100800 */
[----:B------:R-:W-:Y:S01]  /*fa10*/  LEA.HI R25, R25, R164, RZ, 0x1d ;  /* 0x000000a419197211 */ /* 0x000fe200078fe8ff */
[----:B------:R-:W-:Y:S02]  /*fa20*/  HADD2.F32 R54, -RZ, R15.H0_H0 ;  /* 0x2000000fff367230 */ /* 0x000fe40000004100 */
[----:B------:R-:W-:Y:S01]  /*fa30*/  HADD2.F32 R52, -RZ, R0.H0_H0 ;  /* 0x20000000ff347230 */ /* 0x000fe20000004100 */
[----:B-12---:R-:W-:Y:S01]  /*fa40*/  SHF.R.S32.HI R6, RZ, 0x1f, R25 ;  /* 0x0000001fff067819 */ /* 0x006fe20000011419 */
[----:B------:R-:W-:Y:S01]  /*fa50*/  HADD2.F32 R51, -RZ, R20.H0_H0 ;  /* 0x20000014ff337230 */ /* 0x000fe20000004100 */
[----:B------:R-:W-:Y:S02]  /*fa60*/  SHF.L.U32 R4, R25, 0x3, RZ ;  /* 0x0000000319047819 */ /* 0x000fe400000006ff */
[----:B------:R-:W-:Y:S02]  /*fa70*/  LEA.HI R6, R6, R25, RZ, 0x3 ;  /* 0x0000001906067211 */ /* 0x000fe400078f18ff */
[----:B0-----:R-:W-:-:S03]  /*fa80*/  LOP3.LUT R5, R177, 0x38, R4, 0xf8, !PT ;  /* 0x00000038b1057812 */ /* 0x001fc600078ef804 */
        /* <DEDUP_REMOVED lines=19> */
[----:B---3--:R-:W0:Y:S02]  /*fbc0*/  LDS.128 R4, [R59] ;  /* 0x000000003b047984 */ /* 0x008e240000000c00 */
[----:B0-----:R-:W-:-:S02]  /*fbd0*/  HADD2.F32 R43, -RZ, R4.H0_H0 ;  /* 0x20000004ff2b7230 */ /* 0x001fc40000004100 */
[----:B------:R-:W-:Y:S02]  /*fbe0*/  HADD2.F32 R44, -RZ, R4.H1_H1 ;  /* 0x30000004ff2c7230 */ /* 0x000fe40000004100 */
[----:B------:R-:W-:Y:S02]  /*fbf0*/  HADD2.F32 R45, -RZ, R5.H0_H0 ;  /* 0x20000005ff2d7230 */ /* 0x000fe40000004100 */
[C---:B------:R-:W-:Y:S01]  /*fc00*/  FFMA.FTZ R56, R43.reuse, R52, -R56 ;  /* 0x000000342b387223 */ /* 0x040fe20000010838 */
[----:B------:R-:W-:Y:S02]  /*fc10*/  HADD2.F32 R52, -RZ, R15.H1_H1 ;  /* 0x3000000fff347230 */ /* 0x000fe40000004100 */
[----:B------:R-:W-:Y:S01]  /*fc20*/  FFMA.FTZ R58, R43, R54, R58 ;  /* 0x000000362b3a7223 */ /* 0x000fe2000001003a */
[----:B------:R-:W-:Y:S02]  /*fc30*/  HADD2.F32 R43, -RZ, R0.H1_H1 ;  /* 0x30000000ff2b7230 */ /* 0x000fe40000004100 */
[----:B------:R-:W-:Y:S01]  /*fc40*/  FFMA.FTZ R53, R44, R47, -R53 ;  /* 0x0000002f2c357223 */ /* 0x000fe20000010835 */
[----:B------:R-:W-:-:S02]  /*fc50*/  HADD2.F32 R54, -RZ, R20.H1_H1 ;  /* 0x30000014ff367230 */ /* 0x000fc40000004100 */
[-C--:B------:R-:W-:Y:S01]  /*fc60*/  FMUL.FTZ R8, R48, R52.reuse ;  /* 0x0000003430087220 */ /* 0x080fe20000410000 */
[----:B------:R-:W-:Y:S01]  /*fc70*/  FFMA.FTZ R55, R44, R51, R55 ;  /* 0x000000332c377223 */ /* 0x000fe20000010037 */
[-C--:B------:R-:W-:Y:S01]  /*fc80*/  FMUL.FTZ R57, R48, R43.reuse ;  /* 0x0000002b30397220 */ /* 0x080fe20000410000 */
[----:B------:R-:W-:Y:S02]  /*fc90*/  HADD2.F32 R44, -RZ, R21.H0_H0 ;  /* 0x20000015ff2c7230 */ /* 0x000fe40000004100 */
[C---:B------:R-:W-:Y:S01]  /*fca0*/  FFMA.FTZ R47, R45.reuse, R43, -R8 ;  /* 0x0000002b2d2f7223 */ /* 0x040fe20000010808 */
[----:B------:R-:W-:Y:S02]  /*fcb0*/  HADD2.F32 R8, -RZ, R12.H1_H1 ;  /* 0x3000000cff087230 */ /* 0x000fe40000004100 */
[----:B------:R-:W-:Y:S01]  /*fcc0*/  FFMA.FTZ R57, R45, R52, R57 ;  /* 0x000000342d397223 */ /* 0x000fe20000010039 */
[----:B------:R-:W-:Y:S02]  /*fcd0*/  HADD2.F32 R5, -RZ, R5.H1_H1 ;  /* 0x30000005ff057230 */ /* 0x000fe40000004100 */
[----:B------:R-:W-:Y:S01]  /*fce0*/  FMUL.FTZ R48, R9, R54 ;  /* 0x0000003609307220 */ /* 0x000fe20000410000 */
[----:B------:R-:W-:-:S02]  /*fcf0*/  HADD2.F32 R43, -RZ, R13.H0_H0 ;  /* 0x2000000dff2b7230 */ /* 0x000fc40000004100 */
[----:B------:R-:W-:Y:S01]  /*fd00*/  FMUL.FTZ R52, R9, R8 ;  /* 0x0000000809347220 */ /* 0x000fe20000410000 */
[----:B------:R-:W-:Y:S02]  /*fd10*/  HADD2.F32 R45, -RZ, R24.H0_H0 ;  /* 0x20000018ff2d7230 */ /* 0x000fe40000004100 */
[----:B------:R-:W-:Y:S01]  /*fd20*/  FMUL.FTZ R51, R49, R44 ;  /* 0x0000002c31337220 */ /* 0x000fe20000410000 */
[--C-:B------:R-:W-:Y:S02]  /*fd30*/  HADD2.F32 R46, -RZ, R6.reuse.H0_H0 ;  /* 0x20000006ff2e7230 */ /* 0x100fe40000004100 */
[----:B------:R-:W-:Y:S01]  /*fd40*/  FFMA.FTZ R48, R5, R8, -R48 ;  /* 0x0000000805307223 */ /* 0x000fe20000010830 */
[----:B------:R-:W-:Y:S02]  /*fd50*/  HADD2.F32 R6, -RZ, R6.H1_H1 ;  /* 0x30000006ff067230 */ /* 0x000fe40000004100 */
[----:B------:R-:W-:Y:S01]  /*fd60*/  FMUL.FTZ R49, R49, R43 ;  /* 0x0000002b31317220 */ /* 0x000fe20000410000 */
[----:B------:R-:W-:-:S02]  /*fd70*/  HADD2.F32 R9, -RZ, R14.H0_H0 ;  /* 0x2000000eff097230 */ /* 0x000fc40000004100 */
[----:B------:R-:W-:Y:S01]  /*fd80*/  FFMA.FTZ R52, R5, R54, R52 ;  /* 0x0000003605347223 */ /* 0x000fe20000010034 */
[----:B------:R-:W-:Y:S01]  /*fd90*/  FMUL.FTZ R5, R10, R45 ;  /* 0x0000002d0a057220 */ /* 0x000fe20000410000 */
        /* <DEDUP_REMOVED lines=10> */
[----:B------:R-:W-:Y:S01]  /*fe40*/  FMUL.FTZ R50, R50, R5 ;  /* 0x0000000532327220 */ /* 0x000fe20000410000 */
        /* <DEDUP_REMOVED lines=18> */
.L_x_611:
[----:B------:R-:W-:Y:S05]  /*ff70*/  BSYNC B1 ;  /* 0x0000000000017941 */ /* 0x000fea0003800000 */
.L_x_610:
[----:B-123--:R-:W-:-:S04]  /*ff80*/  IADD3 R4, R166, 0x40, RZ ;  /* 0x00000040a6047810 */ /* 0x00efc80007ffe0ff */
[----:B------:R-:W-:-:S13]  /*ff90*/  ISETP.GE.AND P0, PT, R4, R3, PT ;  /* 0x000000030400720c */ /* 0x000fda0003f06270 */
[----:B------:R-:W-:Y:S05]  /*ffa0*/  @P0 BRA `(.L_x_594) ;  /* 0x00000010004c0947 */ /* 0x000fea0003800000 */
[----:B------:R-:W1:Y:S01]  /*ffb0*/  LDC R3, c[0x0][0x3f4] ;  /* 0x0000fd00ff037b82 */ /* 0x000e620000000800 */
[C---:B------:R-:W-:Y:S01]  /*ffc0*/  VIADD R4, R16.reuse, 0x20 ;  /* 0x0000002010047836 */ /* 0x040fe20000000000 */
[----:B------:R-:W-:Y:S01]  /*ffd0*/  BSSY B1, `(.L_x_616) ;  /* 0x000005e000017945 */ /* 0x000fe20003800000 */
[C---:B------:R-:W-:Y:S01]  /*ffe0*/  VIADD R6, R16.reuse, 0x40 ;  /* 0x0000004010067836 */ /* 0x040fe20000000000 */
[----:B------:R-:W-:Y:S02]  /*fff0*/  SHF.R.U32.HI R55, RZ, 0x3, R168 ;  /* 0x00000003ff377819 */ /* 0x000fe400000116a8 */
[-C--:B-1----:R-:W-:Y:S02]  /*10000*/  ISETP.GE.AND P0, PT, R16, R3.reuse, PT ;  /* 0x000000031000720c */ /* 0x082fe40003f06270 */
[-C--:B------:R-:W-:Y:S02]  /*10010*/  ISETP.GE.AND P1, PT, R4, R3.reuse, PT ;  /* 0x000000030400720c */ /* 0x080fe40003f26270 */
[----:B------:R-:W-:-:S09]  /*10020*/  ISETP.GE.AND P2, PT, R6, R3, PT ;  /* 0x000000030600720c */ /* 0x000fd20003f46270 */
[----:B------:R-:W-:Y:S05]  /*10030*/  @P0 BRA `(.L_x_617) ;  /* 0x00000004005c0947 */ /* 0x000fea0003800000 */
[----:B------:R-:W2:Y:S01]  /*10040*/  LDL R57, [R1+0x5c] ;  /* 0x00005c0001397983 */ /* 0x000ea20000100800 */
[----:B------:R-:W-:Y:S01]  /*10050*/  LEA.HI R4, R3, R214, RZ, 0x1d ;  /* 0x000000d603047211 */ /* 0x000fe200078fe8ff */
[----:B------:R-:W-:Y:S02]  /*10060*/  HADD2.F32 R53, -RZ, R39.H0_H0 ;  /* 0x20000027ff357230 */ /* 0x000fe40000004100 */
[----:B------:R-:W-:Y:S01]  /*10070*/  HADD2.F32 R51, -RZ, R34.H0_H0 ;  /* 0x20000022ff337230 */ /* 0x000fe20000004100 */
[----:B------:R-:W-:Y:S01]  /*10080*/  SHF.R.S32.HI R7, RZ, 0x1f, R4 ;  /* 0x0000001fff077819 */ /* 0x000fe20000011404 */
[----:B------:R-:W-:Y:S01]  /*10090*/  HADD2.F32 R58, -RZ, R40.H0_H0 ;  /* 0x20000028ff3a7230 */ /* 0x000fe20000004100 */
[----:B0-----:R-:W-:Y:S01]  /*100a0*/  SHF.L.U32 R5, R4, 0x3, RZ ;  /* 0x0000000304057819 */ /* 0x001fe200000006ff */
[--C-:B------:R-:W-:Y:S01]  /*100b0*/  HADD2.F32 R56, -RZ, R35.reuse.H0_H0 ;  /* 0x20000023ff387230 */ /* 0x100fe20000004100 */
[----:B------:R-:W-:Y:S01]  /*100c0*/  LEA.HI R7, R7, R4, RZ, 0x3 ;  /* 0x0000000407077211 */ /* 0x000fe200078f18ff */
[----:B------:R-:W-:Y:S01]  /*100d0*/  HADD2.F32 R35, -RZ, R35.H1_H1 ;  /* 0x30000023ff237230 */ /* 0x000fe20000004100 */
        /* <DEDUP_REMOVED lines=10> */
[-C--:B------:R-:W-:Y:S01]  /*10180*/  FMUL.FTZ R52, R53, R47.reuse ;  /* 0x0000002f35347220 */ /* 0x080fe20000410000 */
[----:B------:R-:W-:Y:S01]  /*10190*/  FMUL.FTZ R54, R51, R47 ;  /* 0x0000002f33367220 */ /* 0x000fe20000410000 */
[----:B------:R-:W-:-:S02]  /*101a0*/  HADD2.F32 R47, -RZ, R34.H1_H1 ;  /* 0x30000022ff2f7230 */ /* 0x000fc40000004100 */
[----:B------:R-:W-:Y:S02]  /*101b0*/  HADD2.F32 R9, -RZ, R9.H1_H1 ;  /* 0x30000009ff097230 */ /* 0x000fe40000004100 */
[--C-:B------:R-:W-:Y:S02]  /*101c0*/  HADD2.F32 R49, -RZ, R10.reuse.H0_H0 ;  /* 0x2000000aff317230 */ /* 0x100fe40000004100 */
[----:B------:R-:W-:Y:S02]  /*101d0*/  HADD2.F32 R10, -RZ, R10.H1_H1 ;  /* 0x3000000aff0a7230 */ /* 0x000fe40000004100 */
[--C-:B------:R-:W-:Y:S02]  /*101e0*/  HADD2.F32 R50, -RZ, R11.reuse.H0_H0 ;  /* 0x2000000bff327230 */ /* 0x100fe40000004100 */
[----:B------:R-:W-:Y:S01]  /*101f0*/  HADD2.F32 R11, -RZ, R11.H1_H1 ;  /* 0x3000000bff0b7230 */ /* 0x000fe20000004100 */
[----:B--2---:R-:W0:Y:S02]  /*10200*/  LDS.128 R4, [R57] ;  /* 0x0000000039047984 */ /* 0x004e240000000c00 */
[----:B0-----:R-:W-:-:S02]  /*10210*/  HADD2.F32 R43, -RZ, R4.H0_H0 ;  /* 0x20000004ff2b7230 */ /* 0x001fc40000004100 */
[----:B------:R-:W-:Y:S02]  /*10220*/  HADD2.F32 R44, -RZ, R4.H1_H1 ;  /* 0x30000004ff2c7230 */ /* 0x000fe40000004100 */
[----:B------:R-:W-:Y:S02]  /*10230*/  HADD2.F32 R45, -RZ, R5.H0_H0 ;  /* 0x20000005ff2d7230 */ /* 0x000fe40000004100 */
[-C--:B------:R-:W-:Y:S01]  /*10240*/  FFMA.FTZ R52, R51, R43.reuse, -R52 ;  /* 0x0000002b33347223 */ /* 0x080fe20000010834 */
[----:B------:R-:W-:Y:S02]  /*10250*/  HADD2.F32 R51, -RZ, R39.H1_H1 ;  /* 0x30000027ff337230 */ /* 0x000fe40000004100 */
[----:B------:R-:W-:Y:S01]  /*10260*/  FFMA.FTZ R54, R53, R43, R54 ;  /* 0x0000002b35367223 */ /* 0x000fe20000010036 */
[-C--:B------:R-:W-:Y:S01]  /*10270*/  FMUL.FTZ R39, R58, R8.reuse ;  /* 0x000000083a277220 */ /* 0x080fe20000410000 */
[----:B------:R-:W-:Y:S01]  /*10280*/  FMUL.FTZ R43, R56, R8 ;  /* 0x00000008382b7220 */ /* 0x000fe20000410000 */
[----:B------:R-:W-:-:S02]  /*10290*/  HADD2.F32 R53, -RZ, R40.H1_H1 ;  /* 0x30000028ff357230 */ /* 0x000fc40000004100 */
[----:B------:R-:W-:Y:S01]  /*102a0*/  FMUL.FTZ R8, R51, R48 ;  /* 0x0000003033087220 */ /* 0x000fe20000410000 */
[----:B------:R-:W-:Y:S01]  /*102b0*/  FFMA.FTZ R39, R56, R44, -R39 ;  /* 0x0000002c38277223 */ /* 0x000fe20000010827 */
[----:B------:R-:W-:Y:S02]  /*102c0*/  HADD2.F32 R5, -RZ, R5.H1_H1 ;  /* 0x30000005ff057230 */ /* 0x000fe40000004100 */
[C---:B------:R-:W-:Y:S01]  /*102d0*/  FMUL.FTZ R48, R47.reuse, R48 ;  /* 0x000000302f307220 */ /* 0x040fe20000410000 */
[----:B------:R-:W-:Y:S01]  /*102e0*/  FFMA.FTZ R34, R47, R45, -R8 ;  /* 0x0000002d2f227223 */ /* 0x000fe20000010808 */
[----:B------:R-:W-:Y:S02]  /*102f0*/  HADD2.F32 R56, -RZ, R41.H0_H0 ;  /* 0x20000029ff387230 */ /* 0x000fe40000004100 */
[----:B------:R-:W-:Y:S01]  /*10300*/  FMUL.FTZ R8, R53, R9 ;  /* 0x0000000935087220 */ /* 0x000fe20000410000 */
[----:B------:R-:W-:Y:S01]  /*10310*/  FFMA.FTZ R43, R58, R44, R43 ;  /* 0x0000002c3a2b7223 */ /* 0x000fe2000001002b */
[----:B------:R-:W-:-:S02]  /*10320*/  HADD2.F32 R46, -RZ, R6.H0_H0 ;  /* 0x20000006ff2e7230 */ /* 0x000fc40000004100 */
[----:B------:R-:W-:Y:S01]  /*10330*/  FFMA.FTZ R48, R51, R45, R48 ;  /* 0x0000002d33307223 */ /* 0x000fe20000010030 */
[----:B------:R-:W-:Y:S02]  /*10340*/  HADD2.F32 R44, -RZ, R37.H0_H0 ;  /* 0x20000025ff2c7230 */ /* 0x000fe40000004100 */
[C---:B------:R-:W-:Y:S01]  /*10350*/  FMUL.FTZ R40, R35.reuse, R9 ;  /* 0x0000000923287220 */ /* 0x040fe20000410000 */
[----:B------:R-:W-:Y:S01]  /*10360*/  FFMA.FTZ R9, R35, R5, -R8 ;  /* 0x0000000523097223 */ /* 0x000fe20000010808 */
[----:B------:R-:W-:Y:S02]  /*10370*/  HADD2.F32 R58, -RZ, R42.H0_H0 ;  /* 0x2000002aff3a7230 */ /* 0x000fe40000004100 */
[-C--:B------:R-:W-:Y:S01]  /*10380*/  FMUL.FTZ R45, R56, R49.reuse ;  /* 0x00000031382d7220 */ /* 0x080fe20000410000 */
[----:B------:R-:W-:Y:S02]  /*10390*/  HADD2.F32 R8, -RZ, R38.H0_H0 ;  /* 0x20000026ff087230 */ /* 0x000fe40000004100 */
[----:B------:R-:W-:Y:S01]  /*103a0*/  FMUL.FTZ R49, R44, R49 ;  /* 0x000000312c317220 */ /* 0x000fe20000410000 */
[----:B------:R-:W-:-:S02]  /*103b0*/  HADD2.F32 R6, -RZ, R6.H1_H1 ;  /* 0x30000006ff067230 */ /* 0x000fc40000004100 */
[----:B------:R-:W-:Y:S01]  /*103c0*/  FFMA.FTZ R35, R53, R5, R40 ;  /* 0x0000000535237223 */ /* 0x000fe20000010028 */
[----:B------:R-:W-:Y:S01]  /*103d0*/  FFMA.FTZ R45, R44, R46, -R45 ;  /* 0x0000002e2c2d7223 */ /* 0x000fe2000001082d */
[-C--:B------:R-:W-:Y:S01]  /*103e0*/  FMUL.FTZ R5, R58, R10.reuse ;  /* 0x0000000a3a057220 */ /* 0x080fe20000410000 */
[----:B------:R-:W-:Y:S02]  /*103f0*/  HADD2.F32 R44, -RZ, R41.H1_H1 ;  /* 0x30000029ff2c7230 */ /* 0x000fe40000004100 */
[C---:B------:R-:W-:Y:S01]  /*10400*/  FMUL.FTZ R47, R8.reuse, R10 ;  /* 0x0000000a082f7220 */ /* 0x040fe20000410000 */
[----:B------:R-:W-:Y:S02]  /*10410*/  HADD2.F32 R51, -RZ, R42.H1_H1 ;  /* 0x3000002aff337230 */ /* 0x000fe40000004100 */
[----:B------:R-:W-:Y:S01]  /*10420*/  FFMA.FTZ R10, R8, R6, -R5 ;  /* 0x00000006080a7223 */ /* 0x000fe20000010805 */
[----:B------:R-:W-:Y:S02]  /*10430*/  HADD2.F32 R40, -RZ, R37.H1_H1 ;  /* 0x30000025ff287230 */ /* 0x000fe40000004100 */
[----:B------:R-:W-:Y:S01]  /*10440*/  FMUL.FTZ R5, R44, R50 ;  /* 0x000000322c057220 */ /* 0x000fe20000410000 */
[----:B------:R-:W-:-:S02]  /*10450*/  HADD2.F32 R41, -RZ, R38.H1_H1 ;  /* 0x30000026ff297230 */ /* 0x000fc40000004100 */
[----:B------:R-:W-:Y:S01]  /*10460*/  FFMA.FTZ R38, R58, R6, R47 ;  /* 0x000000063a267223 */ /* 0x000fe2000001002f */
[--C-:B------:R-:W-:Y:S02]  /*10470*/  HADD2.F32 R4, -RZ, R7.reuse.H0_H0 ;  /* 0x20000007ff047230 */ /* 0x100fe40000004100 */
[-C--:B------:R-:W-:Y:S01]  /*10480*/  FMUL.FTZ R6, R51, R11.reuse ;  /* 0x0000000b33067220 */ /* 0x080fe20000410000 */
[----:B------:R-:W-:Y:S02]  /*10490*/  HADD2.F32 R7, -RZ, R7.H1_H1 ;  /* 0x30000007ff077230 */ /* 0x000fe40000004100 */
[C---:B------:R-:W-:Y:S01]  /*104a0*/  FMUL.FTZ R37, R40.reuse, R50 ;  /* 0x0000003228257220 */ /* 0x040fe20000410000 */
[C---:B------:R-:W-:Y:S01]  /*104b0*/  FMUL.FTZ R8, R41.reuse, R11 ;  /* 0x0000000b29087220 */ /* 0x040fe20000410000 */
[----:B------:R-:W-:Y:S01]  /*104c0*/  FFMA.FTZ R11, R40, R4, -R5 ;  /* 0x00000004280b7223 */ /* 0x000fe20000010805 */
[----:B------:R-:W-:Y:S01]  /*104d0*/  FFMA.FTZ R49, R56, R46, R49 ;  /* 0x0000002e38317223 */ /* 0x000fe20000010031 */
[-C--:B------:R-:W-:Y:S01]  /*104e0*/  FFMA.FTZ R40, R41, R7.reuse, -R6 ;  /* 0x0000000729287223 */ /* 0x080fe20000010806 */
[----:B------:R-:W-:Y:S01]  /*104f0*/  FFMA.FTZ R37, R44, R4, R37 ;  /* 0x000000042c257223 */ /* 0x000fe20000010025 */
        /* <DEDUP_REMOVED lines=11> */
.L_x_617:
[----:B------:R-:W-:Y:S05]  /*105b0*/  BSYNC B1 ;  /* 0x0000000000017941 */ /* 0x000fea0003800000 */
.L_x_616:
[----:B------:R-:W-:Y:S04]  /*105c0*/  BSSY B1, `(.L_x_618) ;  /* 0x0000059000017945 */ /* 0x000fe80003800000 */
[----:B------:R-:W-:Y:S05]  /*105d0*/  @P1 BRA `(.L_x_619) ;  /* 0x00000004005c1947 */ /* 0x000fea0003800000 */
[----:B------:R-:W2:Y:S01]  /*105e0*/  LDL R50, [R1+0x50] ;  /* 0x0000500001327983 */ /* 0x000ea20000100800 */
[----:B-1----:R-:W-:Y:S01]  /*105f0*/  LEA.HI R4, R3, R163, RZ, 0x1d ;  /* 0x000000a303047211 */ /* 0x002fe200078fe8ff */
[----:B------:R-:W-:Y:S02]  /*10600*/  HADD2.F32 R46, -RZ, R30.H0_H0 ;  /* 0x2000001eff2e7230 */ /* 0x000fe40000004100 */
[----:B------:R-:W-:Y:S01]  /*10610*/  HADD2.F32 R44, -RZ, R26.H0_H0 ;  /* 0x2000001aff2c7230 */ /* 0x000fe20000004100 */
[----:B------:R-:W-:Y:S01]  /*10620*/  SHF.R.S32.HI R7, RZ, 0x1f, R4 ;  /* 0x0000001fff077819 */ /* 0x000fe20000011404 */
[----:B------:R-:W-:Y:S01]  /*10630*/  HADD2.F32 R48, -RZ, R31.H0_H0 ;  /* 0x2000001fff307230 */ /* 0x000fe20000004100 */
[----:B0-----:R-:W-:Y:S01]  /*10640*/  SHF.L.U32 R5, R4, 0x3, RZ ;  /* 0x0000000304057819 */ /* 0x001fe200000006ff */
[----:B------:R-:W-:Y:S01]  /*10650*/  HADD2.F32 R51, -RZ, R30.H1_H1 ;  /* 0x3000001eff337230 */ /* 0x000fe20000004100 */
        /* <DEDUP_REMOVED lines=11> */
[--C-:B------:R-:W-:Y:S02]  /*10710*/  HADD2.F32 R40, -RZ, R9.reuse.H0_H0 ;  /* 0x20000009ff287230 */ /* 0x100fe40000004100 */
[-C--:B------:R-:W-:Y:S01]  /*10720*/  FMUL.FTZ R43, R46, R39.reuse ;  /* 0x000000272e2b7220 */ /* 0x080fe20000410000 */
[----:B------:R-:W-:Y:S01]  /*10730*/  FMUL.FTZ R39, R44, R39 ;  /* 0x000000272c277220 */ /* 0x000fe20000410000 */
[----:B------:R-:W-:Y:S01]  /*10740*/  FMUL.FTZ R45, R48, R8 ;  /* 0x00000008302d7220 */ /* 0x000fe20000410000 */
[----:B------:R-:W-:-:S02]  /*10750*/  HADD2.F32 R9, -RZ, R9.H1_H1 ;  /* 0x30000009ff097230 */ /* 0x000fc40000004100 */
[-C--:B------:R-:W-:Y:S01]  /*10760*/  FMUL.FTZ R30, R51, R40.reuse ;  /* 0x00000028331e7220 */ /* 0x080fe20000410000 */
[----:B------:R-:W-:Y:S01]  /*10770*/  FMUL.FTZ R40, R49, R40 ;  /* 0x0000002831287220 */ /* 0x000fe20000410000 */
        /* <DEDUP_REMOVED lines=9> */
[--C-:B------:R-:W-:Y:S02]  /*10810*/  HADD2.F32 R44, -RZ, R27.reuse.H0_H0 ;  /* 0x2000001bff2c7230 */ /* 0x100fe40000004100 */
[----:B------:R-:W-:Y:S01]  /*10820*/  FFMA.FTZ R39, R46, R34, R39 ;  /* 0x000000222e277223 */ /* 0x000fe20000010027 */
[----:B------:R-:W-:Y:S02]  /*10830*/  HADD2.F32 R27, -RZ, R27.H1_H1 ;  /* 0x3000001bff1b7230 */ /* 0x000fe40000004100 */
[----:B------:R-:W-:Y:S01]  /*10840*/  FFMA.FTZ R30, R49, R35, -R30 ;  /* 0x00000023311e7223 */ /* 0x000fe2000001081e */
[----:B------:R-:W-:-:S02]  /*10850*/  HADD2.F32 R5, -RZ, R5.H1_H1 ;  /* 0x30000005ff057230 */ /* 0x000fc40000004100 */
[C---:B------:R-:W-:Y:S01]  /*10860*/  FMUL.FTZ R47, R44.reuse, R8 ;  /* 0x000000082c2f7220 */ /* 0x040fe20000410000 */
[-C--:B------:R-:W-:Y:S01]  /*10870*/  FFMA.FTZ R8, R44, R4.reuse, -R45 ;  /* 0x000000042c087223 */ /* 0x080fe2000001082d */
[----:B------:R-:W-:Y:S02]  /*10880*/  HADD2.F32 R45, -RZ, R31.H1_H1 ;  /* 0x3000001fff2d7230 */ /* 0x000fe40000004100 */
[----:B------:R-:W-:Y:S01]  /*10890*/  FFMA.FTZ R40, R51, R35, R40 ;  /* 0x0000002333287223 */ /* 0x000fe20000010028 */
[----:B------:R-:W-:Y:S01]  /*108a0*/  FFMA.FTZ R26, R48, R4, R47 ;  /* 0x00000004301a7223 */ /* 0x000fe2000001002f */
[----:B------:R-:W-:Y:S02]  /*108b0*/  HADD2.F32 R31, -RZ, R28.H0_H0 ;  /* 0x2000001cff1f7230 */ /* 0x000fe40000004100 */
[-C--:B------:R-:W-:Y:S01]  /*108c0*/  FMUL.FTZ R34, R27, R9.reuse ;  /* 0x000000091b227220 */ /* 0x080fe20000410000 */
[----:B------:R-:W-:Y:S01]  /*108d0*/  FMUL.FTZ R4, R45, R9 ;  /* 0x000000092d047220 */ /* 0x000fe20000410000 */
[----:B------:R-:W-:-:S02]  /*108e0*/  HADD2.F32 R35, -RZ, R32.H0_H0 ;  /* 0x20000020ff237230 */ /* 0x000fc40000004100 */
[--C-:B------:R-:W-:Y:S02]  /*108f0*/  HADD2.F32 R37, -RZ, R6.reuse.H0_H0 ;  /* 0x20000006ff257230 */ /* 0x100fe40000004100 */
[----:B------:R-:W-:Y:S01]  /*10900*/  FFMA.FTZ R9, R27, R5, -R4 ;  /* 0x000000051b097223 */ /* 0x000fe20000010804 */
[----:B------:R-:W-:Y:S02]  /*10910*/  HADD2.F32 R48, -RZ, R33.H0_H0 ;  /* 0x20000021ff307230 */ /* 0x000fe40000004100 */
[-C--:B------:R-:W-:Y:S01]  /*10920*/  FMUL.FTZ R4, R35, R41.reuse ;  /* 0x0000002923047220 */ /* 0x080fe20000410000 */
[----:B------:R-:W-:Y:S01]  /*10930*/  FMUL.FTZ R44, R31, R41 ;  /* 0x000000291f2c7220 */ /* 0x000fe20000410000 */
[----:B------:R-:W-:Y:S02]  /*10940*/  HADD2.F32 R46, -RZ, R29.H0_H0 ;  /* 0x2000001dff2e7230 */ /* 0x000fe40000004100 */
[----:B------:R-:W-:Y:S01]  /*10950*/  FFMA.FTZ R27, R45, R5, R34 ;  /* 0x000000052d1b7223 */ /* 0x000fe20000010022 */
[----:B------:R-:W-:-:S02]  /*10960*/  HADD2.F32 R6, -RZ, R6.H1_H1 ;  /* 0x30000006ff067230 */ /* 0x000fc40000004100 */
[-C--:B------:R-:W-:Y:S01]  /*10970*/  FMUL.FTZ R5, R48, R10.reuse ;  /* 0x0000000a30057220 */ /* 0x080fe20000410000 */
[-C--:B------:R-:W-:Y:S01]  /*10980*/  FFMA.FTZ R31, R31, R37.reuse, -R4 ;  /* 0x000000251f1f7223 */ /* 0x080fe20000010804 */
[----:B------:R-:W-:Y:S01]  /*10990*/  FFMA.FTZ R44, R35, R37, R44 ;  /* 0x00000025232c7223 */ /* 0x000fe2000001002c */
        /* <DEDUP_REMOVED lines=9> */
[C---:B------:R-:W-:Y:S01]  /*10a30*/  FMUL.FTZ R29, R28.reuse, R42 ;  /* 0x0000002a1c1d7220 */ /* 0x040fe20000410000 */
[----:B------:R-:W-:Y:S02]  /*10a40*/  HADD2.F32 R7, -RZ, R7.H1_H1 ;  /* 0x30000007ff077230 */ /* 0x000fe40000004100 */
[-C--:B------:R-:W-:Y:S01]  /*10a50*/  FMUL.FTZ R4, R37, R11.reuse ;  /* 0x0000000b25047220 */ /* 0x080fe20000410000 */
[C---:B------:R-:W-:Y:S01]  /*10a60*/  FMUL.FTZ R6, R33.reuse, R11 ;  /* 0x0000000b21067220 */ /* 0x040fe20000410000 */
[-C--:B------:R-:W-:Y:S01]  /*10a70*/  FFMA.FTZ R11, R28, R38.reuse, -R5 ;  /* 0x000000261c0b7223 */ /* 0x080fe20000010805 */
[----:B------:R-:W-:Y:S01]  /*10a80*/  FFMA.FTZ R29, R32, R38, R29 ;  /* 0x00000026201d7223 */ /* 0x000fe2000001001d */
[-C--:B------:R-:W-:Y:S01]  /*10a90*/  FFMA.FTZ R28, R33, R7.reuse, -R4 ;  /* 0x00000007211c7223 */ /* 0x080fe20000010804 */
        /* <DEDUP_REMOVED lines=11> */
.L_x_619:
[----:B------:R-:W-:Y:S05]  /*10b50*/  BSYNC B1 ;  /* 0x0000000000017941 */ /* 0x000fea0003800000 */
.L_x_618:
[----:B------:R-:W-:Y:S05]  /*10b60*/  @P2 BRA `(.L_x_594) ;  /* 0x00000004005c2947 */ /* 0x000fea0003800000 */
[----:B------:R-:W3:Y:S01]  /*10b70*/  LDL R43, [R1+0x4c] ;  /* 0x00004c00012b7983 */ /* 0x000ee20000100800 */
[----:B------:R-:W-:Y:S01]  /*10b80*/  LEA.HI R3, R3, R164, RZ, 0x1d ;  /* 0x000000a403037211 */ /* 0x000fe200078fe8ff */
[----:B------:R-:W-:Y:S02]  /*10b90*/  HADD2.F32 R33, -RZ, R0.H0_H0 ;  /* 0x20000000ff217230 */ /* 0x000fe40000004100 */
[--C-:B------:R-:W-:Y:S01]  /*10ba0*/  HADD2.F32 R35, -RZ, R15.reuse.H0_H0 ;  /* 0x2000000fff237230 */ /* 0x100fe20000004100 */
[----:B-12---:R-:W-:Y:S01]  /*10bb0*/  SHF.R.S32.HI R4, RZ, 0x1f, R3 ;  /* 0x0000001fff047819 */ /* 0x006fe20000011403 */
[----:B------:R-:W-:Y:S01]  /*10bc0*/  HADD2.F32 R42, -RZ, R20.H0_H0 ;  /* 0x20000014ff2a7230 */ /* 0x000fe20000004100 */
[----:B0-----:R-:W-:Y:S01]  /*10bd0*/  SHF.L.U32 R5, R3, 0x3, RZ ;  /* 0x0000000303057819 */ /* 0x001fe200000006ff */
[----:B------:R-:W-:Y:S01]  /*10be0*/  HADD2.F32 R40, -RZ, R12.H0_H0 ;  /* 0x2000000cff287230 */ /* 0x000fe20000004100 */
[----:B------:R-:W-:Y:S01]  /*10bf0*/  LEA.HI R4, R4, R3, RZ, 0x3 ;  /* 0x0000000304047211 */ /* 0x000fe200078f18ff */
[----:B------:R-:W-:Y:S01]  /*10c00*/  HADD2.F32 R44, -RZ, R15.H1_H1 ;  /* 0x3000000fff2c7230 */ /* 0x000fe20000004100 */
[----:B------:R-:W-:Y:S01]  /*10c10*/  LOP3.LUT R3, R168, 0x38, R5, 0xf8, !PT ;  /* 0x00000038a8037812 */ /* 0x000fe200078ef805 */
[----:B------:R-:W-:-:S02]  /*10c20*/  HADD2.F32 R0, -RZ, R0.H1_H1 ;  /* 0x30000000ff007230 */ /* 0x000fc40000004100 */
[----:B------:R-:W-:Y:S01]  /*10c30*/  IMAD.SHL.U32 R4, R4, 0x400, RZ ;  /* 0x0000040004047824 */ /* 0x000fe200078e00ff */
[----:B------:R-:W-:Y:S01]  /*10c40*/  LOP3.LUT R3, R3, R55, RZ, 0x3c, !PT ;  /* 0x0000003703037212 */ /* 0x000fe200078e3cff */
[----:B------:R-:W-:Y:S02]  /*10c50*/  HADD2.F32 R39, -RZ, R20.H1_H1 ;  /* 0x30000014ff277230 */ /* 0x000fe40000004100 */
[----:B------:R-:W-:Y:S01]  /*10c60*/  HADD2.F32 R41, -RZ, R21.H0_H0 ;  /* 0x20000015ff297230 */ /* 0x000fe20000004100 */
[----:B------:R-:W-:Y:S01]  /*10c70*/  LOP3.LUT R8, R4, 0x7fffe000, RZ, 0xc0, !PT ;  /* 0x7fffe00004087812 */ /* 0x000fe200078ec0ff */
[----:B------:R-:W-:-:S03]  /*10c80*/  HADD2.F32 R37, -RZ, R13.H0_H0 ;  /* 0x2000000dff257230 */ /* 0x000fc60000004100 */
        /* <DEDUP_REMOVED lines=8> */
[----:B------:R-:W-:-:S02]  /*10d10*/  HADD2.F32 R9, -RZ, R9.H1_H1 ;  /* 0x30000009ff097230 */ /* 0x000fc40000004100 */
[----:B------:R-:W-:Y:S01]  /*10d20*/  FMUL.FTZ R15, R42, R8 ;  /* 0x000000082a0f7220 */ /* 0x000fe20000410000 */
[----:B------:R-:W-:Y:S01]  /*10d30*/  FMUL.FTZ R29, R44, R30 ;  /* 0x0000001e2c1d7220 */ /* 0x000fe20000410000 */
[--C-:B------:R-:W-:Y:S02]  /*10d40*/  HADD2.F32 R31, -RZ, R10.reuse.H0_H0 ;  /* 0x2000000aff1f7230 */ /* 0x100fe40000004100 */
[----:B------:R-:W-:Y:S02]  /*10d50*/  HADD2.F32 R10, -RZ, R10.H1_H1 ;  /* 0x3000000aff0a7230 */ /* 0x000fe40000004100 */
[--C-:B------:R-:W-:Y:S02]  /*10d60*/  HADD2.F32 R32, -RZ, R11.reuse.H0_H0 ;  /* 0x2000000bff207230 */ /* 0x100fe40000004100 */
[----:B------:R-:W-:Y:S01]  /*10d70*/  HADD2.F32 R11, -RZ, R11.H1_H1 ;  /* 0x3000000bff0b7230 */ /* 0x000fe20000004100 */
[----:B---3--:R-:W0:Y:S02]  /*10d80*/  LDS.128 R4, [R43] ;  /* 0x000000002b047984 */ /* 0x008e240000000c00 */
[----:B0-----:R-:W-:-:S02]  /*10d90*/  HADD2.F32 R25, -RZ, R4.H0_H0 ;  /* 0x20000004ff197230 */ /* 0x001fc40000004100 */
[----:B------:R-:W-:Y:S02]  /*10da0*/  HADD2.F32 R4, -RZ, R4.H1_H1 ;  /* 0x30000004ff047230 */ /* 0x000fe40000004100 */
[--C-:B------:R-:W-:Y:S02]  /*10db0*/  HADD2.F32 R26, -RZ, R5.reuse.H0_H0 ;  /* 0x20000005ff1a7230 */ /* 0x100fe40000004100 */
[-C--:B------:R-:W-:Y:S01]  /*10dc0*/  FFMA.FTZ R34, R33, R25.reuse, -R34 ;  /* 0x0000001921227223 */ /* 0x080fe20000010822 */
[----:B------:R-:W-:Y:S01]  /*10dd0*/  FFMA.FTZ R38, R35, R25, R38 ;  /* 0x0000001923267223 */ /* 0x000fe20000010026 */
[C---:B------:R-:W-:Y:S01]  /*10de0*/  FMUL.FTZ R25, R40.reuse, R8 ;  /* 0x0000000828197220 */ /* 0x040fe20000410000 */
[----:B------:R-:W-:Y:S02]  /*10df0*/  HADD2.F32 R35, -RZ, R12.H1_H1 ;  /* 0x3000000cff237230 */ /* 0x000fe40000004100 */
[----:B------:R-:W-:Y:S01]  /*10e00*/  FFMA.FTZ R15, R40, R4, -R15 ;  /* 0x00000004280f7223 */ /* 0x000fe2000001080f */
[----:B------:R-:W-:-:S02]  /*10e10*/  HADD2.F32 R5, -RZ, R5.H1_H1 ;  /* 0x30000005ff057230 */ /* 0x000fc40000004100 */
[----:B------:R-:W-:Y:S01]  /*10e20*/  FMUL.FTZ R33, R0, R30 ;  /* 0x0000001e00217220 */ /* 0x000fe20000410000 */
[----:B------:R-:W-:Y:S01]  /*10e30*/  FFMA.FTZ R25, R42, R4, R25 ;  /* 0x000000042a197223 */ /* 0x000fe20000010019 */
[-C--:B------:R-:W-:Y:S01]  /*10e40*/  FFMA.FTZ R29, R0, R26.reuse, -R29 ;  /* 0x0000001a001d7223 */ /* 0x080fe2000001081d */
[-C--:B------:R-:W-:Y:S01]  /*10e50*/  FMUL.FTZ R0, R39, R9.reuse ;  /* 0x0000000927007220 */ /* 0x080fe20000410000 */
[----:B------:R-:W-:Y:S01]  /*10e60*/  FMUL.FTZ R4, R35, R9 ;  /* 0x0000000923047220 */ /* 0x000fe20000410000 */
[----:B------:R-:W-:Y:S02]  /*10e70*/  HADD2.F32 R40, -RZ, R24.H0_H0 ;  /* 0x20000018ff287230 */ /* 0x000fe40000004100 */
[----:B------:R-:W-:Y:S01]  /*10e80*/  FMUL.FTZ R8, R41, R31 ;  /* 0x0000001f29087220 */ /* 0x000fe20000410000 */
[----:B------:R-:W-:Y:S02]  /*10e90*/  HADD2.F32 R30, -RZ, R14.H0_H0 ;  /* 0x2000000eff1e7230 */ /* 0x000fe40000004100 */
[----:B------:R-:W-:Y:S01]  /*10ea0*/  FFMA.FTZ R33, R44, R26, R33 ;  /* 0x0000001a2c217223 */ /* 0x000fe20000010021 */
[----:B------:R-:W-:-:S02]  /*10eb0*/  HADD2.F32 R27, -RZ, R6.H0_H0 ;  /* 0x20000006ff1b7230 */ /* 0x000fc40000004100 */
[-C--:B------:R-:W-:Y:S01]  /*10ec0*/  FFMA.FTZ R0, R35, R5.reuse, -R0 ;  /* 0x0000000523007223 */ /* 0x080fe20000010800 */
[----:B------:R-:W-:Y:S01]  /*10ed0*/  FFMA.FTZ R12, R39, R5, R4 ;  /* 0x00000005270c7223 */ /* 0x000fe20000010004 */
[----:B------:R-:W-:Y:S02]  /*10ee0*/  HADD2.F32 R6, -RZ, R6.H1_H1 ;  /* 0x30000006ff067230 */ /* 0x000fe40000004100 */
[C---:B------:R-:W-:Y:S01]  /*10ef0*/  FMUL.FTZ R26, R37.reuse, R31 ;  /* 0x0000001f251a7220 */ /* 0x040fe20000410000 */
[-C--:B------:R-:W-:Y:S01]  /*10f00*/  FMUL.FTZ R5, R40, R10.reuse ;  /* 0x0000000a28057220 */ /* 0x080fe20000410000 */
[----:B------:R-:W-:Y:S01]  /*10f10*/  FMUL.FTZ R9, R30, R10 ;  /* 0x0000000a1e097220 */ /* 0x000fe20000410000 */
[-C--:B------:R-:W-:Y:S01]  /*10f20*/  FFMA.FTZ R20, R37, R27.reuse, -R8 ;  /* 0x0000001b25147223 */ /* 0x080fe20000010808 */
[----:B------:R-:W-:Y:S02]  /*10f30*/  HADD2.F32 R10, -RZ, R21.H1_H1 ;  /* 0x30000015ff0a7230 */ /* 0x000fe40000004100 */
[----:B------:R-:W-:Y:S01]  /*10f40*/  FFMA.FTZ R26, R41, R27, R26 ;  /* 0x0000001b291a7223 */ /* 0x000fe2000001001a */
[----:B------:R-:W-:-:S02]  /*10f50*/  HADD2.F32 R31, -RZ, R24.H1_H1 ;  /* 0x30000018ff1f7230 */ /* 0x000fc40000004100 */
[-C--:B------:R-:W-:Y:S01]  /*10f60*/  FFMA.FTZ R27, R30, R6.reuse, -R5 ;  /* 0x000000061e1b7223 */ /* 0x080fe20000010805 */
[----:B------:R-:W-:Y:S02]  /*10f70*/  HADD2.F32 R8, -RZ, R13.H1_H1 ;  /* 0x3000000dff087230 */ /* 0x000fe40000004100 */
[----:B------:R-:W-:Y:S01]  /*10f80*/  FFMA.FTZ R13, R40, R6, R9 ;  /* 0x00000006280d7223 */ /* 0x000fe20000010009 */
[----:B------:R-:W-:Y:S02]  /*10f90*/  HADD2.F32 R21, -RZ, R14.H1_H1 ;  /* 0x3000000eff157230 */ /* 0x000fe40000004100 */
[----:B------:R-:W-:Y:S01]  /*10fa0*/  FMUL.FTZ R5, R10, R32 ;  /* 0x000000200a057220 */ /* 0x000fe20000410000 */
[--C-:B------:R-:W-:Y:S02]  /*10fb0*/  HADD2.F32 R28, -RZ, R7.reuse.H0_H0 ;  /* 0x20000007ff1c7230 */ /* 0x100fe40000004100 */
[----:B------:R-:W-:Y:S01]  /*10fc0*/  FMUL.FTZ R4, R31, R11 ;  /* 0x0000000b1f047220 */ /* 0x000fe20000410000 */
[----:B------:R-:W-:-:S02]  /*10fd0*/  HADD2.F32 R7, -RZ, R7.H1_H1 ;  /* 0x30000007ff077230 */ /* 0x000fc40000004100 */
[C---:B------:R-:W-:Y:S01]  /*10fe0*/  FMUL.FTZ R9, R8.reuse, R32 ;  /* 0x0000002008097220 */ /* 0x040fe20000410000 */
[C---:B------:R-:W-:Y:S01]  /*10ff0*/  FMUL.FTZ R6, R21.reuse, R11 ;  /* 0x0000000b15067220 */ /* 0x040fe20000410000 */
[-C--:B------:R-:W-:Y:S01]  /*11000*/  FFMA.FTZ R11, R8, R28.reuse, -R5 ;  /* 0x0000001c080b7223 */ /* 0x080fe20000010805 */
[----:B------:R-:W-:Y:S01]  /*11010*/  F2FP.F16.F32.PACK_AB R5, R0, R29 ;  /* 0x0000001d0005723e */ /* 0x000fe200000000ff */
[-C--:B------:R-:W-:Y:S01]  /*11020*/  FFMA.FTZ R14, R21, R7.reuse, -R4 ;  /* 0x00000007150e7223 */ /* 0x080fe20000010804 */
[----:B------:R-:W-:Y:S01]  /*11030*/  FFMA.FTZ R28, R10, R28, R9 ;  /* 0x0000001c0a1c7223 */ /* 0x000fe20000010009 */
[----:B------:R-:W-:Y:S01]  /*11040*/  FFMA.FTZ R21, R31, R7, R6 ;  /* 0x000000071f157223 */ /* 0x000fe20000010006 */
[----:B------:R-:W-:Y:S02]  /*11050*/  F2FP.F16.F32.PACK_AB R4, R15, R34 ;  /* 0x000000220f04723e */ /* 0x000fe400000000ff */
[----:B------:R-:W-:Y:S02]  /*11060*/  F2FP.F16.F32.PACK_AB R6, R27, R20 ;  /* 0x000000141b06723e */ /* 0x000fe400000000ff */
[----:B------:R-:W-:-:S02]  /*11070*/  F2FP.F16.F32.PACK_AB R7, R14, R11 ;  /* 0x0000000b0e07723e */ /* 0x000fc400000000ff */
[----:B------:R-:W-:Y:S02]  /*11080*/  F2FP.F16.F32.PACK_AB R8, R25, R38 ;  /* 0x000000261908723e */ /* 0x000fe400000000ff */
[----:B------:R-:W-:Y:S01]  /*11090*/  F2FP.F16.F32.PACK_AB R9, R12, R33 ;  /* 0x000000210c09723e */ /* 0x000fe200000000ff */
[----:B------:R3:W-:Y:S01]  /*110a0*/  STS.128 [R43], R4 ;  /* 0x000000042b007388 */ /* 0x0007e20000000c00 */
[----:B------:R-:W-:Y:S02]  /*110b0*/  F2FP.F16.F32.PACK_AB R10, R13, R26 ;  /* 0x0000001a0d0a723e */ /* 0x000fe400000000ff */
[----:B------:R-:W-:-:S05]  /*110c0*/  F2FP.F16.F32.PACK_AB R11, R21, R28 ;  /* 0x0000001c150b723e */ /* 0x000fca00000000ff */
[----:B------:R3:W-:Y:S02]  /*110d0*/  STS.128 [R3+0xc400], R8 ;  /* 0x00c4000803007388 */ /* 0x0007e40000000c00 */
.L_x_594:
[----:B------:R-:W-:Y:S05]  /*110e0*/  BSYNC B0 ;  /* 0x0000000000007941 */ /* 0x000fea0003800000 */
.L_x_575:
[----:B------:R-:W-:Y:S01]  /*110f0*/  @!PT LDS RZ, [RZ] ;  /* 0x00000000fffff984 */ /* 0x000fe20000000800 */
[----:B------:R-:W-:Y:S01]  /*11100*/  @!PT LDS RZ, [RZ] ;  /* 0x00000000fffff984 */ /* 0x000fe20000000800 */
[----:B------:R-:W-:Y:S01]  /*11110*/  @!PT LDS RZ, [RZ] ;  /* 0x00000000fffff984 */ /* 0x000fe20000000800 */
[----:B------:R-:W-:Y:S01]  /*11120*/  @!PT LDS RZ, [RZ] ;  /* 0x00000000fffff984 */ /* 0x000fe20000000800 */
[----:B------:R5:W-:Y:S06]  /*11130*/  MEMBAR.ALL.CTA ;  /* 0x0000000000007992 */ /* 0x000bec0000008000 */
[----:B-----5:R-:W5:Y:S01]  /*11140*/  FENCE.VIEW.ASYNC.S ;  /* 0x00000000000073c6 */ /* 0x020f620000000000 */
[----:B------:R-:W-:Y:S05]  /*11150*/  WARPSYNC.ALL ;  /* 0x0000000000007948 */ /* 0x000fea0003800000 */
[----:B-----5:R-:W-:Y:S06]  /*11160*/  BAR.SYNC.DEFER_BLOCKING 0xd, 0x100 ;  /* 0x0344000000007b1d */ /* 0x020fec0000010000 */
.L_x_573:
[----:B01-3--:R-:W-:-:S04]  /*11170*/  MOV R0, UR58 ;  /* 0x0000003a00007c02 */ /* 0x00bfc80008000f00 */
[----:B------:R-:W-:-:S13]  /*11180*/  ISETP.NE.AND P0, PT, R0, 0x3, PT ;  /* 0x000000030000780c */ /* 0x000fda0003f05270 */
[----:B------:R-:W-:Y:S05]  /*11190*/  @!P0 BRA `(.L_x_620) ;  /* 0x0000000000048947 */ /* 0x000fea0003800000 */
[----:B------:R-:W-:Y:S01]  /*111a0*/  BPT.TRAP 0x1 ;  /* 0x000000040000795c */ /* 0x000fe20000300000 */
.L_x_620:
[----:B--2---:R-:W-:Y:S01]  /*111b0*/  IMAD R9, R174, 0x8, R2 ;  /* 0x00000008ae097824 */ /* 0x004fe200078e0202 */
[----:B------:R-:W-:-:S04]  /*111c0*/  SHF.L.U32 R0, R181, 0x1f, RZ ;  /* 0x0000001fb5007819 */ /* 0x000fc800000006ff */
[----:B------:R0:W1:Y:S01]  /*111d0*/  SYNCS.PHASECHK.TRANS64.TRYWAIT P1, [R9+URZ+0x2a830], R0 ;  /* 0x02a83000090075a7 */ /* 0x000062000802017f */
[----:B------:R-:W-:Y:S05]  /*111e0*/  @!P0 BRA `(.L_x_621) ;  /* 0x0000000000048947 */ /* 0x000fea0003800000 */
[----:B------:R-:W-:Y:S01]  /*111f0*/  BPT.TRAP 0x1 ;  /* 0x000000040000795c */ /* 0x000fe20000300000 */
.L_x_621:
[----:B------:R-:W-:Y:S01]  /*11200*/  IMAD.MOV.U32 R87, RZ, RZ, RZ ;  /* 0x000000ffff577224 */ /* 0x000fe200078e00ff */
[----:B-1----:R-:W-:Y:S06]  /*11210*/  @P1 BRA `(.L_x_622) ;  /* 0x0000000000081947 */ /* 0x002fec0003800000 */
[----:B------:R-:W1:Y:S02]  /*11220*/  SYNCS.PHASECHK.TRANS64.TRYWAIT P1, [R9+URZ+0x2a830], R0 ;  /* 0x02a83000090075a7 */ /* 0x000e64000802017f */
[----:B-1----:R-:W-:Y:S05]  /*11230*/  @!P1 BRA `(.L_x_623) ;  /* 0x000000fc00749947 */ /* 0x002fea0003800000 */
.L_x_622:
[----:B------:R-:W-:Y:S05]  /*11240*/  WARPSYNC.ALL ;  /* 0x0000000000007948 */ /* 0x000fea0003800000 */
[----:B01----:R-:W-:Y:S01]  /*11250*/  IADD3 R0, R2, 0x18400, RZ ;  /* 0x0001840002007810 */ /* 0x003fe20007ffe0ff */
[----:B----4-:R-:W-:Y:S01]  /*11260*/  IMAD.MOV.U32 R5, RZ, RZ, 0x40000040 ;  /* 0x40000040ff057424 */ /* 0x010fe200078e00ff */
[----:B------:R-:W-:Y:S01]  /*11270*/  R2UR UR4, R36 ;  /* 0x00000000240472ca */ /* 0x000fe200000e0000 */
[----:B------:R-:W-:Y:S01]  /*11280*/  UMOV UR9, 0x40000040 ;  /* 0x4000004000097882 */ /* 0x000fe20000000000 */
[----:B------:R-:W-:Y:S01]  /*11290*/  SHF.R.U32.HI R0, RZ, 0x4, R0 ;  /* 0x00000004ff007819 */ /* 0x000fe20000011600 */
[----:B------:R-:W-:Y:S01]  /*112a0*/  WARPGROUP.ARRIVE ;  /* 0x00000000000079c5 */ /* 0x000fe20000000000 */
[----:B------:R-:W-:Y:S01]  /*112b0*/  R2UR UR11, R5 ;  /* 0x00000000050b72ca */ /* 0x000fe200000e0000 */
[----:B------:R-:W-:Y:S01]  /*112c0*/  IMAD.MOV.U32 R7, RZ, RZ, 0x40000040 ;  /* 0x40000040ff077424 */ /* 0x000fe200078e00ff */
[----:B------:R-:W-:Y:S01]  /*112d0*/  LOP3.LUT R0, R0, 0x3fff, RZ, 0xc0, !PT ;  /* 0x00003fff00007812 */ /* 0x000fe200078ec0ff */
[----:B------:R-:W-:Y:S01]  /*112e0*/  UMOV UR53, 0x40000040 ;  /* 0x4000004000357882 */ /* 0x000fe20000000000 */
[----:B------:R-:W-:Y:S01]  /*112f0*/  MOV R11, UR9 ;  /* 0x00000009000b7c02 */ /* 0x000fe20008000f00 */
[----:B------:R-:W-:Y:S01]  /*11300*/  UMOV UR49, 0x40000040 ;  /* 0x4000004000317882 */ /* 0x000fe20000000000 */
[----:B------:R-:W-:Y:S01]  /*11310*/  LOP3.LUT R8, R0, 0x10000, RZ, 0xfc, !PT ;  /* 0x0001000000087812 */ /* 0x000fe200078efcff */
[----:B------:R-:W-:Y:S01]  /*11320*/  UMOV UR45, 0x40000040 ;  /* 0x40000040002d7882 */ /* 0x000fe20000000000 */
[----:B------:R-:W-:Y:S01]  /*11330*/  UMOV UR41, 0x40000040 ;  /* 0x4000004000297882 */ /* 0x000fe20000000000 */
[----:B------:R-:W-:Y:S01]  /*11340*/  ULOP3.LUT UR4, UR4, 0x10000, URZ, 0xfc, !UPT ;  /* 0x0001000004047892 */ /* 0x000fe2000f8efc3f */
[----:B------:R-:W-:Y:S01]  /*11350*/  IMAD.MOV.U32 R5, RZ, RZ, 0x40000040 ;  /* 0x40000040ff057424 */ /* 0x000fe200078e00ff */
[----:B------:R-:W-:Y:S01]  /*11360*/  UMOV UR37, 0x40000040 ;  /* 0x4000004000257882 */ /* 0x000fe20000000000 */
[----:B------:R-:W-:Y:S01]  /*11370*/  IMAD R4, R174, 0x900, R8 ;  /* 0x00000900ae047824 */ /* 0x000fe200078e0208 */
[----:B------:R-:W-:-:S02]  /*11380*/  UIADD3 UR5, UR4, 0x2, URZ ;  /* 0x0000000204057890 */ /* 0x000fc4000fffe03f */
[----:B------:R-:W-:Y:S01]  /*11390*/  UIADD3 UR52, UR4, 0x406, URZ ;  /* 0x0000040604347890 */ /* 0x000fe2000fffe03f */
[C---:B------:R-:W-:Y:S01]  /*113a0*/  VIADD R6, R4.reuse, 0x2 ;  /* 0x0000000204067836 */ /* 0x040fe20000000000 */
[----:B------:R-:W-:Y:S01]  /*113b0*/  R2UR UR10, R4 ;  /* 0x00000000040a72ca */ /* 0x000fe200000e0000 */
[----:B------:R-:W-:Y:S01]  /*113c0*/  UMOV UR8, UR4 ;  /* 0x0000000400087c82 */ /* 0x000fe20008000000 */
[----:B------:R-:W-:Y:S01]  /*113d0*/  UIADD3 UR48, UR4, 0x800, URZ ;  /* 0x0000080004307890 */ /* 0x000fe2000fffe03f */
[----:B------:R-:W-:Y:S01]  /*113e0*/  IMAD.U32 R10, RZ, RZ, UR8 ;  /* 0x00000008ff0a7e24 */ /* 0x000fe2000f8e00ff */
[----:B------:R-:W-:Y:S01]  /*113f0*/  UIADD3 UR44, UR4, 0x802, URZ ;  /* 0x00000802042c7890 */ /* 0x000fe2000fffe03f */
[----:B------:R-:W-:Y:S01]  /*11400*/  R2UR UR39, R5 ;  /* 0x00000000052772ca */ /* 0x000fe200000e0000 */
[----:B------:R-:W-:Y:S02]  /*11410*/  UIADD3 UR40, UR4, 0x804, URZ ;  /* 0x0000080404287890 */ /* 0x000fe4000fffe03f */
[----:B------:R0:W-:Y:S01]  /*11420*/  STL.64 [R1+0x30], R10 ;  /* 0x0000300a01007387 */ /* 0x0001e20000100a00 */
[----:B------:R-:W-:-:S04]  /*11430*/  UIADD3 UR36, UR4, 0x806, URZ ;  /* 0x0000080604247890 */ /* 0x000fc8000fffe03f */
[----:B------:R-:W-:Y:S01]  /*11440*/  HGMMA.64x96x16.F32 R24, gdesc[UR8], RZ, !UPT, gsb0 ;  /* 0x01600000081879f0 */ /* 0x000fe2000c0008ff */
[----:B------:R-:W-:Y:S01]  /*11450*/  R2UR UR10, R6 ;  /* 0x00000000060a72ca */ /* 0x000fe200000e0000 */
[----:B------:R-:W-:Y:S01]  /*11460*/  UMOV UR8, UR5 ;  /* 0x0000000500087c82 */ /* 0x000fe20008000000 */
[----:B------:R-:W-:Y:S01]  /*11470*/  R2UR UR11, R7 ;  /* 0x00000000070b72ca */ /* 0x000fe200000e0000 */
[----:B------:R-:W-:Y:S01]  /*11480*/  UMOV UR9, 0x40000040 ;  /* 0x4000004000097882 */ /* 0x000fe20000000000 */
[----:B------:R-:W-:Y:S01]  /*11490*/  VIADD R6, R4, 0x4 ;  /* 0x0000000404067836 */ /* 0x000fe20000000000 */
[----:B------:R-:W-:Y:S01]  /*114a0*/  MOV R7, 0x40000040 ;  /* 0x4000004000077802 */ /* 0x000fe20000000f00 */
[----:B------:R-:W-:Y:S01]  /*114b0*/  UIADD3 UR5, UR4, 0x4, URZ ;  /* 0x0000000404057890 */ /* 0x000fe2000fffe03f */
[----:B0-----:R-:W-:Y:S01]  /*114c0*/  MOV R10, UR8 ;  /* 0x00000008000a7c02 */ /* 0x001fe20008000f00 */
[----:B------:R-:W-:-:S05]  /*114d0*/  IMAD.U32 R11, RZ, RZ, UR9 ;  /* 0x00000009ff0b7e24 */ /* 0x000fca000f8e00ff */
[----:B------:R0:W-:Y:S01]  /*114e0*/  STL.64 [R1+0x28], R10 ;  /* 0x0000280a01007387 */ /* 0x0001e20000100a00 */
[----:B------:R-:W-:Y:S02]  /*114f0*/  WARPGROUP.DEPBAR.LE gsb0, 0x0 ;  /* 0x00008000000079c5 */ /* 0x000fe40000010000 */
[----:B------:R-:W-:-:S06]  /*11500*/  WARPGROUP.ARRIVE ;  /* 0x00000000000079c5 */ /* 0x000fcc0000000000 */
[----:B------:R-:W-:Y:S01]  /*11510*/  HGMMA.64x96x16.F32 R24, gdesc[UR8], R24, gsb0 ;  /* 0x01600000081879f0 */ /* 0x000fe20008000818 */
[----:B------:R-:W-:Y:S01]  /*11520*/  R2UR UR10, R6 ;  /* 0x00000000060a72ca */ /* 0x000fe200000e0000 */
[----:B------:R-:W-:Y:S01]  /*11530*/  UMOV UR8, UR5 ;  /* 0x0000000500087c82 */ /* 0x000fe20008000000 */
[----:B------:R-:W-:Y:S01]  /*11540*/  R2UR UR11, R7 ;  /* 0x00000000070b72ca */ /* 0x000fe200000e0000 */
[----:B------:R-:W-:Y:S01]  /*11550*/  UMOV UR9, 0x40000040 ;  /* 0x4000004000097882 */ /* 0x000fe20000000000 */
[----:B------:R-:W-:Y:S01]  /*11560*/  IMAD.MOV.U32 R7, RZ, RZ, 0x40000040 ;  /* 0x40000040ff077424 */ /* 0x000fe200078e00ff */
[----:B------:R-:W-:Y:S01]  /*11570*/  IADD3 R6, R4, 0x6, RZ ;  /* 0x0000000604067810 */ /* 0x000fe20007ffe0ff */
[----:B------:R-:W-:Y:S01]  /*11580*/  UIADD3 UR5, UR4, 0x6, URZ ;  /* 0x0000000604057890 */ /* 0x000fe2000fffe03f */
[----:B0-----:R-:W-:Y:S02]  /*11590*/  IMAD.U32 R10, RZ, RZ, UR8 ;  /* 0x00000008ff0a7e24 */ /* 0x001fe4000f8e00ff */
        /* <DEDUP_REMOVED lines=9> */
[----:B------:R-:W-:Y:S01]  /*11630*/  VIADD R6, R4, 0x300 ;  /* 0x0000030004067836 */ /* 0x000fe20000000000 */
[----:B------:R-:W-:Y:S01]  /*11640*/  UIADD3 UR5, UR4, 0x400, URZ ;  /* 0x0000040004057890 */ /* 0x000fe2000fffe03f */
[----:B------:R-:W-:Y:S01]  /*11650*/  IMAD.MOV.U32 R7, RZ, RZ, 0x40000040 ;  /* 0x40000040ff077424 */ /* 0x000fe200078e00ff */
        /* <DEDUP_REMOVED lines=37> */
[----:B0-----:R-:W-:Y:S01]  /*118b0*/  MOV R11, UR9 ;  /* 0x00000009000b7c02 */ /* 0x001fe20008000f00 */
[----:B------:R-:W-:Y:S02]  /*118c0*/  IMAD.MOV.U32 R7, RZ, RZ, 0x40000040 ;  /* 0x40000040ff077424 */ /* 0x000fe400078e00ff */
[----:B------:R-:W-:Y:S01]  /*118d0*/  IMAD.U32 R10, RZ, RZ, UR8 ;  /* 0x00000008ff0a7e24 */ /* 0x000fe2000f8e00ff */
[----:B------:R-:W-:-:S02]  /*118e0*/  R2UR UR54, R6 ;  /* 0x00000000063672ca */ /* 0x000fc400000e0000 */
[----:B------:R-:W-:Y:S01]  /*118f0*/  R2UR UR55, R7 ;  /* 0x00000000073772ca */ /* 0x000fe200000e0000 */
[----:B------:R-:W-:Y:S01]  /*11900*/  IMAD.MOV.U32 R7, RZ, RZ, 0x40000040 ;  /* 0x40000040ff077424 */ /* 0x000fe200078e00ff */
[----:B------:R-:W-:Y:S01]  /*11910*/  IADD3 R6, R4, 0x600, RZ ;  /* 0x0000060004067810 */ /* 0x000fe20007ffe0ff */
[----:B------:R0:W-:Y:S03]  /*11920*/  STL.64 [R1], R10 ;  /* 0x0000000a01007387 */ /* 0x0001e60000100a00 */
[----:B------:R-:W-:Y:S01]  /*11930*/  R2UR UR50, R6 ;  /* 0x00000000063272ca */ /* 0x000fe200000e0000 */
[----:B------:R-:W-:Y:S01]  /*11940*/  VIADD R6, R4, 0x602 ;  /* 0x0000060204067836 */ /* 0x000fe20000000000 */
[----:B------:R-:W-:Y:S02]  /*11950*/  R2UR UR51, R7 ;  /* 0x00000000073372ca */ /* 0x000fe400000e0000 */
[----:B------:R-:W-:-:S02]  /*11960*/  MOV R7, 0x40000040 ;  /* 0x4000004000077802 */ /* 0x000fc40000000f00 */
[----:B------:R-:W-:Y:S01]  /*11970*/  R2UR UR46, R6 ;  /* 0x00000000062e72ca */ /* 0x000fe200000e0000 */
[C---:B------:R-:W-:Y:S01]  /*11980*/  VIADD R6, R4.reuse, 0x604 ;  /* 0x0000060404067836 */ /* 0x040fe20000000000 */
[----:B------:R-:W-:Y:S01]  /*11990*/  R2UR UR47, R7 ;  /* 0x00000000072f72ca */ /* 0x000fe200000e0000 */
[----:B------:R-:W-:Y:S01]  /*119a0*/  IMAD.MOV.U32 R7, RZ, RZ, 0x40000040 ;  /* 0x40000040ff077424 */ /* 0x000fe200078e00ff */
[----:B------:R-:W-:Y:S02]  /*119b0*/  IADD3 R4, R4, 0x606, RZ ;  /* 0x0000060604047810 */ /* 0x000fe40007ffe0ff */
[----:B------:R-:W-:Y:S02]  /*119c0*/  R2UR UR42, R6 ;  /* 0x00000000062a72ca */ /* 0x000fe400000e0000 */
[----:B------:R-:W-:Y:S02]  /*119d0*/  R2UR UR43, R7 ;  /* 0x00000000072b72ca */ /* 0x000fe400000e0000 */
[----:B------:R-:W-:Y:S01]  /*119e0*/  R2UR UR38, R4 ;  /* 0x00000000042672ca */ /* 0x000fe200000e0000 */
        /* <DEDUP_REMOVED lines=19> */
[----:B0-----:R-:W-:Y:S05]  /*11b20*/  @!P0 BRA `(.L_x_624) ;  /* 0x0000000000048947 */ /* 0x001fea0003800000 */
[----:B------:R-:W-:Y:S01]  /*11b30*/  BPT.TRAP 0x1 ;  /* 0x000000040000795c */ /* 0x000fe20000300000 */
.L_x_624:
[----:B------:R-:W-:Y:S01]  /*11b40*/  IADD3 R215, R215, 0x60, -R199 ;  /* 0x00000060d7d77810 */ /* 0x000fe20007ffe8c7 */
[----:B------:R-:W-:Y:S01]  /*11b50*/  ULDC UR4, c[0x0][0x988] ;  /* 0x0002620000047ab9 */ /* 0x000fe20000000800 */
[----:B------:R-:W-:Y:S01]  /*11b60*/  P2R R6, PR, RZ, 0x1 ;  /* 0x00000001ff067803 */ /* 0x000fe20000000000 */
[----:B------:R-:W-:Y:S01]  /*11b70*/  ULDC UR38, c[0x0][0x988] ;  /* 0x0002620000267ab9 */ /* 0x000fe20000000800 */
[----:B------:R-:W-:Y:S01]  /*11b80*/  BSSY B0, `(.L_x_625) ;  /* 0x00003a7000007945 */ /* 0x000fe20003800000 */
[----:B------:R-:W-:Y:S01]  /*11b90*/  IMAD R215, R72, -0x60, R215 ;  /* 0xffffffa048d77824 */ /* 0x000fe200078e02d7 */
[-C--:B------:R-:W-:Y:S01]  /*11ba0*/  MOV R84, R87.reuse ;  /* 0x0000005700547202 */ /* 0x080fe20000000f00 */
[--C-:B------:R-:W-:Y:S01]  /*11bb0*/  IMAD.MOV.U32 R86, RZ, RZ, R87.reuse ;  /* 0x000000ffff567224 */ /* 0x100fe200078e0057 */
[----:B------:R-:W-:Y:S01]  /*11bc0*/  MOV R78, R87 ;  /* 0x00000057004e7202 */ /* 0x000fe20000000f00 */
[--C-:B------:R-:W-:Y:S01]  /*11bd0*/  IMAD.MOV.U32 R82, RZ, RZ, R87.reuse ;  /* 0x000000ffff527224 */ /* 0x100fe200078e0057 */
[C---:B------:R-:W-:Y:S01]  /*11be0*/  ISETP.GT.AND P6, PT, R215.reuse, RZ, PT ;  /* 0x000000ffd700720c */ /* 0x040fe20003fc4270 */
[--C-:B------:R-:W-:Y:S01]  /*11bf0*/  IMAD.MOV.U32 R80, RZ, RZ, R87.reuse ;  /* 0x000000ffff507224 */ /* 0x100fe200078e0057 */
[C---:B------:R-:W-:Y:S01]  /*11c00*/  ISETP.GT.AND P5, PT, R215.reuse, 0x1, PT ;  /* 0x00000001d700780c */ /* 0x040fe20003fa4270 */
[--C-:B------:R-:W-:Y:S01]  /*11c10*/  IMAD.MOV.U32 R76, RZ, RZ, R87.reuse ;  /* 0x000000ffff4c7224 */ /* 0x100fe200078e0057 */
[----:B------:R-:W-:Y:S01]  /*11c20*/  ISETP.GT.AND P4, PT, R215, 0x8, PT ;  /* 0x00000008d700780c */ /* 0x000fe20003f84270 */
[----:B------:R-:W-:Y:S01]  /*11c30*/  IMAD.MOV.U32 R74, RZ, RZ, R87 ;  /* 0x000000ffff4a7224 */ /* 0x000fe200078e0057 */
[----:B------:R-:W-:-:S02]  /*11c40*/  FSEL R24, R24, -INF , P6 ;  /* 0xff80000018187808 */ /* 0x000fc40003000000 */
[----:B------:R-:W-:Y:S02]  /*11c50*/  FSEL R91, R25, -INF , P5 ;  /* 0xff800000195b7808 */ /* 0x000fe40002800000 */
[C---:B------:R-:W-:Y:S02]  /*11c60*/  ISETP.GT.AND P3, PT, R215.reuse, 0x9, PT ;  /* 0x00000009d700780c */ /* 0x040fe40003f64270 */
[----:B------:R-:W-:Y:S02]  /*11c70*/  FSEL R85, R28, -INF , P4 ;  /* 0xff8000001c557808 */ /* 0x000fe40002000000 */
[----:B------:R-:W-:Y:S02]  /*11c80*/  FMNMX.FTZ R0, R24, R91, !PT ;  /* 0x0000005b18007209 */ /* 0x000fe40007810000 */
[----:B------:R-:W-:Y:S02]  /*11c90*/  ISETP.GT.AND P2, PT, R215, 0x10, PT ;  /* 0x00000010d700780c */ /* 0x000fe40003f44270 */
[----:B------:R-:W-:-:S02]  /*11ca0*/  FSEL R75, R29, -INF , P3 ;  /* 0xff8000001d4b7808 */ /* 0x000fc40001800000 */
[----:B------:R-:W-:Y:S02]  /*11cb0*/  FMNMX.FTZ R0, R85, R0, !PT ;  /* 0x0000000055007209 */ /* 0x000fe40007810000 */
        /* <DEDUP_REMOVED lines=17> */
[----:B------:R-:W-:Y:S01]  /*11dd0*/  FSEL R79, R40, -INF , P4 ;  /* 0xff800000284f7808 */ /* 0x000fe20002000000 */
[----:B------:R-:W-:Y:S01]  /*11de0*/  IMAD.MOV.U32 R40, RZ, RZ, R87 ;  /* 0x000000ffff287224 */ /* 0x000fe200078e0057 */
[----:B------:R-:W-:Y:S02]  /*11df0*/  FMNMX.FTZ R0, R81, R0, !PT ;  /* 0x0000000051007209 */ /* 0x000fe40007810000 */
[----:B------:R-:W-:Y:S02]  /*11e00*/  FSEL R13, R34, -INF , P2 ;  /* 0xff800000220d7808 */ /* 0x000fe40001000000 */
[----:B------:R-:W-:Y:S02]  /*11e10*/  ISETP.GT.AND P2, PT, R215, 0x28, PT ;  /* 0x00000028d700780c */ /* 0x000fe40003f44270 */
[----:B------:R-:W-:Y:S02]  /*11e20*/  FSEL R41, R41, -INF , P3 ;  /* 0xff80000029297808 */ /* 0x000fe40001800000 */
[----:B------:R-:W-:-:S02]  /*11e30*/  FMNMX.FTZ R0, R79, R0, !PT ;  /* 0x000000004f007209 */ /* 0x000fc40007810000 */
[----:B------:R-:W-:Y:S02]  /*11e40*/  FSEL R35, R35, -INF , P1 ;  /* 0xff80000023237808 */ /* 0x000fe40000800000 */
[----:B------:R-:W-:Y:S02]  /*11e50*/  ISETP.GT.AND P1, PT, R215, 0x29, PT ;  /* 0x00000029d700780c */ /* 0x000fe40003f24270 */
[----:B------:R-:W-:Y:S01]  /*11e60*/  FSEL R83, R44, -INF , P2 ;  /* 0xff8000002c537808 */ /* 0x000fe20001000000 */
[----:B------:R-:W-:Y:S01]  /*11e70*/  IMAD.MOV.U32 R44, RZ, RZ, R87 ;  /* 0x000000ffff2c7224 */ /* 0x000fe200078e0057 */
        /* <DEDUP_REMOVED lines=57> */
[----:B------:R-:W-:-:S02]  /*12210*/  FMNMX.FTZ R0, R105, R0, !PT ;  /* 0x0000000069007209 */ /* 0x000fc40007810000 */
[----:B------:R-:W-:Y:S02]  /*12220*/  FSEL R67, R67, -INF , P3 ;  /* 0xff80000043437808 */ /* 0x000fe40001800000 */
[----:B------:R-:W-:Y:S01]  /*12230*/  FMNMX.FTZ R10, R69, R0, !PT ;  /* 0x00000000450a7209 */ /* 0x000fe20007810000 */
[----:B------:R-:W-:Y:S01]  /*12240*/  IMAD.U32 R0, RZ, RZ, UR4 ;  /* 0x00000004ff007e24 */ /* 0x000fe2000f8e00ff */
[----:B------:R-:W-:Y:S02]  /*12250*/  FSEL R71, R71, -INF , P1 ;  /* 0xff80000047477808 */ /* 0x000fe40000800000 */
[-C--:B------:R-:W-:Y:S01]  /*12260*/  MOV R60, R87.reuse ;  /* 0x00000057003c7202 */ /* 0x080fe20000000f00 */
[----:B------:R-:W0:Y:S01]  /*12270*/  SHFL.BFLY PT, R5, R10, 0x2, 0x1f ;  /* 0x0c401f000a057f89 */ /* 0x000e2200000e0000 */
[-C--:B------:R-:W-:Y:S02]  /*12280*/  MOV R54, R87.reuse ;  /* 0x0000005700367202 */ /* 0x080fe40000000f00 */
[----:B------:R-:W-:-:S02]  /*12290*/  MOV R48, R87 ;  /* 0x0000005700307202 */ /* 0x000fc40000000f00 */
[----:B------:R-:W-:Y:S02]  /*122a0*/  MOV R42, R87 ;  /* 0x00000057002a7202 */ /* 0x000fe40000000f00 */
[----:B0-----:R-:W-:-:S05]  /*122b0*/  FMNMX.FTZ R12, R10, R5, !PT ;  /* 0x000000050a0c7209 */ /* 0x001fca0007810000 */
[----:B------:R-:W0:Y:S02]  /*122c0*/  SHFL.BFLY PT, R5, R12, 0x1, 0x1f ;  /* 0x0c201f000c057f89 */ /* 0x000e2400000e0000 */
[----:B0-----:R-:W-:-:S04]  /*122d0*/  FMNMX.FTZ R5, R12, R5, !PT ;  /* 0x000000050c057209 */ /* 0x001fc80007810000 */
[C---:B------:R-:W-:Y:S01]  /*122e0*/  FSETP.NEU.FTZ.AND P0, PT, R5.reuse, -INF , PT ;  /* 0xff8000000500780b */ /* 0x040fe20003f1d000 */
[----:B------:R-:W-:-:S05]  /*122f0*/  FMUL.FTZ R4, R5, R0 ;  /* 0x0000000005047220 */ /* 0x000fca0000410000 */
[----:B------:R-:W-:Y:S02]  /*12300*/  FSEL R4, R4, RZ, P0 ;  /* 0x000000ff04047208 */ /* 0x000fe40000000000 */
[----:B------:R-:W-:Y:S02]  /*12310*/  ISETP.NE.AND P0, PT, R6, RZ, PT ;  /* 0x000000ff0600720c */ /* 0x000fe40003f05270 */
[----:B------:R-:W-:Y:S01]  /*12320*/  FMNMX.FTZ R6, R7, R27, !PT ;  /* 0x0000001b07067209 */ /* 0x000fe20007810000 */
[-CC-:B------:R-:W-:Y:S01]  /*12330*/  FFMA.FTZ R61, R75, R0.reuse, -R4.reuse ;  /* 0x000000004b3d7223 */ /* 0x180fe20000010804 */
[----:B------:R-:W-:Y:S01]  /*12340*/  FSEL R75, R62, -INF , P6 ;  /* 0xff8000003e4b7808 */ /* 0x000fe20003000000 */
[--C-:B------:R-:W-:Y:S01]  /*12350*/  FFMA.FTZ R138, R77, R0, -R4.reuse ;  /* 0x000000004d8a7223 */ /* 0x100fe20000010804 */
[----:B------:R-:W-:Y:S01]  /*12360*/  FMNMX.FTZ R6, R11, R6, !PT ;  /* 0x000000060b067209 */ /* 0x000fe20007810000 */
[-CC-:B------:R-:W-:Y:S01]  /*12370*/  FFMA.FTZ R136, R3, R0.reuse, -R4.reuse ;  /* 0x0000000003887223 */ /* 0x180fe20000010804 */
[----:B------:R-:W-:Y:S01]  /*12380*/  FSEL R77, R63, -INF , P5 ;  /* 0xff8000003f4d7808 */ /* 0x000fe20002800000 */
[--C-:B------:R-:W-:Y:S01]  /*12390*/  FFMA.FTZ R3, R81, R0, -R4.reuse ;  /* 0x0000000051037223 */ /* 0x100fe20000010804 */
[----:B------:R-:W-:Y:S01]  /*123a0*/  FMNMX.FTZ R6, R31, R6, !PT ;  /* 0x000000061f067209 */ /* 0x000fe20007810000 */
[--C-:B------:R-:W-:Y:S01]  /*123b0*/  FFMA.FTZ R140, R79, R0, -R4.reuse ;  /* 0x000000004f8c7223 */ /* 0x100fe20000010804 */
[----:B------:R-:W-:Y:S01]  /*123c0*/  FSEL R81, R66, -INF , P4 ;  /* 0xff80000042517808 */ /* 0x000fe20002000000 */
[----:B------:R0:W-:Y:S01]  /*123d0*/  MUFU.EX2 R63, R3 ;  /* 0x00000003003f7308 */ /* 0x0001e20000000800 */
[----:B------:R-:W-:Y:S01]  /*123e0*/  FMNMX.FTZ R6, R13, R6, !PT ;  /* 0x000000060d067209 */ /* 0x000fe20007810000 */
[-CC-:B------:R-:W-:Y:S01]  /*123f0*/  FFMA.FTZ R156, R24, R0.reuse, -R4.reuse ;  /* 0x00000000189c7223 */ /* 0x180fe20000010804 */
[----:B------:R-:W-:Y:S01]  /*12400*/  FSEL R79, R70, -INF , P2 ;  /* 0xff800000464f7808 */ /* 0x000fe20001000000 */
[--C-:B------:R-:W-:Y:S01]  /*12410*/  FFMA.FTZ R53, R91, R0, -R4.reuse ;  /* 0x000000005b357223 */ /* 0x100fe20000010804 */
[----:B------:R-:W-:Y:S01]  /*12420*/  FMNMX.FTZ R6, R35, R6, !PT ;  /* 0x0000000623067209 */ /* 0x000fe20007810000 */
[-CC-:B------:R-:W-:Y:S01]  /*12430*/  FFMA.FTZ R158, R85, R0.reuse, -R4.reuse ;  /* 0x00000000559e7223 */ /* 0x180fe20000010804 */
[--C-:B------:R-:W-:Y:S01]  /*12440*/  FFMA.FTZ R142, R83, R0, -R4.reuse ;  /* 0x00000000538e7223 */ /* 0x100fe20000010804 */
[----:B------:R-:W-:Y:S01]  /*12450*/  MUFU.EX2 R156, R156 ;  /* 0x0000009c009c7308 */ /* 0x000fe20000000800 */
[----:B------:R-:W-:Y:S01]  /*12460*/  FMNMX.FTZ R6, R15, R6, !PT ;  /* 0x000000060f067209 */ /* 0x000fe20007810000 */
[-CC-:B------:R-:W-:Y:S01]  /*12470*/  FFMA.FTZ R73, R73, R0.reuse, -R4.reuse ;  /* 0x0000000049497223 */ /* 0x180fe20000010804 */
[-CC-:B------:R-:W-:Y:S01]  /*12480*/  FFMA.FTZ R41, R41, R0.reuse, -R4.reuse ;  /* 0x0000000029297223 */ /* 0x180fe20000010804 */
[--C-:B------:R-:W-:Y:S01]  /*12490*/  FFMA.FTZ R45, R45, R0, -R4.reuse ;  /* 0x000000002d2d7223 */ /* 0x100fe20000010804 */
[----:B------:R-:W-:Y:S01]  /*124a0*/  FMNMX.FTZ R6, R39, R6, !PT ;  /* 0x0000000627067209 */ /* 0x000fe20007810000 */
[-CC-:B------:R-:W-:Y:S01]  /*124b0*/  FFMA.FTZ R144, R89, R0.reuse, -R4.reuse ;  /* 0x0000000059907223 */ /* 0x180fe20000010804 */
[--C-:B------:R-:W-:Y:S01]  /*124c0*/  FFMA.FTZ R49, R49, R0, -R4.reuse ;  /* 0x0000000031317223 */ /* 0x100fe20000010804 */
[----:B------:R-:W1:Y:S01]  /*124d0*/  MUFU.EX2 R53, R53 ;  /* 0x0000003500357308 */ /* 0x000e620000000800 */
[----:B------:R-:W-:Y:S01]  /*124e0*/  FMNMX.FTZ R6, R21, R6, !PT ;  /* 0x0000000615067209 */ /* 0x000fe20007810000 */
[-CC-:B------:R-:W-:Y:S01]  /*124f0*/  FFMA.FTZ R146, R93, R0.reuse, -R4.reuse ;  /* 0x000000005d927223 */ /* 0x180fe20000010804 */
[-CC-:B------:R-:W-:Y:S01]  /*12500*/  FFMA.FTZ R83, R95, R0.reuse, -R4.reuse ;  /* 0x000000005f537223 */ /* 0x180fe20000010804 */
[--C-:B------:R-:W-:Y:S01]  /*12510*/  FFMA.FTZ R148, R97, R0, -R4.reuse ;  /* 0x0000000061947223 */ /* 0x100fe20000010804 */
[----:B------:R-:W-:Y:S01]  /*12520*/  FMNMX.FTZ R6, R43, R6, !PT ;  /* 0x000000062b067209 */ /* 0x000fe20007810000 */
[-CC-:B------:R-:W-:Y:S01]  /*12530*/  FFMA.FTZ R57, R57, R0.reuse, -R4.reuse ;  /* 0x0000000039397223 */ /* 0x180fe20000010804 */
[--C-:B------:R-:W-:Y:S01]  /*12540*/  FFMA.FTZ R150, R99, R0, -R4.reuse ;  /* 0x0000000063967223 */ /* 0x100fe20000010804 */
[----:B------:R-:W2:Y:S01]  /*12550*/  MUFU.EX2 R158, R158 ;  /* 0x0000009e009e7308 */ /* 0x000ea20000000800 */
[----:B------:R-:W-:Y:S01]  /*12560*/  FMNMX.FTZ R6, R25, R6, !PT ;  /* 0x0000000619067209 */ /* 0x000fe20007810000 */
[-CC-:B------:R-:W-:Y:S01]  /*12570*/  FFMA.FTZ R85, R101, R0.reuse, -R4.reuse ;  /* 0x0000000065557223 */ /* 0x180fe20000010804 */
[-CC-:B------:R-:W-:Y:S01]  /*12580*/  FFMA.FTZ R152, R103, R0.reuse, -R4.reuse ;  /* 0x0000000067987223 */ /* 0x180fe20000010804 */
[--C-:B------:R-:W-:Y:S01]  /*12590*/  FFMA.FTZ R65, R65, R0, -R4.reuse ;  /* 0x0000000041417223 */ /* 0x100fe20000010804 */
[----:B------:R-:W-:Y:S01]  /*125a0*/  FMNMX.FTZ R6, R47, R6, !PT ;  /* 0x000000062f067209 */ /* 0x000fe20007810000 */
[-CC-:B------:R-:W-:Y:S01]  /*125b0*/  FFMA.FTZ R154, R105, R0.reuse, -R4.reuse ;  /* 0x00000000699a7223 */ /* 0x180fe20000010804 */
[----:B------:R-:W-:Y:S01]  /*125c0*/  FFMA.FTZ R69, R69, R0, -R4 ;  /* 0x0000000045457223 */ /* 0x000fe20000010804 */
[----:B------:R-:W3:Y:S01]  /*125d0*/  MUFU.EX2 R61, R61 ;  /* 0x0000003d003d7308 */ /* 0x000ee20000000800 */
[----:B------:R-:W-:Y:S01]  /*125e0*/  FMNMX.FTZ R6, R29, R6, !PT ;  /* 0x000000061d067209 */ /* 0x000fe20007810000 */
[--C-:B------:R-:W-:Y:S01]  /*125f0*/  IMAD.MOV.U32 R70, RZ, RZ, R87.reuse ;  /* 0x000000ffff467224 */ /* 0x100fe200078e0057 */
[----:B------:R-:W-:Y:S01]  /*12600*/  MOV R66, R87 ;  /* 0x0000005700427202 */ /* 0x000fe20000000f00 */
[----:B------:R-:W-:Y:S01]  /*12610*/  IMAD.MOV.U32 R62, RZ, RZ, R87 ;  /* 0x000000ffff3e7224 */ /* 0x000fe200078e0057 */
[----:B------:R-:W-:-:S03]  /*12620*/  FMNMX.FTZ R6, R51, R6, !PT ;  /* 0x0000000633067209 */ /* 0x000fc60007810000 */
[----:B------:R-:W4:Y:S01]  /*12630*/  MUFU.EX2 R136, R136 ;  /* 0x0000008800887308 */ /* 0x000f220000000800 */
[----:B------:R-:W-:-:S04]  /*12640*/  FMNMX.FTZ R6, R33, R6, !PT ;  /* 0x0000000621067209 */ /* 0x000fc80007810000 */
[----:B------:R-:W-:-:S03]  /*12650*/  FMNMX.FTZ R6, R55, R6, !PT ;  /* 0x0000000637067209 */ /* 0x000fc60007810000 */
[----:B------:R-:W4:Y:S01]  /*12660*/  MUFU.EX2 R73, R73 ;  /* 0x0000004900497308 */ /* 0x000f220000000800 */
[----:B------:R-:W-:-:S04]  /*12670*/  FMNMX.FTZ R6, R37, R6, !PT ;  /* 0x0000000625067209 */ /* 0x000fc80007810000 */
[----:B------:R-:W-:-:S03]  /*12680*/  FMNMX.FTZ R6, R59, R6, !PT ;  /* 0x000000063b067209 */ /* 0x000fc60007810000 */
[----:B------:R-:W4:Y:S01]  /*12690*/  MUFU.EX2 R138, R138 ;  /* 0x0000008a008a7308 */ /* 0x000f220000000800 */
[----:B------:R-:W-:-:S04]  /*126a0*/  FMNMX.FTZ R6, R75, R6, !PT ;  /* 0x000000064b067209 */ /* 0x000fc80007810000 */
[----:B------:R-:W-:-:S03]  /*126b0*/  FMNMX.FTZ R6, R77, R6, !PT ;  /* 0x000000064d067209 */ /* 0x000fc60007810000 */
[----:B------:R-:W-:Y:S01]  /*126c0*/  MUFU.EX2 R140, R140 ;  /* 0x0000008c008c7308 */ /* 0x000fe20000000800 */
[----:B------:R-:W-:-:S04]  /*126d0*/  FMNMX.FTZ R6, R81, R6, !PT ;  /* 0x0000000651067209 */ /* 0x000fc80007810000 */
[----:B------:R-:W-:-:S03]  /*126e0*/  FMNMX.FTZ R6, R67, R6, !PT ;  /* 0x0000000643067209 */ /* 0x000fc60007810000 */
[----:B------:R-:W-:Y:S01]  /*126f0*/  MUFU.EX2 R41, R41 ;  /* 0x0000002900297308 */ /* 0x000fe20000000800 */
[----:B------:R-:W-:-:S04]  /*12700*/  FMNMX.FTZ R6, R79, R6, !PT ;  /* 0x000000064f067209 */ /* 0x000fc80007810000 */
[----:B------:R-:W-:-:S03]  /*12710*/  FMNMX.FTZ R6, R71, R6, !PT ;  /* 0x0000000647067209 */ /* 0x000fc60007810000 */
[----:B------:R-:W-:Y:S02]  /*12720*/  MUFU.EX2 R142, R142 ;  /* 0x0000008e008e7308 */ /* 0x000fe40000000800 */
[----:B0-----:R-:W0:Y:S06]  /*12730*/  SHFL.BFLY PT, R3, R6, 0x2, 0x1f ;  /* 0x0c401f0006037f89 */ /* 0x001e2c00000e0000 */
[----:B------:R-:W-:Y:S08]  /*12740*/  MUFU.EX2 R45, R45 ;  /* 0x0000002d002d7308 */ /* 0x000ff00000000800 */
[----:B------:R-:W-:Y:S08]  /*12750*/  MUFU.EX2 R144, R144 ;  /* 0x0000009000907308 */ /* 0x000ff00000000800 */
[----:B------:R-:W-:Y:S01]  /*12760*/  MUFU.EX2 R49, R49 ;  /* 0x0000003100317308 */ /* 0x000fe20000000800 */
[----:B0-----:R-:W-:-:S05]  /*12770*/  FMNMX.FTZ R10, R6, R3, !PT ;  /* 0x00000003060a7209 */ /* 0x001fca0007810000 */
[----:B------:R-:W0:Y:S02]  /*12780*/  SHFL.BFLY PT, R3, R10, 0x1, 0x1f ;  /* 0x0c201f000a037f89 */ /* 0x000e2400000e0000 */
[----:B------:R-:W-:Y:S08]  /*12790*/  MUFU.EX2 R146, R146 ;  /* 0x0000009200927308 */ /* 0x000ff00000000800 */
[----:B------:R-:W-:Y:S08]  /*127a0*/  MUFU.EX2 R83, R83 ;  /* 0x0000005300537308 */ /* 0x000ff00000000800 */
[----:B------:R-:W-:Y:S01]  /*127b0*/  MUFU.EX2 R148, R148 ;  /* 0x0000009400947308 */ /* 0x000fe20000000800 */
[----:B0-----:R-:W-:-:S07]  /*127c0*/  FMNMX.FTZ R3, R10, R3, !PT ;  /* 0x000000030a037209 */ /* 0x001fce0007810000 */
[----:B------:R-:W-:Y:S01]  /*127d0*/  MUFU.EX2 R57, R57 ;  /* 0x0000003900397308 */ /* 0x000fe20000000800 */
[C---:B------:R-:W-:Y:S01]  /*127e0*/  FSETP.NEU.FTZ.AND P1, PT, R3.reuse, -INF , PT ;  /* 0xff8000000300780b */ /* 0x040fe20003f3d000 */
[----:B------:R-:W-:-:S06]  /*127f0*/  FMUL.FTZ R20, R3, R0 ;  /* 0x0000000003147220 */ /* 0x000fcc0000410000 */
[----:B------:R-:W-:Y:S01]  /*12800*/  MUFU.EX2 R150, R150 ;  /* 0x0000009600967308 */ /* 0x000fe20000000800 */
[----:B------:R-:W-:-:S05]  /*12810*/  FSEL R20, R20, RZ, P1 ;  /* 0x000000ff14147208 */ /* 0x000fca0000800000 */
[-CC-:B------:R-:W-:Y:S01]  /*12820*/  FFMA.FTZ R157, R7, R0.reuse, -R20.reuse ;  /* 0x00000000079d7223 */ /* 0x180fe20000010814 */
[-CC-:B------:R-:W-:Y:S01]  /*12830*/  FFMA.FTZ R4, R27, R0.reuse, -R20.reuse ;  /* 0x000000001b047223 */ /* 0x180fe20000010814 */
[-CC-:B------:R-:W-:Y:S01]  /*12840*/  FFMA.FTZ R159, R11, R0.reuse, -R20.reuse ;  /* 0x000000000b9f7223 */ /* 0x180fe20000010814 */
[-CC-:B------:R-:W-:Y:S01]  /*12850*/  FFMA.FTZ R6, R31, R0.reuse, -R20.reuse ;  /* 0x000000001f067223 */ /* 0x180fe20000010814 */
[----:B-1----:R-:W-:Y:S01]  /*12860*/  FADD.FTZ R7, R156, R53 ;  /* 0x000000359c077221 */ /* 0x002fe20000010000 */
[-CC-:B------:R-:W-:Y:S01]  /*12870*/  FFMA.FTZ R137, R13, R0.reuse, -R20.reuse ;  /* 0x000000000d897223 */ /* 0x180fe20000010814 */
[----:B------:R-:W-:Y:S01]  /*12880*/  MUFU.EX2 R157, R157 ;  /* 0x0000009d009d7308 */ /* 0x000fe20000000800 */
[-CC-:B------:R-:W-:Y:S01]  /*12890*/  FFMA.FTZ R10, R35, R0.reuse, -R20.reuse ;  /* 0x00000000230a7223 */ /* 0x180fe20000010814 */
[----:B--2---:R-:W-:Y:S01]  /*128a0*/  FADD.FTZ R28, R158, R7 ;  /* 0x000000079e1c7221 */ /* 0x004fe20000010000 */
[-CC-:B------:R-:W-:Y:S01]  /*128b0*/  FFMA.FTZ R139, R15, R0.reuse, -R20.reuse ;  /* 0x000000000f8b7223 */ /* 0x180fe20000010814 */
[-CC-:B------:R-:W-:Y:S01]  /*128c0*/  FFMA.FTZ R12, R39, R0.reuse, -R20.reuse ;  /* 0x00000000270c7223 */ /* 0x180fe20000010814 */
[-C--:B-----5:R-:W-:Y:S01]  /*128d0*/  FFMA.FTZ R141, R21, R0.reuse, -R20 ;  /* 0x00000000158d7223 */ /* 0x0a0fe20000010814 */
[----:B---3--:R-:W-:Y:S01]  /*128e0*/  FADD.FTZ R7, R61, R28 ;  /* 0x0000001c3d077221 */ /* 0x008fe20000010000 */
[-CC-:B------:R-:W-:Y:S01]  /*128f0*/  FFMA.FTZ R14, R43, R0.reuse, -R20.reuse ;  /* 0x000000002b0e7223 */ /* 0x180fe20000010814 */
[----:B------:R-:W0:Y:S01]  /*12900*/  MUFU.EX2 R4, R4 ;  /* 0x0000000400047308 */ /* 0x000e220000000800 */
[-CC-:B------:R-:W-:Y:S01]  /*12910*/  FFMA.FTZ R143, R25, R0.reuse, -R20.reuse ;  /* 0x00000000198f7223 */ /* 0x180fe20000010814 */
[----:B----4-:R-:W-:Y:S01]  /*12920*/  FADD.FTZ R28, R136, R7 ;  /* 0x00000007881c7221 */ /* 0x010fe20000010000 */
[-CC-:B------:R-:W-:Y:S01]  /*12930*/  FFMA.FTZ R24, R47, R0.reuse, -R20.reuse ;  /* 0x000000002f187223 */ /* 0x180fe20000010814 */
[-CC-:B------:R-:W-:Y:S01]  /*12940*/  FFMA.FTZ R145, R29, R0.reuse, -R20.reuse ;  /* 0x000000001d917223 */ /* 0x180fe20000010814 */
[-C--:B------:R-:W-:Y:S01]  /*12950*/  FFMA.FTZ R26, R51, R0.reuse, -R20 ;  /* 0x00000000331a7223 */ /* 0x080fe20000010814 */
[----:B------:R-:W-:Y:S01]  /*12960*/  FADD.FTZ R11, R73, R28 ;  /* 0x0000001c490b7221 */ /* 0x000fe20000010000 */
[-CC-:B------:R-:W-:Y:S01]  /*12970*/  FFMA.FTZ R147, R33, R0.reuse, -R20.reuse ;  /* 0x0000000021937223 */ /* 0x180fe20000010814 */
[----:B------:R-:W1:Y:S01]  /*12980*/  MUFU.EX2 R159, R159 ;  /* 0x0000009f009f7308 */ /* 0x000e620000000800 */
[-CC-:B------:R-:W-:Y:S01]  /*12990*/  FFMA.FTZ R28, R55, R0.reuse, -R20.reuse ;  /* 0x00000000371c7223 */ /* 0x180fe20000010814 */
[----:B------:R-:W-:Y:S01]  /*129a0*/  FADD.FTZ R32, R138, R11 ;  /* 0x0000000b8a207221 */ /* 0x000fe20000010000 */
[-CC-:B------:R-:W-:Y:S01]  /*129b0*/  FFMA.FTZ R149, R37, R0.reuse, -R20.reuse ;  /* 0x0000000025957223 */ /* 0x180fe20000010814 */
[-CC-:B------:R-:W-:Y:S01]  /*129c0*/  FFMA.FTZ R59, R59, R0.reuse, -R20.reuse ;  /* 0x000000003b3b7223 */ /* 0x180fe20000010814 */
[-C--:B------:R-:W-:Y:S01]  /*129d0*/  FFMA.FTZ R75, R75, R0.reuse, -R20 ;  /* 0x000000004b4b7223 */ /* 0x080fe20000010814 */
[----:B------:R-:W-:Y:S01]  /*129e0*/  FADD.FTZ R11, R63, R32 ;  /* 0x000000203f0b7221 */ /* 0x000fe20000010000 */
[-C--:B------:R-:W-:Y:S01]  /*129f0*/  FFMA.FTZ R77, R77, R0.reuse, -R20 ;  /* 0x000000004d4d7223 */ /* 0x080fe20000010814 */
[----:B------:R-:W2:Y:S01]  /*12a00*/  MUFU.EX2 R6, R6 ;  /* 0x0000000600067308 */ /* 0x000ea20000000800 */
[----:B0-----:R-:W-:Y:S01]  /*12a10*/  FADD.FTZ R30, R157, R4 ;  /* 0x000000049d1e7221 */ /* 0x001fe20000010000 */
[-CC-:B------:R-:W-:Y:S01]  /*12a20*/  FFMA.FTZ R81, R81, R0.reuse, -R20.reuse ;  /* 0x0000000051517223 */ /* 0x180fe20000010814 */
[-CC-:B------:R-:W-:Y:S01]  /*12a30*/  FFMA.FTZ R67, R67, R0.reuse, -R20.reuse ;  /* 0x0000000043437223 */ /* 0x180fe20000010814 */
[-CC-:B------:R-:W-:Y:S01]  /*12a40*/  FFMA.FTZ R79, R79, R0.reuse, -R20.reuse ;  /* 0x000000004f4f7223 */ /* 0x180fe20000010814 */
[----:B------:R-:W-:Y:S01]  /*12a50*/  FFMA.FTZ R71, R71, R0, -R20 ;  /* 0x0000000047477223 */ /* 0x000fe20000010814 */
[----:B------:R-:W-:Y:S01]  /*12a60*/  F2FP.F16.F32.PACK_AB R157, R4, R157 ;  /* 0x0000009d049d723e */ /* 0x000fe200000000ff */
[--C-:B------:R-:W-:Y:S01]  /*12a70*/  IMAD.MOV.U32 R55, RZ, RZ, R87.reuse ;  /* 0x000000ffff377224 */ /* 0x100fe200078e0057 */
[----:B------:R-:W0:Y:S01]  /*12a80*/  MUFU.EX2 R137, R137 ;  /* 0x0000008900897308 */ /* 0x000e220000000800 */
[----:B-1----:R-:W-:Y:S01]  /*12a90*/  FADD.FTZ R7, R159, R30 ;  /* 0x0000001e9f077221 */ /* 0x002fe20000010000 */
[----:B------:R-:W-:Y:S01]  /*12aa0*/  F2FP.F16.F32.PACK_AB R156, R53, R156 ;  /* 0x0000009c359c723e */ /* 0x000fe200000000ff */
[--C-:B------:R-:W-:Y:S01]  /*12ab0*/  IMAD.MOV.U32 R53, RZ, RZ, R87.reuse ;  /* 0x000000ffff357224 */ /* 0x100fe200078e0057 */
[----:B------:R-:W-:Y:S01]  /*12ac0*/  F2FP.F16.F32.PACK_AB R158, R61, R158 ;  /* 0x0000009e3d9e723e */ /* 0x000fe200000000ff */
[--C-:B------:R-:W-:Y:S01]  /*12ad0*/  IMAD.MOV.U32 R61, RZ, RZ, R87.reuse ;  /* 0x000000ffff3d7224 */ /* 0x100fe200078e0057 */
[----:B------:R-:W-:Y:S01]  /*12ae0*/  F2FP.F16.F32.PACK_AB R136, R73, R136 ;  /* 0x000000884988723e */ /* 0x000fe200000000ff */
[----:B------:R-:W-:Y:S01]  /*12af0*/  IMAD.MOV.U32 R73, RZ, RZ, R87 ;  /* 0x000000ffff497224 */ /* 0x000fe200078e0057 */
[----:B------:R-:W1:Y:S01]  /*12b00*/  MUFU.EX2 R10, R10 ;  /* 0x0000000a000a7308 */ /* 0x000e620000000800 */
[C---:B--2---:R-:W-:Y:S01]  /*12b10*/  FADD.FTZ R30, R6.reuse, R7 ;  /* 0x00000007061e7221 */ /* 0x044fe20000010000 */
[----:B------:R-:W-:Y:S01]  /*12b20*/  F2FP.F16.F32.PACK_AB R159, R6, R159 ;  /* 0x0000009f069f723e */ /* 0x000fe200000000ff */
[--C-:B------:R-:W-:Y:S01]  /*12b30*/  IMAD.MOV.U32 R47, RZ, RZ, R87.reuse ;  /* 0x000000ffff2f7224 */ /* 0x100fe200078e0057 */
[----:B------:R-:W-:Y:S01]  /*12b40*/  F2FP.F16.F32.PACK_AB R138, R63, R138 ;  /* 0x0000008a3f8a723e */ /* 0x000fe200000000ff */
[--C-:B------:R-:W-:Y:S01]  /*12b50*/  IMAD.MOV.U32 R43, RZ, RZ, R87.reuse ;  /* 0x000000ffff2b7224 */ /* 0x100fe200078e0057 */
[-C--:B------:R-:W-:Y:S01]  /*12b60*/  MOV R63, R87.reuse ;  /* 0x00000057003f7202 */ /* 0x080fe20000000f00 */
[----:B------:R-:W-:Y:S01]  /*12b70*/  IMAD.MOV.U32 R37, RZ, RZ, R87 ;  /* 0x000000ffff257224 */ /* 0x000fe200078e0057 */
[----:B------:R-:W2:Y:S01]  /*12b80*/  MUFU.EX2 R139, R139 ;  /* 0x0000008b008b7308 */ /* 0x000ea20000000800 */
[----:B0-----:R-:W-:Y:S01]  /*12b90*/  FADD.FTZ R7, R137, R30 ;  /* 0x0000001e89077221 */ /* 0x001fe20000010000 */
[----:B------:R-:W-:Y:S01]  /*12ba0*/  FADD.FTZ R30, R140, R11 ;  /* 0x0000000b8c1e7221 */ /* 0x000fe20000010000 */
[C---:B------:R-:W-:Y:S01]  /*12bb0*/  F2FP.F16.F32.PACK_AB R140, R41.reuse, R140 ;  /* 0x0000008c298c723e */ /* 0x040fe200000000ff */
[--C-:B------:R-:W-:Y:S01]  /*12bc0*/  IMAD.MOV.U32 R35, RZ, RZ, R87.reuse ;  /* 0x000000ffff237224 */ /* 0x100fe200078e0057 */
[-C--:B------:R-:W-:Y:S01]  /*12bd0*/  MOV R51, R87.reuse ;  /* 0x0000005700337202 */ /* 0x080fe20000000f00 */
[----:B------:R-:W-:Y:S01]  /*12be0*/  IMAD.MOV.U32 R31, RZ, RZ, R87 ;  /* 0x000000ffff1f7224 */ /* 0x000fe200078e0057 */
[----:B------:R-:W-:Y:S01]  /*12bf0*/  MOV R39, R87 ;  /* 0x0000005700277202 */ /* 0x000fe20000000f00 */
[----:B------:R-:W0:Y:S01]  /*12c00*/  MUFU.EX2 R12, R12 ;  /* 0x0000000c000c7308 */ /* 0x000e220000000800 */
[C---:B-1----:R-:W-:Y:S01]  /*12c10*/  FADD.FTZ R32, R10.reuse, R7 ;  /* 0x000000070a207221 */ /* 0x042fe20000010000 */
[----:B------:R-:W-:Y:S01]  /*12c20*/  FADD.FTZ R7, R41, R30 ;  /* 0x0000001e29077221 */ /* 0x000fe20000010000 */
[----:B------:R-:W-:Y:S01]  /*12c30*/  IADD3 R30, R9, 0x2a840, RZ ;  /* 0x0002a840091e7810 */ /* 0x000fe20007ffe0ff */
[----:B------:R-:W-:Y:S01]  /*12c40*/  IMAD.MOV.U32 R41, RZ, RZ, R87 ;  /* 0x000000ffff297224 */ /* 0x000fe200078e0057 */
[----:B------:R-:W-:Y:S01]  /*12c50*/  F2FP.F16.F32.PACK_AB R137, R10, R137 ;  /* 0x000000890a89723e */ /* 0x000fe200000000ff */
[----:B------:R-:W-:Y:S01]  /*12c60*/  FADD.FTZ R34, R142, R7 ;  /* 0x000000078e227221 */ /* 0x000fe20000010000 */
[----:B------:R-:W-:Y:S01]  /*12c70*/  PRMT R7, R183, 0x654, R30 ;  /* 0x00000654b7077816 */ /* 0x000fe2000000001e */
[----:B------:R-:W1:Y:S01]  /*12c80*/  MUFU.EX2 R141, R141 ;  /* 0x0000008d008d7308 */ /* 0x000e620000000800 */
[----:B--2---:R-:W-:Y:S01]  /*12c90*/  FADD.FTZ R9, R139, R32 ;  /* 0x000000208b097221 */ /* 0x004fe20000010000 */
[C---:B------:R-:W-:Y:S01]  /*12ca0*/  F2FP.F16.F32.PACK_AB R142, R45.reuse, R142 ;  /* 0x0000008e2d8e723e */ /* 0x040fe200000000ff */
[----:B------:R1:W-:Y:S01]  /*12cb0*/  SYNCS.ARRIVE.TRANS64.RED.A1T0 RZ, [R7+URZ], RZ ;  /* 0x000000ff07ff79a7 */ /* 0x0003e2000810043f */
[-C--:B------:R-:W-:Y:S01]  /*12cc0*/  MOV R33, R87.reuse ;  /* 0x0000005700217202 */ /* 0x080fe20000000f00 */
[--C-:B------:R-:W-:Y:S01]  /*12cd0*/  IMAD.MOV.U32 R29, RZ, RZ, R87.reuse ;  /* 0x000000ffff1d7224 */ /* 0x100fe200078e0057 */
[----:B------:R-:W-:Y:S01]  /*12ce0*/  MOV R27, R87 ;  /* 0x00000057001b7202 */ /* 0x000fe20000000f00 */
[----:B------:R-:W-:Y:S01]  /*12cf0*/  IMAD.MOV.U32 R25, RZ, RZ, R87 ;  /* 0x000000ffff197224 */ /* 0x000fe200078e0057 */
[----:B------:R-:W2:Y:S01]  /*12d00*/  MUFU.EX2 R14, R14 ;  /* 0x0000000e000e7308 */ /* 0x000ea20000000800 */
[C---:B0-----:R-:W-:Y:S01]  /*12d10*/  FADD.FTZ R32, R12.reuse, R9 ;  /* 0x000000090c207221 */ /* 0x041fe20000010000 */
[----:B------:R-:W-:Y:S01]  /*12d20*/  FADD.FTZ R9, R45, R34 ;  /* 0x000000222d097221 */ /* 0x000fe20000010000 */
[----:B------:R-:W-:Y:S01]  /*12d30*/  F2FP.F16.F32.PACK_AB R139, R12, R139 ;  /* 0x0000008b0c8b723e */ /* 0x000fe200000000ff */
[----:B------:R-:W-:Y:S01]  /*12d40*/  VIADD R12, R72, 0xfffffffe ;  /* 0xfffffffe480c7836 */ /* 0x000fe20000000000 */
[-C--:B------:R-:W-:Y:S01]  /*12d50*/  MOV R72, R87.reuse ;  /* 0x0000005700487202 */ /* 0x080fe20000000f00 */
[----:B------:R-:W-:Y:S01]  /*12d60*/  FADD.FTZ R34, R144, R9 ;  /* 0x0000000990227221 */ /* 0x000fe20000010000 */
[----:B------:R-:W-:Y:S01]  /*12d70*/  F2FP.F16.F32.PACK_AB R144, R49, R144 ;  /* 0x000000903190723e */ /* 0x000fe200000000ff */
[----:B------:R-:W0:Y:S01]  /*12d80*/  MUFU.EX2 R143, R143 ;  /* 0x0000008f008f7308 */ /* 0x000e220000000800 */
[----:B-1----:R-:W-:Y:S01]  /*12d90*/  FADD.FTZ R7, R141, R32 ;  /* 0x000000208d077221 */ /* 0x002fe20000010000 */
[----:B------:R-:W-:Y:S01]  /*12da0*/  FADD.FTZ R9, R49, R34 ;  /* 0x0000002231097221 */ /* 0x000fe20000010000 */
[----:B------:R-:W-:Y:S01]  /*12db0*/  ISETP.GE.AND P1, PT, R12, R182, PT ;  /* 0x000000b60c00720c */ /* 0x000fe20003f26270 */
[----:B------:R-:W-:Y:S01]  /*12dc0*/  IMAD.MOV.U32 R49, RZ, RZ, R87 ;  /* 0x000000ffff317224 */ /* 0x000fe200078e0057 */
[----:B------:R-:W-:Y:S01]  /*12dd0*/  MOV R45, R87 ;  /* 0x00000057002d7202 */ /* 0x000fe20000000f00 */
[----:B------:R-:W-:Y:S01]  /*12de0*/  FADD.FTZ R36, R146, R9 ;  /* 0x0000000992247221 */ /* 0x000fe20000010000 */
[C---:B------:R-:W-:Y:S01]  /*12df0*/  F2FP.F16.F32.PACK_AB R146, R83.reuse, R146 ;  /* 0x000000925392723e */ /* 0x040fe200000000ff */
[----:B------:R-:W1:Y:S01]  /*12e00*/  MUFU.EX2 R24, R24 ;  /* 0x0000001800187308 */ /* 0x000e620000000800 */
[C---:B--2---:R-:W-:Y:S01]  /*12e10*/  FADD.FTZ R32, R14.reuse, R7 ;  /* 0x000000070e207221 */ /* 0x044fe20000010000 */
[----:B------:R-:W-:Y:S01]  /*12e20*/  FADD.FTZ R9, R83, R36 ;  /* 0x0000002453097221 */ /* 0x000fe20000010000 */
[----:B------:R-:W-:Y:S01]  /*12e30*/  F2FP.F16.F32.PACK_AB R141, R14, R141 ;  /* 0x0000008d0e8d723e */ /* 0x000fe200000000ff */
[----:B------:R-:W-:-:S04]  /*12e40*/  IMAD.MOV.U32 R83, RZ, RZ, R87 ;  /* 0x000000ffff537224 */ /* 0x000fc800078e0057 */
[----:B------:R-:W2:Y:S01]  /*12e50*/  MUFU.EX2 R145, R145 ;  /* 0x0000009100917308 */ /* 0x000ea20000000800 */
[----:B0-----:R-:W-:-:S07]  /*12e60*/  FADD.FTZ R7, R143, R32 ;  /* 0x000000208f077221 */ /* 0x001fce0000010000 */
[----:B------:R-:W0:Y:S01]  /*12e70*/  MUFU.EX2 R26, R26 ;  /* 0x0000001a001a7308 */ /* 0x000e220000000800 */
[C---:B-1----:R-:W-:Y:S01]  /*12e80*/  FADD.FTZ R34, R24.reuse, R7 ;  /* 0x0000000718227221 */ /* 0x042fe20000010000 */
[----:B------:R-:W-:Y:S02]  /*12e90*/  F2FP.F16.F32.PACK_AB R143, R24, R143 ;  /* 0x0000008f188f723e */ /* 0x000fe400000000ff */
[----:B------:R-:W-:-:S04]  /*12ea0*/  MOV R24, R87 ;  /* 0x0000005700187202 */ /* 0x000fc80000000f00 */
[----:B------:R-:W1:Y:S01]  /*12eb0*/  MUFU.EX2 R147, R147 ;  /* 0x0000009300937308 */ /* 0x000e620000000800 */
[----:B--2---:R-:W-:Y:S01]  /*12ec0*/  FADD.FTZ R7, R145, R34 ;  /* 0x0000002291077221 */ /* 0x004fe20000010000 */
[----:B------:R-:W-:Y:S01]  /*12ed0*/  FADD.FTZ R34, R148, R9 ;  /* 0x0000000994227221 */ /* 0x000fe20000010000 */
[----:B------:R-:W-:-:S03]  /*12ee0*/  F2FP.F16.F32.PACK_AB R148, R57, R148 ;  /* 0x000000943994723e */ /* 0x000fc600000000ff */
[----:B------:R-:W-:Y:S01]  /*12ef0*/  FADD.FTZ R9, R57, R34 ;  /* 0x0000002239097221 */ /* 0x000fe20000010000 */
[----:B------:R-:W-:Y:S01]  /*12f00*/  MOV R57, R87 ;  /* 0x0000005700397202 */ /* 0x000fe20000000f00 */
[----:B------:R-:W2:Y:S01]  /*12f10*/  MUFU.EX2 R28, R28 ;  /* 0x0000001c001c7308 */ /* 0x000ea20000000800 */
[----:B0-----:R-:W-:Y:S01]  /*12f20*/  FADD.FTZ R20, R26, R7 ;  /* 0x000000071a147221 */ /* 0x001fe20000010000 */
[----:B------:R-:W-:Y:S01]  /*12f30*/  FADD.FTZ R36, R150, R9 ;  /* 0x0000000996247221 */ /* 0x000fe20000010000 */
[----:B------:R-:W-:Y:S01]  /*12f40*/  F2FP.F16.F32.PACK_AB R145, R26, R145 ;  /* 0x000000911a91723e */ /* 0x000fe200000000ff */
[----:B------:R-:W-:-:S04]  /*12f50*/  IMAD.MOV.U32 R26, RZ, RZ, R87 ;  /* 0x000000ffff1a7224 */ /* 0x000fc800078e0057 */
[----:B------:R-:W0:Y:S01]  /*12f60*/  MUFU.EX2 R149, R149 ;  /* 0x0000009500957308 */ /* 0x000e220000000800 */
[----:B-1----:R-:W-:-:S07]  /*12f70*/  FADD.FTZ R7, R147, R20 ;  /* 0x0000001493077221 */ /* 0x002fce0000010000 */
[----:B------:R-:W1:Y:S01]  /*12f80*/  MUFU.EX2 R85, R85 ;  /* 0x0000005500557308 */ /* 0x000e620000000800 */
[C---:B--2---:R-:W-:Y:S01]  /*12f90*/  FADD.FTZ R34, R28.reuse, R7 ;  /* 0x000000071c227221 */ /* 0x044fe20000010000 */
[----:B------:R-:W-:Y:S01]  /*12fa0*/  F2FP.F16.F32.PACK_AB R147, R28, R147 ;  /* 0x000000931c93723e */ /* 0x000fe200000000ff */
[----:B------:R-:W-:-:S05]  /*12fb0*/  IMAD.MOV.U32 R28, RZ, RZ, R87 ;  /* 0x000000ffff1c7224 */ /* 0x000fca00078e0057 */
[----:B------:R2:W3:Y:S01]  /*12fc0*/  MUFU.EX2 R30, R59 ;  /* 0x0000003b001e7308 */ /* 0x0004e20000000800 */
[----:B0-----:R-:W-:-:S07]  /*12fd0*/  FADD.FTZ R7, R149, R34 ;  /* 0x0000002295077221 */ /* 0x001fce0000010000 */
[----:B------:R-:W0:Y:S01]  /*12fe0*/  MUFU.EX2 R152, R152 ;  /* 0x0000009800987308 */ /* 0x000e220000000800 */
[C---:B-1----:R-:W-:Y:S01]  /*12ff0*/  FADD.FTZ R9, R85.reuse, R36 ;  /* 0x0000002455097221 */ /* 0x042fe20000010000 */
[----:B------:R-:W-:Y:S01]  /*13000*/  F2FP.F16.F32.PACK_AB R150, R85, R150 ;  /* 0x000000965596723e */ /* 0x000fe200000000ff */
[--C-:B------:R-:W-:Y:S02]  /*13010*/  IMAD.MOV.U32 R85, RZ, RZ, R87.reuse ;  /* 0x000000ffff557224 */ /* 0x100fe400078e0057 */
[----:B--2---:R-:W-:-:S03]  /*13020*/  IMAD.MOV.U32 R59, RZ, RZ, R87 ;  /* 0x000000ffff3b7224 */ /* 0x004fc600078e0057 */
[----:B------:R-:W1:Y:S01]  /*13030*/  MUFU.EX2 R75, R75 ;  /* 0x0000004b004b7308 */ /* 0x000e620000000800 */
[C---:B---3--:R-:W-:Y:S01]  /*13040*/  FADD.FTZ R34, R30.reuse, R7 ;  /* 0x000000071e227221 */ /* 0x048fe20000010000 */
[----:B------:R-:W-:Y:S02]  /*13050*/  F2FP.F16.F32.PACK_AB R149, R30, R149 ;  /* 0x000000951e95723e */ /* 0x000fe400000000ff */
[----:B------:R-:W-:-:S04]  /*13060*/  MOV R30, R87 ;  /* 0x00000057001e7202 */ /* 0x000fc80000000f00 */
[----:B------:R-:W2:Y:S01]  /*13070*/  MUFU.EX2 R65, R65 ;  /* 0x0000004100417308 */ /* 0x000ea20000000800 */
[----:B0-----:R-:W-:-:S07]  /*13080*/  FADD.FTZ R36, R152, R9 ;  /* 0x0000000998247221 */ /* 0x001fce0000010000 */
[----:B------:R0:W3:Y:S01]  /*13090*/  MUFU.EX2 R32, R77 ;  /* 0x0000004d00207308 */ /* 0x0000e20000000800 */
[----:B-1----:R-:W-:-:S07]  /*130a0*/  FADD.FTZ R7, R75, R34 ;  /* 0x000000224b077221 */ /* 0x002fce0000010000 */
[----:B------:R-:W1:Y:S01]  /*130b0*/  MUFU.EX2 R154, R154 ;  /* 0x0000009a009a7308 */ /* 0x000e620000000800 */
[C---:B--2---:R-:W-:Y:S01]  /*130c0*/  FADD.FTZ R9, R65.reuse, R36 ;  /* 0x0000002441097221 */ /* 0x044fe20000010000 */
[----:B------:R-:W-:Y:S01]  /*130d0*/  F2FP.F16.F32.PACK_AB R152, R65, R152 ;  /* 0x000000984198723e */ /* 0x000fe200000000ff */
[--C-:B0-----:R-:W-:Y:S02]  /*130e0*/  IMAD.MOV.U32 R77, RZ, RZ, R87.reuse ;  /* 0x000000ffff4d7224 */ /* 0x101fe400078e0057 */
[----:B------:R-:W-:-:S03]  /*130f0*/  IMAD.MOV.U32 R65, RZ, RZ, R87 ;  /* 0x000000ffff417224 */ /* 0x000fc600078e0057 */
[----:B------:R-:W0:Y:S01]  /*13100*/  MUFU.EX2 R81, R81 ;  /* 0x0000005100517308 */ /* 0x000e220000000800 */
[C---:B---3--:R-:W-:Y:S01]  /*13110*/  FADD.FTZ R36, R32.reuse, R7 ;  /* 0x0000000720247221 */ /* 0x048fe20000010000 */
[----:B------:R-:W-:Y:S01]  /*13120*/  F2FP.F16.F32.PACK_AB R151, R32, R75 ;  /* 0x0000004b2097723e */ /* 0x000fe200000000ff */
[----:B------:R-:W-:Y:S01]  /*13130*/  IMAD.MOV.U32 R32, RZ, RZ, R87 ;  /* 0x000000ffff207224 */ /* 0x000fe200078e0057 */
[----:B------:R-:W-:-:S04]  /*13140*/  MOV R75, R87 ;  /* 0x00000057004b7202 */ /* 0x000fc80000000f00 */
[----:B------:R2:W3:Y:S01]  /*13150*/  MUFU.EX2 R20, R67 ;  /* 0x0000004300147308 */ /* 0x0004e20000000800 */
[----:B-1----:R-:W-:-:S07]  /*13160*/  FADD.FTZ R38, R154, R9 ;  /* 0x000000099a267221 */ /* 0x002fce0000010000 */
[----:B------:R-:W1:Y:S01]  /*13170*/  MUFU.EX2 R79, R79 ;  /* 0x0000004f004f7308 */ /* 0x000e620000000800 */
[----:B0-----:R-:W-:Y:S01]  /*13180*/  FADD.FTZ R9, R81, R36 ;  /* 0x0000002451097221 */ /* 0x001fe20000010000 */
[----:B--2---:R-:W-:Y:S01]  /*13190*/  IMAD.MOV.U32 R67, RZ, RZ, R87 ;  /* 0x000000ffff437224 */ /* 0x004fe200078e0057 */
[----:B------:R-:W-:-:S05]  /*131a0*/  MOV R36, R87 ;  /* 0x0000005700247202 */ /* 0x000fca0000000f00 */
[----:B------:R-:W0:Y:S01]  /*131b0*/  MUFU.EX2 R69, R69 ;  /* 0x0000004500457308 */ /* 0x000e220000000800 */
[C---:B---3--:R-:W-:Y:S01]  /*131c0*/  FADD.FTZ R4, R20.reuse, R9 ;  /* 0x0000000914047221 */ /* 0x048fe20000010000 */
[----:B------:R-:W-:Y:S02]  /*131d0*/  F2FP.F16.F32.PACK_AB R153, R20, R81 ;  /* 0x000000511499723e */ /* 0x000fe400000000ff */
[----:B------:R-:W-:-:S04]  /*131e0*/  MOV R81, R87 ;  /* 0x0000005700517202 */ /* 0x000fc80000000f00 */
[----:B------:R2:W3:Y:S01]  /*131f0*/  MUFU.EX2 R34, R71 ;  /* 0x0000004700227308 */ /* 0x0004e20000000800 */
[----:B-1----:R-:W-:Y:S01]  /*13200*/  FADD.FTZ R9, R79, R4 ;  /* 0x000000044f097221 */ /* 0x002fe20000010000 */
[----:B------:R-:W-:Y:S02]  /*13210*/  IMAD.MOV.U32 R4, RZ, RZ, 0x3f800000 ;  /* 0x3f800000ff047424 */ /* 0x000fe400078e00ff */
[C---:B0-----:R-:W-:Y:S01]  /*13220*/  FADD.FTZ R7, R69.reuse, R38 ;  /* 0x0000002645077221 */ /* 0x041fe20000010000 */
[----:B------:R-:W-:Y:S01]  /*13230*/  F2FP.F16.F32.PACK_AB R154, R69, R154 ;  /* 0x0000009a459a723e */ /* 0x000fe200000000ff */
[--C-:B--2---:R-:W-:Y:S01]  /*13240*/  IMAD.MOV.U32 R71, RZ, RZ, R87.reuse ;  /* 0x000000ffff477224 */ /* 0x104fe200078e0057 */
[----:B------:R-:W-:Y:S01]  /*13250*/  MOV R69, R87 ;  /* 0x0000005700457202 */ /* 0x000fe20000000f00 */
[----:B------:R-:W-:Y:S02]  /*13260*/  IMAD.MOV.U32 R38, RZ, RZ, R87 ;  /* 0x000000ffff267224 */ /* 0x000fe400078e0057 */
[C---:B---3--:R-:W-:Y:S01]  /*13270*/  FADD.FTZ R6, R34.reuse, R9 ;  /* 0x0000000922067221 */ /* 0x048fe20000010000 */
[----:B------:R-:W-:Y:S01]  /*13280*/  F2FP.F16.F32.PACK_AB R155, R34, R79 ;  /* 0x0000004f229b723e */ /* 0x000fe200000000ff */
[--C-:B------:R-:W-:Y:S01]  /*13290*/  IMAD.MOV.U32 R79, RZ, RZ, R87.reuse ;  /* 0x000000ffff4f7224 */ /* 0x100fe200078e0057 */
[----:B------:R-:W-:Y:S01]  /*132a0*/  MOV R9, 0x3f800000 ;  /* 0x3f80000000097802 */ /* 0x000fe20000000f00 */
[----:B------:R-:W-:Y:S01]  /*132b0*/  IMAD.MOV.U32 R34, RZ, RZ, R87 ;  /* 0x000000ffff227224 */ /* 0x000fe200078e0057 */
[----:B------:R-:W-:Y:S06]  /*132c0*/  @!P1 BRA `(.L_x_626) ;  /* 0x0000002000c89947 */ /* 0x000fec0003800000 */
[----:B------:R-:W-:Y:S01]  /*132d0*/  IMAD.MOV.U32 R13, RZ, RZ, R3 ;  /* 0x000000ffff0d7224 */ /* 0x000fe200078e0003 */
[----:B------:R-:W-:Y:S01]  /*132e0*/  MOV R10, R181 ;  /* 0x000000b5000a7202 */ /* 0x000fe20000000f00 */
[----:B------:R-:W-:Y:S01]  /*132f0*/  IMAD.MOV.U32 R14, RZ, RZ, R5 ;  /* 0x000000ffff0e7224 */ /* 0x000fe200078e0005 */
[----:B------:R-:W-:Y:S01]  /*13300*/  CS2R R86, SRZ ;  /* 0x0000000000567805 */ /* 0x000fe2000001ff00 */
[----:B------:R-:W-:Y:S01]  /*13310*/  IMAD.MOV.U32 R11, RZ, RZ, R174 ;  /* 0x000000ffff0b7224 */ /* 0x000fe200078e00ae */
        /* <DEDUP_REMOVED lines=31> */
[----:B------:R-:W-:-:S07]  /*13510*/  CS2R R24, SRZ ;  /* 0x0000000000187805 */ /* 0x000fce000001ff00 */
.L_x_639:
[----:B------:R-:W-:-:S04]  /*13520*/  ISETP.NE.AND P1, PT, R11, 0x1, PT ;  /* 0x000000010b00780c */ /* 0x000fc80003f25270 */
[----:B------:R-:W-:-:S04]  /*13530*/  SEL R181, RZ, 0x1, P1 ;  /* 0x00000001ffb57807 */ /* 0x000fc80000800000 */
[----:B------:R-:W-:Y:S01]  /*13540*/  LOP3.LUT R181, R10, R181, RZ, 0x3c, !PT ;  /* 0x000000b50ab57212 */ /* 0x000fe200078e3cff */
[----:B------:R-:W-:Y:S06]  /*13550*/  @!P0 BRA `(.L_x_627) ;  /* 0x0000000000048947 */ /* 0x000fec0003800000 */
[----:B------:R-:W-:Y:S01]  /*13560*/  BPT.TRAP 0x1 ;  /* 0x000000040000795c */ /* 0x000fe20000300000 */
.L_x_627:
[----:B------:R-:W-:Y:S02]  /*13570*/  IADD3 R174, R11, 0x1, RZ ;  /* 0x000000010bae7810 */ /* 0x000fe40007ffe0ff */
[----:B------:R-:W-:Y:S02]  /*13580*/  SHF.L.U32 R0, R181, 0x1f, RZ ;  /* 0x0000001fb5007819 */ /* 0x000fe400000006ff */
[----:B------:R-:W-:-:S04]  /*13590*/  ISETP.NE.AND P1, PT, R174, 0x2, PT ;  /* 0x00000002ae00780c */ /* 0x000fc80003f25270 */
[----:B------:R-:W-:-:S05]  /*135a0*/  SEL R174, R174, RZ, P1 ;  /* 0x000000ffaeae7207 */ /* 0x000fca0000800000 */
[----:B------:R-:W-:-:S04]  /*135b0*/  IMAD R15, R174, 0x8, R2 ;  /* 0x00000008ae0f7824 */ /* 0x000fc800078e0202 */
[----:B------:R0:W1:Y:S01]  /*135c0*/  SYNCS.PHASECHK.TRANS64.TRYWAIT P1, [R15+URZ+0x2a830], R0 ;  /* 0x02a830000f0075a7 */ /* 0x000062000802017f */
[----:B------:R-:W-:Y:S05]  /*135d0*/  @!P0 BRA `(.L_x_628) ;  /* 0x0000000000048947 */ /* 0x000fea0003800000 */
[----:B------:R-:W-:Y:S01]  /*135e0*/  BPT.TRAP 0x1 ;  /* 0x000000040000795c */ /* 0x000fe20000300000 */
.L_x_628:
[----:B------:R-:W-:Y:S01]  /*135f0*/  IMAD R94, R174, 0x900, R8 ;  /* 0x00000900ae5e7824 */ /* 0x000fe200078e0208 */
[----:B------:R-:W-:Y:S03]  /*13600*/  BSSY B1, `(.L_x_629) ;  /* 0x0000006000017945 */ /* 0x000fe60003800000 */
[C---:B------:R-:W-:Y:S01]  /*13610*/  VIADD R92, R94.reuse, 0x2 ;  /* 0x000000025e5c7836 */ /* 0x040fe20000000000 */
[----:B------:R-:W-:Y:S01]  /*13620*/  IADD3 R91, R94, 0x4, RZ ;  /* 0x000000045e5b7810 */ /* 0x000fe20007ffe0ff */
[----:B-1----:R-:W-:Y:S06]  /*13630*/  @P1 BRA `(.L_x_630) ;  /* 0x0000000000081947 */ /* 0x002fec0003800000 */
[----:B------:R-:W1:Y:S02]  /*13640*/  SYNCS.PHASECHK.TRANS64.TRYWAIT P1, [R15+URZ+0x2a830], R0 ;  /* 0x02a830000f0075a7 */ /* 0x000e64000802017f */
[----:B-1----:R-:W-:Y:S05]  /*13650*/  @!P1 BRA `(.L_x_631) ;  /* 0x000000d800809947 */ /* 0x002fea0003800000 */
.L_x_630:
[----:B------:R-:W-:Y:S05]  /*13660*/  BSYNC B1 ;  /* 0x0000000000017941 */ /* 0x000fea0003800000 */
.L_x_629:
[----:B------:R-:W2:Y:S04]  /*13670*/  LDL.64 R96, [R1+0x30] ;  /* 0x0000300001607983 */ /* 0x000ea80000100a00 */
[----:B------:R3:W-:Y:S04]  /*13680*/  STL.64 [R1+0x88], R10 ;  /* 0x0000880a01007387 */ /* 0x0007e80000100a00 */
[----:B---3--:R-:W3:Y:S01]  /*13690*/  LDL.64 R10, [R1+0x28] ;  /* 0x00002800010a7983 */ /* 0x008ee20000100a00 */
[----:B------:R-:W-:Y:S01]  /*136a0*/  IMAD.MOV.U32 R88, RZ, RZ, R94 ;  /* 0x000000ffff587224 */ /* 0x000fe200078e005e */
[----:B------:R-:W-:Y:S01]  /*136b0*/  IADD3 R90, R94, 0x6, RZ ;  /* 0x000000065e5a7810 */ /* 0x000fe20007ffe0ff */
[----:B------:R-:W-:Y:S01]  /*136c0*/  IMAD.MOV.U32 R89, RZ, RZ, 0x40000040 ;  /* 0x40000040ff597424 */ /* 0x000fe200078e00ff */
[----:B------:R-:W-:Y:S01]  /*136d0*/  MOV R193, UR38 ;  /* 0x0000002600c17c02 */ /* 0x000fe20008000f00 */
[----:B------:R-:W-:Y:S01]  /*136e0*/  IMAD.MOV.U32 R93, RZ, RZ, 0x40000040 ;  /* 0x40000040ff5d7424 */ /* 0x000fe200078e00ff */
[----:B------:R-:W-:Y:S01]  /*136f0*/  R2UR UR46, R88 ;  /* 0x00000000582e72ca */ /* 0x000fe200000e0000 */
[----:B------:R-:W-:Y:S01]  /*13700*/  IMAD.MOV.U32 R88, RZ, RZ, R92 ;  /* 0x000000ffff587224 */ /* 0x000fe200078e005c */
[----:B------:R-:W-:Y:S01]  /*13710*/  MOV R5, UR58 ;  /* 0x0000003a00057c02 */ /* 0x000fe20008000f00 */
[----:B------:R4:W-:Y:S01]  /*13720*/  STL.64 [R1+0x80], R6 ;  /* 0x0000800601007387 */ /* 0x0009e20000100a00 */
[----:B------:R-:W-:Y:S01]  /*13730*/  R2UR UR58, R90 ;  /* 0x000000005a3a72ca */ /* 0x000fe200000e0000 */
[----:B------:R-:W-:Y:S01]  /*13740*/  VIADD R90, R94, 0x302 ;  /* 0x000003025e5a7836 */ /* 0x000fe20000000000 */
[----:B------:R-:W-:Y:S01]  /*13750*/  R2UR UR42, R88 ;  /* 0x00000000582a72ca */ /* 0x000fe200000e0000 */
[----:B------:R-:W-:Y:S01]  /*13760*/  IMAD.MOV.U32 R88, RZ, RZ, R91 ;  /* 0x000000ffff587224 */ /* 0x000fe200078e005b */
[----:B------:R-:W-:Y:S01]  /*13770*/  IADD3 R92, R94, 0x304, RZ ;  /* 0x000003045e5c7810 */ /* 0x000fe20007ffe0ff */
[----:B------:R-:W-:Y:S01]  /*13780*/  IMAD.MOV.U32 R91, RZ, RZ, 0x40000040 ;  /* 0x40000040ff5b7424 */ /* 0x000fe200078e00ff */
[----:B------:R-:W-:Y:S01]  /*13790*/  R2UR UR30, R90 ;  /* 0x000000005a1e72ca */ /* 0x000fe200000e0000 */
[-C--:B------:R-:W-:Y:S01]  /*137a0*/  FMUL.FTZ R26, R26, R4.reuse ;  /* 0x000000041a1a7220 */ /* 0x080fe20000410000 */
[----:B------:R-:W-:Y:S01]  /*137b0*/  R2UR UR38, R88 ;  /* 0x00000000582672ca */ /* 0x000fe200000e0000 */
[-C--:B------:R-:W-:Y:S01]  /*137c0*/  FMUL.FTZ R27, R27, R4.reuse ;  /* 0x000000041b1b7220 */ /* 0x080fe20000410000 */
[C---:B------:R-:W-:Y:S01]  /*137d0*/  IADD3 R88, R94.reuse, 0x300, RZ ;  /* 0x000003005e587810 */ /* 0x040fe20007ffe0ff */
[----:B----4-:R-:W4:Y:S01]  /*137e0*/  LDL.64 R6, [R1+0x18] ;  /* 0x0000180001067983 */ /* 0x010f220000100a00 */
[----:B------:R-:W-:Y:S01]  /*137f0*/  IADD3 R90, R94, 0x600, RZ ;  /* 0x000006005e5a7810 */ /* 0x000fe20007ffe0ff */
[-C--:B------:R-:W-:Y:S01]  /*13800*/  FMUL.FTZ R30, R30, R4.reuse ;  /* 0x000000041e1e7220 */ /* 0x080fe20000410000 */
[----:B------:R-:W-:Y:S01]  /*13810*/  R2UR UR34, R88 ;  /* 0x00000000582272ca */ /* 0x000fe200000e0000 */
[----:B------:R-:W-:Y:S01]  /*13820*/  VIADD R88, R94, 0x306 ;  /* 0x000003065e587836 */ /* 0x000fe20000000000 */
[----:B------:R-:W-:Y:S01]  /*13830*/  MOV R198, UR45 ;  /* 0x0000002d00c67c02 */ /* 0x000fe20008000f00 */
[-C--:B------:R-:W-:Y:S01]  /*13840*/  FMUL.FTZ R31, R31, R4.reuse ;  /* 0x000000041f1f7220 */ /* 0x080fe20000410000 */
[----:B01----:R-:W-:Y:S01]  /*13850*/  MOV R0, UR44 ;  /* 0x0000002c00007c02 */ /* 0x003fe20008000f00 */
[-C--:B------:R-:W-:Y:S01]  /*13860*/  FMUL.FTZ R34, R34, R4.reuse ;  /* 0x0000000422227220 */ /* 0x080fe20000410000 */
[----:B------:R-:W-:Y:S01]  /*13870*/  R2UR UR47, R89 ;  /* 0x00000000592f72ca */ /* 0x000fe200000e0000 */
[-C--:B------:R-:W-:Y:S01]  /*13880*/  FMUL.FTZ R35, R35, R4.reuse ;  /* 0x0000000423237220 */ /* 0x080fe20000410000 */
[----:B------:R-:W-:Y:S01]  /*13890*/  R2UR UR26, R92 ;  /* 0x000000005c1a72ca */ /* 0x000fe200000e0000 */
[----:B------:R-:W-:Y:S01]  /*138a0*/  VIADD R92, R94, 0x602 ;  /* 0x000006025e5c7836 */ /* 0x000fe20000000000 */
[----:B------:R-:W-:Y:S01]  /*138b0*/  R2UR UR22, R88 ;  /* 0x00000000581672ca */ /* 0x000fe200000e0000 */
[----:B------:R-:W-:Y:S01]  /*138c0*/  VIADD R88, R94, 0x604 ;  /* 0x000006045e587836 */ /* 0x000fe20000000000 */
[----:B------:R-:W-:Y:S01]  /*138d0*/  R2UR UR18, R90 ;  /* 0x000000005a1272ca */ /* 0x000fe200000e0000 */
[-C--:B------:R-:W-:Y:S01]  /*138e0*/  FMUL.FTZ R38, R38, R4.reuse ;  /* 0x0000000426267220 */ /* 0x080fe20000410000 */
[----:B------:R-:W-:Y:S01]  /*138f0*/  IADD3 R90, R94, 0x606, RZ ;  /* 0x000006065e5a7810 */ /* 0x000fe20007ffe0ff */
[-C--:B------:R-:W-:Y:S01]  /*13900*/  FMUL.FTZ R39, R39, R4.reuse ;  /* 0x0000000427277220 */ /* 0x080fe20000410000 */
[----:B------:R-:W-:Y:S01]  /*13910*/  MOV R3, UR59 ;  /* 0x0000003b00037c02 */ /* 0x000fe20008000f00 */
[-C--:B------:R-:W-:Y:S01]  /*13920*/  FMUL.FTZ R42, R42, R4.reuse ;  /* 0x000000042a2a7220 */ /* 0x080fe20000410000 */
[----:B------:R-:W-:Y:S01]  /*13930*/  R2UR UR43, R89 ;  /* 0x00000000592b72ca */ /* 0x000fe200000e0000 */
        /* <DEDUP_REMOVED lines=27> */
[----:B------:R-:W-:Y:S01]  /*13af0*/  MOV R196, UR41 ;  /* 0x0000002900c47c02 */ /* 0x000fe20008000f00 */
        /* <DEDUP_REMOVED lines=45> */
[----:B--2---:R-:W-:-:S02]  /*13dd0*/  R2UR UR44, R96 ;  /* 0x00000000602c72ca */ /* 0x004fc400000e0000 */
[----:B------:R-:W-:Y:S02]  /*13de0*/  R2UR UR45, R97 ;  /* 0x00000000612d72ca */ /* 0x000fe400000e0000 */
[----:B------:R-:W-:-:S11]  /*13df0*/  WARPGROUP.ARRIVE ;  /* 0x00000000000079c5 */ /* 0x000fd60000000000 */
[----:B------:R-:W-:Y:S01]  /*13e00*/  HGMMA.64x96x16.F32 R88, gdesc[UR44], RZ, !UPT, gsb0 ;  /* 0x016000002c5879f0 */ /* 0x000fe2000c0008ff */
[----:B---3--:R-:W-:Y:S02]  /*13e10*/  R2UR UR40, R10 ;  /* 0x000000000a2872ca */ /* 0x008fe400000e0000 */
[----:B------:R-:W-:Y:S02]  /*13e20*/  R2UR UR41, R11 ;  /* 0x000000000b2972ca */ /* 0x000fe400000e0000 */
[----:B------:R0:W5:Y:S01]  /*13e30*/  LDL.LU.64 R10, [R1+0x88] ;  /* 0x00008800010a7983 */ /* 0x0001620000300a00 */
[----:B------:R-:W-:Y:S02]  /*13e40*/  WARPGROUP.DEPBAR.LE gsb0, 0x0 ;  /* 0x00008000000079c5 */ /* 0x000fe40000010000 */
[----:B------:R-:W-:-:S08]  /*13e50*/  WARPGROUP.ARRIVE ;  /* 0x00000000000079c5 */ /* 0x000fd00000000000 */
[----:B------:R-:W-:Y:S01]  /*13e60*/  HGMMA.64x96x16.F32 R88, gdesc[UR40], R88, gsb0 ;  /* 0x01600000285879f0 */ /* 0x000fe20008000858 */
[----:B------:R-:W-:Y:S02]  /*13e70*/  R2UR UR41, R196 ;  /* 0x00000000c42972ca */ /* 0x000fe400000e0000 */
[----:B------:R-:W-:Y:S02]  /*13e80*/  R2UR UR40, R197 ;  /* 0x00000000c52872ca */ /* 0x000fe400000e0000 */
[----:B------:R-:W2:Y:S01]  /*13e90*/  LDL.64 R196, [R1+0x20] ;  /* 0x0000200001c47983 */ /* 0x000ea20000100a00 */
[----:B----4-:R-:W-:Y:S02]  /*13ea0*/  R2UR UR56, R6 ;  /* 0x00000000063872ca */ /* 0x010fe400000e0000 */
[----:B------:R-:W-:Y:S01]  /*13eb0*/  R2UR UR57, R7 ;  /* 0x00000000073972ca */ /* 0x000fe200000e0000 */
[----:B------:R-:W-:Y:S02]  /*13ec0*/  WARPGROUP.DEPBAR.LE gsb0, 0x0 ;  /* 0x00008000000079c5 */ /* 0x000fe40000010000 */
[----:B------:R-:W-:Y:S01]  /*13ed0*/  WARPGROUP.ARRIVE ;  /* 0x00000000000079c5 */ /* 0x000fe20000000000 */
[----:B------:R-:W-:Y:S01]  /*13ee0*/  FMUL.FTZ R87, R87, R4 ;  /* 0x0000000457577220 */ /* 0x000fe20000410000 */
[----:B--2---:R-:W-:-:S02]  /*13ef0*/  R2UR UR36, R196 ;  /* 0x00000000c42472ca */ /* 0x004fc400000e0000 */
[----:B------:R-:W-:Y:S02]  /*13f00*/  R2UR UR37, R197 ;  /* 0x00000000c52572ca */ /* 0x000fe400000e0000 */
[----:B------:R-:W2:Y:S11]  /*13f10*/  LDL.64 R196, [R1] ;  /* 0x0000000001c47983 */ /* 0x000eb60000100a00 */
[----:B------:R-:W-:Y:S01]  /*13f20*/  HGMMA.64x96x16.F32 R88, gdesc[UR36], R88, gsb0 ;  /* 0x01600000245879f0 */ /* 0x000fe20008000858 */
[----:B------:R-:W-:-:S02]  /*13f30*/  R2UR UR37, R194 ;  /* 0x00000000c22572ca */ /* 0x000fc400000e0000 */
[----:B------:R-:W-:Y:S02]  /*13f40*/  R2UR UR36, R195 ;  /* 0x00000000c32472ca */ /* 0x000fe400000e0000 */
[----:B------:R-:W3:Y:S04]  /*13f50*/  LDL.64 R194, [R1+0x8] ;  /* 0x0000080001c27983 */ /* 0x000ee80000100a00 */
[----:B------:R0:W5:Y:S01]  /*13f60*/  LDL.LU.64 R6, [R1+0x80] ;  /* 0x0000800001067983 */ /* 0x0001620000300a00 */
[----:B------:R-:W-:Y:S02]  /*13f70*/  WARPGROUP.DEPBAR.LE gsb0, 0x0 ;  /* 0x00008000000079c5 */ /* 0x000fe40000010000 */
[----:B------:R-:W-:-:S06]  /*13f80*/  WARPGROUP.ARRIVE ;  /* 0x00000000000079c5 */ /* 0x000fcc0000000000 */
[----:B------:R-:W-:Y:S01]  /*13f90*/  HGMMA.64x96x16.F32 R88, gdesc[UR56], R88, gsb0 ;  /* 0x01600000385879f0 */ /* 0x000fe20008000858 */
[----:B------:R-:W-:Y:S02]  /*13fa0*/  R2UR UR58, R5 ;  /* 0x00000000053a72ca */ /* 0x000fe400000e0000 */
[----:B------:R-:W4:Y:S01]  /*13fb0*/  LDL.64 R4, [R1+0x10] ;  /* 0x0000100001047983 */ /* 0x000f220000100a00 */
[----:B------:R-:W-:Y:S02]  /*13fc0*/  WARPGROUP.DEPBAR.LE gsb0, 0x0 ;  /* 0x00008000000079c5 */ /* 0x000fe40000010000 */
[----:B------:R-:W-:Y:S01]  /*13fd0*/  WARPGROUP.ARRIVE ;  /* 0x00000000000079c5 */ /* 0x000fe20000000000 */
[----:B---3--:R-:W-:Y:S02]  /*13fe0*/  R2UR UR28, R194 ;  /* 0x00000000c21c72ca */ /* 0x008fe400000e0000 */
[----:B------:R-:W-:Y:S02]  /*13ff0*/  R2UR UR29, R195 ;  /* 0x00000000c31d72ca */ /* 0x000fe400000e0000 */
[----:B----4-:R-:W-:-:S02]  /*14000*/  R2UR UR32, R4 ;  /* 0x00000000042072ca */ /* 0x010fc400000e0000 */
[----:B------:R-:W-:-:S13]  /*14010*/  R2UR UR33, R5 ;  /* 0x00000000052172ca */ /* 0x000fda00000e0000 */
[----:B------:R-:W-:Y:S01]  /*14020*/  HGMMA.64x96x16.F32 R88, gdesc[UR32], R88, gsb0 ;  /* 0x01600000205879f0 */ /* 0x000fe20008000858 */
[----:B--2---:R-:W-:Y:S02]  /*14030*/  R2UR UR24, R196 ;  /* 0x00000000c41872ca */ /* 0x004fe400000e0000 */
[----:B------:R-:W-:Y:S01]  /*14040*/  R2UR UR25, R197 ;  /* 0x00000000c51972ca */ /* 0x000fe200000e0000 */
[----:B------:R-:W-:Y:S02]  /*14050*/  WARPGROUP.DEPBAR.LE gsb0, 0x0 ;  /* 0x00008000000079c5 */ /* 0x000fe40000010000 */
[----:B------:R-:W-:-:S06]  /*14060*/  WARPGROUP.ARRIVE ;  /* 0x00000000000079c5 */ /* 0x000fcc0000000000 */
[----:B------:R-:W-:Y:S03]  /*14070*/  HGMMA.64x96x16.F32 R88, gdesc[UR28], R88, gsb0 ;  /* 0x016000001c5879f0 */ /* 0x000fe60008000858 */
[----:B------:R-:W-:Y:S02]  /*14080*/  WARPGROUP.DEPBAR.LE gsb0, 0x0 ;  /* 0x00008000000079c5 */ /* 0x000fe40000010000 */
[----:B------:R-:W-:-:S06]  /*14090*/  WARPGROUP.ARRIVE ;  /* 0x00000000000079c5 */ /* 0x000fcc0000000000 */
[----:B------:R-:W-:Y:S01]  /*140a0*/  HGMMA.64x96x16.F32 R88, gdesc[UR24], R88, gsb0 ;  /* 0x01600000185879f0 */ /* 0x000fe20008000858 */
[----:B------:R-:W-:Y:S01]  /*140b0*/  UMOV UR20, UR52 ;  /* 0x0000003400147c82 */ /* 0x000fe20008000000 */
[----:B------:R-:W-:Y:S01]  /*140c0*/  UMOV UR21, UR53 ;  /* 0x0000003500157c82 */ /* 0x000fe20008000000 */
[----:B------:R-:W-:Y:S02]  /*140d0*/  WARPGROUP.DEPBAR.LE gsb0, 0x0 ;  /* 0x00008000000079c5 */ /* 0x000fe40000010000 */
[----:B------:R-:W-:-:S06]  /*140e0*/  WARPGROUP.ARRIVE ;  /* 0x00000000000079c5 */ /* 0x000fcc0000000000 */
[----:B------:R-:W-:Y:S01]  /*140f0*/  HGMMA.64x96x16.F32 R88, gdesc[UR20], R88, gsb0 ;  /* 0x01600000145879f0 */ /* 0x000fe20008000858 */
[----:B------:R-:W-:Y:S01]  /*14100*/  UMOV UR16, UR48 ;  /* 0x0000003000107c82 */ /* 0x000fe20008000000 */
[----:B------:R-:W-:Y:S01]  /*14110*/  UMOV UR17, UR49 ;  /* 0x0000003100117c82 */ /* 0x000fe20008000000 */
[----:B------:R-:W-:Y:S02]  /*14120*/  R2UR UR45, R198 ;  /* 0x00000000c62d72ca */ /* 0x000fe400000e0000 */
[----:B------:R-:W-:Y:S01]  /*14130*/  R2UR UR44, R0 ;  /* 0x00000000002c72ca */ /* 0x000fe200000e0000 */
[----:B------:R-:W-:Y:S02]  /*14140*/  WARPGROUP.DEPBAR.LE gsb0, 0x0 ;  /* 0x00008000000079c5 */ /* 0x000fe40000010000 */
[----:B------:R-:W-:-:S06]  /*14150*/  WARPGROUP.ARRIVE ;  /* 0x00000000000079c5 */ /* 0x000fcc0000000000 */
[----:B------:R-:W-:Y:S04]  /*14160*/  HGMMA.64x96x16.F32 R88, gdesc[UR16], R88, gsb0 ;  /* 0x01600000105879f0 */ /* 0x000fe80008000858 */
[----:B------:R-:W-:Y:S01]  /*14170*/  UMOV UR12, UR44 ;  /* 0x0000002c000c7c82 */ /* 0x000fe20008000000 */
[----:B------:R-:W-:Y:S01]  /*14180*/  UMOV UR13, UR45 ;  /* 0x0000002d000d7c82 */ /* 0x000fe20008000000 */
        /* <DEDUP_REMOVED lines=10> */
[----:B------:R-:W-:Y:S01]  /*14230*/  R2UR UR38, R193 ;  /* 0x00000000c12672ca */ /* 0x000fe200000e0000 */
[----:B------:R-:W-:Y:S02]  /*14240*/  WARPGROUP.DEPBAR.LE gsb0, 0x0 ;  /* 0x00008000000079c5 */ /* 0x000fe40000010000 */
[----:B------:R-:W-:-:S06]  /*14250*/  WARPGROUP.ARRIVE ;  /* 0x00000000000079c5 */ /* 0x000fcc0000000000 */
[----:B------:R-:W-:Y:S01]  /*14260*/  HGMMA.64x96x16.F32 R88, gdesc[UR8], R88, gsb0 ;  /* 0x01600000085879f0 */ /* 0x000fe20008000858 */
[----:B------:R-:W-:Y:S02]  /*14270*/  R2UR UR59, R3 ;  /* 0x00000000033b72ca */ /* 0x000fe400000e0000 */
[----:B------:R-:W-:Y:S02]  /*14280*/  R2UR UR57, R20 ;  /* 0x00000000143972ca */ /* 0x000fe400000e0000 */
[----:B------:R-:W-:Y:S01]  /*14290*/  R2UR UR56, R21 ;  /* 0x00000000153872ca */ /* 0x000fe200000e0000 */
[----:B------:R-:W-:Y:S02]  /*142a0*/  WARPGROUP.DEPBAR.LE gsb0, 0x0 ;  /* 0x00008000000079c5 */ /* 0x000fe40000010000 */
[----:B0-----:R-:W-:-:S12]  /*142b0*/  @!P0 BRA `(.L_x_632) ;  /* 0x0000000000048947 */ /* 0x001fd80003800000 */
[----:B------:R-:W-:Y:S01]  /*142c0*/  BPT.TRAP 0x1 ;  /* 0x000000040000795c */ /* 0x000fe20000300000 */
.L_x_632:
[----:B-----5:R-:W-:Y:S01]  /*142d0*/  SHF.L.U32 R0, R10, 0x1f, RZ ;  /* 0x0000001f0a007819 */ /* 0x020fe200000006ff */
[----:B------:R-:W-:-:S04]  /*142e0*/  IMAD R20, R11, 0x8, R2 ;  /* 0x000000080b147824 */ /* 0x000fc800078e0202 */
[----:B------:R0:W1:Y:S01]  /*142f0*/  SYNCS.PHASECHK.TRANS64.TRYWAIT P1, [R20+URZ+0x2a850], R0 ;  /* 0x02a85000140075a7 */ /* 0x000062000802017f */
[----:B------:R-:W-:Y:S05]  /*14300*/  @!P0 BRA `(.L_x_633) ;  /* 0x0000000000048947 */ /* 0x000fea0003800000 */
[----:B------:R-:W-:Y:S01]  /*14310*/  BPT.TRAP 0x1 ;  /* 0x000000040000795c */ /* 0x000fe20000300000 */
.L_x_633:
[----:B------:R-:W-:Y:S04]  /*14320*/  BSSY B1, `(.L_x_634) ;  /* 0x0000004000017945 */ /* 0x000fe80003800000 */
[----:B-1----:R-:W-:Y:S05]  /*14330*/  @P1 BRA `(.L_x_635) ;  /* 0x0000000000081947 */ /* 0x002fea0003800000 */
[----:B------:R-:W1:Y:S02]  /*14340*/  SYNCS.PHASECHK.TRANS64.TRYWAIT P1, [R20+URZ+0x2a850], R0 ;  /* 0x02a85000140075a7 */ /* 0x000e64000802017f */
[----:B-1----:R-:W-:Y:S05]  /*14350*/  @!P1 BRA `(.L_x_636) ;  /* 0x000000cc00549947 */ /* 0x002fea0003800000 */
.L_x_635:
[----:B------:R-:W-:Y:S05]  /*14360*/  BSYNC B1 ;  /* 0x0000000000017941 */ /* 0x000fea0003800000 */
.L_x_634:
[----:B01----:R-:W-:Y:S01]  /*14370*/  VIADD R0, R2, 0x400 ;  /* 0x0000040002007836 */ /* 0x003fe20000000000 */
[----:B------:R-:W-:Y:S01]  /*14380*/  MOV R5, 0x40000040 ;  /* 0x4000004000057802 */ /* 0x000fe20000000f00 */
[----:B------:R-:W-:-:S03]  /*14390*/  WARPGROUP.ARRIVE ;  /* 0x00000000000079c5 */ /* 0x000fc60000000000 */
[----:B------:R-:W-:Y:S02]  /*143a0*/  SHF.R.U32.HI R0, RZ, 0x4, R0 ;  /* 0x00000004ff007819 */ /* 0x000fe40000011600 */
[----:B------:R-:W-:Y:S01]  /*143b0*/  R2UR UR7, R5 ;  /* 0x00000000050772ca */ /* 0x000fe200000e0000 */
[----:B------:R-:W-:Y:S01]  /*143c0*/  IMAD.MOV.U32 R5, RZ, RZ, 0x40000040 ;  /* 0x40000040ff057424 */ /* 0x000fe200078e00ff */
[----:B------:R-:W-:-:S04]  /*143d0*/  LOP3.LUT R0, R0, 0x3fff, RZ, 0xc0, !PT ;  /* 0x00003fff00007812 */ /* 0x000fc800078ec0ff */
[----:B------:R-:W-:-:S05]  /*143e0*/  LOP3.LUT R0, R0, 0x3000000, RZ, 0xfc, !PT ;  /* 0x0300000000007812 */ /* 0x000fca00078efcff */
[----:B------:R-:W-:Y:S02]  /*143f0*/  IMAD R4, R11, 0x600, R0 ;  /* 0x000006000b047824 */ /* 0x000fe400078e0200 */
[----:B------:R-:W-:Y:S02]  /*14400*/  IMAD.MOV.U32 R11, RZ, RZ, 0x40000040 ;  /* 0x40000040ff0b7424 */ /* 0x000fe400078e00ff */
[C---:B------:R-:W-:Y:S01]  /*14410*/  VIADD R10, R4.reuse, 0x80 ;  /* 0x00000080040a7836 */ /* 0x040fe20000000000 */
[----:B------:R-:W-:-:S13]  /*14420*/  R2UR UR6, R4 ;  /* 0x00000000040672ca */ /* 0x000fda00000e0000 */
[----:B------:R-:W-:Y:S01]  /*14430*/  HGMMA.64x128x16.F32 R24, R156, gdesc[UR4].tnspB, R24, gsb0 ;  /* 0x41e000049c187df0 */ /* 0x000fe20008000818 */
[----:B------:R-:W-:Y:S02]  /*14440*/  R2UR UR6, R10 ;  /* 0x000000000a0672ca */ /* 0x000fe400000e0000 */
[----:B------:R-:W-:Y:S01]  /*14450*/  R2UR UR7, R11 ;  /* 0x000000000b0772ca */ /* 0x000fe200000e0000 */
[----:B------:R-:W-:Y:S01]  /*14460*/  IMAD.MOV.U32 R11, RZ, RZ, 0x40000040 ;  /* 0x40000040ff0b7424 */ /* 0x000fe200078e00ff */
[----:B------:R-:W-:Y:S01]  /*14470*/  IADD3 R10, R4, 0x100, RZ ;  /* 0x00000100040a7810 */ /* 0x000fe20007ffe0ff */
[----:B------:R-:W-:Y:S02]  /*14480*/  WARPGROUP.DEPBAR.LE gsb0, 0x0 ;  /* 0x00008000000079c5 */ /* 0x000fe40000010000 */
[----:B------:R-:W-:-:S08]  /*14490*/  WARPGROUP.ARRIVE ;  /* 0x00000000000079c5 */ /* 0x000fd00000000000 */
[----:B------:R-:W-:Y:S01]  /*144a0*/  HGMMA.64x128x16.F32 R24, R136, gdesc[UR4].tnspB, R24, gsb0 ;  /* 0x41e0000488187df0 */ /* 0x000fe20008000818 */
[----:B------:R-:W-:Y:S01]  /*144b0*/  R2UR UR6, R10 ;  /* 0x000000000a0672ca */ /* 0x000fe200000e0000 */
[----:B------:R-:W-:Y:S01]  /*144c0*/  VIADD R10, R4, 0x180 ;  /* 0x00000180040a7836 */ /* 0x000fe20000000000 */
[----:B------:R-:W-:Y:S02]  /*144d0*/  R2UR UR7, R11 ;  /* 0x000000000b0772ca */ /* 0x000fe400000e0000 */
[----:B------:R-:W-:Y:S01]  /*144e0*/  MOV R11, 0x40000040 ;  /* 0x40000040000b7802 */ /* 0x000fe20000000f00 */
[----:B------:R-:W-:Y:S02]  /*144f0*/  WARPGROUP.DEPBAR.LE gsb0, 0x0 ;  /* 0x00008000000079c5 */ /* 0x000fe40000010000 */
[----:B------:R-:W-:-:S08]  /*14500*/  WARPGROUP.ARRIVE ;  /* 0x00000000000079c5 */ /* 0x000fd00000000000 */
[----:B------:R-:W-:Y:S01]  /*14510*/  HGMMA.64x128x16.F32 R24, R140, gdesc[UR4].tnspB, R24, gsb0 ;  /* 0x41e000048c187df0 */ /* 0x000fe20008000818 */
[----:B------:R-:W-:Y:S01]  /*14520*/  R2UR UR6, R10 ;  /* 0x000000000a0672ca */ /* 0x000fe200000e0000 */
[C---:B------:R-:W-:Y:S01]  /*14530*/  VIADD R10, R4.reuse, 0x200 ;  /* 0x00000200040a7836 */ /* 0x040fe20000000000 */
[----:B------:R-:W-:Y:S01]  /*14540*/  R2UR UR7, R11 ;  /* 0x000000000b0772ca */ /* 0x000fe200000e0000 */
[----:B------:R-:W-:Y:S01]  /*14550*/  IMAD.MOV.U32 R11, RZ, RZ, 0x40000040 ;  /* 0x40000040ff0b7424 */ /* 0x000fe200078e00ff */
[----:B------:R-:W-:Y:S01]  /*14560*/  IADD3 R4, R4, 0x280, RZ ;  /* 0x0000028004047810 */ /* 0x000fe20007ffe0ff */
[----:B------:R-:W-:Y:S02]  /*14570*/  WARPGROUP.DEPBAR.LE gsb0, 0x0 ;  /* 0x00008000000079c5 */ /* 0x000fe40000010000 */
[----:B------:R-:W-:-:S08]  /*14580*/  WARPGROUP.ARRIVE ;  /* 0x00000000000079c5 */ /* 0x000fd00000000000 */
[----:B------:R-:W-:Y:S01]  /*14590*/  HGMMA.64x128x16.F32 R24, R144, gdesc[UR4].tnspB, R24, gsb0 ;  /* 0x41e0000490187df0 */ /* 0x000fe20008000818 */
[----:B------:R-:W-:Y:S02]  /*145a0*/  R2UR UR6, R10 ;  /* 0x000000000a0672ca */ /* 0x000fe400000e0000 */
[----:B------:R-:W-:Y:S01]  /*145b0*/  R2UR UR7, R11 ;  /* 0x000000000b0772ca */ /* 0x000fe200000e0000 */
[----:B------:R-:W-:Y:S02]  /*145c0*/  WARPGROUP.DEPBAR.LE gsb0, 0x0 ;  /* 0x00008000000079c5 */ /* 0x000fe40000010000 */
[----:B------:R-:W-:-:S10]  /*145d0*/  WARPGROUP.ARRIVE ;  /* 0x00000000000079c5 */ /* 0x000fd40000000000 */
[----:B------:R-:W-:Y:S01]  /*145e0*/  HGMMA.64x128x16.F32 R24, R148, gdesc[UR4].tnspB, R24, gsb0 ;  /* 0x41e0000494187df0 */ /* 0x000fe20008000818 */
[----:B------:R-:W-:Y:S02]  /*145f0*/  R2UR UR6, R4 ;  /* 0x00000000040672ca */ /* 0x000fe400000e0000 */
[----:B------:R-:W-:Y:S01]  /*14600*/  R2UR UR7, R5 ;  /* 0x00000000050772ca */ /* 0x000fe200000e0000 */
[----:B------:R-:W-:Y:S02]  /*14610*/  WARPGROUP.DEPBAR.LE gsb0, 0x0 ;  /* 0x00008000000079c5 */ /* 0x000fe40000010000 */
[----:B------:R-:W-:-:S10]  /*14620*/  WARPGROUP.ARRIVE ;  /* 0x00000000000079c5 */ /* 0x000fd40000000000 */
[----:B------:R-:W-:Y:S03]  /*14630*/  HGMMA.64x128x16.F32 R24, R152, gdesc[UR4].tnspB, R24, gsb0 ;  /* 0x41e0000498187df0 */ /* 0x000fe60008000818 */
[----:B------:R-:W-:Y:S02]  /*14640*/  WARPGROUP.DEPBAR.LE gsb0, 0x0 ;  /* 0x00008000000079c5 */ /* 0x000fe40000010000 */
[----:B------:R-:W-:Y:S05]  /*14650*/  @!P0 BRA `(.L_x_637) ;  /* 0x0000000000048947 */ /* 0x000fea0003800000 */
[----:B------:R-:W-:Y:S01]  /*14660*/  BPT.TRAP 0x1 ;  /* 0x000000040000795c */ /* 0x000fe20000300000 */
.L_x_637:
        /* <DEDUP_REMOVED lines=52> */
[----:B------:R-:W0:Y:S04]  /*149b0*/  SHFL.BFLY PT, R4, R5, 0x1, 0x1f ;  /* 0x0c201f0005047f89 */ /* 0x000e2800000e0000 */
[----:B------:R-:W1:Y:S01]  /*149c0*/  SHFL.BFLY PT, R0, R3, 0x1, 0x1f ;  /* 0x0c201f0003007f89 */ /* 0x000e6200000e0000 */
[----:B0-----:R-:W-:Y:S02]  /*149d0*/  FMNMX.FTZ R5, R5, R4, !PT ;  /* 0x0000000405057209 */ /* 0x001fe40007810000 */
[----:B-1----:R-:W-:Y:S01]  /*149e0*/  FMNMX.FTZ R3, R3, R0, !PT ;  /* 0x0000000003037209 */ /* 0x002fe20007810000 */
[----:B------:R-:W-:Y:S02]  /*149f0*/  IMAD.U32 R0, RZ, RZ, UR38 ;  /* 0x00000026ff007e24 */ /* 0x000fe4000f8e00ff */
[----:B------:R-:W-:-:S02]  /*14a00*/  FADD.FTZ R9, -R5, R14 ;  /* 0x0000000e05097221 */ /* 0x000fc40000010100 */
[-C--:B------:R-:W-:Y:S01]  /*14a10*/  FMUL.FTZ R11, R5, R0.reuse ;  /* 0x00000000050b7220 */ /* 0x080fe20000410000 */
[----:B------:R-:W-:Y:S01]  /*14a20*/  FADD.FTZ R4, -R3, R13 ;  /* 0x0000000d03047221 */ /* 0x000fe20000010100 */
[-C--:B------:R-:W-:Y:S02]  /*14a30*/  FMUL.FTZ R9, R9, R0.reuse ;  /* 0x0000000009097220 */ /* 0x080fe40000410000 */
[-CC-:B------:R-:W-:Y:S01]  /*14a40*/  FFMA.FTZ R136, R96, R0.reuse, -R11.reuse ;  /* 0x0000000060887223 */ /* 0x180fe2000001080b */
[-CC-:B------:R-:W-:Y:S01]  /*14a50*/  FFMA.FTZ R96, R97, R0.reuse, -R11.reuse ;  /* 0x0000000061607223 */ /* 0x180fe2000001080b */
[-C--:B------:R-:W-:Y:S01]  /*14a60*/  FMUL.FTZ R97, R3, R0.reuse ;  /* 0x0000000003617220 */ /* 0x080fe20000410000 */
[-CC-:B------:R-:W-:Y:S01]  /*14a70*/  FFMA.FTZ R156, R88, R0.reuse, -R11.reuse ;  /* 0x00000000589c7223 */ /* 0x180fe2000001080b */
[-C--:B------:R-:W-:Y:S01]  /*14a80*/  FMUL.FTZ R4, R4, R0.reuse ;  /* 0x0000000004047220 */ /* 0x080fe20000410000 */
[-C--:B------:R-:W-:Y:S01]  /*14a90*/  FFMA.FTZ R137, R93, R0.reuse, -R11 ;  /* 0x000000005d897223 */ /* 0x080fe2000001080b */
[-C--:B------:R-:W-:Y:S01]  /*14aa0*/  FFMA.FTZ R157, R90, R0.reuse, -R97 ;  /* 0x000000005a9d7223 */ /* 0x080fe20000010861 */
[-CC-:B------:R-:W-:Y:S01]  /*14ab0*/  FFMA.FTZ R139, R89, R0.reuse, -R11.reuse ;  /* 0x00000000598b7223 */ /* 0x180fe2000001080b */
[-C--:B------:R-:W-:Y:S01]  /*14ac0*/  FFMA.FTZ R93, R101, R0.reuse, -R11 ;  /* 0x00000000655d7223 */ /* 0x080fe2000001080b */
[-C--:B------:R-:W-:Y:S01]  /*14ad0*/  FFMA.FTZ R101, R91, R0.reuse, -R97 ;  /* 0x000000005b657223 */ /* 0x080fe20000010861 */
[----:B------:R-:W-:Y:S01]  /*14ae0*/  MUFU.EX2 R9, R9 ;  /* 0x0000000900097308 */ /* 0x000fe20000000800 */
[-C--:B------:R-:W-:Y:S01]  /*14af0*/  FFMA.FTZ R158, R92, R0.reuse, -R11 ;  /* 0x000000005c9e7223 */ /* 0x080fe2000001080b */
[-C--:B------:R-:W-:Y:S01]  /*14b00*/  FFMA.FTZ R159, R94, R0.reuse, -R97 ;  /* 0x000000005e9f7223 */ /* 0x080fe20000010861 */
[-C--:B------:R-:W-:Y:S01]  /*14b10*/  FFMA.FTZ R138, R100, R0.reuse, -R11 ;  /* 0x00000000648a7223 */ /* 0x080fe2000001080b */
[-CC-:B------:R-:W-:Y:S01]  /*14b20*/  FFMA.FTZ R100, R95, R0.reuse, -R97.reuse ;  /* 0x000000005f647223 */ /* 0x180fe20000010861 */
[-CC-:B------:R-:W-:Y:S01]  /*14b30*/  FFMA.FTZ R91, R98, R0.reuse, -R97.reuse ;  /* 0x00000000625b7223 */ /* 0x180fe20000010861 */
[-CC-:B------:R-:W-:Y:S01]  /*14b40*/  FFMA.FTZ R98, R99, R0.reuse, -R97.reuse ;  /* 0x0000000063627223 */ /* 0x180fe20000010861 */
[-CC-:B------:R-:W-:Y:S01]  /*14b50*/  FFMA.FTZ R90, R102, R0.reuse, -R97.reuse ;  /* 0x00000000665a7223 */ /* 0x180fe20000010861 */
[----:B------:R-:W0:Y:S01]  /*14b60*/  MUFU.EX2 R156, R156 ;  /* 0x0000009c009c7308 */ /* 0x000e220000000800 */
[-CC-:B------:R-:W-:Y:S01]  /*14b70*/  FFMA.FTZ R141, R106, R0.reuse, -R97.reuse ;  /* 0x000000006a8d7223 */ /* 0x180fe20000010861 */
[-C--:B------:R-:W-:Y:S01]  /*14b80*/  FFMA.FTZ R95, R103, R0.reuse, -R97 ;  /* 0x00000000675f7223 */ /* 0x080fe20000010861 */
[-CC-:B------:R-:W-:Y:S01]  /*14b90*/  FFMA.FTZ R140, R104, R0.reuse, -R11.reuse ;  /* 0x00000000688c7223 */ /* 0x180fe2000001080b */
        /* <DEDUP_REMOVED lines=9> */
[----:B------:R-:W-:Y:S01]  /*14c30*/  IADD3 R99, R15, 0x2a840, RZ ;  /* 0x0002a8400f637810 */ /* 0x000fe20007ffe0ff */
[-C--:B------:R-:W-:Y:S01]  /*14c40*/  FFMA.FTZ R88, R113, R0.reuse, -R11 ;  /* 0x0000000071587223 */ /* 0x080fe2000001080b */
[-C--:B------:R-:W-:Y:S01]  /*14c50*/  FFMA.FTZ R103, R115, R0.reuse, -R97 ;  /* 0x0000000073677223 */ /* 0x080fe20000010861 */
[----:B------:R-:W1:Y:S01]  /*14c60*/  MUFU.EX2 R157, R157 ;  /* 0x0000009d009d7308 */ /* 0x000e620000000800 */
        /* <DEDUP_REMOVED lines=16> */
[----:B-1----:R-:W-:Y:S01]  /*14d70*/  FFMA.FTZ R6, R4, R6, R157 ;  /* 0x0000000604067223 */ /* 0x002fe2000001009d */
[----:B------:R-:W-:Y:S01]  /*14d80*/  PRMT R99, R183, 0x654, R99 ;  /* 0x00000654b7637816 */ /* 0x000fe20000000063 */
[-C--:B------:R-:W-:Y:S01]  /*14d90*/  FFMA.FTZ R153, R130, R0.reuse, -R97 ;  /* 0x0000000082997223 */ /* 0x080fe20000010861 */
[-CC-:B------:R-:W-:Y:S01]  /*14da0*/  FFMA.FTZ R10, R129, R0.reuse, -R11.reuse ;  /* 0x00000000810a7223 */ /* 0x180fe2000001080b */
[-C--:B------:R-:W-:Y:S01]  /*14db0*/  FFMA.FTZ R154, R132, R0.reuse, -R11 ;  /* 0x00000000849a7223 */ /* 0x080fe2000001080b */
[----:B------:R1:W-:Y:S01]  /*14dc0*/  SYNCS.ARRIVE.TRANS64.RED.A1T0 RZ, [R99+URZ], RZ ;  /* 0x000000ff63ff79a7 */ /* 0x0003e2000810043f */
[-C--:B------:R-:W-:Y:S01]  /*14dd0*/  FFMA.FTZ R155, R134, R0.reuse, -R97 ;  /* 0x00000000869b7223 */ /* 0x080fe20000010861 */
[----:B------:R-:W3:Y:S01]  /*14de0*/  MUFU.EX2 R158, R158 ;  /* 0x0000009e009e7308 */ /* 0x000ee20000000800 */
[----:B0-----:R-:W-:Y:S01]  /*14df0*/  FADD.FTZ R7, R139, R7 ;  /* 0x000000078b077221 */ /* 0x001fe20000010000 */
[-C--:B------:R-:W-:Y:S01]  /*14e00*/  FFMA.FTZ R11, R133, R0.reuse, -R11 ;  /* 0x00000000850b7223 */ /* 0x080fe2000001080b */
[-CC-:B-1----:R-:W-:Y:S01]  /*14e10*/  FFMA.FTZ R99, R131, R0.reuse, -R97.reuse ;  /* 0x0000000083637223 */ /* 0x182fe20000010861 */
[----:B------:R-:W-:-:S04]  /*14e20*/  FFMA.FTZ R97, R135, R0, -R97 ;  /* 0x0000000087617223 */ /* 0x000fc80000010861 */
[----:B------:R-:W0:Y:S01]  /*14e30*/  MUFU.EX2 R159, R159 ;  /* 0x0000009f009f7308 */ /* 0x000e220000000800 */
[----:B--2---:R-:W-:-:S07]  /*14e40*/  FADD.FTZ R106, R101, R6 ;  /* 0x00000006656a7221 */ /* 0x004fce0000010000 */
[----:B------:R-:W1:Y:S01]  /*14e50*/  MUFU.EX2 R137, R137 ;  /* 0x0000008900897308 */ /* 0x000e620000000800 */
[----:B---3--:R-:W-:-:S07]  /*14e60*/  FADD.FTZ R6, R158, R7 ;  /* 0x000000079e067221 */ /* 0x008fce0000010000 */
        /* <DEDUP_REMOVED lines=81> */
[----:B-1----:R-:W-:Y:S01]  /*15380*/  FADD.FTZ R106, R155, R7 ;  /* 0x000000079b6a7221 */ /* 0x002fe20000010000 */
[----:B--2---:R-:W-:-:S03]  /*15390*/  FADD.FTZ R7, R11, R6 ;  /* 0x000000060b077221 */ /* 0x004fc60000010000 */
[----:B0-----:R-:W-:Y:S01]  /*153a0*/  FADD.FTZ R6, R97, R106 ;  /* 0x0000006a61067221 */ /* 0x001fe20000010000 */
[----:B------:R-:W-:Y:S06]  /*153b0*/  @!P0 BRA `(.L_x_638) ;  /* 0x0000000000048947 */ /* 0x000fec0003800000 */
[----:B------:R-:W-:Y:S01]  /*153c0*/  BPT.TRAP 0x1 ;  /* 0x000000040000795c */ /* 0x000fe20000300000 */
.L_x_638:
[----:B------:R-:W-:Y:S01]  /*153d0*/  ISETP.GT.AND P1, PT, R12, R182, PT ;  /* 0x000000b60c00720c */ /* 0x000fe20003f24270 */
[----:B------:R-:W-:Y:S01]  /*153e0*/  VIADD R20, R20, 0x2a860 ;  /* 0x0002a86014147836 */ /* 0x000fe20000000000 */
[----:B------:R-:W-:Y:S01]  /*153f0*/  F2FP.F16.F32.PACK_AB R156, R139, R156 ;  /* 0x0000009c8b9c723e */ /* 0x000fe200000000ff */
[----:B------:R-:W-:Y:S01]  /*15400*/  VIADD R12, R12, 0xffffffff ;  /* 0xffffffff0c0c7836 */ /* 0x000fe20000000000 */
[----:B------:R-:W-:Y:S02]  /*15410*/  F2FP.F16.F32.PACK_AB R158, R137, R158 ;  /* 0x0000009e899e723e */ /* 0x000fe400000000ff */
[----:B------:R-:W-:Y:S02]  /*15420*/  PRMT R20, R183, 0x654, R20 ;  /* 0x00000654b7147816 */ /* 0x000fe40000000014 */
[----:B------:R-:W-:Y:S01]  /*15430*/  F2FP.F16.F32.PACK_AB R148, R14, R148 ;  /* 0x000000940e94723e */ /* 0x000fe200000000ff */
[----:B------:R-:W-:Y:S01]  /*15440*/  IMAD.MOV.U32 R14, RZ, RZ, R5 ;  /* 0x000000ffff0e7224 */ /* 0x000fe200078e0005 */
[----:B------:R0:W-:Y:S01]  /*15450*/  SYNCS.ARRIVE.TRANS64.RED.A1T0 RZ, [R20+URZ], RZ ;  /* 0x000000ff14ff79a7 */ /* 0x0001e2000810043f */
[----:B------:R-:W-:-:S02]  /*15460*/  F2FP.F16.F32.PACK_AB R150, R13, R150 ;  /* 0x000000960d96723e */ /* 0x000fc400000000ff */
[----:B------:R-:W-:Y:S01]  /*15470*/  F2FP.F16.F32.PACK_AB R152, R10, R152 ;  /* 0x000000980a98723e */ /* 0x000fe200000000ff */
[----:B------:R-:W-:Y:S01]  /*15480*/  IMAD.MOV.U32 R10, RZ, RZ, R181 ;  /* 0x000000ffff0a7224 */ /* 0x000fe200078e00b5 */
        /* <DEDUP_REMOVED lines=19> */
[----:B------:R-:W-:Y:S02]  /*155c0*/  MOV R13, R3 ;  /* 0x00000003000d7202 */ /* 0x000fe40000000f00 */
[----:B------:R-:W-:Y:S01]  /*155d0*/  MOV R11, R174 ;  /* 0x000000ae000b7202 */ /* 0x000fe20000000f00 */
[----:B0-----:R-:W-:Y:S06]  /*155e0*/  @P1 BRA `(.L_x_639) ;  /* 0xffffffdc00cc1947 */ /* 0x001fec000383ffff */
.L_x_626:
[----:B------:R-:W-:Y:S05]  /*155f0*/  BSYNC B0 ;  /* 0x0000000000007941 */ /* 0x000fea0003800000 */
.L_x_625:
        /* <DEDUP_REMOVED lines=67> */
.L_x_640:
[----:B------:R-:W-:Y:S01]  /*15a30*/  IMAD R4, R174, 0x8, R2 ;  /* 0x00000008ae047824 */ /* 0x000fe200078e0202 */
[----:B------:R-:W-:-:S04]  /*15a40*/  SHF.L.U32 R9, R181, 0x1f, RZ ;  /* 0x0000001fb5097819 */ /* 0x000fc800000006ff */
[----:B------:R0:W1:Y:S01]  /*15a50*/  SYNCS.PHASECHK.TRANS64.TRYWAIT P1, [R4+URZ+0x2a850], R9 ;  /* 0x02a85009040075a7 */ /* 0x000062000802017f */
[----:B------:R-:W-:Y:S05]  /*15a60*/  @!P0 BRA `(.L_x_641) ;  /* 0x0000000000048947 */ /* 0x000fea0003800000 */
[----:B------:R-:W-:Y:S01]  /*15a70*/  BPT.TRAP 0x1 ;  /* 0x000000040000795c */ /* 0x000fe20000300000 */
.L_x_641:
[----:B------:R-:W-:Y:S01]  /*15a80*/  VIADD R2, R2, 0x400 ;  /* 0x0000040002027836 */ /* 0x000fe20000000000 */
[----:B------:R-:W-:Y:S04]  /*15a90*/  BSSY B0, `(.L_x_642) ;  /* 0x0000008000007945 */ /* 0x000fe80003800000 */
[----:B------:R-:W-:-:S04]  /*15aa0*/  SHF.R.U32.HI R2, RZ, 0x4, R2 ;  /* 0x00000004ff027819 */ /* 0x000fc80000011602 */
[----:B------:R-:W-:-:S04]  /*15ab0*/  LOP3.LUT R2, R2, 0x3fff, RZ, 0xc0, !PT ;  /* 0x00003fff02027812 */ /* 0x000fc800078ec0ff */
[----:B------:R-:W-:-:S05]  /*15ac0*/  LOP3.LUT R11, R2, 0x3000000, RZ, 0xfc, !PT ;  /* 0x03000000020b7812 */ /* 0x000fca00078efcff */
[----:B------:R-:W-:Y:S01]  /*15ad0*/  IMAD R2, R174, 0x600, R11 ;  /* 0x00000600ae027824 */ /* 0x000fe200078e020b */
[----:B-1----:R-:W-:Y:S06]  /*15ae0*/  @P1 BRA `(.L_x_643) ;  /* 0x0000000000081947 */ /* 0x002fec0003800000 */
[----:B------:R-:W1:Y:S02]  /*15af0*/  SYNCS.PHASECHK.TRANS64.TRYWAIT P1, [R4+URZ+0x2a850], R9 ;  /* 0x02a85009040075a7 */ /* 0x000e64000802017f */
[----:B-1----:R-:W-:Y:S05]  /*15b00*/  @!P1 BRA `(.L_x_644) ;  /* 0x000000b4007c9947 */ /* 0x002fea0003800000 */
.L_x_643:
[----:B------:R-:W-:Y:S05]  /*15b10*/  BSYNC B0 ;  /* 0x0000000000007941 */ /* 0x000fea0003800000 */
.L_x_642:
[----:B01----:R-:W-:Y:S01]  /*15b20*/  IMAD.MOV.U32 R9, RZ, RZ, 0x40000040 ;  /* 0x40000040ff097424 */ /* 0x003fe200078e00ff */
[----:B------:R-:W-:Y:S01]  /*15b30*/  MOV R8, R2 ;  /* 0x0000000200087202 */ /* 0x000fe20000000f00 */
[----:B------:R-:W-:Y:S01]  /*15b40*/  WARPGROUP.ARRIVE ;  /* 0x00000000000079c5 */ /* 0x000fe20000000000 */
[----:B------:R-:W-:Y:S01]  /*15b50*/  IMAD.MOV.U32 R21, RZ, RZ, -0x800000 ;  /* 0xff800000ff157424 */ /* 0x000fe200078e00ff */
[----:B------:R-:W-:Y:S02]  /*15b60*/  MOV R20, 0xff800000 ;  /* 0xff80000000147802 */ /* 0x000fe40000000f00 */
[----:B------:R-:W-:Y:S01]  /*15b70*/  R2UR UR6, R8 ;  /* 0x00000000080672ca */ /* 0x000fe200000e0000 */
[----:B------:R-:W-:Y:S01]  /*15b80*/  VIADD R8, R2, 0x80 ;  /* 0x0000008002087836 */ /* 0x000fe20000000000 */
[----:B------:R-:W-:Y:S02]  /*15b90*/  R2UR UR7, R9 ;  /* 0x00000000090772ca */ /* 0x000fe400000e0000 */
[----:B------:R-:W-:-:S11]  /*15ba0*/  MOV R9, 0x40000040 ;  /* 0x4000004000097802 */ /* 0x000fd60000000f00 */
[----:B------:R-:W-:Y:S01]  /*15bb0*/  HGMMA.64x128x16.F32 R24, R156, gdesc[UR4].tnspB, R24, gsb0 ;  /* 0x41e000049c187df0 */ /* 0x000fe20008000818 */
[----:B------:R-:W-:Y:S01]  /*15bc0*/  R2UR UR6, R8 ;  /* 0x00000000080672ca */ /* 0x000fe200000e0000 */
[----:B------:R-:W-:Y:S01]  /*15bd0*/  VIADD R8, R2, 0x100 ;  /* 0x0000010002087836 */ /* 0x000fe20000000000 */
[----:B------:R-:W-:Y:S01]  /*15be0*/  R2UR UR7, R9 ;  /* 0x00000000090772ca */ /* 0x000fe200000e0000 */
[----:B------:R-:W-:Y:S01]  /*15bf0*/  IMAD.MOV.U32 R9, RZ, RZ, 0x40000040 ;  /* 0x40000040ff097424 */ /* 0x000fe200078e00ff */
[----:B------:R-:W-:Y:S02]  /*15c00*/  WARPGROUP.DEPBAR.LE gsb0, 0x0 ;  /* 0x00008000000079c5 */ /* 0x000fe40000010000 */
[----:B------:R-:W-:-:S09]  /*15c10*/  WARPGROUP.ARRIVE ;  /* 0x00000000000079c5 */ /* 0x000fd20000000000 */
        /* <DEDUP_REMOVED lines=16> */
[----:B------:R-:W-:Y:S01]  /*15d20*/  VIADD R8, R2, 0x280 ;  /* 0x0000028002087836 */ /* 0x000fe20000000000 */
[----:B------:R-:W-:Y:S01]  /*15d30*/  R2UR UR7, R9 ;  /* 0x00000000090772ca */ /* 0x000fe200000e0000 */
[----:B------:R-:W-:Y:S01]  /*15d40*/  IMAD.MOV.U32 R9, RZ, RZ, 0x40000040 ;  /* 0x40000040ff097424 */ /* 0x000fe200078e00ff */
[----:B------:R-:W0:Y:S01]  /*15d50*/  SHFL.BFLY PT, R2, R7, 0x2, 0x1f ;  /* 0x0c401f0007027f89 */ /* 0x000e2200000e0000 */
[----:B------:R-:W-:Y:S02]  /*15d60*/  WARPGROUP.DEPBAR.LE gsb0, 0x0 ;  /* 0x00008000000079c5 */ /* 0x000fe40000010000 */
[----:B------:R-:W-:-:S08]  /*15d70*/  WARPGROUP.ARRIVE ;  /* 0x00000000000079c5 */ /* 0x000fd00000000000 */
[----:B------:R-:W-:Y:S01]  /*15d80*/  HGMMA.64x128x16.F32 R24, R148, gdesc[UR4].tnspB, R24, gsb0 ;  /* 0x41e0000494187df0 */ /* 0x000fe20008000818 */
[----:B------:R-:W-:Y:S01]  /*15d90*/  R2UR UR6, R8 ;  /* 0x00000000080672ca */ /* 0x000fe200000e0000 */
[----:B0-----:R-:W-:Y:S01]  /*15da0*/  FADD.FTZ R8, R2, R7 ;  /* 0x0000000702087221 */ /* 0x001fe20000010000 */
[----:B------:R-:W-:Y:S01]  /*15db0*/  R2UR UR7, R9 ;  /* 0x00000000090772ca */ /* 0x000fe200000e0000 */
[----:B------:R-:W-:Y:S01]  /*15dc0*/  IMAD.MOV.U32 R2, RZ, RZ, RZ ;  /* 0x000000ffff027224 */ /* 0x000fe200078e00ff */
[----:B------:R-:W0:Y:S02]  /*15dd0*/  SHFL.BFLY PT, R9, R6, 0x2, 0x1f ;  /* 0x0c401f0006097f89 */ /* 0x000e2400000e0000 */
[----:B0-----:R-:W-:Y:S01]  /*15de0*/  FADD.FTZ R10, R9, R6 ;  /* 0x00000006090a7221 */ /* 0x001fe20000010000 */
[----:B------:R-:W-:Y:S01]  /*15df0*/  MOV R6, RZ ;  /* 0x000000ff00067202 */ /* 0x000fe20000000f00 */
[----:B------:R-:W0:Y:S04]  /*15e00*/  SHFL.BFLY PT, R9, R8, 0x1, 0x1f ;  /* 0x0c201f0008097f89 */ /* 0x000e2800000e0000 */
[----:B------:R-:W1:Y:S01]  /*15e10*/  SHFL.BFLY PT, R11, R10, 0x1, 0x1f ;  /* 0x0c201f000a0b7f89 */ /* 0x000e6200000e0000 */
[----:B0-----:R-:W-:Y:S01]  /*15e20*/  FADD.FTZ R12, R8, R9 ;  /* 0x00000009080c7221 */ /* 0x001fe20000010000 */
[----:B-1----:R-:W-:-:S04]  /*15e30*/  FADD.FTZ R11, R10, R11 ;  /* 0x0000000b0a0b7221 */ /* 0x002fc80000010000 */
[----:B------:R-:W-:Y:S02]  /*15e40*/  FSETP.NE.FTZ.AND P1, PT, R12, RZ, PT ;  /* 0x000000ff0c00720b */ /* 0x000fe40003f35000 */
[----:B------:R-:W-:-:S11]  /*15e50*/  FSETP.NE.FTZ.AND P2, PT, R11, RZ, PT ;  /* 0x000000ff0b00720b */ /* 0x000fd60003f55000 */
[----:B------:R-:W0:Y:S01]  /*15e60*/  @P1 MUFU.LG2 R7, R12 ;  /* 0x0000000c00071308 */ /* 0x000e220000000c00 */
[C---:B------:R-:W-:Y:S01]  /*15e70*/  @P1 FMUL.FTZ R8, R0.reuse, 0.69314718246459960938 ;  /* 0x3f31721800081820 */ /* 0x040fe20000410000 */
[----:B------:R-:W-:-:S06]  /*15e80*/  @P2 FMUL.FTZ R13, R0, 0.69314718246459960938 ;  /* 0x3f317218000d2820 */ /* 0x000fcc0000410000 */
        /* <DEDUP_REMOVED lines=9> */
[----:B------:R-:W-:Y:S03]  /*15f20*/  HGMMA.64x128x16.F32 R24, R152, gdesc[UR4].tnspB, R24, gsb0 ;  /* 0x41e0000498187df0 */ /* 0x000fe60008000818 */
[----:B------:R-:W-:Y:S02]  /*15f30*/  WARPGROUP.DEPBAR.LE gsb0, 0x0 ;  /* 0x00008000000079c5 */ /* 0x000fe40000010000 */
[----:B--23--:R-:W-:Y:S05]  /*15f40*/  @!P0 BRA `(.L_x_645) ;  /* 0x0000000000048947 */ /* 0x00cfea0003800000 */
[----:B------:R-:W-:Y:S01]  /*15f50*/  BPT.TRAP 0x1 ;  /* 0x000000040000795c */ /* 0x000fe20000300000 */
.L_x_645:
[----:B------:R-:W-:Y:S02]  /*15f60*/  VIADD R4, R4, 0x2a860 ;  /* 0x0002a86004047836 */ /* 0x000fe40000000000 */
[-C--:B------:R-:W-:Y:S01]  /*15f70*/  FMUL.FTZ R88, R24, R6.reuse ;  /* 0x0000000618587220 */ /* 0x080fe20000410000 */
[----:B------:R-:W-:Y:S02]  /*15f80*/  VIADD R174, R174, 0x1 ;  /* 0x00000001aeae7836 */ /* 0x000fe40000000000 */
[-C--:B------:R-:W-:Y:S01]  /*15f90*/  FMUL.FTZ R89, R25, R6.reuse ;  /* 0x0000000619597220 */ /* 0x080fe20000410000 */
[-C--:B------:R-:W-:Y:S01]  /*15fa0*/  FMUL.FTZ R90, R28, R6.reuse ;  /* 0x000000061c5a7220 */ /* 0x080fe20000410000 */
[----:B------:R-:W-:Y:S01]  /*15fb0*/  PRMT R4, R183, 0x654, R4 ;  /* 0x00000654b7047816 */ /* 0x000fe20000000004 */
[-C--:B------:R-:W-:Y:S01]  /*15fc0*/  FMUL.FTZ R91, R29, R6.reuse ;  /* 0x000000061d5b7220 */ /* 0x080fe20000410000 */
[----:B------:R-:W-:Y:S01]  /*15fd0*/  ISETP.NE.AND P1, PT, R174, 0x2, PT ;  /* 0x00000002ae00780c */ /* 0x000fe20003f25270 */
[-C--:B------:R-:W-:Y:S01]  /*15fe0*/  FMUL.FTZ R92, R32, R6.reuse ;  /* 0x00000006205c7220 */ /* 0x080fe20000410000 */
[----:B------:R1:W-:Y:S01]  /*15ff0*/  SYNCS.ARRIVE.TRANS64.RED.A1T0 RZ, [R4+URZ], RZ ;  /* 0x000000ff04ff79a7 */ /* 0x0003e2000810043f */
[-C--:B------:R-:W-:Y:S01]  /*16000*/  FMUL.FTZ R93, R33, R6.reuse ;  /* 0x00000006215d7220 */ /* 0x080fe20000410000 */
[----:B------:R-:W-:Y:S01]  /*16010*/  SEL R0, RZ, 0x1, P1 ;  /* 0x00000001ff007807 */ /* 0x000fe20000800000 */
        /* <DEDUP_REMOVED lines=27> */
[-C--:B0-----:R-:W-:Y:S01]  /*161d0*/  FMUL.FTZ R96, R26, R2.reuse ;  /* 0x000000021a607220 */ /* 0x081fe20000410000 */
        /* <DEDUP_REMOVED lines=31> */
[----:B------:R-:W-:-:S02]  /*163d0*/  LOP3.LUT R181, R181, R0, RZ, 0x3c, !PT ;  /* 0x00000000b5b57212 */ /* 0x000fc400078e3cff */
[----:B------:R-:W-:Y:S02]  /*163e0*/  IADD3 R191, R191, 0x1, RZ ;  /* 0x00000001bfbf7810 */ /* 0x000fe40007ffe0ff */
[----:B-1----:R-:W-:-:S07]  /*163f0*/  SEL R174, R174, RZ, P1 ;  /* 0x000000ffaeae7207 */ /* 0x002fce0000800000 */
.L_x_567:
[----:B------:R-:W1:Y:S08]  /*16400*/  S2UR UR4, SR_CgaCtaId ;  /* 0x00000000000479c3 */ /* 0x000e700000008800 */
[----:B------:R-:W-:Y:S01]  /*16410*/  BAR.SYNC.DEFER_BLOCKING 0x5, 0x180 ;  /* 0x0146000000007b1d */ /* 0x000fe20000010000 */
[----:B------:R-:W-:-:S05]  /*16420*/  MOV R2, 0x400 ;  /* 0x0000040000027802 */ /* 0x000fca0000000f00 */
[----:B------:R-:W-:Y:S01]  /*16430*/  BSSY B0, `(.L_x_646) ;  /* 0x00002db000007945 */ /* 0x000fe20003800000 */
[----:B-1----:R-:W-:-:S05]  /*16440*/  IMAD.U32 R183, RZ, RZ, UR4 ;  /* 0x00000004ffb77e24 */ /* 0x002fca000f8e00ff */
[----:B------:R-:W-:-:S05]  /*16450*/  LEA R2, R183, R2, 0x18 ;  /* 0x00000002b7027211 */ /* 0x000fca00078ec0ff */
[----:B------:R1:W2:Y:S01]  /*16460*/  LDS.128 R144, [R2+0x2a8d0] ;  /* 0x02a8d00002907984 */ /* 0x0002a20000000c00 */
[----:B------:R-:W-:Y:S06]  /*16470*/  BAR.ARV 0x4, 0x180 ;  /* 0x0106000000007b1d */ /* 0x000fec0000002000 */
[----:B------:R-:W-:Y:S05]  /*16480*/  @P0 BRA `(.L_x_647) ;  /* 0x00000020006c0947 */ /* 0x000fea0003800000 */
[----:B------:R-:W4:Y:S01]  /*16490*/  LDL R0, [R1+0x70] ;  /* 0x0000700001007983 */ /* 0x000f220000100800 */
[----:B------:R-:W0:Y:S01]  /*164a0*/  S2R R3, SR_SWINHI ;  /* 0x0000000000037919 */ /* 0x000e220000002f00 */
[----:B------:R-:W-:Y:S01]  /*164b0*/  F2FP.F16.F32.PACK_AB R32, R95, R94 ;  /* 0x0000005e5f20723e */ /* 0x000fe200000000ff */
[----:B------:R-:W-:Y:S01]  /*164c0*/  ULDC.64 UR6, c[0x0][0xc00] ;  /* 0x0003000000067ab9 */ /* 0x000fe20000000a00 */
[----:B------:R-:W-:Y:S01]  /*164d0*/  ULDC.64 UR4, c[0x0][0xc08] ;  /* 0x0003020000047ab9 */ /* 0x000fe20000000a00 */
[----:B------:R-:W2:Y:S01]  /*164e0*/  LDL R104, [R1+0x6c] ;  /* 0x00006c0001687983 */ /* 0x000ea20000100800 */
[----:B------:R-:W-:Y:S02]  /*164f0*/  MOV R72, R2 ;  /* 0x0000000200487202 */ /* 0x000fe40000000f00 */
[----:B0-----:R-:W-:Y:S01]  /*16500*/  MOV R73, R3 ;  /* 0x0000000300497202 */ /* 0x001fe20000000f00 */
[----:B------:R-:W-:Y:S02]  /*16510*/  BAR.SYNC.DEFER_BLOCKING 0x1, 0x100 ;  /* 0x0044000000007b1d */ /* 0x000fe40000010000 */
[----:B----4-:R-:W-:-:S03]  /*16520*/  IMAD.WIDE R8, R0, 0x2, R72 ;  /* 0x0000000200087825 */ /* 0x010fc600078e0248 */
[C---:B------:R-:W-:Y:S02]  /*16530*/  LOP3.LUT R3, R8.reuse, 0x380, RZ, 0xc0, !PT ;  /* 0x0000038008037812 */ /* 0x040fe400078ec0ff */
[C---:B------:R-:W-:Y:S02]  /*16540*/  IADD3 R11, P6, R8.reuse, 0x20, RZ ;  /* 0x00000020080b7810 */ /* 0x040fe40007fde0ff */
[----:B------:R-:W-:Y:S02]  /*16550*/  SHF.R.U64 R3, R3, 0x3, RZ ;  /* 0x0000000303037819 */ /* 0x000fe400000012ff */
[C---:B------:R-:W-:Y:S02]  /*16560*/  IADD3 R6, P5, R8.reuse, 0x40, RZ ;  /* 0x0000004008067810 */ /* 0x040fe40007fbe0ff */
[C---:B---3--:R-:W-:Y:S02]  /*16570*/  IADD3 R31, P4, R8.reuse, 0x60, RZ ;  /* 0x00000060081f7810 */ /* 0x048fe40007f9e0ff */
[----:B------:R-:W-:-:S02]  /*16580*/  IADD3 R33, P3, R8, 0x4000, RZ ;  /* 0x0000400008217810 */ /* 0x000fc40007f7e0ff */
[C---:B------:R-:W-:Y:S02]  /*16590*/  IADD3 R35, P2, R8.reuse, 0x4020, RZ ;  /* 0x0000402008237810 */ /* 0x040fe40007f5e0ff */
[C---:B------:R-:W-:Y:S02]  /*165a0*/  IADD3 R26, P1, R8.reuse, 0x4040, RZ ;  /* 0x00004040081a7810 */ /* 0x040fe40007f3e0ff */
[----:B------:R-:W-:Y:S02]  /*165b0*/  IADD3 R103, P0, R8, 0x4060, RZ ;  /* 0x0000406008677810 */ /* 0x000fe40007f1e0ff */
[----:B------:R-:W-:Y:S02]  /*165c0*/  LOP3.LUT R8, R3, R8, RZ, 0x3c, !PT ;  /* 0x0000000803087212 */ /* 0x000fe400078e3cff */
[----:B------:R-:W-:Y:S02]  /*165d0*/  LOP3.LUT R0, R11, 0x380, RZ, 0xc0, !PT ;  /* 0x000003800b007812 */ /* 0x000fe400078ec0ff */
[----:B------:R-:W-:-:S02]  /*165e0*/  LOP3.LUT R3, R6, 0x380, RZ, 0xc0, !PT ;  /* 0x0000038006037812 */ /* 0x000fc400078ec0ff */
[----:B------:R-:W-:Y:S02]  /*165f0*/  LOP3.LUT R10, R31, 0x380, RZ, 0xc0, !PT ;  /* 0x000003801f0a7812 */ /* 0x000fe400078ec0ff */
[----:B------:R-:W-:Y:S02]  /*16600*/  SHF.R.U64 R0, R0, 0x3, RZ ;  /* 0x0000000300007819 */ /* 0x000fe400000012ff */
[----:B------:R-:W-:Y:S02]  /*16610*/  SHF.R.U64 R3, R3, 0x3, RZ ;  /* 0x0000000303037819 */ /* 0x000fe400000012ff */
[----:B------:R-:W-:Y:S02]  /*16620*/  LOP3.LUT R14, R33, 0x380, RZ, 0xc0, !PT ;  /* 0x00000380210e7812 */ /* 0x000fe400078ec0ff */
[----:B------:R-:W-:Y:S02]  /*16630*/  SHF.R.U64 R10, R10, 0x3, RZ ;  /* 0x000000030a0a7819 */ /* 0x000fe400000012ff */
[----:B------:R-:W-:-:S02]  /*16640*/  LOP3.LUT R4, R0, R11, RZ, 0x3c, !PT ;  /* 0x0000000b00047212 */ /* 0x000fc400078e3cff */
[----:B------:R-:W-:Y:S02]  /*16650*/  LOP3.LUT R6, R3, R6, RZ, 0x3c, !PT ;  /* 0x0000000603067212 */ /* 0x000fe400078e3cff */
[----:B------:R-:W-:Y:S01]  /*16660*/  LOP3.LUT R0, R35, 0x380, RZ, 0xc0, !PT ;  /* 0x0000038023007812 */ /* 0x000fe200078ec0ff */
[--C-:B------:R-:W-:Y:S01]  /*16670*/  IMAD.X R5, RZ, RZ, R9.reuse, P6 ;  /* 0x000000ffff057224 */ /* 0x100fe200030e0609 */
[----:B------:R-:W-:Y:S01]  /*16680*/  SHF.R.U64 R14, R14, 0x3, RZ ;  /* 0x000000030e0e7819 */ /* 0x000fe200000012ff */
[--C-:B------:R-:W-:Y:S01]  /*16690*/  IMAD.X R13, RZ, RZ, R9.reuse, P4 ;  /* 0x000000ffff0d7224 */ /* 0x100fe200020e0609 */
[----:B------:R-:W-:Y:S01]  /*166a0*/  LOP3.LUT R3, R26, 0x380, RZ, 0xc0, !PT ;  /* 0x000003801a037812 */ /* 0x000fe200078ec0ff */
[--C-:B------:R-:W-:Y:S01]  /*166b0*/  IMAD.X R15, RZ, RZ, R9.reuse, P3 ;  /* 0x000000ffff0f7224 */ /* 0x100fe200018e0609 */
[-C--:B------:R-:W-:Y:S01]  /*166c0*/  IADD3.X R7, RZ, R9.reuse, RZ, P5, !PT ;  /* 0x00000009ff077210 */ /* 0x080fe20002ffe4ff */
[--C-:B------:R-:W-:Y:S01]  /*166d0*/  IMAD.X R27, RZ, RZ, R9.reuse, P1 ;  /* 0x000000ffff1b7224 */ /* 0x100fe200008e0609 */
[----:B------:R-:W-:Y:S01]  /*166e0*/  IADD3.X R25, RZ, R9, RZ, P2, !PT ;  /* 0x00000009ff197210 */ /* 0x000fe200017fe4ff */
[----:B------:R-:W-:Y:S01]  /*166f0*/  IMAD.X R29, RZ, RZ, R9, P0 ;  /* 0x000000ffff1d7224 */ /* 0x000fe200000e0609 */
[----:B------:R-:W-:-:S02]  /*16700*/  LOP3.LUT R12, R10, R31, RZ, 0x3c, !PT ;  /* 0x0000001f0a0c7212 */ /* 0x000fc400078e3cff */
[----:B------:R-:W-:Y:S02]  /*16710*/  MOV R30, R8 ;  /* 0x00000008001e7202 */ /* 0x000fe40000000f00 */
[----:B------:R-:W-:Y:S02]  /*16720*/  LOP3.LUT R28, R103, 0x380, RZ, 0xc0, !PT ;  /* 0x00000380671c7812 */ /* 0x000fe400078ec0ff */
[----:B------:R-:W-:Y:S02]  /*16730*/  F2FP.F16.F32.PACK_AB R8, R89, R88 ;  /* 0x000000585908723e */ /* 0x000fe400000000ff */
[----:B------:R-:W-:Y:S02]  /*16740*/  F2FP.F16.F32.PACK_AB R9, R97, R96 ;  /* 0x000000606109723e */ /* 0x000fe400000000ff */
[----:B------:R-:W-:Y:S02]  /*16750*/  F2FP.F16.F32.PACK_AB R10, R91, R90 ;  /* 0x0000005a5b0a723e */ /* 0x000fe400000000ff */
[----:B------:R-:W-:-:S02]  /*16760*/  F2FP.F16.F32.PACK_AB R11, R99, R98 ;  /* 0x00000062630b723e */ /* 0x000fc400000000ff */
[----:B------:R-:W-:Y:S02]  /*16770*/  SHF.R.U64 R0, R0, 0x3, RZ ;  /* 0x0000000300007819 */ /* 0x000fe400000012ff */
[----:B------:R-:W-:Y:S02]  /*16780*/  LOP3.LUT R14, R14, R33, RZ, 0x3c, !PT ;  /* 0x000000210e0e7212 */ /* 0x000fe400078e3cff */
[----:B------:R-:W-:Y:S02]  /*16790*/  SHF.R.U64 R3, R3, 0x3, RZ ;  /* 0x0000000303037819 */ /* 0x000fe400000012ff */
[----:B------:R-:W-:Y:S01]  /*167a0*/  SHF.R.U64 R28, R28, 0x3, RZ ;  /* 0x000000031c1c7819 */ /* 0x000fe200000012ff */
[----:B------:R0:W-:Y:S01]  /*167b0*/  STSM.16.M88.4 [R30], R8 ;  /* 0x000000081e007844 */ /* 0x0001e20000000200 */
[----:B------:R-:W-:Y:S02]  /*167c0*/  MOV R33, R4 ;  /* 0x0000000400217202 */ /* 0x000fe40000000f00 */
[----:B------:R-:W-:-:S02]  /*167d0*/  MOV R34, R6 ;  /* 0x0000000600227202 */ /* 0x000fc40000000f00 */
[----:B------:R-:W-:Y:S02]  /*167e0*/  LOP3.LUT R24, R0, R35, RZ, 0x3c, !PT ;  /* 0x0000002300187212 */ /* 0x000fe400078e3cff */
[----:B------:R-:W-:Y:S02]  /*167f0*/  F2FP.F16.F32.PACK_AB R4, R93, R92 ;  /* 0x0000005c5d04723e */ /* 0x000fe400000000ff */
[----:B------:R-:W-:Y:S02]  /*16800*/  F2FP.F16.F32.PACK_AB R5, R101, R100 ;  /* 0x000000646505723e */ /* 0x000fe400000000ff */
[----:B------:R-:W-:Y:S02]  /*16810*/  F2FP.F16.F32.PACK_AB R6, R37, R36 ;  /* 0x000000242506723e */ /* 0x000fe400000000ff */
[----:B------:R-:W-:Y:S02]  /*16820*/  F2FP.F16.F32.PACK_AB R7, R39, R38 ;  /* 0x000000262707723e */ /* 0x000fe400000000ff */
[----:B------:R-:W-:-:S02]  /*16830*/  LOP3.LUT R26, R3, R26, RZ, 0x3c, !PT ;  /* 0x0000001a031a7212 */ /* 0x000fc400078e3cff */
[----:B------:R-:W-:Y:S02]  /*16840*/  MOV R35, R12 ;  /* 0x0000000c00237202 */ /* 0x000fe40000000f00 */
[----:B------:R-:W-:Y:S02]  /*16850*/  MOV R0, R14 ;  /* 0x0000000e00007202 */ /* 0x000fe40000000f00 */
[----:B0-----:R-:W-:Y:S02]  /*16860*/  F2FP.F16.F32.PACK_AB R8, R41, R40 ;  /* 0x000000282908723e */ /* 0x001fe400000000ff */
[----:B------:R-:W-:Y:S02]  /*16870*/  F2FP.F16.F32.PACK_AB R9, R43, R42 ;  /* 0x0000002a2b09723e */ /* 0x000fe400000000ff */
[----:B------:R-:W-:Y:S02]  /*16880*/  F2FP.F16.F32.PACK_AB R10, R45, R44 ;  /* 0x0000002c2d0a723e */ /* 0x000fe400000000ff */
[----:B------:R-:W-:-:S02]  /*16890*/  F2FP.F16.F32.PACK_AB R11, R47, R46 ;  /* 0x0000002e2f0b723e */ /* 0x000fc400000000ff */
[----:B------:R-:W-:Y:S02]  /*168a0*/  LOP3.LUT R28, R28, R103, RZ, 0x3c, !PT ;  /* 0x000000671c1c7212 */ /* 0x000fe400078e3cff */
[----:B------:R-:W-:Y:S02]  /*168b0*/  F2FP.F16.F32.PACK_AB R12, R49, R48 ;  /* 0x00000030310c723e */ /* 0x000fe400000000ff */
[----:B------:R-:W-:Y:S02]  /*168c0*/  F2FP.F16.F32.PACK_AB R13, R51, R50 ;  /* 0x00000032330d723e */ /* 0x000fe400000000ff */
[----:B------:R-:W-:Y:S02]  /*168d0*/  F2FP.F16.F32.PACK_AB R14, R53, R52 ;  /* 0x00000034350e723e */ /* 0x000fe400000000ff */
[----:B------:R-:W-:Y:S01]  /*168e0*/  F2FP.F16.F32.PACK_AB R15, R55, R54 ;  /* 0x00000036370f723e */ /* 0x000fe200000000ff */
[----:B------:R0:W-:Y:S01]  /*168f0*/  STSM.16.M88.4 [R33], R4 ;  /* 0x0000000421007844 */ /* 0x0001e20000000200 */
[----:B------:R-:W-:-:S02]  /*16900*/  MOV R3, R24 ;  /* 0x0000001800037202 */ /* 0x000fc40000000f00 */
[----:B------:R-:W-:Y:S01]  /*16910*/  MOV R103, R26 ;  /* 0x0000001a00677202 */ /* 0x000fe20000000f00 */
[----:B------:R-:W-:Y:S01]  /*16920*/  STSM.16.M88.4 [R34], R8 ;  /* 0x0000000822007844 */ /* 0x000fe20000000200 */
[----:B------:R-:W-:Y:S02]  /*16930*/  F2FP.F16.F32.PACK_AB R24, R57, R56 ;  /* 0x000000383918723e */ /* 0x000fe400000000ff */
[----:B------:R-:W-:Y:S01]  /*16940*/  F2FP.F16.F32.PACK_AB R25, R59, R58 ;  /* 0x0000003a3b19723e */ /* 0x000fe200000000ff */
[----:B------:R3:W-:Y:S01]  /*16950*/  STSM.16.M88.4 [R35], R12 ;  /* 0x0000000c23007844 */ /* 0x0007e20000000200 */
[----:B------:R-:W-:Y:S02]  /*16960*/  F2FP.F16.F32.PACK_AB R26, R61, R60 ;  /* 0x0000003c3d1a723e */ /* 0x000fe400000000ff */
[----:B------:R-:W-:Y:S02]  /*16970*/  F2FP.F16.F32.PACK_AB R27, R63, R62 ;  /* 0x0000003e3f1b723e */ /* 0x000fe400000000ff */
[----:B------:R-:W-:-:S02]  /*16980*/  MOV R102, R28 ;  /* 0x0000001c00667202 */ /* 0x000fc40000000f00 */
[----:B------:R-:W-:Y:S02]  /*16990*/  F2FP.F16.F32.PACK_AB R28, R65, R64 ;  /* 0x00000040411c723e */ /* 0x000fe400000000ff */
[----:B------:R-:W-:Y:S02]  /*169a0*/  F2FP.F16.F32.PACK_AB R29, R67, R66 ;  /* 0x00000042431d723e */ /* 0x000fe400000000ff */
[----:B------:R-:W-:Y:S02]  /*169b0*/  F2FP.F16.F32.PACK_AB R30, R69, R68 ;  /* 0x00000044451e723e */ /* 0x000fe400000000ff */
[----:B------:R-:W-:Y:S02]  /*169c0*/  F2FP.F16.F32.PACK_AB R31, R71, R70 ;  /* 0x00000046471f723e */ /* 0x000fe400000000ff */
[----:B0-----:R-:W-:Y:S01]  /*169d0*/  F2FP.F16.F32.PACK_AB R33, R75, R74 ;  /* 0x0000004a4b21723e */ /* 0x001fe200000000ff */
[----:B---3--:R-:W0:Y:S01]  /*169e0*/  LDC.64 R14, c[0x0][0xba8] ;  /* 0x0002ea00ff0e7b82 */ /* 0x008e220000000a00 */
[----:B------:R-:W-:-:S02]  /*169f0*/  F2FP.F16.F32.PACK_AB R34, R77, R76 ;  /* 0x0000004c4d22723e */ /* 0x000fc400000000ff */
[----:B------:R-:W-:Y:S02]  /*16a00*/  F2FP.F16.F32.PACK_AB R35, R79, R78 ;  /* 0x0000004e4f23723e */ /* 0x000fe400000000ff */
[----:B------:R-:W-:Y:S02]  /*16a10*/  F2FP.F16.F32.PACK_AB R4, R81, R80 ;  /* 0x000000505104723e */ /* 0x000fe400000000ff */
[----:B------:R-:W-:Y:S02]  /*16a20*/  F2FP.F16.F32.PACK_AB R5, R83, R82 ;  /* 0x000000525305723e */ /* 0x000fe400000000ff */
[----:B------:R-:W-:Y:S02]  /*16a30*/  F2FP.F16.F32.PACK_AB R6, R85, R84 ;  /* 0x000000545506723e */ /* 0x000fe400000000ff */
[----:B------:R-:W-:Y:S01]  /*16a40*/  F2FP.F16.F32.PACK_AB R7, R87, R86 ;  /* 0x000000565707723e */ /* 0x000fe200000000ff */
[----:B------:R3:W-:Y:S04]  /*16a50*/  STSM.16.M88.4 [R0], R24 ;  /* 0x0000001800007844 */ /* 0x0007e80000000200 */
[----:B------:R-:W-:Y:S04]  /*16a60*/  STSM.16.M88.4 [R3], R28 ;  /* 0x0000001c03007844 */ /* 0x000fe80000000200 */
[----:B------:R-:W-:Y:S04]  /*16a70*/  STSM.16.M88.4 [R103], R32 ;  /* 0x0000002067007844 */ /* 0x000fe80000000200 */
[----:B------:R4:W-:Y:S01]  /*16a80*/  STSM.16.M88.4 [R102], R4 ;  /* 0x0000000466007844 */ /* 0x0009e20000000200 */
[----:B------:R-:W-:Y:S01]  /*16a90*/  BAR.SYNC.DEFER_BLOCKING 0x1, 0x100 ;  /* 0x0044000000007b1d */ /* 0x000fe20000010000 */
[----:B------:R-:W-:-:S04]  /*16aa0*/  ISETP.NE.U32.AND P0, PT, RZ, UR6, PT ;  /* 0x00000006ff007c0c */ /* 0x000fc8000bf05070 */
[----:B------:R-:W-:Y:S02]  /*16ab0*/  ISETP.NE.AND.EX P0, PT, RZ, UR7, PT, P0 ;  /* 0x00000007ff007c0c */ /* 0x000fe4000bf05300 */
[----:B------:R-:W-:Y:S02]  /*16ac0*/  IADD3 R8, P1, R189, UR6, RZ ;  /* 0x00000006bd087c10 */ /* 0x000fe4000ff3e0ff */
[----:B---3--:R-:W-:Y:S02]  /*16ad0*/  MOV R0, RZ ;  /* 0x000000ff00007202 */ /* 0x008fe40000000f00 */
[----:B------:R-:W-:Y:S01]  /*16ae0*/  IADD3.X R9, R190, UR7, RZ, P1, !PT ;  /* 0x00000007be097c10 */ /* 0x000fe20008ffe4ff */
[----:B------:R-:W-:Y:S01]  /*16af0*/  IMAD.MOV.U32 R24, RZ, RZ, 0x9b8 ;  /* 0x000009b8ff187424 */ /* 0x000fe200078e00ff */
[----:B----4-:R-:W3:Y:S05]  /*16b00*/  LDC R102, c[0x0][0xbe8] ;  /* 0x0002fa00ff667b82 */ /* 0x010eea0000000800 */
[----:B------:R-:W4:Y:S01]  /*16b10*/  @P0 LDG.E R0, desc[UR56][R8.64] ;  /* 0x0000003808000981 */ /* 0x000f22000c1e1900 */
[----:B------:R-:W-:-:S04]  /*16b20*/  ISETP.NE.U32.AND P1, PT, RZ, UR4, PT ;  /* 0x00000004ff007c0c */ /* 0x000fc8000bf25070 */
[----:B------:R-:W-:-:S13]  /*16b30*/  ISETP.NE.AND.EX P1, PT, RZ, UR5, PT, P1 ;  /* 0x00000005ff007c0c */ /* 0x000fda000bf25310 */
[----:B------:R-:W-:Y:S01]  /*16b40*/  @P1 IADD3 R4, P2, R189, UR4, RZ ;  /* 0x00000004bd041c10 */ /* 0x000fe2000ff5e0ff */
[----:B------:R-:W-:-:S03]  /*16b50*/  ULDC UR4, c[0x0][0xa88] ;  /* 0x0002a20000047ab9 */ /* 0x000fc60000000800 */
[----:B------:R-:W-:Y:S01]  /*16b60*/  @P1 IADD3.X R5, R190, UR5, RZ, P2, !PT ;  /* 0x00000005be051c10 */ /* 0x000fe200097fe4ff */
[----:B------:R-:W-:Y:S01]  /*16b70*/  IMAD.U32 R3, RZ, RZ, UR4 ;  /* 0x00000004ff037e24 */ /* 0x000fe2000f8e00ff */
[----:B------:R-:W-:Y:S01]  /*16b80*/  ISETP.NE.AND P2, PT, R187, RZ, PT ;  /* 0x000000ffbb00720c */ /* 0x000fe20003f45270 */
[----:B------:R-:W-:-:S03]  /*16b90*/  ULDC UR4, c[0x0][0xad4] ;  /* 0x0002b50000047ab9 */ /* 0x000fc60000000800 */
[----:B------:R-:W-:Y:S01]  /*16ba0*/  SEL R187, R187, UR4, P2 ;  /* 0x00000004bbbb7c07 */ /* 0x000fe20009000000 */
[----:B------:R1:W5:Y:S03]  /*16bb0*/  @P1 LDG.E R3, desc[UR56][R4.64] ;  /* 0x0000003804031981 */ /* 0x000366000c1e1900 */
[----:B------:R-:W-:-:S04]  /*16bc0*/  ISETP.GT.AND P3, PT, R187, 0x1, PT ;  /* 0x00000001bb00780c */ /* 0x000fc80003f64270 */
[----:B------:R-:W-:-:S04]  /*16bd0*/  SEL R24, R24, 0x978, P3 ;  /* 0x0000097818187807 */ /* 0x000fc80001800000 */
[----:B------:R-:W2:Y:S08]  /*16be0*/  LDC.64 R6, c[0x0][R24+0x220] ;  /* 0x0000880018067b82 */ /* 0x000eb00000000a00 */
[----:B------:R-:W0:Y:S01]  /*16bf0*/  LDC.64 R10, c[0x0][R24+0x218] ;  /* 0x00008600180a7b82 */ /* 0x000e220000000a00 */
[----:B---3--:R-:W-:-:S07]  /*16c00*/  ISETP.NE.AND P4, PT, R102, 0x1, PT ;  /* 0x000000016600780c */ /* 0x008fce0003f85270 */
[----:B------:R-:W3:Y:S01]  /*16c10*/  LDC.64 R12, c[0x0][R24+0x228] ;  /* 0x00008a00180c7b82 */ /* 0x000ee20000000a00 */
[----:B------:R-:W-:-:S07]  /*16c20*/  ISETP.NE.U32.AND P2, PT, RZ, UR6, PT ;  /* 0x00000006ff007c0c */ /* 0x000fce000bf45070 */
[----:B-1----:R1:W1:Y:S01]  /*16c30*/  LDC.64 R4, c[0x0][R24+0x210] ;  /* 0x0000840018047b82 */ /* 0x0022620000000a00 */
[----:B------:R-:W-:-:S07]  /*16c40*/  ISETP.NE.AND.EX P2, PT, RZ, UR7, PT, P2 ;  /* 0x00000007ff007c0c */ /* 0x000fce000bf45320 */
[----:B------:R-:W1:Y:S01]  /*16c50*/  @P4 LDC R26, c[0x0][0xbec] ;  /* 0x0002fb00ff1a4b82 */ /* 0x000e620000000800 */
[----:B------:R-:W-:-:S07]  /*16c60*/  SEL R188, R188, RZ, !P2 ;  /* 0x000000ffbcbc7207 */ /* 0x000fce0005000000 */
[----:B------:R-:W1:Y:S01]  /*16c70*/  @P4 LDC R33, c[0x0][0xbf0] ;  /* 0x0002fc00ff214b82 */ /* 0x000e620000000800 */
[----:B------:R-:W-:Y:S01]  /*16c80*/  SEL R25, R216, RZ, !P2 ;  /* 0x000000ffd8197207 */ /* 0x000fe20005000000 */
[----:B--2---:R-:W-:-:S06]  /*16c90*/  IMAD R7, R7, R188, RZ ;  /* 0x000000bc07077224 */ /* 0x004fcc00078e02ff */
[----:B0-----:R-:W0:Y:S01]  /*16ca0*/  @!P3 LDC R14, c[0x0][0xb50] ;  /* 0x0002d400ff0ebb82 */ /* 0x001e220000000800 */
[----:B------:R-:W-:Y:S01]  /*16cb0*/  IMAD R31, R6, R25, R7 ;  /* 0x00000019061f7224 */ /* 0x000fe200078e0207 */
[----:B------:R-:W-:Y:S01]  /*16cc0*/  LEA R25, R192, R104, 0x7 ;  /* 0x00000068c0197211 */ /* 0x000fe200078e38ff */
[----:B------:R-:W-:-:S05]  /*16cd0*/  IMAD.WIDE.U32 R6, R6, R188, RZ ;  /* 0x000000bc06067225 */ /* 0x000fca00078e00ff */
[----:B------:R-:W2:Y:S01]  /*16ce0*/  @!P3 LDC R15, c[0x0][0xb54] ;  /* 0x0002d500ff0fbb82 */ /* 0x000ea20000000800 */
[-C--:B------:R-:W-:Y:S02]  /*16cf0*/  IMAD R29, R11, R162.reuse, RZ ;  /* 0x000000a20b1d7224 */ /* 0x080fe400078e02ff */
[----:B------:R-:W-:Y:S01]  /*16d00*/  IMAD.WIDE.U32 R10, R10, R162, RZ ;  /* 0x000000a20a0a7225 */ /* 0x000fe200078e00ff */
[----:B------:R-:W-:-:S03]  /*16d10*/  SEL R27, R200, RZ, P3 ;  /* 0x000000ffc81b7207 */ /* 0x000fc60001800000 */
[----:B------:R-:W-:Y:S02]  /*16d20*/  IMAD.IADD R28, R11, 0x1, R29 ;  /* 0x000000010b1c7824 */ /* 0x000fe400078e021d */
[----:B------:R-:W-:Y:S01]  /*16d30*/  IMAD.IADD R11, R7, 0x1, R31 ;  /* 0x00000001070b7824 */ /* 0x000fe200078e021f */
[----:B------:R-:W-:Y:S01]  /*16d40*/  MOV R7, R25 ;  /* 0x0000001900077202 */ /* 0x000fe20000000f00 */
[-C--:B---3--:R-:W-:Y:S02]  /*16d50*/  IMAD R29, R13, R27.reuse, RZ ;  /* 0x0000001b0d1d7224 */ /* 0x088fe400078e02ff */
[----:B------:R-:W-:-:S04]  /*16d60*/  IMAD.WIDE.U32 R12, R12, R27, RZ ;  /* 0x0000001b0c0c7225 */ /* 0x000fc800078e00ff */
[----:B------:R-:W-:Y:S01]  /*16d70*/  IMAD.IADD R29, R13, 0x1, R29 ;  /* 0x000000010d1d7824 */ /* 0x000fe200078e021d */
[--C-:B----4-:R-:W-:Y:S01]  /*16d80*/  IADD3 R10, P2, P5, R6, R10, R0.reuse ;  /* 0x0000000a060a7210 */ /* 0x110fe20007d5e000 */
[----:B-1----:R-:W-:Y:S01]  /*16d90*/  @P4 IMAD.HI.U32 R6, R25, R26, RZ ;  /* 0x0000001a19064227 */ /* 0x002fe200078e00ff */
[----:B------:R-:W-:-:S04]  /*16da0*/  SHF.R.S32.HI R103, RZ, 0x1f, R0 ;  /* 0x0000001fff677819 */ /* 0x000fc80000011400 */
[----:B------:R-:W-:Y:S02]  /*16db0*/  @P4 SHF.R.U32.HI R7, RZ, R33, R6 ;  /* 0x00000021ff074219 */ /* 0x000fe40000011606 */
[----:B------:R-:W-:-:S03]  /*16dc0*/  IADD3.X R11, R11, R28, R103, P2, P5 ;  /* 0x0000001c0b0b7210 */ /* 0x000fc600017ea467 */
[--C-:B------:R-:W-:Y:S01]  /*16dd0*/  IMAD.MOV R24, RZ, RZ, -R7.reuse ;  /* 0x000000ffff187224 */ /* 0x100fe200078e0a07 */
[----:B------:R-:W-:Y:S02]  /*16de0*/  IADD3 R12, P2, P5, R7, R10, R12 ;  /* 0x0000000a070c7210 */ /* 0x000fe40007d5e00c */
[----:B------:R-:W-:Y:S01]  /*16df0*/  SHF.R.S32.HI R6, RZ, 0x1f, R7 ;  /* 0x0000001fff067819 */ /* 0x000fe20000011407 */
[----:B------:R-:W-:-:S03]  /*16e00*/  IMAD R7, R102, R24, R25 ;  /* 0x0000001866077224 */ /* 0x000fc600078e0219 */
[----:B------:R-:W-:Y:S01]  /*16e10*/  IADD3.X R13, R6, R11, R29, P2, P5 ;  /* 0x0000000b060d7210 */ /* 0x000fe200017ea41d */
[-C--:B------:R-:W-:Y:S01]  /*16e20*/  IMAD R5, R5, R7.reuse, RZ ;  /* 0x0000000705057224 */ /* 0x080fe200078e02ff */
[----:B------:R-:W-:Y:S01]  /*16e30*/  SHF.R.S32.HI R11, RZ, 0x1f, R7 ;  /* 0x0000001fff0b7819 */ /* 0x000fe20000011407 */
[----:B------:R-:W-:-:S04]  /*16e40*/  IMAD.WIDE.U32 R12, R4, R7, R12 ;  /* 0x00000007040c7225 */ /* 0x000fc800078e000c */
[----:B------:R-:W-:Y:S01]  /*16e50*/  IMAD R5, R4, R11, R5 ;  /* 0x0000000b04057224 */ /* 0x000fe200078e0205 */
[----:B0-----:R-:W-:-:S04]  /*16e60*/  LEA R14, P2, R12, R14, 0x2 ;  /* 0x0000000e0c0e7211 */ /* 0x001fc800078410ff */
[----:B------:R-:W-:-:S04]  /*16e70*/  IADD3 R4, R13, R5, RZ ;  /* 0x000000050d047210 */ /* 0x000fc80007ffe0ff */
[----:B--2---:R-:W-:Y:S01]  /*16e80*/  LEA.HI.X R15, R12, R15, R4, 0x2, P2 ;  /* 0x0000000f0c0f7211 */ /* 0x004fe200010f1404 */
[----:B------:R-:W-:Y:S06]  /*16e90*/  @P1 BRA `(.L_x_648) ;  /* 0x0000000000101947 */ /* 0x000fec0003800000 */
[----:B------:R-:W-:Y:S05]  /*16ea0*/  @!P0 BRA `(.L_x_648) ;  /* 0x00000000000c8947 */ /* 0x000fea0003800000 */
[----:B------:R-:W2:Y:S04]  /*16eb0*/  LDG.E R4, desc[UR56][R8.64] ;  /* 0x0000003808047981 */ /* 0x000ea8000c1e1900 */
[----:B-----5:R-:W2:Y:S02]  /*16ec0*/  LDG.E R3, desc[UR56][R8.64+0x4] ;  /* 0x0000043808037981 */ /* 0x020ea4000c1e1900 */
[----:B--2---:R-:W-:-:S07]  /*16ed0*/  IMAD.IADD R3, R3, 0x1, -R4 ;  /* 0x0000000103037824 */ /* 0x004fce00078e0a04 */
.L_x_648:
[----:B------:R-:W2:Y:S01]  /*16ee0*/  LDL R8, [R1+0x68] ;  /* 0x0000680001087983 */ /* 0x000ea20000100800 */
[----:B-----5:R-:W-:Y:S01]  /*16ef0*/  IMAD R3, R3, R102, RZ ;  /* 0x0000006603037224 */ /* 0x020fe200078e02ff */
[----:B------:R-:W-:Y:S02]  /*16f00*/  LOP3.LUT P0, RZ, R220, 0x3, RZ, 0xc0, !PT ;  /* 0x00000003dcff7812 */ /* 0x000fe4000780c0ff */
[----:B------:R-:W-:Y:S04]  /*16f10*/  SHFL.IDX PT, R4, R14, RZ, 0x1c1f ;  /* 0x001c1fff0e047589 */ /* 0x000fe800000e0000 */
[----:B------:R-:W0:Y:S04]  /*16f20*/  SHFL.IDX PT, R5, R15, RZ, 0x1c1f ;  /* 0x001c1fff0f057589 */ /* 0x000e2800000e0000 */
[----:B------:R-:W-:Y:S04]  /*16f30*/  SHFL.IDX PT, R6, R14, 0x1, 0x1c1f ;  /* 0x003c1f000e067f89 */ /* 0x000fe800000e0000 */
[----:B------:R-:W1:Y:S01]  /*16f40*/  SHFL.IDX PT, R7, R15, 0x1, 0x1c1f ;  /* 0x003c1f000f077f89 */ /* 0x000e6200000e0000 */
[----:B--2---:R-:W-:-:S05]  /*16f50*/  IMAD R8, R192, 0x80, R8 ;  /* 0x00000080c0087824 */ /* 0x004fca00078e0208 */
[C---:B------:R-:W-:Y:S02]  /*16f60*/  IADD3 R12, R8.reuse, 0x8, RZ ;  /* 0x00000008080c7810 */ /* 0x040fe40007ffe0ff */
[-C--:B------:R-:W-:Y:S02]  /*16f70*/  ISETP.GE.OR P1, PT, R8, R3.reuse, P0 ;  /* 0x000000030800720c */ /* 0x080fe40000726670 */
[----:B------:R-:W-:-:S11]  /*16f80*/  ISETP.GE.OR P0, PT, R12, R3, P0 ;  /* 0x000000030c00720c */ /* 0x000fd60000706670 */
[----:B0-----:R0:W-:Y:S04]  /*16f90*/  @!P1 ST.E desc[UR56][R4.64], R21 ;  /* 0x0000001504009985 */ /* 0x0011e8000c101938 */
[----:B-1----:R0:W-:Y:S01]  /*16fa0*/  @!P0 ST.E desc[UR56][R6.64], R20 ;  /* 0x0000001406008985 */ /* 0x0021e2000c101938 */
[----:B------:R-:W-:Y:S05]  /*16fb0*/  @P3 BRA `(.L_x_649) ;  /* 0x0000000800843947 */ /* 0x000fea0003800000 */
[----:B0-----:R-:W-:Y:S01]  /*16fc0*/  IMAD R5, R217, 0x40, R184 ;  /* 0x00000040d9057824 */ /* 0x001fe200078e02b8 */
[----:B------:R-:W0:Y:S01]  /*16fd0*/  @P4 LDC R49, c[0x0][0xbec] ;  /* 0x0002fb00ff314b82 */ /* 0x000e220000000800 */
[----:B------:R-:W-:Y:S02]  /*16fe0*/  ULDC.64 UR4, c[0x0][0xaa0] ;  /* 0x0002a80000047ab9 */ /* 0x000fe40000000a00 */
[----:B------:R-:W-:-:S05]  /*16ff0*/  IMAD.WIDE R72, R5, 0x2, R72 ;  /* 0x0000000205487825 */ /* 0x000fca00078e0248 */
[----:B------:R-:W1:Y:S01]  /*17000*/  @P4 LDC R51, c[0x0][0xbf0] ;  /* 0x0002fc00ff334b82 */ /* 0x000e620000000800 */
[C---:B------:R-:W-:Y:S01]  /*17010*/  IADD3 R9, P6, R72.reuse, 0x1000, RZ ;  /* 0x0000100048097810 */ /* 0x040fe20007fde0ff */
[----:B------:R-:W-:Y:S01]  /*17020*/  IMAD R103, R103, UR4, RZ ;  /* 0x0000000467677c24 */ /* 0x000fe2000f8e02ff */
[----:B------:R-:W-:Y:S01]  /*17030*/  IADD3 R13, P5, R72, 0x2000, RZ ;  /* 0x00002000480d7810 */ /* 0x000fe20007fbe0ff */
[----:B------:R-:W-:Y:S01]  /*17040*/  IMAD.WIDE.U32 R20, R0, UR4, RZ ;  /* 0x0000000400147c25 */ /* 0x000fe2000f8e00ff */
[----:B------:R-:W-:Y:S02]  /*17050*/  LOP3.LUT R8, R9, 0x380, RZ, 0xc0, !PT ;  /* 0x0000038009087812 */ /* 0x000fe400078ec0ff */
[----:B------:R-:W-:Y:S01]  /*17060*/  IADD3 R25, P3, R72, 0x3000, RZ ;  /* 0x0000300048197810 */ /* 0x000fe20007f7e0ff */
[----:B------:R-:W-:Y:S01]  /*17070*/  IMAD R103, R0, UR5, R103 ;  /* 0x0000000500677c24 */ /* 0x000fe2000f8e0267 */
[----:B------:R-:W-:Y:S01]  /*17080*/  SHF.R.U64 R8, R8, 0x3, RZ ;  /* 0x0000000308087819 */ /* 0x000fe200000012ff */
[----:B------:R-:W-:Y:S01]  /*17090*/  IMAD R45, R186, 0x20, R217 ;  /* 0x00000020ba2d7824 */ /* 0x000fe200078e02d9 */
[----:B------:R-:W-:Y:S01]  /*170a0*/  ULDC.64 UR4, c[0x0][0xae8] ;  /* 0x0002ba0000047ab9 */ /* 0x000fe20000000a00 */
[----:B------:R-:W-:-:S02]  /*170b0*/  IADD3 R29, P2, R72, 0x4000, RZ ;  /* 0x00004000481d7810 */ /* 0x000fc40007f5e0ff */
[----:B------:R-:W-:Y:S01]  /*170c0*/  IADD3 R21, R21, R103, RZ ;  /* 0x0000006715157210 */ /* 0x000fe20007ffe0ff */
[----:B------:R-:W-:Y:S01]  /*170d0*/  IMAD R44, R192, 0x80, R45 ;  /* 0x00000080c02c7824 */ /* 0x000fe200078e022d */
[----:B------:R-:W-:Y:S01]  /*170e0*/  LOP3.LUT R8, R8, R9, RZ, 0x3c, !PT ;  /* 0x0000000908087212 */ /* 0x000fe200078e3cff */
[----:B------:R-:W-:Y:S01]  /*170f0*/  IMAD.X R9, RZ, RZ, R73, P6 ;  /* 0x000000ffff097224 */ /* 0x000fe200030e0649 */
[----:B------:R-:W-:Y:S01]  /*17100*/  IADD3 R33, P1, R72, 0x5000, RZ ;  /* 0x0000500048217810 */ /* 0x000fe20007f3e0ff */
[----:B------:R-:W-:Y:S01]  /*17110*/  IMAD.WIDE.U32 R20, R162, UR4, R20 ;  /* 0x00000004a2147c25 */ /* 0x000fe2000f8e0014 */
[C---:B------:R-:W-:Y:S02]  /*17120*/  IADD3 R37, P0, R72.reuse, 0x6000, RZ ;  /* 0x0000600048257810 */ /* 0x040fe40007f1e0ff */
[----:B------:R-:W-:Y:S01]  /*17130*/  IADD3 R5, P6, R72, 0x7000, RZ ;  /* 0x0000700048057810 */ /* 0x000fe20007fde0ff */
[----:B0-----:R-:W-:Y:S01]  /*17140*/  @P4 IMAD.HI.U32 R0, R44, R49, RZ ;  /* 0x000000312c004227 */ /* 0x001fe200078e00ff */
[----:B------:R-:W-:Y:S01]  /*17150*/  SHF.R.S32.HI R47, RZ, 0x1f, R188 ;  /* 0x0000001fff2f7819 */ /* 0x000fe200000114bc */
[----:B------:R-:W5:Y:S01]  /*17160*/  LD.E.128 R8, desc[UR56][R8.64] ;  /* 0x0000003808087980 */ /* 0x000f62000c101d00 */
[----:B------:R-:W-:Y:S01]  /*17170*/  LOP3.LUT R12, R13, 0x380, RZ, 0xc0, !PT ;  /* 0x000003800d0c7812 */ /* 0x000fe200078ec0ff */
[----:B------:R-:W-:Y:S01]  /*17180*/  IMAD R21, R162, UR5, R21 ;  /* 0x00000005a2157c24 */ /* 0x000fe2000f8e0215 */
[----:B------:R-:W-:Y:S01]  /*17190*/  LOP3.LUT R24, R25, 0x380, RZ, 0xc0, !PT ;  /* 0x0000038019187812 */ /* 0x000fe200078ec0ff */
[----:B------:R-:W-:Y:S01]  /*171a0*/  ULDC.64 UR4, c[0x0][0xaf0] ;  /* 0x0002bc0000047ab9 */ /* 0x000fe20000000a00 */
[----:B------:R-:W-:Y:S01]  /*171b0*/  LOP3.LUT R28, R29, 0x380, RZ, 0xc0, !PT ;  /* 0x000003801d1c7812 */ /* 0x000fe200078ec0ff */
[----:B------:R-:W-:Y:S01]  /*171c0*/  IMAD.X R41, RZ, RZ, R73, P6 ;  /* 0x000000ffff297224 */ /* 0x000fe200030e0649 */
[----:B------:R-:W-:-:S02]  /*171d0*/  LOP3.LUT R32, R33, 0x380, RZ, 0xc0, !PT ;  /* 0x0000038021207812 */ /* 0x000fc400078ec0ff */
[----:B------:R-:W-:Y:S02]  /*171e0*/  LOP3.LUT R36, R37, 0x380, RZ, 0xc0, !PT ;  /* 0x0000038025247812 */ /* 0x000fe400078ec0ff */
[----:B------:R-:W-:Y:S02]  /*171f0*/  LOP3.LUT R4, R5, 0x380, RZ, 0xc0, !PT ;  /* 0x0000038005047812 */ /* 0x000fe400078ec0ff */
[----:B------:R-:W-:Y:S01]  /*17200*/  LOP3.LUT R7, R72, 0x380, RZ, 0xc0, !PT ;  /* 0x0000038048077812 */ /* 0x000fe200078ec0ff */
[----:B------:R-:W-:Y:S01]  /*17210*/  IMAD R47, R47, UR4, RZ ;  /* 0x000000042f2f7c24 */ /* 0x000fe2000f8e02ff */
[----:B------:R-:W-:Y:S02]  /*17220*/  MOV R45, R44 ;  /* 0x0000002c002d7202 */ /* 0x000fe40000000f00 */
[----:B------:R-:W-:Y:S02]  /*17230*/  SHF.R.U64 R12, R12, 0x3, RZ ;  /* 0x000000030c0c7819 */ /* 0x000fe400000012ff */
[----:B------:R-:W-:-:S02]  /*17240*/  SHF.R.U64 R24, R24, 0x3, RZ ;  /* 0x0000000318187819 */ /* 0x000fc400000012ff */
[----:B------:R-:W-:Y:S02]  /*17250*/  SHF.R.U64 R28, R28, 0x3, RZ ;  /* 0x000000031c1c7819 */ /* 0x000fe400000012ff */
[----:B------:R-:W-:Y:S02]  /*17260*/  SHF.R.U64 R32, R32, 0x3, RZ ;  /* 0x0000000320207819 */ /* 0x000fe400000012ff */
[----:B------:R-:W-:Y:S02]  /*17270*/  SHF.R.U64 R36, R36, 0x3, RZ ;  /* 0x0000000324247819 */ /* 0x000fe400000012ff */
[----:B-1----:R-:W-:Y:S02]  /*17280*/  @P4 SHF.R.U32.HI R45, RZ, R51, R0 ;  /* 0x00000033ff2d4219 */ /* 0x002fe40000011600 */
[----:B------:R-:W-:Y:S02]  /*17290*/  SHF.R.U64 R4, R4, 0x3, RZ ;  /* 0x0000000304047819 */ /* 0x000fe400000012ff */
[----:B------:R-:W-:Y:S01]  /*172a0*/  SHF.R.U64 R7, R7, 0x3, RZ ;  /* 0x0000000307077819 */ /* 0x000fe200000012ff */
[----:B------:R-:W-:Y:S01]  /*172b0*/  IMAD R47, R188, UR5, R47 ;  /* 0x00000005bc2f7c24 */ /* 0x000fe2000f8e022f */
[----:B------:R-:W-:Y:S01]  /*172c0*/  LOP3.LUT R12, R12, R13, RZ, 0x3c, !PT ;  /* 0x0000000d0c0c7212 */ /* 0x000fe200078e3cff */
[----:B------:R-:W-:Y:S01]  /*172d0*/  IMAD.WIDE.U32 R20, R188, UR4, R20 ;  /* 0x00000004bc147c25 */ /* 0x000fe2000f8e0014 */
[----:B------:R-:W-:Y:S01]  /*172e0*/  LOP3.LUT R24, R24, R25, RZ, 0x3c, !PT ;  /* 0x0000001918187212 */ /* 0x000fe200078e3cff */
[----:B------:R-:W-:Y:S01]  /*172f0*/  ULDC.64 UR4, c[0x0][0xae0] ;  /* 0x0002b80000047ab9 */ /* 0x000fe20000000a00 */
[----:B------:R-:W-:Y:S01]  /*17300*/  LOP3.LUT R28, R28, R29, RZ, 0x3c, !PT ;  /* 0x0000001d1c1c7212 */ /* 0x000fe200078e3cff */
[--C-:B------:R-:W-:Y:S01]  /*17310*/  IMAD.X R25, RZ, RZ, R73.reuse, P3 ;  /* 0x000000ffff197224 */ /* 0x100fe200018e0649 */
[----:B------:R-:W-:Y:S01]  /*17320*/  LOP3.LUT R32, R32, R33, RZ, 0x3c, !PT ;  /* 0x0000002120207212 */ /* 0x000fe200078e3cff */
[--C-:B------:R-:W-:Y:S01]  /*17330*/  IMAD.X R29, RZ, RZ, R73.reuse, P2 ;  /* 0x000000ffff1d7224 */ /* 0x100fe200010e0649 */
[----:B------:R-:W-:Y:S01]  /*17340*/  LOP3.LUT R36, R36, R37, RZ, 0x3c, !PT ;  /* 0x0000002524247212 */ /* 0x000fe200078e3cff */
[----:B------:R-:W-:Y:S01]  /*17350*/  IMAD.X R37, RZ, RZ, R73, P0 ;  /* 0x000000ffff257224 */ /* 0x000fe200000e0649 */
[--C-:B------:R-:W-:Y:S01]  /*17360*/  SHF.R.S32.HI R0, RZ, 0x1f, R45.reuse ;  /* 0x0000001fff007819 */ /* 0x100fe2000001142d */
[----:B------:R-:W-:Y:S01]  /*17370*/  IMAD.MOV R49, RZ, RZ, -R45 ;  /* 0x000000ffff317224 */ /* 0x000fe200078e0a2d */
[----:B------:R-:W-:-:S02]  /*17380*/  IADD3.X R13, RZ, R73, RZ, P5, !PT ;  /* 0x00000049ff0d7210 */ /* 0x000fc40002ffe4ff */
[----:B------:R-:W-:Y:S02]  /*17390*/  LOP3.LUT R40, R4, R5, RZ, 0x3c, !PT ;  /* 0x0000000504287212 */ /* 0x000fe400078e3cff */
[----:B------:R-:W-:Y:S01]  /*173a0*/  LOP3.LUT R72, R7, R72, RZ, 0x3c, !PT ;  /* 0x0000004807487212 */ /* 0x000fe200078e3cff */
[----:B------:R-:W-:Y:S01]  /*173b0*/  IMAD.IADD R21, R21, 0x1, R47 ;  /* 0x0000000115157824 */ /* 0x000fe200078e022f */
[----:B------:R-:W-:Y:S01]  /*173c0*/  IADD3.X R33, RZ, R73, RZ, P1, !PT ;  /* 0x00000049ff217210 */ /* 0x000fe20000ffe4ff */
[----:B------:R-:W-:Y:S01]  /*173d0*/  IMAD R0, R0, UR4, RZ ;  /* 0x0000000400007c24 */ /* 0x000fe2000f8e02ff */
[----:B------:R-:W5:Y:S01]  /*173e0*/  LD.E.128 R12, desc[UR56][R12.64] ;  /* 0x000000380c0c7980 */ /* 0x000f62000c101d00 */
[----:B------:R-:W-:-:S03]  /*173f0*/  IMAD R47, R102, R49, R44 ;  /* 0x00000031662f7224 */ /* 0x000fc600078e022c */
[----:B------:R0:W5:Y:S01]  /*17400*/  LD.E.128 R4, desc[UR56][R72.64] ;  /* 0x0000003848047980 */ /* 0x000162000c101d00 */
[----:B------:R-:W-:-:S03]  /*17410*/  IMAD R49, R45, UR5, R0 ;  /* 0x000000052d317c24 */ /* 0x000fc6000f8e0200 */
[----:B------:R-:W5:Y:S01]  /*17420*/  LD.E.128 R24, desc[UR56][R24.64] ;  /* 0x0000003818187980 */ /* 0x000f62000c101d00 */
[----:B------:R-:W-:-:S03]  /*17430*/  SHF.R.S32.HI R0, RZ, 0x1f, R47 ;  /* 0x0000001fff007819 */ /* 0x000fc6000001142f */
[----:B------:R-:W5:Y:S04]  /*17440*/  LD.E.128 R28, desc[UR56][R28.64] ;  /* 0x000000381c1c7980 */ /* 0x000f68000c101d00 */
[----:B------:R-:W5:Y:S04]  /*17450*/  LD.E.128 R32, desc[UR56][R32.64] ;  /* 0x0000003820207980 */ /* 0x000f68000c101d00 */
[----:B------:R-:W5:Y:S04]  /*17460*/  LD.E.128 R36, desc[UR56][R36.64] ;  /* 0x0000003824247980 */ /* 0x000f68000c101d00 */
[----:B------:R-:W5:Y:S01]  /*17470*/  LD.E.128 R40, desc[UR56][R40.64] ;  /* 0x0000003828287980 */ /* 0x000f62000c101d00 */
[----:B------:R-:W-:Y:S01]  /*17480*/  IMAD.WIDE.U32 R20, R45, UR4, R20 ;  /* 0x000000042d147c25 */ /* 0x000fe2000f8e0014 */
[----:B------:R-:W-:Y:S01]  /*17490*/  LEA R48, R192, R217, 0x7 ;  /* 0x000000d9c0307211 */ /* 0x000fe200078e38ff */
[----:B------:R-:W-:Y:S01]  /*174a0*/  ULDC.64 UR4, c[0x0][0xad8] ;  /* 0x0002b60000047ab9 */ /* 0x000fe20000000a00 */
[----:B------:R-:W-:Y:S01]  /*174b0*/  @!PT LDS RZ, [RZ] ;  /* 0x00000000fffff984 */ /* 0x000fe20000000800 */
[----:B------:R-:W-:Y:S01]  /*174c0*/  @!PT LDS RZ, [RZ] ;  /* 0x00000000fffff984 */ /* 0x000fe20000000800 */
[----:B------:R-:W-:Y:S01]  /*174d0*/  @!PT LDS RZ, [RZ] ;  /* 0x00000000fffff984 */ /* 0x000fe20000000800 */
[----:B------:R-:W-:Y:S01]  /*174e0*/  @!PT LDS RZ, [RZ] ;  /* 0x00000000fffff984 */ /* 0x000fe20000000800 */
[----:B------:R1:W-:Y:S06]  /*174f0*/  MEMBAR.ALL.CTA ;  /* 0x0000000000007992 */ /* 0x0003ec0000008000 */
[----:B-1----:R-:W1:Y:S01]  /*17500*/  FENCE.VIEW.ASYNC.S ;  /* 0x00000000000073c6 */ /* 0x002e620000000000 */
[----:B------:R-:W-:-:S02]  /*17510*/  IMAD.IADD R21, R21, 0x1, R49 ;  /* 0x0000000115157824 */ /* 0x000fc400078e0231 */
[----:B------:R-:W-:Y:S02]  /*17520*/  IMAD R44, R0, UR4, RZ ;  /* 0x00000004002c7c24 */ /* 0x000fe4000f8e02ff */
[C---:B------:R-:W-:Y:S02]  /*17530*/  VIADD R0, R48.reuse, 0x20 ;  /* 0x0000002030007836 */ /* 0x040fe40000000000 */
[C---:B------:R-:W-:Y:S02]  /*17540*/  IMAD R45, R47.reuse, UR5, R44 ;  /* 0x000000052f2d7c24 */ /* 0x040fe4000f8e022c */
[----:B------:R-:W-:Y:S01]  /*17550*/  IMAD.WIDE.U32 R20, R47, UR4, R20 ;  /* 0x000000042f147c25 */ /* 0x000fe2000f8e0014 */
[-C--:B------:R-:W-:Y:S01]  /*17560*/  ISETP.GE.AND P2, PT, R48, R3.reuse, PT ;  /* 0x000000033000720c */ /* 0x080fe20003f46270 */
[----:B------:R-:W-:Y:S01]  /*17570*/  ULDC.64 UR4, c[0x0][0xa80] ;  /* 0x0002a00000047ab9 */ /* 0x000fe20000000a00 */
[----:B------:R-:W-:Y:S01]  /*17580*/  ISETP.GE.AND P0, PT, R0, R3, PT ;  /* 0x000000030000720c */ /* 0x000fe20003f06270 */
[----:B------:R-:W-:Y:S01]  /*17590*/  IMAD.IADD R21, R21, 0x1, R45 ;  /* 0x0000000115157824 */ /* 0x000fe200078e022d */
[----:B------:R-:W-:-:S02]  /*175a0*/  IADD3 R0, R2, 0x2a820, RZ ;  /* 0x0002a82002007810 */ /* 0x000fc40007ffe0ff */
[----:B------:R-:W-:Y:S01]  /*175b0*/  LEA R46, P3, R20, UR4, 0x1 ;  /* 0x00000004142e7c11 */ /* 0x000fe2000f8608ff */
[----:B------:R-:W-:Y:S01]  /*175c0*/  VIADD R44, R48, 0x40 ;  /* 0x00000040302c7836 */ /* 0x000fe20000000000 */
[----:B------:R-:W-:Y:S02]  /*175d0*/  PRMT R0, RZ, 0x654, R0 ;  /* 0x00000654ff007816 */ /* 0x000fe40000000000 */
[----:B------:R-:W-:Y:S01]  /*175e0*/  LEA.HI.X R47, R20, UR5, R21, 0x1, P3 ;  /* 0x00000005142f7c11 */ /* 0x000fe200098f0c15 */
[----:B------:R-:W-:Y:S01]  /*175f0*/  BSSY B1, `(.L_x_650) ;  /* 0x0000011000017945 */ /* 0x000fe20003800000 */
[----:B------:R-:W-:Y:S01]  /*17600*/  ISETP.GE.AND P1, PT, R44, R3, PT ;  /* 0x000000032c00720c */ /* 0x000fe20003f26270 */
[----:B-1----:R1:W-:Y:S01]  /*17610*/  SYNCS.ARRIVE.TRANS64.RED.A1T0 RZ, [R0+URZ], RZ ;  /* 0x000000ff00ff79a7 */ /* 0x0023e2000810043f */
[----:B------:R0:W2:Y:S01]  /*17620*/  SHFL.IDX PT, R44, R46, RZ, 0x181f ;  /* 0x00181fff2e2c7589 */ /* 0x0000a200000e0000 */
[----:B------:R-:W-:Y:S02]  /*17630*/  SHF.R.S32.HI R104, RZ, 0x1f, R185 ;  /* 0x0000001fff687819 */ /* 0x000fe400000114b9 */
[----:B------:R-:W-:Y:S01]  /*17640*/  SHF.R.S32.HI R105, RZ, 0x1f, R184 ;  /* 0x0000001fff697819 */ /* 0x000fe200000114b8 */
[----:B-1----:R0:W1:Y:S01]  /*17650*/  SHFL.IDX PT, R0, R47, RZ, 0x181f ;  /* 0x00181fff2f007589 */ /* 0x00206200000e0000 */
[----:B------:R-:W-:Y:S06]  /*17660*/  @P2 BRA `(.L_x_651) ;  /* 0x0000000000242947 */ /* 0x000fec0003800000 */
[----:B------:R-:W-:Y:S02]  /*17670*/  ULDC UR4, c[0x0][0xac8] ;  /* 0x0002b20000047ab9 */ /* 0x000fe40000000800 */
[----:B------:R-:W-:Y:S02]  /*17680*/  ISETP.GE.AND P2, PT, R184, UR4, PT ;  /* 0x00000004b8007c0c */ /* 0x000fe4000bf46270 */
[----:B------:R-:W-:-:S11]  /*17690*/  ISETP.GE.AND P3, PT, R185, UR4, PT ;  /* 0x00000004b9007c0c */ /* 0x000fd6000bf66270 */
[CC--:B--2---:R-:W-:Y:S02]  /*176a0*/  @!P2 LEA R20, P4, R184.reuse, R44.reuse, 0x1 ;  /* 0x0000002cb814a211 */ /* 0x0c4fe400078808ff */
[C---:B------:R-:W-:Y:S02]  /*176b0*/  @!P3 LEA R44, P5, R185.reuse, R44, 0x1 ;  /* 0x0000002cb92cb211 */ /* 0x040fe400078a08ff */
[-C--:B-1----:R-:W-:Y:S02]  /*176c0*/  @!P2 LEA.HI.X R21, R184, R0.reuse, R105, 0x1, P4 ;  /* 0x00000000b815a211 */ /* 0x082fe400020f0c69 */
[----:B------:R-:W-:-:S03]  /*176d0*/  @!P3 LEA.HI.X R45, R185, R0, R104, 0x1, P5 ;  /* 0x00000000b92db211 */ /* 0x000fc600028f0c68 */
[----:B-----5:R3:W-:Y:S04]  /*176e0*/  @!P2 ST.E.128 desc[UR56][R20.64], R4 ;  /* 0x000000041400a985 */ /* 0x0207e8000c101d38 */
[----:B------:R3:W-:Y:S02]  /*176f0*/  @!P3 ST.E.128 desc[UR56][R44.64], R28 ;  /* 0x0000001c2c00b985 */ /* 0x0007e4000c101d38 */
.L_x_651:
[----:B------:R-:W-:Y:S05]  /*17700*/  BSYNC B1 ;  /* 0x0000000000017941 */ /* 0x000fea0003800000 */
.L_x_650:
[----:B-1----:R1:W4:Y:S01]  /*17710*/  SHFL.IDX PT, R0, R47, 0x1, 0x181f ;  /* 0x00381f002f007f89 */ /* 0x00232200000e0000 */
[----:B------:R-:W-:Y:S03]  /*17720*/  BSSY B1, `(.L_x_652) ;  /* 0x000000c000017945 */ /* 0x000fe60003800000 */
[----:B---3-5:R1:W3:Y:S01]  /*17730*/  SHFL.IDX PT, R6, R46, 0x1, 0x181f ;  /* 0x00381f002e067f89 */ /* 0x0282e200000e0000 */
[----:B------:R-:W-:Y:S05]  /*17740*/  @P0 BRA `(.L_x_653) ;  /* 0x0000000000240947 */ /* 0x000fea0003800000 */
[----:B------:R-:W-:Y:S02]  /*17750*/  ULDC UR4, c[0x0][0xac8] ;  /* 0x0002b20000047ab9 */ /* 0x000fe40000000800 */
[----:B------:R-:W-:Y:S02]  /*17760*/  ISETP.GE.AND P3, PT, R184, UR4, PT ;  /* 0x00000004b8007c0c */ /* 0x000fe4000bf66270 */
[----:B------:R-:W-:-:S11]  /*17770*/  ISETP.GE.AND P4, PT, R185, UR4, PT ;  /* 0x00000004b9007c0c */ /* 0x000fd6000bf86270 */
[CC--:B---3--:R-:W-:Y:S02]  /*17780*/  @!P3 LEA R4, P0, R184.reuse, R6.reuse, 0x1 ;  /* 0x00000006b804b211 */ /* 0x0c8fe400078008ff */
[C---:B------:R-:W-:Y:S02]  /*17790*/  @!P4 LEA R6, P2, R185.reuse, R6, 0x1 ;  /* 0x00000006b906c211 */ /* 0x040fe400078408ff */
[-C--:B----4-:R-:W-:Y:S02]  /*177a0*/  @!P3 LEA.HI.X R5, R184, R0.reuse, R105, 0x1, P0 ;  /* 0x00000000b805b211 */ /* 0x090fe400000f0c69 */
[----:B------:R-:W-:-:S03]  /*177b0*/  @!P4 LEA.HI.X R7, R185, R0, R104, 0x1, P2 ;  /* 0x00000000b907c211 */ /* 0x000fc600010f0c68 */
[----:B------:R3:W-:Y:S04]  /*177c0*/  @!P3 ST.E.128 desc[UR56][R4.64], R8 ;  /* 0x000000080400b985 */ /* 0x0007e8000c101d38 */
[----:B------:R3:W-:Y:S02]  /*177d0*/  @!P4 ST.E.128 desc[UR56][R6.64], R32 ;  /* 0x000000200600c985 */ /* 0x0007e4000c101d38 */
.L_x_653:
[----:B------:R-:W-:Y:S05]  /*177e0*/  BSYNC B1 ;  /* 0x0000000000017941 */ /* 0x000fea0003800000 */
.L_x_652:
[----:B----4-:R4:W0:Y:S01]  /*177f0*/  SHFL.IDX PT, R0, R47, 0x2, 0x181f ;  /* 0x00581f002f007f89 */ /* 0x01082200000e0000 */
[----:B------:R-:W-:Y:S03]  /*17800*/  BSSY B1, `(.L_x_654) ;  /* 0x000000c000017945 */ /* 0x000fe60003800000 */
[----:B---3--:R4:W3:Y:S01]  /*17810*/  SHFL.IDX PT, R6, R46, 0x2, 0x181f ;  /* 0x00581f002e067f89 */ /* 0x0088e200000e0000 */
[----:B------:R-:W-:Y:S05]  /*17820*/  @P1 BRA `(.L_x_655) ;  /* 0x0000000000241947 */ /* 0x000fea0003800000 */
[----:B------:R-:W-:Y:S02]  /*17830*/  ULDC UR4, c[0x0][0xac8] ;  /* 0x0002b20000047ab9 */ /* 0x000fe40000000800 */
[----:B------:R-:W-:Y:S02]  /*17840*/  ISETP.GE.AND P2, PT, R184, UR4, PT ;  /* 0x00000004b8007c0c */ /* 0x000fe4000bf46270 */
[----:B------:R-:W-:-:S11]  /*17850*/  ISETP.GE.AND P3, PT, R185, UR4, PT ;  /* 0x00000004b9007c0c */ /* 0x000fd6000bf66270 */
[CC--:B---3--:R-:W-:Y:S02]  /*17860*/  @!P2 LEA R4, P0, R184.reuse, R6.reuse, 0x1 ;  /* 0x00000006b804a211 */ /* 0x0c8fe400078008ff */
[C---:B------:R-:W-:Y:S02]  /*17870*/  @!P3 LEA R6, P1, R185.reuse, R6, 0x1 ;  /* 0x00000006b906b211 */ /* 0x040fe400078208ff */
[-C--:B0-----:R-:W-:Y:S02]  /*17880*/  @!P2 LEA.HI.X R5, R184, R0.reuse, R105, 0x1, P0 ;  /* 0x00000000b805a211 */ /* 0x081fe400000f0c69 */
[----:B------:R-:W-:-:S03]  /*17890*/  @!P3 LEA.HI.X R7, R185, R0, R104, 0x1, P1 ;  /* 0x00000000b907b211 */ /* 0x000fc600008f0c68 */
[----:B------:R0:W-:Y:S04]  /*178a0*/  @!P2 ST.E.128 desc[UR56][R4.64], R12 ;  /* 0x0000000c0400a985 */ /* 0x0001e8000c101d38 */
[----:B------:R0:W-:Y:S02]  /*178b0*/  @!P3 ST.E.128 desc[UR56][R6.64], R36 ;  /* 0x000000240600b985 */ /* 0x0001e4000c101d38 */
.L_x_655:
[----:B------:R-:W-:Y:S05]  /*178c0*/  BSYNC B1 ;  /* 0x0000000000017941 */ /* 0x000fea0003800000 */
.L_x_654:
[----:B0-----:R-:W-:Y:S01]  /*178d0*/  IADD3 R0, R48, 0x60, RZ ;  /* 0x0000006030007810 */ /* 0x001fe20007ffe0ff */
[----:B-1--4-:R-:W0:Y:S03]  /*178e0*/  SHFL.IDX PT, R47, R47, 0x3, 0x181f ;  /* 0x00781f002f2f7f89 */ /* 0x012e2600000e0000 */
[----:B------:R-:W-:Y:S01]  /*178f0*/  ISETP.GE.AND P0, PT, R0, R3, PT ;  /* 0x000000030000720c */ /* 0x000fe20003f06270 */
[----:B------:R-:W1:-:S12]  /*17900*/  SHFL.IDX PT, R46, R46, 0x3, 0x181f ;  /* 0x00781f002e2e7f89 */ /* 0x000e5800000e0000 */
[----:B------:R-:W-:Y:S05]  /*17910*/  @P0 BRA `(.L_x_656) ;  /* 0x0000001800300947 */ /* 0x000fea0003800000 */
[----:B------:R-:W-:Y:S02]  /*17920*/  ULDC UR4, c[0x0][0xac8] ;  /* 0x0002b20000047ab9 */ /* 0x000fe40000000800 */
[----:B------:R-:W-:-:S13]  /*17930*/  ISETP.GE.AND P1, PT, R184, UR4, PT ;  /* 0x00000004b8007c0c */ /* 0x000fda000bf26270 */
[----:B-1----:R-:W-:-:S04]  /*17940*/  @!P1 LEA R4, P0, R184, R46, 0x1 ;  /* 0x0000002eb8049211 */ /* 0x002fc800078008ff */
[----:B0-----:R-:W-:Y:S02]  /*17950*/  @!P1 LEA.HI.X R5, R184, R47, R105, 0x1, P0 ;  /* 0x0000002fb8059211 */ /* 0x001fe400000f0c69 */
[----:B------:R-:W-:-:S03]  /*17960*/  ISETP.GE.AND P0, PT, R185, UR4, PT ;  /* 0x00000004b9007c0c */ /* 0x000fc6000bf06270 */
[----:B------:R0:W-:Y:S10]  /*17970*/  @!P1 ST.E.128 desc[UR56][R4.64], R24 ;  /* 0x0000001804009985 */ /* 0x0001f4000c101d38 */
[----:B------:R-:W-:Y:S05]  /*17980*/  @P0 BRA `(.L_x_656) ;  /* 0x0000001800140947 */ /* 0x000fea0003800000 */
[----:B0-----:R-:W-:-:S04]  /*17990*/  LEA R4, P0, R185, R46, 0x1 ;  /* 0x0000002eb9047211 */ /* 0x001fc800078008ff */
[----:B------:R-:W-:-:S05]  /*179a0*/  LEA.HI.X R5, R185, R47, R104, 0x1, P0 ;  /* 0x0000002fb9057211 */ /* 0x000fca00000f0c68 */
[----:B------:R0:W-:Y:S01]  /*179b0*/  ST.E.128 desc[UR56][R4.64], R40 ;  /* 0x0000002804007985 */ /* 0x0001e2000c101d38 */
[----:B------:R-:W-:Y:S05]  /*179c0*/  BRA `(.L_x_656) ;  /* 0x0000001800047947 */ /* 0x000fea0003800000 */
.L_x_649:
[----:B0-----:R-:W0:Y:S01]  /*179d0*/  @P4 LDC R6, c[0x0][0xbec] ;  /* 0x0002fb00ff064b82 */ /* 0x001e220000000800 */
[----:B------:R-:W-:Y:S01]  /*179e0*/  ULDC.64 UR4, c[0x0][0xb08] ;  /* 0x0002c20000047ab9 */ /* 0x000fe20000000a00 */
[----:B------:R-:W-:Y:S01]  /*179f0*/  SHF.R.S32.HI R7, RZ, 0x1f, R188 ;  /* 0x0000001fff077819 */ /* 0x000fe200000114bc */
[----:B------:R-:W-:Y:S01]  /*17a00*/  IMAD R103, R103, UR4, RZ ;  /* 0x0000000467677c24 */ /* 0x000fe2000f8e02ff */
[----:B------:R-:W-:Y:S01]  /*17a10*/  ULDC.64 UR6, c[0x0][0xb30] ;  /* 0x0002cc0000067ab9 */ /* 0x000fe20000000a00 */
[----:B------:R-:W-:Y:S01]  /*17a20*/  IMAD.WIDE.U32 R4, R0, UR4, RZ ;  /* 0x0000000400047c25 */ /* 0x000fe2000f8e00ff */
[----:B------:R-:W-:Y:S01]  /*17a30*/  ISETP.GE.AND P0, PT, R8, R3, PT ;  /* 0x000000030800720c */ /* 0x000fe20003f06270 */
[----:B------:R-:W-:Y:S01]  /*17a40*/  BSSY B1, `(.L_x_657) ;  /* 0x0000079000017945 */ /* 0x000fe20003800000 */
[----:B------:R-:W1:Y:S01]  /*17a50*/  @P4 LDC R11, c[0x0][0xbf0] ;  /* 0x0002fc00ff0b4b82 */ /* 0x000e620000000800 */
[----:B------:R-:W-:Y:S01]  /*17a60*/  IMAD R103, R0, UR5, R103 ;  /* 0x0000000500677c24 */ /* 0x000fe2000f8e0267 */
[----:B------:R-:W-:Y:S01]  /*17a70*/  ULDC.64 UR4, c[0x0][0xb38] ;  /* 0x0002ce0000047ab9 */ /* 0x000fe20000000a00 */
[C---:B------:R-:W-:Y:S01]  /*17a80*/  VIADD R15, R199.reuse, 0x8 ;  /* 0x00000008c70f7836 */ /* 0x040fe20000000000 */
[----:B------:R-:W-:Y:S01]  /*17a90*/  IADD3 R21, R199, 0x10, RZ ;  /* 0x00000010c7157810 */ /* 0x000fe20007ffe0ff */
[----:B------:R-:W-:Y:S01]  /*17aa0*/  IMAD.IADD R5, R5, 0x1, R103 ;  /* 0x0000000105057824 */ /* 0x000fe200078e0267 */
[----:B------:R-:W-:-:S02]  /*17ab0*/  SHF.R.S32.HI R24, RZ, 0x1f, R201 ;  /* 0x0000001fff187819 */ /* 0x000fc400000114c9 */
[----:B------:R-:W-:Y:S01]  /*17ac0*/  SHF.R.S32.HI R14, RZ, 0x1f, R15 ;  /* 0x0000001fff0e7819 */ /* 0x000fe2000001140f */
[C---:B------:R-:W-:Y:S01]  /*17ad0*/  IMAD.WIDE.U32 R4, R162.reuse, UR4, R4 ;  /* 0x00000004a2047c25 */ /* 0x040fe2000f8e0004 */
[----:B------:R-:W-:Y:S02]  /*17ae0*/  SHF.R.S32.HI R20, RZ, 0x1f, R21 ;  /* 0x0000001fff147819 */ /* 0x000fe40000011415 */
[----:B------:R-:W-:Y:S01]  /*17af0*/  SHF.R.S32.HI R26, RZ, 0x1f, R202 ;  /* 0x0000001fff1a7819 */ /* 0x000fe200000114ca */
[----:B------:R-:W-:Y:S01]  /*17b00*/  IMAD R5, R162, UR5, R5 ;  /* 0x00000005a2057c24 */ /* 0x000fe2000f8e0205 */
[----:B------:R-:W-:Y:S01]  /*17b10*/  ULDC.64 UR4, c[0x0][0xb40] ;  /* 0x0002d00000047ab9 */ /* 0x000fe20000000a00 */
[----:B------:R-:W-:Y:S01]  /*17b20*/  SHF.R.S32.HI R27, RZ, 0x1f, R203 ;  /* 0x0000001fff1b7819 */ /* 0x000fe200000114cb */
[----:B------:R-:W-:Y:S01]  /*17b30*/  IMAD R7, R7, UR4, RZ ;  /* 0x0000000407077c24 */ /* 0x000fe2000f8e02ff */
[----:B------:R-:W-:Y:S01]  /*17b40*/  SHF.R.S32.HI R28, RZ, 0x1f, R204 ;  /* 0x0000001fff1c7819 */ /* 0x000fe200000114cc */
[----:B0-----:R-:W-:Y:S01]  /*17b50*/  @P4 IMAD.HI.U32 R6, R25, R6, RZ ;  /* 0x0000000619064227 */ /* 0x001fe200078e00ff */
[----:B------:R-:W-:-:S02]  /*17b60*/  SHF.R.S32.HI R29, RZ, 0x1f, R205 ;  /* 0x0000001fff1d7819 */ /* 0x000fc400000114cd */
[----:B------:R-:W-:Y:S01]  /*17b70*/  SHF.R.S32.HI R30, RZ, 0x1f, R206 ;  /* 0x0000001fff1e7819 */ /* 0x000fe200000114ce */
[C---:B------:R-:W-:Y:S01]  /*17b80*/  IMAD R9, R188.reuse, UR5, R7 ;  /* 0x00000005bc097c24 */ /* 0x040fe2000f8e0207 */
[----:B------:R-:W-:Y:S01]  /*17b90*/  SHF.R.S32.HI R31, RZ, 0x1f, R207 ;  /* 0x0000001fff1f7819 */ /* 0x000fe200000114cf */
[----:B------:R-:W-:Y:S01]  /*17ba0*/  IMAD.WIDE.U32 R4, R188, UR4, R4 ;  /* 0x00000004bc047c25 */ /* 0x000fe2000f8e0004 */
[----:B------:R-:W-:Y:S01]  /*17bb0*/  ULDC.64 UR4, c[0x0][0xb48] ;  /* 0x0002d20000047ab9 */ /* 0x000fe20000000a00 */
[----:B------:R-:W-:Y:S02]  /*17bc0*/  SHF.R.S32.HI R32, RZ, 0x1f, R208 ;  /* 0x0000001fff207819 */ /* 0x000fe400000114d0 */
[----:B------:R-:W-:Y:S01]  /*17bd0*/  IMAD.MOV.U32 R7, RZ, RZ, R25 ;  /* 0x000000ffff077224 */ /* 0x000fe200078e0019 */
[----:B-1----:R-:W-:Y:S02]  /*17be0*/  @P4 SHF.R.U32.HI R7, RZ, R11, R6 ;  /* 0x0000000bff074219 */ /* 0x002fe40000011606 */
[----:B------:R-:W-:-:S02]  /*17bf0*/  IADD3 R5, R5, R9, RZ ;  /* 0x0000000905057210 */ /* 0x000fc40007ffe0ff */
[--C-:B------:R-:W-:Y:S01]  /*17c00*/  SHF.R.S32.HI R0, RZ, 0x1f, R7.reuse ;  /* 0x0000001fff007819 */ /* 0x100fe20000011407 */
[----:B------:R-:W-:Y:S01]  /*17c10*/  IMAD.MOV R9, RZ, RZ, -R7 ;  /* 0x000000ffff097224 */ /* 0x000fe200078e0a07 */
[----:B------:R-:W-:Y:S01]  /*17c20*/  IADD3 R6, R2, 0x2a820, RZ ;  /* 0x0002a82002067810 */ /* 0x000fe20007ffe0ff */
[----:B------:R-:W-:Y:S01]  /*17c30*/  IMAD.WIDE.U32 R4, R200, UR4, R4 ;  /* 0x00000004c8047c25 */ /* 0x000fe2000f8e0004 */
[----:B------:R-:W-:Y:S02]  /*17c40*/  SHF.R.S32.HI R33, RZ, 0x1f, R209 ;  /* 0x0000001fff217819 */ /* 0x000fe400000114d1 */
[----:B------:R-:W-:Y:S01]  /*17c50*/  PRMT R6, RZ, 0x654, R6 ;  /* 0x00000654ff067816 */ /* 0x000fe20000000006 */
[----:B------:R-:W-:Y:S01]  /*17c60*/  IMAD R9, R102, R9, R25 ;  /* 0x0000000966097224 */ /* 0x000fe200078e0219 */
[----:B------:R-:W-:Y:S01]  /*17c70*/  SHF.R.S32.HI R34, RZ, 0x1f, R210 ;  /* 0x0000001fff227819 */ /* 0x000fe200000114d2 */
[----:B------:R-:W-:Y:S01]  /*17c80*/  IMAD R0, R0, UR6, RZ ;  /* 0x0000000600007c24 */ /* 0x000fe2000f8e02ff */
[----:B------:R0:W-:Y:S01]  /*17c90*/  SYNCS.ARRIVE.TRANS64.RED.A1T0 RZ, [R6+URZ], RZ ;  /* 0x000000ff06ff79a7 */ /* 0x0001e2000810043f */
[----:B------:R-:W-:Y:S01]  /*17ca0*/  IMAD R5, R200, UR5, R5 ;  /* 0x00000005c8057c24 */ /* 0x000fe2000f8e0205 */
[----:B------:R-:W-:Y:S01]  /*17cb0*/  ULDC.64 UR4, c[0x0][0xb28] ;  /* 0x0002ca0000047ab9 */ /* 0x000fe20000000a00 */
[C---:B------:R-:W-:Y:S01]  /*17cc0*/  IMAD R11, R7.reuse, UR7, R0 ;  /* 0x00000007070b7c24 */ /* 0x040fe2000f8e0200 */
[----:B------:R-:W-:Y:S01]  /*17cd0*/  SHF.R.S32.HI R0, RZ, 0x1f, R9 ;  /* 0x0000001fff007819 */ /* 0x000fe20000011409 */
[----:B------:R-:W-:Y:S01]  /*17ce0*/  IMAD.WIDE.U32 R4, R7, UR6, R4 ;  /* 0x0000000607047c25 */ /* 0x000fe2000f8e0004 */
[----:B------:R-:W-:-:S02]  /*17cf0*/  SHF.R.S32.HI R35, RZ, 0x1f, R211 ;  /* 0x0000001fff237819 */ /* 0x000fc400000114d3 */
[----:B------:R-:W-:Y:S01]  /*17d00*/  SHF.R.S32.HI R72, RZ, 0x1f, R212 ;  /* 0x0000001fff487819 */ /* 0x000fe200000114d4 */
[----:B------:R-:W-:Y:S01]  /*17d10*/  IMAD R0, R0, UR4, RZ ;  /* 0x0000000400007c24 */ /* 0x000fe2000f8e02ff */
[----:B------:R-:W-:Y:S01]  /*17d20*/  SHF.R.S32.HI R73, RZ, 0x1f, R213 ;  /* 0x0000001fff497819 */ /* 0x000fe200000114d5 */
[----:B------:R-:W-:Y:S02]  /*17d30*/  IMAD.IADD R5, R5, 0x1, R11 ;  /* 0x0000000105057824 */ /* 0x000fe400078e020b */
[C---:B------:R-:W-:Y:S02]  /*17d40*/  IMAD R7, R9.reuse, UR5, R0 ;  /* 0x0000000509077c24 */ /* 0x040fe4000f8e0200 */
[----:B------:R-:W-:Y:S01]  /*17d50*/  IMAD.WIDE.U32 R4, R9, UR4, R4 ;  /* 0x0000000409047c25 */ /* 0x000fe2000f8e0004 */
[----:B------:R-:W-:-:S03]  /*17d60*/  ULDC.64 UR4, c[0x0][0xb00] ;  /* 0x0002c00000047ab9 */ /* 0x000fc60000000a00 */
[----:B------:R-:W-:Y:S01]  /*17d70*/  IMAD.IADD R5, R5, 0x1, R7 ;  /* 0x0000000105057824 */ /* 0x000fe200078e0207 */
[----:B------:R-:W-:-:S04]  /*17d80*/  LEA R0, P1, R4, UR4, 0x2 ;  /* 0x0000000404007c11 */ /* 0x000fc8000f8210ff */
[----:B------:R-:W-:Y:S02]  /*17d90*/  LEA.HI.X R13, R4, UR5, R5, 0x2, P1 ;  /* 0x00000005040d7c11 */ /* 0x000fe400088f1405 */
[----:B------:R0:W1:Y:S04]  /*17da0*/  SHFL.IDX PT, R4, R0, RZ, 0x1c1f ;  /* 0x001c1fff00047589 */ /* 0x00006800000e0000 */
[----:B------:R0:W2:Y:S01]  /*17db0*/  SHFL.IDX PT, R5, R13, RZ, 0x1c1f ;  /* 0x001c1fff0d057589 */ /* 0x0000a200000e0000 */
[----:B------:R-:W-:Y:S05]  /*17dc0*/  @P0 BRA `(.L_x_658) ;  /* 0x0000000400000947 */ /* 0x000fea0003800000 */
[----:B------:R-:W-:Y:S02]  /*17dd0*/  ULDC UR4, c[0x0][0xac8] ;  /* 0x0002b20000047ab9 */ /* 0x000fe40000000800 */
[----:B------:R-:W-:Y:S02]  /*17de0*/  ISETP.GE.AND P3, PT, R199, UR4, PT ;  /* 0x00000004c7007c0c */ /* 0x000fe4000bf66270 */
[----:B------:R-:W-:Y:S02]  /*17df0*/  ISETP.GE.AND P2, PT, R15, UR4, PT ;  /* 0x000000040f007c0c */ /* 0x000fe4000bf46270 */
[----:B------:R-:W-:Y:S02]  /*17e00*/  ISETP.GE.AND P1, PT, R21, UR4, PT ;  /* 0x0000000415007c0c */ /* 0x000fe4000bf26270 */
[----:B------:R-:W-:Y:S02]  /*17e10*/  ISETP.GE.AND P0, PT, R213, UR4, PT ;  /* 0x00000004d5007c0c */ /* 0x000fe4000bf06270 */
[----:B------:R-:W-:-:S05]  /*17e20*/  ISETP.GE.AND P4, PT, R211, UR4, PT ;  /* 0x00000004d3007c0c */ /* 0x000fca000bf86270 */
[----:B012---:R-:W-:-:S04]  /*17e30*/  @!P3 IMAD.WIDE R6, R199, 0x4, R4 ;  /* 0x00000004c706b825 */ /* 0x007fc800078e0204 */
[CC--:B------:R-:W-:Y:S01]  /*17e40*/  @!P1 LEA R8, P5, R21.reuse, R4.reuse, 0x2 ;  /* 0x0000000415089211 */ /* 0x0c0fe200078a10ff */
[----:B------:R0:W-:Y:S01]  /*17e50*/  @!P3 ST.E.64 desc[UR56][R6.64], R88 ;  /* 0x000000580600b985 */ /* 0x0001e2000c101b38 */
[----:B------:R-:W-:Y:S02]  /*17e60*/  ISETP.GE.AND P3, PT, R212, UR4, PT ;  /* 0x00000004d4007c0c */ /* 0x000fe4000bf66270 */
[----:B------:R-:W-:Y:S02]  /*17e70*/  @!P1 LEA.HI.X R9, R21, R5, R20, 0x2, P5 ;  /* 0x0000000515099211 */ /* 0x000fe400028f1414 */
[----:B------:R-:W-:Y:S02]  /*17e80*/  ISETP.GE.AND P5, PT, R210, UR4, PT ;  /* 0x00000004d2007c0c */ /* 0x000fe4000bfa6270 */
[----:B0-----:R-:W-:-:S04]  /*17e90*/  @!P2 LEA R6, P6, R15, R4, 0x2 ;  /* 0x000000040f06a211 */ /* 0x001fc800078c10ff */
[----:B------:R-:W-:Y:S02]  /*17ea0*/  @!P2 LEA.HI.X R7, R15, R5, R14, 0x2, P6 ;  /* 0x000000050f07a211 */ /* 0x000fe400030f140e */
[----:B------:R-:W-:-:S03]  /*17eb0*/  @!P0 LEA R10, P6, R213, R4, 0x2 ;  /* 0x00000004d50a8211 */ /* 0x000fc600078c10ff */
[----:B------:R0:W-:Y:S01]  /*17ec0*/  @!P2 ST.E.64 desc[UR56][R6.64], R90 ;  /* 0x0000005a0600a985 */ /* 0x0001e2000c101b38 */
[----:B------:R-:W-:Y:S02]  /*17ed0*/  @!P0 LEA.HI.X R11, R213, R5, R73, 0x2, P6 ;  /* 0x00000005d50b8211 */ /* 0x000fe400030f1449 */
[----:B------:R-:W-:Y:S01]  /*17ee0*/  ISETP.GE.AND P2, PT, R209, UR4, PT ;  /* 0x00000004d1007c0c */ /* 0x000fe2000bf46270 */
[----:B------:R1:W-:Y:S01]  /*17ef0*/  @!P1 ST.E.64 desc[UR56][R8.64], R92 ;  /* 0x0000005c08009985 */ /* 0x0003e2000c101b38 */
[----:B------:R-:W-:-:S03]  /*17f00*/  ISETP.GE.AND P1, PT, R208, UR4, PT ;  /* 0x00000004d0007c0c */ /* 0x000fc6000bf26270 */
[----:B------:R2:W-:Y:S01]  /*17f10*/  @!P0 ST.E.64 desc[UR56][R10.64], R36 ;  /* 0x000000240a008985 */ /* 0x0005e2000c101b38 */
[CC--:B0-----:R-:W-:Y:S02]  /*17f20*/  @!P3 LEA R6, P6, R212.reuse, R4.reuse, 0x2 ;  /* 0x00000004d406b211 */ /* 0x0c1fe400078c10ff */
[CC--:B-1----:R-:W-:Y:S02]  /*17f30*/  @!P4 LEA R8, P0, R211.reuse, R4.reuse, 0x2 ;  /* 0x00000004d308c211 */ /* 0x0c2fe400078010ff */
[-C--:B------:R-:W-:Y:S02]  /*17f40*/  @!P3 LEA.HI.X R7, R212, R5.reuse, R72, 0x2, P6 ;  /* 0x00000005d407b211 */ /* 0x080fe400030f1448 */
[----:B------:R-:W-:Y:S02]  /*17f50*/  @!P4 LEA.HI.X R9, R211, R5, R35, 0x2, P0 ;  /* 0x00000005d309c211 */ /* 0x000fe400000f1423 */
[----:B------:R-:W-:Y:S01]  /*17f60*/  ISETP.GE.AND P0, PT, R207, UR4, PT ;  /* 0x00000004cf007c0c */ /* 0x000fe2000bf06270 */
[----:B------:R0:W-:Y:S01]  /*17f70*/  @!P3 ST.E.64 desc[UR56][R6.64], R40 ;  /* 0x000000280600b985 */ /* 0x0001e2000c101b38 */
[----:B--2---:R-:W-:-:S02]  /*17f80*/  @!P5 LEA R10, P6, R210, R4, 0x2 ;  /* 0x00000004d20ad211 */ /* 0x004fc400078c10ff */
[----:B------:R-:W-:Y:S01]  /*17f90*/  ISETP.GE.AND P3, PT, R206, UR4, PT ;  /* 0x00000004ce007c0c */ /* 0x000fe2000bf66270 */
[----:B------:R1:W-:Y:S01]  /*17fa0*/  @!P4 ST.E.64 desc[UR56][R8.64], R44 ;  /* 0x0000002c0800c985 */ /* 0x0003e2000c101b38 */
[----:B------:R-:W-:-:S05]  /*17fb0*/  @!P5 LEA.HI.X R11, R210, R5, R34, 0x2, P6 ;  /* 0x00000005d20bd211 */ /* 0x000fca00030f1422 */
[----:B------:R2:W-:Y:S01]  /*17fc0*/  @!P5 ST.E.64 desc[UR56][R10.64], R48 ;  /* 0x000000300a00d985 */ /* 0x0005e2000c101b38 */
[CC--:B0-----:R-:W-:Y:S02]  /*17fd0*/  @!P2 LEA R6, P4, R209.reuse, R4.reuse, 0x2 ;  /* 0x00000004d106a211 */ /* 0x0c1fe400078810ff */
[CC--:B-1----:R-:W-:Y:S02]  /*17fe0*/  @!P1 LEA R8, P5, R208.reuse, R4.reuse, 0x2 ;  /* 0x00000004d0089211 */ /* 0x0c2fe400078a10ff */
[-C--:B------:R-:W-:Y:S02]  /*17ff0*/  @!P2 LEA.HI.X R7, R209, R5.reuse, R33, 0x2, P4 ;  /* 0x00000005d107a211 */ /* 0x080fe400020f1421 */
[----:B------:R-:W-:Y:S02]  /*18000*/  ISETP.GE.AND P4, PT, R205, UR4, PT ;  /* 0x00000004cd007c0c */ /* 0x000fe4000bf86270 */
[----:B--2---:R-:W-:Y:S01]  /*18010*/  @!P0 LEA R10, P6, R207, R4, 0x2 ;  /* 0x00000004cf0a8211 */ /* 0x004fe200078c10ff */
[----:B------:R0:W-:Y:S01]  /*18020*/  @!P2 ST.E.64 desc[UR56][R6.64], R52 ;  /* 0x000000340600a985 */ /* 0x0001e2000c101b38 */
[----:B------:R-:W-:-:S02]  /*18030*/  @!P1 LEA.HI.X R9, R208, R5, R32, 0x2, P5 ;  /* 0x00000005d0099211 */ /* 0x000fc400028f1420 */
[----:B------:R-:W-:Y:S02]  /*18040*/  @!P0 LEA.HI.X R11, R207, R5, R31, 0x2, P6 ;  /* 0x00000005cf0b8211 */ /* 0x000fe400030f141f */
[----:B------:R-:W-:Y:S01]  /*18050*/  ISETP.GE.AND P2, PT, R204, UR4, PT ;  /* 0x00000004cc007c0c */ /* 0x000fe2000bf46270 */
[----:B------:R1:W-:Y:S01]  /*18060*/  @!P1 ST.E.64 desc[UR56][R8.64], R56 ;  /* 0x0000003808009985 */ /* 0x0003e2000c101b38 */
[----:B------:R-:W-:-:S03]  /*18070*/  ISETP.GE.AND P1, PT, R203, UR4, PT ;  /* 0x00000004cb007c0c */ /* 0x000fc6000bf26270 */
[----:B------:R2:W-:Y:S01]  /*18080*/  @!P0 ST.E.64 desc[UR56][R10.64], R60 ;  /* 0x0000003c0a008985 */ /* 0x0005e2000c101b38 */
[----:B------:R-:W-:Y:S02]  /*18090*/  ISETP.GE.AND P0, PT, R202, UR4, PT ;  /* 0x00000004ca007c0c */ /* 0x000fe4000bf06270 */
[----:B0-----:R-:W-:-:S04]  /*180a0*/  @!P3 LEA R6, P5, R206, R4, 0x2 ;  /* 0x00000004ce06b211 */ /* 0x001fc800078a10ff */
[-C--:B------:R-:W-:Y:S02]  /*180b0*/  @!P3 LEA.HI.X R7, R206, R5.reuse, R30, 0x2, P5 ;  /* 0x00000005ce07b211 */ /* 0x080fe400028f141e */
[----:B------:R-:W-:Y:S02]  /*180c0*/  ISETP.GE.AND P5, PT, R201, UR4, PT ;  /* 0x00000004c9007c0c */ /* 0x000fe4000bfa6270 */
[CC--:B-1----:R-:W-:Y:S01]  /*180d0*/  @!P4 LEA R8, P6, R205.reuse, R4.reuse, 0x2 ;  /* 0x00000004cd08c211 */ /* 0x0c2fe200078c10ff */
[----:B------:R0:W-:Y:S03]  /*180e0*/  @!P3 ST.E.64 desc[UR56][R6.64], R64 ;  /* 0x000000400600b985 */ /* 0x0001e6000c101b38 */
[----:B------:R-:W-:Y:S02]  /*180f0*/  @!P4 LEA.HI.X R9, R205, R5, R29, 0x2, P6 ;  /* 0x00000005cd09c211 */ /* 0x000fe400030f141d */
[----:B--2---:R-:W-:-:S03]  /*18100*/  @!P1 LEA R10, P6, R203, R4, 0x2 ;  /* 0x00000004cb0a9211 */ /* 0x004fc600078c10ff */
[----:B------:R1:W-:Y:S01]  /*18110*/  @!P4 ST.E.64 desc[UR56][R8.64], R68 ;  /* 0x000000440800c985 */ /* 0x0003e2000c101b38 */
[----:B------:R-:W-:Y:S02]  /*18120*/  @!P1 LEA.HI.X R11, R203, R5, R27, 0x2, P6 ;  /* 0x00000005cb0b9211 */ /* 0x000fe400030f141b */
[----:B0-----:R-:W-:-:S04]  /*18130*/  @!P2 LEA R6, P3, R204, R4, 0x2 ;  /* 0x00000004cc06a211 */ /* 0x001fc800078610ff */
[----:B------:R-:W-:Y:S02]  /*18140*/  @!P2 LEA.HI.X R7, R204, R5, R28, 0x2, P3 ;  /* 0x00000005cc07a211 */ /* 0x000fe400018f141c */
[----:B-1----:R-:W-:-:S03]  /*18150*/  @!P0 LEA R8, P4, R202, R4, 0x2 ;  /* 0x00000004ca088211 */ /* 0x002fc600078810ff */
[----:B------:R3:W-:Y:S01]  /*18160*/  @!P2 ST.E.64 desc[UR56][R6.64], R94 ;  /* 0x0000005e0600a985 */ /* 0x0007e2000c101b38 */
[C---:B------:R-:W-:Y:S02]  /*18170*/  @!P5 LEA R4, P3, R201.reuse, R4, 0x2 ;  /* 0x00000004c904d211 */ /* 0x040fe400078610ff */
[-C--:B------:R-:W-:Y:S01]  /*18180*/  @!P0 LEA.HI.X R9, R202, R5.reuse, R26, 0x2, P4 ;  /* 0x00000005ca098211 */ /* 0x080fe200020f141a */
[----:B------:R3:W-:Y:S01]  /*18190*/  @!P1 ST.E.64 desc[UR56][R10.64], R76 ;  /* 0x0000004c0a009985 */ /* 0x0007e2000c101b38 */
[----:B------:R-:W-:-:S03]  /*181a0*/  @!P5 LEA.HI.X R5, R201, R5, R24, 0x2, P3 ;  /* 0x00000005c905d211 */ /* 0x000fc600018f1418 */
[----:B------:R3:W-:Y:S04]  /*181b0*/  @!P0 ST.E.64 desc[UR56][R8.64], R80 ;  /* 0x0000005008008985 */ /* 0x0007e8000c101b38 */
[----:B------:R3:W-:Y:S02]  /*181c0*/  @!P5 ST.E.64 desc[UR56][R4.64], R84 ;  /* 0x000000540400d985 */ /* 0x0007e4000c101b38 */
.L_x_658:
[----:B------:R-:W-:Y:S05]  /*181d0*/  BSYNC B1 ;  /* 0x0000000000017941 */ /* 0x000fea0003800000 */
.L_x_657:
[----:B------:R-:W-:Y:S01]  /*181e0*/  ISETP.GE.AND P0, PT, R12, R3, PT ;  /* 0x000000030c00720c */ /* 0x000fe20003f06270 */
[----:B--23--:R2:W3:Y:S04]  /*181f0*/  SHFL.IDX PT, R5, R13, 0x1, 0x1c1f ;  /* 0x003c1f000d057f89 */ /* 0x00c4e800000e0000 */
[----:B-1----:R2:W1:Y:S08]  /*18200*/  SHFL.IDX PT, R4, R0, 0x1, 0x1c1f ;  /* 0x003c1f0000047f89 */ /* 0x00247000000e0000 */
[----:B--2---:R-:W-:Y:S05]  /*18210*/  @P0 BRA `(.L_x_656) ;  /* 0x0000000c00f00947 */ /* 0x004fea0003800000 */
[----:B------:R-:W-:Y:S02]  /*18220*/  ULDC UR4, c[0x0][0xac8] ;  /* 0x0002b20000047ab9 */ /* 0x000fe40000000800 */
[----:B------:R-:W-:Y:S02]  /*18230*/  ISETP.GE.AND P1, PT, R15, UR4, PT ;  /* 0x000000040f007c0c */ /* 0x000fe4000bf26270 */
[----:B------:R-:W-:Y:S02]  /*18240*/  ISETP.GE.AND P0, PT, R21, UR4, PT ;  /* 0x0000000415007c0c */ /* 0x000fe4000bf06270 */
[----:B------:R-:W-:Y:S02]  /*18250*/  ISETP.GE.AND P2, PT, R199, UR4, PT ;  /* 0x00000004c7007c0c */ /* 0x000fe4000bf46270 */
[----:B------:R-:W-:Y:S02]  /*18260*/  ISETP.GE.AND P4, PT, R212, UR4, PT ;  /* 0x00000004d4007c0c */ /* 0x000fe4000bf86270 */
[----:B------:R-:W-:-:S05]  /*18270*/  ISETP.GE.AND P3, PT, R213, UR4, PT ;  /* 0x00000004d5007c0c */ /* 0x000fca000bf66270 */
[-C--:B01----:R-:W-:Y:S02]  /*18280*/  @!P1 LEA R6, P5, R15, R4.reuse, 0x2 ;  /* 0x000000040f069211 */ /* 0x083fe400078a10ff */
[-C--:B------:R-:W-:Y:S02]  /*18290*/  @!P0 LEA R8, P6, R21, R4.reuse, 0x2 ;  /* 0x0000000415088211 */ /* 0x080fe400078c10ff */
[-C--:B---3--:R-:W-:Y:S01]  /*182a0*/  @!P1 LEA.HI.X R7, R15, R5.reuse, R14, 0x2, P5 ;  /* 0x000000050f079211 */ /* 0x088fe200028f140e */
[----:B------:R-:W-:Y:S01]  /*182b0*/  @!P2 IMAD.WIDE R10, R199, 0x4, R4 ;  /* 0x00000004c70aa825 */ /* 0x000fe200078e0204 */
[----:B------:R-:W-:Y:S02]  /*182c0*/  ISETP.GE.AND P5, PT, R211, UR4, PT ;  /* 0x00000004d3007c0c */ /* 0x000fe4000bfa6270 */
[----:B------:R-:W-:Y:S02]  /*182d0*/  @!P0 LEA.HI.X R9, R21, R5, R20, 0x2, P6 ;  /* 0x0000000515098211 */ /* 0x000fe400030f1414 */
[----:B------:R-:W-:Y:S01]  /*182e0*/  @!P2 ST.E.64 desc[UR56][R10.64], R96 ;  /* 0x000000600a00a985 */ /* 0x000fe2000c101b38 */
[----:B------:R-:W-:-:S02]  /*182f0*/  @!P4 LEA R14, P2, R212, R4, 0x2 ;  /* 0x00000004d40ec211 */ /* 0x000fc400078410ff */
[----:B------:R-:W-:Y:S01]  /*18300*/  @!P3 LEA R12, P6, R213, R4, 0x2 ;  /* 0x00000004d50cb211 */ /* 0x000fe200078c10ff */
[----:B------:R0:W-:Y:S01]  /*18310*/  @!P1 ST.E.64 desc[UR56][R6.64], R98 ;  /* 0x0000006206009985 */ /* 0x0001e2000c101b38 */
        /* <DEDUP_REMOVED lines=12> */
[-C--:B------:R-:W-:Y:S01]  /*183e0*/  @!P2 LEA R10, P6, R208, R4.reuse, 0x2 ;  /* 0x00000004d00aa211 */ /* 0x080fe200078c10ff */
[----:B------:R-:W-:Y:S01]  /*183f0*/  @!P5 ST.E.64 desc[UR56][R20.64], R46 ;  /* 0x0000002e1400d985 */ /* 0x000fe2000c101b38 */
[----:B-1----:R-:W-:Y:S02]  /*18400*/  @!P1 LEA R8, P5, R209, R4, 0x2 ;  /* 0x00000004d1089211 */ /* 0x002fe400078a10ff */
[----:B------:R-:W-:-:S02]  /*18410*/  @!P0 LEA.HI.X R7, R210, R5, R34, 0x2, P4 ;  /* 0x00000005d2078211 */ /* 0x000fc400020f1422 */
[-C--:B------:R-:W-:Y:S02]  /*18420*/  @!P1 LEA.HI.X R9, R209, R5.reuse, R33, 0x2, P5 ;  /* 0x00000005d1099211 */ /* 0x080fe400028f1421 */
[----:B------:R-:W-:Y:S01]  /*18430*/  ISETP.GE.AND P4, PT, R206, UR4, PT ;  /* 0x00000004ce007c0c */ /* 0x000fe2000bf86270 */
[----:B------:R-:W-:Y:S01]  /*18440*/  @!P0 ST.E.64 desc[UR56][R6.64], R50 ;  /* 0x0000003206008985 */ /* 0x000fe2000c101b38 */
[----:B------:R-:W-:Y:S02]  /*18450*/  @!P2 LEA.HI.X R11, R208, R5, R32, 0x2, P6 ;  /* 0x00000005d00ba211 */ /* 0x000fe400030f1420 */
[----:B--2---:R-:W-:Y:S01]  /*18460*/  @!P3 LEA R12, P5, R207, R4, 0x2 ;  /* 0x00000004cf0cb211 */ /* 0x004fe200078a10ff */
[----:B------:R0:W-:Y:S01]  /*18470*/  @!P1 ST.E.64 desc[UR56][R8.64], R54 ;  /* 0x0000003608009985 */ /* 0x0001e2000c101b38 */
[----:B------:R-:W-:Y:S02]  /*18480*/  ISETP.GE.AND P1, PT, R204, UR4, PT ;  /* 0x00000004cc007c0c */ /* 0x000fe4000bf26270 */
[----:B------:R-:W-:Y:S01]  /*18490*/  ISETP.GE.AND P0, PT, R203, UR4, PT ;  /* 0x00000004cb007c0c */ /* 0x000fe2000bf06270 */
[----:B------:R1:W-:Y:S01]  /*184a0*/  @!P2 ST.E.64 desc[UR56][R10.64], R58 ;  /* 0x0000003a0a00a985 */ /* 0x0003e2000c101b38 */
[----:B------:R-:W-:-:S02]  /*184b0*/  ISETP.GE.AND P2, PT, R205, UR4, PT ;  /* 0x00000004cd007c0c */ /* 0x000fc4000bf46270 */
[-C--:B------:R-:W-:Y:S02]  /*184c0*/  @!P3 LEA.HI.X R13, R207, R5.reuse, R31, 0x2, P5 ;  /* 0x00000005cf0db211 */ /* 0x080fe400028f141f */
[----:B------:R-:W-:Y:S02]  /*184d0*/  ISETP.GE.AND P5, PT, R202, UR4, PT ;  /* 0x00000004ca007c0c */ /* 0x000fe4000bfa6270 */
[CC--:B---3--:R-:W-:Y:S01]  /*184e0*/  @!P4 LEA R14, P6, R206.reuse, R4.reuse, 0x2 ;  /* 0x00000004ce0ec211 */ /* 0x0c8fe200078c10ff */
[----:B------:R2:W-:Y:S03]  /*184f0*/  @!P3 ST.E.64 desc[UR56][R12.64], R62 ;  /* 0x0000003e0c00b985 */ /* 0x0005e6000c101b38 */
[----:B------:R-:W-:Y:S02]  /*18500*/  @!P4 LEA.HI.X R15, R206, R5, R30, 0x2, P6 ;  /* 0x00000005ce0fc211 */ /* 0x000fe400030f141e */
[----:B0-----:R-:W-:-:S02]  /*18510*/  @!P1 LEA R8, P6, R204, R4, 0x2 ;  /* 0x00000004cc089211 */ /* 0x001fc400078c10ff */
[-C--:B------:R-:W-:Y:S01]  /*18520*/  @!P2 LEA R6, P3, R205, R4.reuse, 0x2 ;  /* 0x00000004cd06a211 */ /* 0x080fe200078610ff */
[----:B------:R2:W-:Y:S01]  /*18530*/  @!P4 ST.E.64 desc[UR56][R14.64], R66 ;  /* 0x000000420e00c985 */ /* 0x0005e2000c101b38 */
[-C--:B-1----:R-:W-:Y:S02]  /*18540*/  @!P0 LEA R10, P4, R203, R4.reuse, 0x2 ;  /* 0x00000004cb0a8211 */ /* 0x082fe400078810ff */
        /* <DEDUP_REMOVED lines=11> */
[----:B------:R-:W-:-:S04]  /*18600*/  LEA R4, P0, R201, R4, 0x2 ;  /* 0x00000004c9047211 */ /* 0x000fc800078010ff */
[----:B------:R-:W-:-:S05]  /*18610*/  LEA.HI.X R5, R201, R5, R24, 0x2, P0 ;  /* 0x00000005c9057211 */ /* 0x000fca00000f1418 */
[----:B------:R0:W-:Y:S01]  /*18620*/  ST.E.64 desc[UR56][R4.64], R86 ;  /* 0x0000005604007985 */ /* 0x0001e2000c101b38 */
[----:B------:R-:W-:Y:S05]  /*18630*/  BRA `(.L_x_656) ;  /* 0x0000000800e87947 */ /* 0x000fea0003800000 */
.L_x_647:
[----:B------:R-:W-:Y:S01]  /*18640*/  ULDC.64 UR6, c[0x0][0xc08] ;  /* 0x0003020000067ab9 */ /* 0x000fe20000000a00 */
[----:B------:R-:W-:Y:S01]  /*18650*/  ULDC.64 UR4, c[0x0][0xc00] ;  /* 0x0003000000047ab9 */ /* 0x000fe20000000a00 */
[----:B------:R-:W-:Y:S01]  /*18660*/  ISETP.NE.U32.AND P1, PT, RZ, UR6, PT ;  /* 0x00000006ff007c0c */ /* 0x000fe2000bf25070 */
[----:B------:R-:W-:Y:S01]  /*18670*/  IMAD.MOV.U32 R3, RZ, RZ, RZ ;  /* 0x000000ffff037224 */ /* 0x000fe200078e00ff */
[----:B------:R-:W-:Y:S02]  /*18680*/  ISETP.NE.U32.AND P0, PT, RZ, UR4, PT ;  /* 0x00000004ff007c0c */ /* 0x000fe4000bf05070 */
[----:B------:R-:W-:Y:S02]  /*18690*/  ISETP.NE.AND.EX P1, PT, RZ, UR7, PT, P1 ;  /* 0x00000007ff007c0c */ /* 0x000fe4000bf25310 */
[----:B------:R-:W-:Y:S02]  /*186a0*/  IADD3 R4, P2, R189, UR4, RZ ;  /* 0x00000004bd047c10 */ /* 0x000fe4000ff5e0ff */
[----:B------:R-:W-:-:S02]  /*186b0*/  ISETP.NE.AND.EX P0, PT, RZ, UR5, PT, P0 ;  /* 0x00000005ff007c0c */ /* 0x000fc4000bf05300 */
[----:B------:R-:W-:Y:S01]  /*186c0*/  IADD3.X R5, R190, UR5, RZ, P2, !PT ;  /* 0x00000005be057c10 */ /* 0x000fe200097fe4ff */
[----:B------:R-:W-:Y:S02]  /*186d0*/  ULDC UR4, c[0x0][0xa88] ;  /* 0x0002a20000047ab9 */ /* 0x000fe40000000800 */
[----:B------:R-:W-:-:S04]  /*186e0*/  IMAD.U32 R0, RZ, RZ, UR4 ;  /* 0x00000004ff007e24 */ /* 0x000fc8000f8e00ff */
[----:B0-----:R-:W-:-:S04]  /*186f0*/  @P1 IADD3 R6, P2, R189, UR6, RZ ;  /* 0x00000006bd061c10 */ /* 0x001fc8000ff5e0ff */
[----:B------:R-:W-:Y:S01]  /*18700*/  @P1 IADD3.X R7, R190, UR7, RZ, P2, !PT ;  /* 0x00000007be071c10 */ /* 0x000fe200097fe4ff */
[----:B------:R0:W5:Y:S04]  /*18710*/  @P0 LDG.E R3, desc[UR56][R4.64] ;  /* 0x0000003804030981 */ /* 0x000168000c1e1900 */
[----:B------:R0:W5:Y:S01]  /*18720*/  @P1 LDG.E R0, desc[UR56][R6.64] ;  /* 0x0000003806001981 */ /* 0x000162000c1e1900 */
[----:B------:R-:W-:Y:S01]  /*18730*/  ISETP.NE.AND P2, PT, R187, RZ, PT ;  /* 0x000000ffbb00720c */ /* 0x000fe20003f45270 */
[----:B------:R-:W4:-:S12]  /*18740*/  S2R R9, SR_TID.X ;  /* 0x0000000000097919 */ /* 0x000f180000002100 */
[----:B------:R-:W3:Y:S01]  /*18750*/  @!P2 LDC R187, c[0x0][0xad4] ;  /* 0x0002b500ffbbab82 */ /* 0x000ee20000000800 */
[----:B----4-:R-:W-:Y:S02]  /*18760*/  IADD3 R8, R9, -0x80, RZ ;  /* 0xffffff8009087810 */ /* 0x010fe40007ffe0ff */
[----:B---3--:R-:W-:Y:S02]  /*18770*/  ISETP.GT.AND P2, PT, R187, 0x1, PT ;  /* 0x00000001bb00780c */ /* 0x008fe40003f44270 */
[----:B------:R-:W-:Y:S01]  /*18780*/  ISETP.GT.AND P3, PT, R8, 0x7f, PT ;  /* 0x0000007f0800780c */ /* 0x000fe20003f64270 */
[----:B0-----:R-:W-:-:S12]  /*18790*/  @P1 BRA `(.L_x_659) ;  /* 0x0000000000101947 */ /* 0x001fd80003800000 */
[----:B------:R-:W-:Y:S05]  /*187a0*/  @!P0 BRA `(.L_x_659) ;  /* 0x00000000000c8947 */ /* 0x000fea0003800000 */
[----:B------:R-:W3:Y:S04]  /*187b0*/  LDG.E R7, desc[UR56][R4.64] ;  /* 0x0000003804077981 */ /* 0x000ee8000c1e1900 */
[----:B-----5:R-:W3:Y:S02]  /*187c0*/  LDG.E R0, desc[UR56][R4.64+0x4] ;  /* 0x0000043804007981 */ /* 0x020ee4000c1e1900 */
[----:B---3--:R-:W-:-:S07]  /*187d0*/  IMAD.IADD R0, R0, 0x1, -R7 ;  /* 0x0000000100007824 */ /* 0x008fce00078e0a07 */
.L_x_659:
[----:B------:R-:W-:Y:S01]  /*187e0*/  BSSY B1, `(.L_x_660) ;  /* 0x0000036000017945 */ /* 0x000fe20003800000 */
[----:B------:R-:W-:Y:S02]  /*187f0*/  SEL R29, R188, RZ, !P0 ;  /* 0x000000ffbc1d7207 */ /* 0x000fe40004000000 */
[----:B------:R-:W-:Y:S02]  /*18800*/  SEL R216, R216, RZ, !P0 ;  /* 0x000000ffd8d87207 */ /* 0x000fe40004000000 */
[----:B-----5:R-:W-:Y:S01]  /*18810*/  SHF.R.S32.HI R26, RZ, 0x1f, R3 ;  /* 0x0000001fff1a7819 */ /* 0x020fe20000011403 */
[----:B------:R-:W-:Y:S06]  /*18820*/  @P3 BRA `(.L_x_661) ;  /* 0x0000000000c43947 */ /* 0x000fec0003800000 */
[----:B------:R-:W0:Y:S01]  /*18830*/  LDC R31, c[0x0][0xbe8] ;  /* 0x0002fa00ff1f7b82 */ /* 0x000e220000000800 */
[----:B------:R-:W-:-:S05]  /*18840*/  IMAD R4, R192, 0x80, R9 ;  /* 0x00000080c0047824 */ /* 0x000fca00078e0209 */
[----:B------:R-:W-:Y:S01]  /*18850*/  IADD3 R28, R4, -0x80, RZ ;  /* 0xffffff80041c7810 */ /* 0x000fe20007ffe0ff */
[----:B0-----:R-:W-:-:S05]  /*18860*/  IMAD R5, R0, R31, RZ ;  /* 0x0000001f00057224 */ /* 0x001fca00078e02ff */
[----:B------:R-:W-:-:S13]  /*18870*/  ISETP.GE.AND P0, PT, R28, R5, PT ;  /* 0x000000051c00720c */ /* 0x000fda0003f06270 */
[----:B------:R-:W-:Y:S05]  /*18880*/  @P0 BRA `(.L_x_661) ;  /* 0x0000000000ac0947 */ /* 0x000fea0003800000 */
[----:B------:R-:W-:Y:S01]  /*18890*/  IMAD.MOV.U32 R24, RZ, RZ, 0x9b8 ;  /* 0x000009b8ff187424 */ /* 0x000fe200078e00ff */
[----:B------:R-:W-:Y:S01]  /*188a0*/  ISETP.GT.AND P0, PT, R187, 0x1, PT ;  /* 0x00000001bb00780c */ /* 0x000fe20003f04270 */
[----:B------:R-:W0:Y:S01]  /*188b0*/  LDC.64 R4, c[0x0][0xba8] ;  /* 0x0002ea00ff047b82 */ /* 0x000e220000000a00 */
[----:B------:R-:W-:Y:S01]  /*188c0*/  ISETP.NE.AND P1, PT, R31, 0x1, PT ;  /* 0x000000011f00780c */ /* 0x000fe20003f25270 */
[----:B------:R-:W-:Y:S01]  /*188d0*/  IMAD.MOV.U32 R21, RZ, RZ, R28 ;  /* 0x000000ffff157224 */ /* 0x000fe200078e001c */
[----:B------:R-:W-:-:S05]  /*188e0*/  SEL R24, R24, 0x978, P0 ;  /* 0x0000097818187807 */ /* 0x000fca0000000000 */
[----:B------:R-:W3:Y:S08]  /*188f0*/  LDC.64 R12, c[0x0][R24+0x220] ;  /* 0x00008800180c7b82 */ /* 0x000ef00000000a00 */
[----:B------:R-:W4:Y:S08]  /*18900*/  LDC.64 R14, c[0x0][R24+0x218] ;  /* 0x00008600180e7b82 */ /* 0x000f300000000a00 */
[----:B------:R-:W5:Y:S08]  /*18910*/  LDC.64 R8, c[0x0][R24+0x228] ;  /* 0x00008a0018087b82 */ /* 0x000f700000000a00 */
[----:B------:R-:W1:Y:S08]  /*18920*/  LDC.64 R6, c[0x0][R24+0x210] ;  /* 0x0000840018067b82 */ /* 0x000e700000000a00 */
[----:B------:R-:W2:Y:S08]  /*18930*/  @P1 LDC R11, c[0x0][0xbec] ;  /* 0x0002fb00ff0b1b82 */ /* 0x000eb00000000800 */
[----:B------:R-:W5:Y:S01]  /*18940*/  @P1 LDC R27, c[0x0][0xbf0] ;  /* 0x0002fc00ff1b1b82 */ /* 0x000f620000000800 */
[----:B---3--:R-:W-:-:S07]  /*18950*/  IMAD R13, R13, R29, RZ ;  /* 0x0000001d0d0d7224 */ /* 0x008fce00078e02ff */
[----:B0-----:R-:W0:Y:S01]  /*18960*/  @!P0 LDC R4, c[0x0][0xb50] ;  /* 0x0002d400ff048b82 */ /* 0x001e220000000800 */
[----:B--2---:R-:W-:-:S07]  /*18970*/  @P1 IMAD.HI.U32 R20, R28, R11, RZ ;  /* 0x0000000b1c141227 */ /* 0x004fce00078e00ff */
[----:B------:R-:W2:Y:S01]  /*18980*/  @!P0 LDC R5, c[0x0][0xb54] ;  /* 0x0002d500ff058b82 */ /* 0x000ea20000000800 */
[-C--:B----4-:R-:W-:Y:S02]  /*18990*/  IMAD R25, R15, R162.reuse, RZ ;  /* 0x000000a20f197224 */ /* 0x090fe400078e02ff */
[----:B------:R-:W-:Y:S01]  /*189a0*/  IMAD.WIDE.U32 R14, R14, R162, RZ ;  /* 0x000000a20e0e7225 */ /* 0x000fe200078e00ff */
[----:B-----5:R-:W-:-:S03]  /*189b0*/  @P1 SHF.R.U32.HI R21, RZ, R27, R20 ;  /* 0x0000001bff151219 */ /* 0x020fc60000011614 */
[----:B------:R-:W-:Y:S01]  /*189c0*/  IMAD.WIDE.U32 R10, R12, R29, RZ ;  /* 0x0000001d0c0a7225 */ /* 0x000fe200078e00ff */
[----:B------:R-:W-:-:S03]  /*189d0*/  IADD3 R25, R15, R25, RZ ;  /* 0x000000190f197210 */ /* 0x000fc60007ffe0ff */
[----:B------:R-:W-:Y:S01]  /*189e0*/  IMAD R27, R12, R216, R13 ;  /* 0x000000d80c1b7224 */ /* 0x000fe200078e020d */
[----:B------:R-:W-:Y:S02]  /*189f0*/  SEL R13, R200, RZ, P0 ;  /* 0x000000ffc80d7207 */ /* 0x000fe40000000000 */
[----:B------:R-:W-:Y:S01]  /*18a00*/  IADD3 R14, P1, P3, R10, R14, R3 ;  /* 0x0000000e0a0e7210 */ /* 0x000fe20007b3e003 */
[----:B------:R-:W-:Y:S02]  /*18a10*/  IMAD.MOV R10, RZ, RZ, -R21 ;  /* 0x000000ffff0a7224 */ /* 0x000fe400078e0a15 */
[----:B------:R-:W-:Y:S02]  /*18a20*/  IMAD.IADD R27, R11, 0x1, R27 ;  /* 0x000000010b1b7824 */ /* 0x000fe400078e021b */
[-C--:B------:R-:W-:Y:S02]  /*18a30*/  IMAD R15, R9, R13.reuse, RZ ;  /* 0x0000000d090f7224 */ /* 0x080fe400078e02ff */
[----:B------:R-:W-:-:S04]  /*18a40*/  IMAD.WIDE.U32 R8, R8, R13, RZ ;  /* 0x0000000d08087225 */ /* 0x000fc800078e00ff */
[----:B------:R-:W-:Y:S01]  /*18a50*/  IMAD R11, R31, R10, R28 ;  /* 0x0000000a1f0b7224 */ /* 0x000fe200078e021c */
[----:B------:R-:W-:Y:S02]  /*18a60*/  IADD3.X R10, R27, R25, R26, P1, P3 ;  /* 0x000000191b0a7210 */ /* 0x000fe40000fe641a */
[----:B------:R-:W-:Y:S01]  /*18a70*/  IADD3 R8, P0, P1, R21, R14, R8 ;  /* 0x0000000e15087210 */ /* 0x000fe2000791e008 */
[----:B-1----:R-:W-:Y:S01]  /*18a80*/  IMAD R7, R7, R11, RZ ;  /* 0x0000000b07077224 */ /* 0x002fe200078e02ff */
[----:B------:R-:W-:Y:S02]  /*18a90*/  IADD3 R15, R9, R15, RZ ;  /* 0x0000000f090f7210 */ /* 0x000fe40007ffe0ff */
[----:B------:R-:W-:Y:S02]  /*18aa0*/  SHF.R.S32.HI R21, RZ, 0x1f, R21 ;  /* 0x0000001fff157819 */ /* 0x000fe40000011415 */
[----:B------:R-:W-:Y:S02]  /*18ab0*/  SHF.R.S32.HI R13, RZ, 0x1f, R11 ;  /* 0x0000001fff0d7819 */ /* 0x000fe4000001140b */
[----:B------:R-:W-:-:S03]  /*18ac0*/  IADD3.X R9, R21, R10, R15, P0, P1 ;  /* 0x0000000a15097210 */ /* 0x000fc600007e240f */
[C---:B------:R-:W-:Y:S02]  /*18ad0*/  IMAD R13, R6.reuse, R13, R7 ;  /* 0x0000000d060d7224 */ /* 0x040fe400078e0207 */
[----:B------:R-:W-:-:S04]  /*18ae0*/  IMAD.WIDE.U32 R6, R6, R11, R8 ;  /* 0x0000000b06067225 */ /* 0x000fc800078e0008 */
[----:B------:R-:W-:Y:S01]  /*18af0*/  IMAD.IADD R7, R7, 0x1, R13 ;  /* 0x0000000107077824 */ /* 0x000fe200078e020d */
[----:B0-----:R-:W-:-:S04]  /*18b00*/  LEA R4, P0, R6, R4, 0x2 ;  /* 0x0000000406047211 */ /* 0x001fc800078010ff */
[----:B--2---:R-:W-:Y:S01]  /*18b10*/  LEA.HI.X R5, R6, R5, R7, 0x2, P0 ;  /* 0x0000000506057211 */ /* 0x004fe200000f1407 */
[----:B------:R-:W-:-:S05]  /*18b20*/  IMAD.MOV.U32 R7, RZ, RZ, -0x800000 ;  /* 0xff800000ff077424 */ /* 0x000fca00078e00ff */
[----:B------:R0:W-:Y:S03]  /*18b30*/  STG.E desc[UR56][R4.64], R7 ;  /* 0x0000000704007986 */ /* 0x0001e6000c101938 */
.L_x_661:
[----:B------:R-:W-:Y:S05]  /*18b40*/  BSYNC B1 ;  /* 0x0000000000017941 */ /* 0x000fea0003800000 */
.L_x_660:
[----:B------:R-:W-:Y:S05]  /*18b50*/  @P2 BRA `(.L_x_656) ;  /* 0x0000000400a02947 */ /* 0x000fea0003800000 */
[----:B------:R-:W3:Y:S01]  /*18b60*/  LDC R11, c[0x0][0xbe8] ;  /* 0x0002fa00ff0b7b82 */ /* 0x000ee20000000800 */
[----:B------:R-:W-:Y:S01]  /*18b70*/  ULDC.64 UR4, c[0x0][0xaa0] ;  /* 0x0002a80000047ab9 */ /* 0x000fe20000000a00 */
[----:B------:R-:W-:Y:S01]  /*18b80*/  ULDC.64 UR6, c[0x0][0xaf0] ;  /* 0x0002bc0000067ab9 */ /* 0x000fe20000000a00 */
[----:B0-----:R-:W-:Y:S01]  /*18b90*/  IMAD R4, R26, UR4, RZ ;  /* 0x000000041a047c24 */ /* 0x001fe2000f8e02ff */
[----:B------:R-:W-:Y:S01]  /*18ba0*/  BSSY B1, `(.L_x_662) ;  /* 0x0000039000017945 */ /* 0x000fe20003800000 */
[----:B------:R-:W-:Y:S02]  /*18bb0*/  SHF.R.S32.HI R10, RZ, 0x1f, R185 ;  /* 0x0000001fff0a7819 */ /* 0x000fe400000114b9 */
[C---:B------:R-:W-:Y:S01]  /*18bc0*/  IMAD R7, R3.reuse, UR5, R4 ;  /* 0x0000000503077c24 */ /* 0x040fe2000f8e0204 */
[----:B------:R-:W-:Y:S01]  /*18bd0*/  SHF.R.S32.HI R14, RZ, 0x1f, R184 ;  /* 0x0000001fff0e7819 */ /* 0x000fe200000114b8 */
[----:B------:R-:W-:Y:S01]  /*18be0*/  IMAD.WIDE.U32 R4, R3, UR4, RZ ;  /* 0x0000000403047c25 */ /* 0x000fe2000f8e00ff */
[----:B------:R-:W-:Y:S01]  /*18bf0*/  LEA R3, R186, R217, 0x5 ;  /* 0x000000d9ba037211 */ /* 0x000fe200078e28ff */
[----:B------:R-:W-:-:S02]  /*18c00*/  ULDC.64 UR4, c[0x0][0xae8] ;  /* 0x0002ba0000047ab9 */ /* 0x000fc40000000a00 */
[----:B------:R-:W-:Y:S02]  /*18c10*/  IMAD.IADD R5, R5, 0x1, R7 ;  /* 0x0000000105057824 */ /* 0x000fe400078e0207 */
[----:B------:R-:W-:Y:S02]  /*18c20*/  IMAD R9, R192, 0x80, R3 ;  /* 0x00000080c0097824 */ /* 0x000fe400078e0203 */
[----:B------:R-:W-:-:S03]  /*18c30*/  IMAD.WIDE.U32 R4, R162, UR4, R4 ;  /* 0x00000004a2047c25 */ /* 0x000fc6000f8e0004 */
[----:B------:R-:W-:Y:S01]  /*18c40*/  MOV R3, R9 ;  /* 0x0000000900037202 */ /* 0x000fe20000000f00 */
[----:B------:R-:W-:Y:S02]  /*18c50*/  IMAD R7, R216, UR6, RZ ;  /* 0x00000006d8077c24 */ /* 0x000fe4000f8e02ff */
[----:B------:R-:W-:Y:S01]  /*18c60*/  IMAD R5, R162, UR5, R5 ;  /* 0x00000005a2057c24 */ /* 0x000fe2000f8e0205 */
[----:B---3--:R-:W-:Y:S01]  /*18c70*/  ISETP.NE.AND P0, PT, R11, 0x1, PT ;  /* 0x000000010b00780c */ /* 0x008fe20003f05270 */
[C---:B------:R-:W-:Y:S01]  /*18c80*/  IMAD R7, R29.reuse, UR7, R7 ;  /* 0x000000071d077c24 */ /* 0x040fe2000f8e0207 */
[----:B------:R-:W-:Y:S01]  /*18c90*/  ULDC.64 UR4, c[0x0][0xae0] ;  /* 0x0002b80000047ab9 */ /* 0x000fe20000000a00 */
[----:B------:R-:W-:-:S04]  /*18ca0*/  IMAD.WIDE.U32 R4, R29, UR6, R4 ;  /* 0x000000061d047c25 */ /* 0x000fc8000f8e0004 */
[----:B------:R-:W-:-:S06]  /*18cb0*/  IMAD.IADD R5, R5, 0x1, R7 ;  /* 0x0000000105057824 */ /* 0x000fcc00078e0207 */
[----:B------:R-:W0:Y:S08]  /*18cc0*/  @P0 LDC R6, c[0x0][0xbec] ;  /* 0x0002fb00ff060b82 */ /* 0x000e300000000800 */
[----:B------:R-:W3:Y:S01]  /*18cd0*/  @P0 LDC R13, c[0x0][0xbf0] ;  /* 0x0002fc00ff0d0b82 */ /* 0x000ee20000000800 */
[----:B0-----:R-:W-:-:S05]  /*18ce0*/  @P0 IMAD.HI.U32 R6, R9, R6, RZ ;  /* 0x0000000609060227 */ /* 0x001fca00078e00ff */
[----:B---3--:R-:W-:-:S04]  /*18cf0*/  @P0 SHF.R.U32.HI R3, RZ, R13, R6 ;  /* 0x0000000dff030219 */ /* 0x008fc80000011606 */
[--C-:B------:R-:W-:Y:S01]  /*18d00*/  SHF.R.S32.HI R6, RZ, 0x1f, R3.reuse ;  /* 0x0000001fff067819 */ /* 0x100fe20000011403 */
[----:B------:R-:W-:Y:S02]  /*18d10*/  IMAD.MOV R8, RZ, RZ, -R3 ;  /* 0x000000ffff087224 */ /* 0x000fe400078e0a03 */
[----:B------:R-:W-:-:S04]  /*18d20*/  IMAD.WIDE.U32 R4, R3, UR4, R4 ;  /* 0x0000000403047c25 */ /* 0x000fc8000f8e0004 */
[----:B------:R-:W-:Y:S02]  /*18d30*/  IMAD R6, R6, UR4, RZ ;  /* 0x0000000406067c24 */ /* 0x000fe4000f8e02ff */
[----:B------:R-:W-:Y:S02]  /*18d40*/  IMAD R7, R11, R8, R9 ;  /* 0x000000080b077224 */ /* 0x000fe400078e0209 */
[----:B------:R-:W-:Y:S01]  /*18d50*/  IMAD R9, R3, UR5, R6 ;  /* 0x0000000503097c24 */ /* 0x000fe2000f8e0206 */
[----:B------:R-:W-:Y:S01]  /*18d60*/  ULDC.64 UR4, c[0x0][0xad8] ;  /* 0x0002b60000047ab9 */ /* 0x000fe20000000a00 */
[----:B------:R-:W-:Y:S01]  /*18d70*/  IMAD R8, R192, 0x80, R217 ;  /* 0x00000080c0087824 */ /* 0x000fe200078e02d9 */
[----:B------:R-:W-:Y:S01]  /*18d80*/  SHF.R.S32.HI R3, RZ, 0x1f, R7 ;  /* 0x0000001fff037819 */ /* 0x000fe20000011407 */
[----:B------:R-:W-:Y:S01]  /*18d90*/  IMAD R11, R0, R11, RZ ;  /* 0x0000000b000b7224 */ /* 0x000fe200078e02ff */
[----:B------:R-:W-:Y:S01]  /*18da0*/  IADD3 R5, R5, R9, RZ ;  /* 0x0000000905057210 */ /* 0x000fe20007ffe0ff */
[----:B------:R-:W-:-:S02]  /*18db0*/  VIADD R0, R8, 0x20 ;  /* 0x0000002008007836 */ /* 0x000fc40000000000 */
[----:B------:R-:W-:Y:S01]  /*18dc0*/  IMAD R6, R3, UR4, RZ ;  /* 0x0000000403067c24 */ /* 0x000fe2000f8e02ff */
[-C--:B------:R-:W-:Y:S01]  /*18dd0*/  ISETP.GE.AND P2, PT, R8, R11.reuse, PT ;  /* 0x0000000b0800720c */ /* 0x080fe20003f46270 */
[C---:B------:R-:W-:Y:S01]  /*18de0*/  IMAD.WIDE.U32 R4, R7.reuse, UR4, R4 ;  /* 0x0000000407047c25 */ /* 0x040fe2000f8e0004 */
[-C--:B------:R-:W-:Y:S02]  /*18df0*/  ISETP.GE.AND P1, PT, R0, R11.reuse, PT ;  /* 0x0000000b0000720c */ /* 0x080fe40003f26270 */
[----:B------:R-:W-:Y:S01]  /*18e00*/  IADD3 R0, R8, 0x40, RZ ;  /* 0x0000004008007810 */ /* 0x000fe20007ffe0ff */
[----:B------:R-:W-:Y:S01]  /*18e10*/  IMAD R3, R7, UR5, R6 ;  /* 0x0000000507037c24 */ /* 0x000fe2000f8e0206 */
[----:B------:R-:W-:Y:S02]  /*18e20*/  ULDC.64 UR4, c[0x0][0xa80] ;  /* 0x0002a00000047ab9 */ /* 0x000fe40000000a00 */
[----:B------:R-:W-:Y:S01]  /*18e30*/  LEA R6, P3, R4, UR4, 0x1 ;  /* 0x0000000404067c11 */ /* 0x000fe2000f8608ff */
[----:B------:R-:W-:Y:S01]  /*18e40*/  IMAD.IADD R3, R5, 0x1, R3 ;  /* 0x0000000105037824 */ /* 0x000fe200078e0203 */
[----:B------:R-:W-:-:S04]  /*18e50*/  ISETP.GE.AND P0, PT, R0, R11, PT ;  /* 0x0000000b0000720c */ /* 0x000fc80003f06270 */
[----:B------:R-:W-:Y:S02]  /*18e60*/  LEA.HI.X R3, R4, UR5, R3, 0x1, P3 ;  /* 0x0000000504037c11 */ /* 0x000fe400098f0c03 */
[----:B------:R0:W3:Y:S04]  /*18e70*/  SHFL.IDX PT, R4, R6, RZ, 0x181f ;  /* 0x00181fff06047589 */ /* 0x0000e800000e0000 */
[----:B------:R0:W4:Y:S01]  /*18e80*/  SHFL.IDX PT, R0, R3, RZ, 0x181f ;  /* 0x00181fff03007589 */ /* 0x00012200000e0000 */
        /* <DEDUP_REMOVED lines=8> */
[----:B------:R3:W-:Y:S04]  /*18f10*/  @!P4 ST.E.128 desc[UR56][R12.64], RZ ;  /* 0x000000ff0c00c985 */ /* 0x0007e8000c101d38 */
[----:B------:R3:W-:Y:S02]  /*18f20*/  @!P5 ST.E.128 desc[UR56][R4.64], RZ ;  /* 0x000000ff0400d985 */ /* 0x0007e4000c101d38 */
.L_x_663:
[----:B------:R-:W-:Y:S05]  /*18f30*/  BSYNC B1 ;  /* 0x0000000000017941 */ /* 0x000fea0003800000 */
.L_x_662:
        /* <DEDUP_REMOVED lines=11> */
[----:B------:R0:W-:Y:S04]  /*18ff0*/  @!P3 ST.E.128 desc[UR56][R12.64], RZ ;  /* 0x000000ff0c00b985 */ /* 0x0001e8000c101d38 */
[----:B------:R0:W-:Y:S02]  /*19000*/  @!P4 ST.E.128 desc[UR56][R4.64], RZ ;  /* 0x000000ff0400c985 */ /* 0x0001e4000c101d38 */
.L_x_665:
[----:B------:R-:W-:Y:S05]  /*19010*/  BSYNC B1 ;  /* 0x0000000000017941 */ /* 0x000fea0003800000 */
.L_x_664:
[----:B0-----:R0:W0:Y:S01]  /*19020*/  SHFL.IDX PT, R0, R3, 0x2, 0x181f ;  /* 0x00581f0003007f89 */ /* 0x00102200000e0000 */
[----:B------:R-:W-:Y:S03]  /*19030*/  BSSY B1, `(.L_x_666) ;  /* 0x000000c000017945 */ /* 0x000fe60003800000 */
[----:B---3--:R3:W0:Y:S01]  /*19040*/  SHFL.IDX PT, R4, R6, 0x2, 0x181f ;  /* 0x00581f0006047f89 */ /* 0x00862200000e0000 */
[----:B------:R-:W-:Y:S05]  /*19050*/  @P0 BRA `(.L_x_667) ;  /* 0x0000000000240947 */ /* 0x000fea0003800000 */
[----:B------:R-:W-:Y:S02]  /*19060*/  ULDC UR4, c[0x0][0xac8] ;  /* 0x0002b20000047ab9 */ /* 0x000fe40000000800 */
[----:B------:R-:W-:Y:S02]  /*19070*/  ISETP.GE.AND P2, PT, R184, UR4, PT ;  /* 0x00000004b8007c0c */ /* 0x000fe4000bf46270 */
[----:B------:R-:W-:-:S11]  /*19080*/  ISETP.GE.AND P3, PT, R185, UR4, PT ;  /* 0x00000004b9007c0c */ /* 0x000fd6000bf66270 */
[CC--:B0-----:R-:W-:Y:S02]  /*19090*/  @!P2 LEA R12, P0, R184.reuse, R4.reuse, 0x1 ;  /* 0x00000004b80ca211 */ /* 0x0c1fe400078008ff */
[C---:B------:R-:W-:Y:S02]  /*190a0*/  @!P3 LEA R4, P1, R185.reuse, R4, 0x1 ;  /* 0x00000004b904b211 */ /* 0x040fe400078208ff */
[-C--:B------:R-:W-:Y:S02]  /*190b0*/  @!P2 LEA.HI.X R13, R184, R0.reuse, R14, 0x1, P0 ;  /* 0x00000000b80da211 */ /* 0x080fe400000f0c0e */
[----:B------:R-:W-:-:S03]  /*190c0*/  @!P3 LEA.HI.X R5, R185, R0, R10, 0x1, P1 ;  /* 0x00000000b905b211 */ /* 0x000fc600008f0c0a */
[----:B------:R0:W-:Y:S04]  /*190d0*/  @!P2 ST.E.128 desc[UR56][R12.64], RZ ;  /* 0x000000ff0c00a985 */ /* 0x0001e8000c101d38 */
[----:B------:R0:W-:Y:S02]  /*190e0*/  @!P3 ST.E.128 desc[UR56][R4.64], RZ ;  /* 0x000000ff0400b985 */ /* 0x0001e4000c101d38 */
.L_x_667:
[----:B------:R-:W-:Y:S05]  /*190f0*/  BSYNC B1 ;  /* 0x0000000000017941 */ /* 0x000fea0003800000 */
.L_x_666:
[----:B0-----:R-:W-:Y:S01]  /*19100*/  VIADD R0, R8, 0x60 ;  /* 0x0000006008007836 */ /* 0x001fe20000000000 */
[----:B----4-:R-:W4:Y:S04]  /*19110*/  SHFL.IDX PT, R3, R3, 0x3, 0x181f ;  /* 0x00781f0003037f89 */ /* 0x010f2800000e0000 */
[----:B------:R-:W-:Y:S01]  /*19120*/  ISETP.GE.AND P0, PT, R0, R11, PT ;  /* 0x0000000b0000720c */ /* 0x000fe20003f06270 */
[----:B------:R0:W0:-:S12]  /*19130*/  SHFL.IDX PT, R4, R6, 0x3, 0x181f ;  /* 0x00781f0006047f89 */ /* 0x00001800000e0000 */
[----:B------:R-:W-:Y:S05]  /*19140*/  @P0 BRA `(.L_x_656) ;  /* 0x0000000000240947 */ /* 0x000fea0003800000 */
[----:B------:R-:W-:Y:S02]  /*19150*/  ULDC UR4, c[0x0][0xac8] ;  /* 0x0002b20000047ab9 */ /* 0x000fe40000000800 */
[----:B------:R-:W-:Y:S02]  /*19160*/  ISETP.GE.AND P2, PT, R184, UR4, PT ;  /* 0x00000004b8007c0c */ /* 0x000fe4000bf46270 */
[----:B------:R-:W-:-:S11]  /*19170*/  ISETP.GE.AND P3, PT, R185, UR4, PT ;  /* 0x00000004b9007c0c */ /* 0x000fd6000bf66270 */
[CC--:B0--3--:R-:W-:Y:S02]  /*19180*/  @!P2 LEA R6, P0, R184.reuse, R4.reuse, 0x1 ;  /* 0x00000004b806a211 */ /* 0x0c9fe400078008ff */
[C---:B------:R-:W-:Y:S02]  /*19190*/  @!P3 LEA R4, P1, R185.reuse, R4, 0x1 ;  /* 0x00000004b904b211 */ /* 0x040fe400078208ff */
[-C--:B----4-:R-:W-:Y:S02]  /*191a0*/  @!P2 LEA.HI.X R7, R184, R3.reuse, R14, 0x1, P0 ;  /* 0x00000003b807a211 */ /* 0x090fe400000f0c0e */
[----:B------:R-:W-:-:S03]  /*191b0*/  @!P3 LEA.HI.X R5, R185, R3, R10, 0x1, P1 ;  /* 0x00000003b905b211 */ /* 0x000fc600008f0c0a */
[----:B------:R0:W-:Y:S04]  /*191c0*/  @!P2 ST.E.128 desc[UR56][R6.64], RZ ;  /* 0x000000ff0600a985 */ /* 0x0001e8000c101d38 */
[----:B------:R0:W-:Y:S02]  /*191d0*/  @!P3 ST.E.128 desc[UR56][R4.64], RZ ;  /* 0x000000ff0400b985 */ /* 0x0001e4000c101d38 */
.L_x_656:
[----:B------:R-:W-:Y:S05]  /*191e0*/  BSYNC B0 ;  /* 0x0000000000007941 */ /* 0x000fea0003800000 */
.L_x_646:
[----:B------:R-:W-:Y:S02]  /*191f0*/  ULDC UR4, c[0x0][0xc3c] ;  /* 0x00030f0000047ab9 */ /* 0x000fe40000000800 */
[----:B--2---:R-:W-:-:S13]  /*19200*/  ISETP.GE.AND P0, PT, R147, UR4, PT ;  /* 0x0000000493007c0c */ /* 0x004fda000bf06270 */
[----:B------:R-:W-:Y:S05]  /*19210*/  @!P0 BRA `(.L_x_668) ;  /* 0xfffffe8000cc8947 */ /* 0x000fea000383ffff */
[----:B------:R-:W-:Y:S05]  /*19220*/  BRA `(.L_x_446) ;  /* 0x0000007000487947 */ /* 0x000fea0003800000 */
.L_x_444:
[----:B------:R-:W-:-:S08]  /*19230*/  NOP ;  /* 0x0000000000007918 */ /* 0x000fd00000000000 */
[----:B------:R-:W0:-:S00]  /*19240*/  USETMAXREG.DEALLOC.CTAPOOL 0x28 ;  /* 0x00000028000079c8 */ /* 0x000e0000080e0500 */
[----:B0-----:R-:W2:Y:S01]  /*19250*/  LDL.LU R3, [R1+0x38] ;  /* 0x0000380001037983 */ /* 0x001ea20000300800 */
[----:B------:R-:W-:Y:S02]  /*19260*/  LOP3.LUT R2, R2, 0x3, RZ, 0xc0, !PT ;  /* 0x0000000302027812 */ /* 0x000fe400078ec0ff */
[----:B------:R-:W-:-:S04]  /*19270*/  MOV R6, RZ ;  /* 0x000000ff00067202 */ /* 0x000fc80000000f00 */
[----:B------:R-:W0:Y:S02]  /*19280*/  SHFL.IDX PT, R2, R2, RZ, 0x1f ;  /* 0x00001fff02027589 */ /* 0x000e2400000e0000 */
[----:B0-----:R-:W-:Y:S02]  /*19290*/  ISETP.NE.AND P0, PT, R2, RZ, PT ;  /* 0x000000ff0200720c */ /* 0x001fe40003f05270 */
[----:B--2---:R-:W-:-:S11]  /*192a0*/  LOP3.LUT R3, R3, 0xffffffdf, RZ, 0xc0, !PT ;  /* 0xffffffdf03037812 */ /* 0x004fd600078ec0ff */
[----:B------:R-:W-:-:S05]  /*192b0*/  @P0 LOP3.LUT R3, R3, 0x20, RZ, 0xfc, !PT ;  /* 0x0000002003030812 */ /* 0x000fca00078efcff */
[----:B------:R0:W-:Y:S01]  /*192c0*/  STL [R1+0x38], R3 ;  /* 0x0000380301007387 */ /* 0x0001e20000100800 */
[----:B------:R-:W-:Y:S05]  /*192d0*/  @!P0 BRA `(.L_x_669) ;  /* 0x00000000001c8947 */ /* 0x000fea0003800000 */
[----:B------:R-:W1:Y:S08]  /*192e0*/  S2UR UR5, SR_CgaCtaId ;  /* 0x00000000000579c3 */ /* 0x000e700000008800 */
[----:B------:R-:W-:Y:S06]  /*192f0*/  BAR.SYNC.DEFER_BLOCKING 0x5, 0x180 ;  /* 0x0146000000007b1d */ /* 0x000fec0000010000 */
[----:B------:R-:W-:-:S02]  /*19300*/  UMOV UR4, 0x400 ;  /* 0x0000040000047882 */ /* 0x000fc40000000000 */
[----:B-1----:R-:W-:-:S09]  /*19310*/  ULEA UR4, UR5, UR4, 0x18 ;  /* 0x0000000405047291 */ /* 0x002fd2000f8ec03f */
[----:B------:R-:W1:Y:S01]  /*19320*/  LDS.128 R16, [UR4+0x2a8d0] ;  /* 0x02a8d004ff107984 */ /* 0x000e620008000c00 */
[----:B------:R-:W-:Y:S06]  /*19330*/  BAR.ARV 0x4, 0x180 ;  /* 0x0106000000007b1d */ /* 0x000fec0000002000 */
[----:B------:R-:W-:Y:S05]  /*19340*/  BRA `(.L_x_670) ;  /* 0x0000000800947947 */ /* 0x000fea0003800000 */
.L_x_669:
[----:B------:R-:W-:Y:S01]  /*19350*/  LOP3.LUT R7, R0, 0x1f, RZ, 0xc0, !PT ;  /* 0x0000001f00077812 */ /* 0x000fe200078ec0ff */
[----:B------:R-:W-:Y:S01]  /*19360*/  ULDC UR4, c[0x0][0xc3c] ;  /* 0x00030f0000047ab9 */ /* 0x000fe20000000800 */
[----:B------:R-:W-:Y:S01]  /*19370*/  IMAD.MOV.U32 R9, RZ, RZ, RZ ;  /* 0x000000ffff097224 */ /* 0x000fe200078e00ff */
[----:B------:R-:W1:Y:S01]  /*19380*/  S2UR UR6, SR_CTAID.X ;  /* 0x00000000000679c3 */ /* 0x000e620000002500 */
[----:B------:R-:W-:Y:S01]  /*19390*/  ISETP.NE.AND P0, PT, R7, 0x1f, PT ;  /* 0x0000001f0700780c */ /* 0x000fe20003f05270 */
[----:B------:R-:W-:-:S03]  /*193a0*/  ULDC UR5, c[0x0][0xc38] ;  /* 0x00030e0000057ab9 */ /* 0x000fc60000000800 */
[----:B------:R-:W-:-:S13]  /*193b0*/  ISETP.GE.OR P1, PT, R7, UR4, !P0 ;  /* 0x0000000407007c0c */ /* 0x000fda000c726670 */
[----:B------:R-:W2:Y:S08]  /*193c0*/  @!P1 LDC.64 R4, c[0x0][0xc80] ;  /* 0x00032000ff049b82 */ /* 0x000eb00000000a00 */
[----:B0-----:R-:W0:Y:S01]  /*193d0*/  @!P1 LDC.64 R2, c[0x0][0xc78] ;  /* 0x00031e00ff029b82 */ /* 0x001e220000000a00 */
[----:B--2---:R-:W-:-:S05]  /*193e0*/  @!P1 IMAD.WIDE.U32 R4, R7, 0x4, R4 ;  /* 0x0000000407049825 */ /* 0x004fca00078e0004 */
[----:B------:R-:W2:Y:S01]  /*193f0*/  @!P1 LDG.E R6, desc[UR56][R4.64] ;  /* 0x0000003804069981 */ /* 0x000ea2000c1e1900 */
[----:B0-----:R-:W-:-:S05]  /*19400*/  @!P1 IMAD.WIDE.U32 R2, R7, 0x4, R2 ;  /* 0x0000000407029825 */ /* 0x001fca00078e0002 */
[----:B------:R-:W2:Y:S01]  /*19410*/  @!P1 LDG.E R9, desc[UR56][R2.64] ;  /* 0x0000003802099981 */ /* 0x000ea2000c1e1900 */
[C---:B------:R-:W-:Y:S02]  /*19420*/  ISETP.NE.AND P1, PT, R7.reuse, RZ, PT ;  /* 0x000000ff0700720c */ /* 0x040fe40003f25270 */
[C---:B------:R-:W-:Y:S02]  /*19430*/  ISETP.GE.U32.AND P2, PT, R7.reuse, 0x2, PT ;  /* 0x000000020700780c */ /* 0x040fe40003f46070 */
[C---:B------:R-:W-:Y:S02]  /*19440*/  ISETP.GE.U32.AND P3, PT, R7.reuse, 0x4, PT ;  /* 0x000000040700780c */ /* 0x040fe40003f66070 */
[C---:B------:R-:W-:Y:S02]  /*19450*/  ISETP.GE.U32.AND P4, PT, R7.reuse, 0x8, PT ;  /* 0x000000080700780c */ /* 0x040fe40003f86070 */
[----:B------:R-:W-:Y:S01]  /*19460*/  ISETP.GE.U32.AND P5, PT, R7, 0x10, PT ;  /* 0x000000100700780c */ /* 0x000fe20003fa6070 */
[----:B------:R-:W-:Y:S01]  /*19470*/  UMOV UR4, URZ ;  /* 0x0000003f00047c82 */ /* 0x000fe20008000000 */
[----:B--2---:R-:W-:-:S05]  /*19480*/  IMAD R8, R6, R9, RZ ;  /* 0x0000000906087224 */ /* 0x004fca00078e02ff */
        /* <DEDUP_REMOVED lines=23> */
.L_x_673:
[----:B------:R-:W0:Y:S01]  /*19600*/  LDC R2, c[0x0][0xc3c] ;  /* 0x00030f00ff027b82 */ /* 0x000e220000000800 */
[----:B------:R-:W-:Y:S01]  /*19610*/  UIADD3 UR4, UR4, 0x1f, URZ ;  /* 0x0000001f04047890 */ /* 0x000fe2000fffe03f */
[----:B------:R-:W-:Y:S02]  /*19620*/  ULDC UR7, c[0x0][0xc3c] ;  /* 0x00030f0000077ab9 */ /* 0x000fe40000000800 */
[----:B------:R-:W-:-:S03]  /*19630*/  MOV R19, UR7 ;  /* 0x0000000700137c02 */ /* 0x000fc60008000f00 */
[----:B0-----:R-:W-:-:S13]  /*19640*/  ISETP.LE.AND P6, PT, R2, UR4, PT ;  /* 0x0000000402007c0c */ /* 0x001fda000bfc3270 */
[----:B------:R-:W-:Y:S05]  /*19650*/  @P6 BRA `(.L_x_672) ;  /* 0x0000000400ac6947 */ /* 0x000fea0003800000 */
[----:B------:R-:W-:Y:S02]  /*19660*/  VIADD R9, R7, UR4 ;  /* 0x0000000407097c36 */ /* 0x000fe40008000000 */
[----:B------:R-:W-:-:S03]  /*19670*/  IMAD.MOV.U32 R6, RZ, RZ, RZ ;  /* 0x000000ffff067224 */ /* 0x000fc600078e00ff */
[----:B------:R-:W-:-:S13]  /*19680*/  ISETP.GE.OR P6, PT, R9, R2, !P0 ;  /* 0x000000020900720c */ /* 0x000fda00047c6670 */
[----:B------:R-:W0:Y:S08]  /*19690*/  @!P6 LDC.64 R4, c[0x0][0xc80] ;  /* 0x00032000ff04eb82 */ /* 0x000e300000000a00 */
[----:B------:R-:W1:Y:S01]  /*196a0*/  @!P6 LDC.64 R2, c[0x0][0xc78] ;  /* 0x00031e00ff02eb82 */ /* 0x000e620000000a00 */
[----:B0-----:R-:W-:-:S05]  /*196b0*/  @!P6 IMAD.WIDE R4, R9, 0x4, R4 ;  /* 0x000000040904e825 */ /* 0x001fca00078e0204 */
[----:B------:R-:W2:Y:S01]  /*196c0*/  @!P6 LDG.E R6, desc[UR56][R4.64] ;  /* 0x000000380406e981 */ /* 0x000ea2000c1e1900 */
[----:B-1----:R-:W-:Y:S01]  /*196d0*/  @!P6 IMAD.WIDE R2, R9, 0x4, R2 ;  /* 0x000000040902e825 */ /* 0x002fe200078e0202 */
[----:B------:R-:W-:-:S06]  /*196e0*/  MOV R9, RZ ;  /* 0x000000ff00097202 */ /* 0x000fcc0000000f00 */
        /* <DEDUP_REMOVED lines=19> */
[----:B------:R-:W-:-:S04]  /*19820*/  IADD3 R8, R3, R8, RZ ;  /* 0x0000000803087210 */ /* 0x000fc80007ffe0ff */
[----:B------:R-:W-:-:S13]  /*19830*/  ISETP.GT.AND P6, PT, R8, UR6, PT ;  /* 0x0000000608007c0c */ /* 0x000fda000bfc4270 */
[----:B------:R-:W-:Y:S05]  /*19840*/  @!P6 BRA `(.L_x_673) ;  /* 0xfffffffc006ce947 */ /* 0x000fea000383ffff */
.L_x_671:
        /* <DEDUP_REMOVED lines=18> */
.L_x_674:
[----:B-1----:R-:W-:Y:S01]  /*19970*/  IMAD R16, R16, UR5, R11 ;  /* 0x0000000510107c24 */ /* 0x002fe2000f8e020b */
[----:B------:R-:W-:Y:S01]  /*19980*/  MOV R11, R12 ;  /* 0x0000000c000b7202 */ /* 0x000fe20000000f00 */
[----:B------:R-:W-:Y:S01]  /*19990*/  IMAD.MOV.U32 R2, RZ, RZ, RZ ;  /* 0x000000ffff027224 */ /* 0x000fe200078e00ff */
[----:B------:R-:W-:Y:S01]  /*199a0*/  IABS R12, R6 ;  /* 0x00000006000c7213 */ /* 0x000fe20000000000 */
[----:B------:R-:W-:Y:S01]  /*199b0*/  VIADD R19, R19, UR4 ;  /* 0x0000000413137c36 */ /* 0x000fe20008000000 */
[----:B------:R-:W-:Y:S01]  /*199c0*/  IADD3 R17, -R16, UR6, RZ ;  /* 0x0000000610117c10 */ /* 0x000fe2000fffe1ff */
[----:B------:R-:W-:Y:S01]  /*199d0*/  IMAD R11, R11, R4, RZ ;  /* 0x000000040b0b7224 */ /* 0x000fe200078e02ff */
[----:B0-----:R-:W-:Y:S01]  /*199e0*/  IABS R5, R9 ;  /* 0x0000000900057213 */ /* 0x001fe20000000000 */
[----:B------:R-:W-:Y:S01]  /*199f0*/  IMAD.MOV R12, RZ, RZ, -R12 ;  /* 0x000000ffff0c7224 */ /* 0x000fe200078e0a0c */
[----:B------:R-:W-:Y:S01]  /*19a00*/  IABS R10, R17 ;  /* 0x00000011000a7213 */ /* 0x000fe20000000000 */
[----:B------:R-:W-:Y:S01]  /*19a10*/  IMAD.HI.U32 R2, R3, R11, R2 ;  /* 0x0000000b03027227 */ /* 0x000fe200078e0002 */
[----:B------:R-:W0:Y:S02]  /*19a20*/  I2F.RP R8, R5 ;  /* 0x0000000500087306 */ /* 0x000e240000209400 */
[----:B------:R-:W-:Y:S01]  /*19a30*/  MOV R3, R10 ;  /* 0x0000000a00037202 */ /* 0x000fe20000000f00 */
[----:B------:R-:W-:-:S04]  /*19a40*/  IMAD.MOV.U32 R10, RZ, RZ, R12 ;  /* 0x000000ffff0a7224 */ /* 0x000fc800078e000c */
[----:B------:R-:W-:-:S04]  /*19a50*/  IMAD.HI.U32 R2, R2, R3, RZ ;  /* 0x0000000302027227 */ /* 0x000fc800078e00ff */
[----:B------:R-:W-:Y:S01]  /*19a60*/  IMAD R3, R2, R10, R3 ;  /* 0x0000000a02037224 */ /* 0x000fe200078e0203 */
[----:B0-----:R-:W0:Y:S04]  /*19a70*/  MUFU.RCP R8, R8 ;  /* 0x0000000800087308 */ /* 0x001e280000001000 */
[----:B------:R-:W-:-:S13]  /*19a80*/  ISETP.GT.U32.AND P1, PT, R4, R3, PT ;  /* 0x000000030400720c */ /* 0x000fda0003f24070 */
[----:B------:R-:W-:Y:S02]  /*19a90*/  @!P1 IMAD.IADD R3, R3, 0x1, -R4 ;  /* 0x0000000103039824 */ /* 0x000fe400078e0a04 */
[----:B------:R-:W-:Y:S01]  /*19aa0*/  @!P1 VIADD R2, R2, 0x1 ;  /* 0x0000000102029836 */ /* 0x000fe20000000000 */
[----:B0-----:R-:W-:Y:S02]  /*19ab0*/  IADD3 R10, R8, 0xffffffe, RZ ;  /* 0x0ffffffe080a7810 */ /* 0x001fe40007ffe0ff */
[----:B------:R-:W-:Y:S02]  /*19ac0*/  ISETP.GE.U32.AND P0, PT, R3, R4, PT ;  /* 0x000000040300720c */ /* 0x000fe40003f06070 */
[----:B------:R-:W-:Y:S01]  /*19ad0*/  LOP3.LUT R4, R17, R6, RZ, 0x3c, !PT ;  /* 0x0000000611047212 */ /* 0x000fe200078e3cff */
[----:B------:R0:W1:Y:S01]  /*19ae0*/  F2I.FTZ.U32.TRUNC.NTZ R3, R10 ;  /* 0x0000000a00037305 */ /* 0x000062000021f000 */
[----:B------:R-:W-:Y:S02]  /*19af0*/  ISETP.NE.AND P1, PT, R6, RZ, PT ;  /* 0x000000ff0600720c */ /* 0x000fe40003f25270 */
[----:B------:R-:W-:-:S02]  /*19b00*/  ISETP.GE.AND P2, PT, R4, RZ, PT ;  /* 0x000000ff0400720c */ /* 0x000fc40003f46270 */
[----:B0-----:R-:W-:-:S05]  /*19b10*/  IABS R10, R9 ;  /* 0x00000009000a7213 */ /* 0x001fca0000000000 */
[----:B------:R-:W-:Y:S01]  /*19b20*/  @P0 VIADD R2, R2, 0x1 ;  /* 0x0000000102020836 */ /* 0x000fe20000000000 */
[----:B------:R-:W-:-:S04]  /*19b30*/  IADD3 R10, RZ, -R10, RZ ;  /* 0x8000000aff0a7210 */ /* 0x000fc80007ffe0ff */
        /* <DEDUP_REMOVED lines=9> */
[----:B------:R-:W-:Y:S01]  /*19bd0*/  IMAD.MOV.U32 R3, RZ, RZ, R4 ;  /* 0x000000ffff037224 */ /* 0x000fe200078e0004 */
[----:B------:R-:W-:Y:S01]  /*19be0*/  MOV R4, R10 ;  /* 0x0000000a00047202 */ /* 0x000fe20000000f00 */
[----:B------:R-:W-:Y:S02]  /*19bf0*/  IMAD.IADD R17, R17, 0x1, -R6 ;  /* 0x0000000111117824 */ /* 0x000fe400078e0a06 */
[----:B------:R-:W-:-:S04]  /*19c00*/  IMAD.HI.U32 R2, R2, R3, RZ ;  /* 0x0000000302027227 */ /* 0x000fc800078e00ff */
[----:B------:R-:W-:Y:S01]  /*19c10*/  IMAD R4, R2, R4, R3 ;  /* 0x0000000402047224 */ /* 0x000fe200078e0203 */
[----:B------:R-:W-:-:S04]  /*19c20*/  LOP3.LUT R3, R8, R9, RZ, 0x3c, !PT ;  /* 0x0000000908037212 */ /* 0x000fc800078e3cff */
[----:B------:R-:W-:Y:S02]  /*19c30*/  ISETP.GT.U32.AND P1, PT, R5, R4, PT ;  /* 0x000000040500720c */ /* 0x000fe40003f24070 */
[----:B------:R-:W-:-:S11]  /*19c40*/  ISETP.GE.AND P2, PT, R3, RZ, PT ;  /* 0x000000ff0300720c */ /* 0x000fd60003f46270 */
[----:B------:R-:W-:Y:S02]  /*19c50*/  @!P1 IMAD.IADD R4, R4, 0x1, -R5 ;  /* 0x0000000104049824 */ /* 0x000fe400078e0a05 */
[----:B------:R-:W-:Y:S01]  /*19c60*/  @!P1 VIADD R2, R2, 0x1 ;  /* 0x0000000102029836 */ /* 0x000fe20000000000 */
[----:B------:R-:W-:Y:S02]  /*19c70*/  ISETP.NE.AND P1, PT, R9, RZ, PT ;  /* 0x000000ff0900720c */ /* 0x000fe40003f25270 */
[----:B------:R-:W-:-:S13]  /*19c80*/  ISETP.GE.U32.AND P0, PT, R4, R5, PT ;  /* 0x000000050400720c */ /* 0x000fda0003f06070 */
[----:B------:R-:W-:-:S05]  /*19c90*/  @P0 IADD3 R2, R2, 0x1, RZ ;  /* 0x0000000102020810 */ /* 0x000fca0007ffe0ff */
[----:B------:R-:W-:Y:S01]  /*19ca0*/  @!P2 IMAD.MOV R2, RZ, RZ, -R2 ;  /* 0x000000ffff02a224 */ /* 0x000fe200078e0a02 */
[----:B------:R-:W-:-:S05]  /*19cb0*/  @!P1 LOP3.LUT R2, RZ, R9, RZ, 0x33, !PT ;  /* 0x00000009ff029212 */ /* 0x000fca00078e33ff */
[----:B------:R-:W-:-:S04]  /*19cc0*/  IMAD.MOV R18, RZ, RZ, -R2 ;  /* 0x000000ffff127224 */ /* 0x000fc800078e0a02 */
[C---:B------:R-:W-:Y:S01]  /*19cd0*/  IMAD R18, R9.reuse, R18, R8 ;  /* 0x0000001209127224 */ /* 0x040fe200078e0208 */
[----:B------:R-:W-:-:S04]  /*19ce0*/  LEA R9, R9, R2, 0x18 ;  /* 0x0000000209097211 */ /* 0x000fc800078ec0ff */
[----:B------:R-:W-:Y:S01]  /*19cf0*/  LEA R18, R18, R9, 0x10 ;  /* 0x0000000912127211 */ /* 0x000fe200078e80ff */
[----:B------:R-:W-:Y:S06]  /*19d00*/  BRA `(.L_x_675) ;  /* 0x00000000000c7947 */ /* 0x000fec0003800000 */
.L_x_672:
[----:B------:R-:W-:Y:S01]  /*19d10*/  IMAD.MOV.U32 R17, RZ, RZ, RZ ;  /* 0x000000ffff117224 */ /* 0x000fe200078e00ff */
[----:B------:R-:W-:Y:S01]  /*19d20*/  MOV R18, RZ ;  /* 0x000000ff00127202 */ /* 0x000fe20000000f00 */
[----:B------:R-:W-:-:S07]  /*19d30*/  IMAD.U32 R16, RZ, RZ, UR6 ;  /* 0x00000006ff107e24 */ /* 0x000fce000f8e00ff */
.L_x_675:
[----:B------:R-:W-:-:S13]  /*19d40*/  ISETP.NE.AND P0, PT, R7, RZ, PT ;  /* 0x000000ff0700720c */ /* 0x000fda0003f05270 */
[----:B------:R-:W0:Y:S01]  /*19d50*/  @!P0 S2R R3, SR_CgaCtaId ;  /* 0x0000000000038919 */ /* 0x000e220000008800 */
[----:B------:R-:W-:-:S04]  /*19d60*/  @!P0 MOV R2, 0x400 ;  /* 0x0000040000028802 */ /* 0x000fc80000000f00 */
[----:B0-----:R-:W-:-:S05]  /*19d70*/  @!P0 LEA R2, R3, R2, 0x18 ;  /* 0x0000000203028211 */ /* 0x001fca00078ec0ff */
[----:B------:R0:W-:Y:S01]  /*19d80*/  @!P0 STS.128 [R2+0x2a8d0], R16 ;  /* 0x02a8d01002008388 */ /* 0x0001e20000000c00 */
[----:B------:R-:W-:Y:S06]  /*19d90*/  BAR.ARV 0x5, 0x180 ;  /* 0x0146000000007b1d */ /* 0x000fec0000002000 */
.L_x_670:
[----:B------:R2:W-:Y:S01]  /*19da0*/  STL [R1+0x20], RZ ;  /* 0x000020ff01007387 */ /* 0x0005e20000100800 */
[----:B------:R-:W-:Y:S01]  /*19db0*/  ULDC UR4, c[0x0][0xc3c] ;  /* 0x00030f0000047ab9 */ /* 0x000fe20000000800 */
[----:B------:R-:W-:Y:S01]  /*19dc0*/  IMAD.MOV.U32 R28, RZ, RZ, 0x1 ;  /* 0x00000001ff1c7424 */ /* 0x000fe200078e00ff */
[----:B-1----:R-:W-:Y:S01]  /*19dd0*/  ISETP.GE.AND P0, PT, R19, UR4, PT ;  /* 0x0000000413007c0c */ /* 0x002fe2000bf06270 */
[----:B------:R-:W-:-:S12]  /*19de0*/  IMAD.MOV.U32 R27, RZ, RZ, RZ ;  /* 0x000000ffff1b7224 */ /* 0x000fd800078e00ff */
[----:B--2---:R-:W-:Y:S05]  /*19df0*/  @P0 BRA `(.L_x_676) ;  /* 0x0000006000780947 */ /* 0x004fea0003800000 */
[----:B------:R-:W1:Y:S01]  /*19e00*/  S2UR UR5, SR_CgaCtaId ;  /* 0x00000000000579c3 */ /* 0x000e620000008800 */
[----:B------:R2:W-:Y:S01]  /*19e10*/  STL [R1+0x20], RZ ;  /* 0x000020ff01007387 */ /* 0x0005e20000100800 */
[C---:B0-----:R-:W-:Y:S01]  /*19e20*/  SHF.L.U32 R2, R0.reuse, 0x3, RZ ;  /* 0x0000000300027819 */ /* 0x041fe200000006ff */
[----:B------:R-:W-:Y:S01]  /*19e30*/  UMOV UR4, 0x400 ;  /* 0x0000040000047882 */ /* 0x000fe20000000000 */
[----:B------:R-:W-:Y:S01]  /*19e40*/  LOP3.LUT R5, R0, 0x7f, RZ, 0xc0, !PT ;  /* 0x0000007f00057812 */ /* 0x000fe200078ec0ff */
[----:B------:R-:W-:Y:S01]  /*19e50*/  BSSY B8, `(.L_x_676) ;  /* 0x0000618000087945 */ /* 0x000fe20003800000 */
[C---:B------:R-:W-:Y:S01]  /*19e60*/  LOP3.LUT R3, R2.reuse, 0x1f8, RZ, 0xc0, !PT ;  /* 0x000001f802037812 */ /* 0x040fe200078ec0ff */
[----:B------:R-:W-:Y:S01]  /*19e70*/  IMAD.MOV.U32 R25, RZ, RZ, RZ ;  /* 0x000000ffff197224 */ /* 0x000fe200078e00ff */
[----:B------:R-:W-:Y:S01]  /*19e80*/  LOP3.LUT R2, R2, 0x38, RZ, 0xc0, !PT ;  /* 0x0000003802027812 */ /* 0x000fe200078ec0ff */
[----:B------:R-:W-:Y:S01]  /*19e90*/  IMAD.SHL.U32 R33, R5, 0x8, RZ ;  /* 0x0000000805217824 */ /* 0x000fe200078e00ff */
[----:B------:R-:W-:Y:S01]  /*19ea0*/  LOP3.LUT R4, R3, 0x38, R0, 0x78, !PT ;  /* 0x0000003803047812 */ /* 0x000fe200078e7800 */
[----:B------:R-:W-:Y:S01]  /*19eb0*/  IMAD.SHL.U32 R0, R0, 0x10, RZ ;  /* 0x0000001000007824 */ /* 0x000fe200078e00ff */
[----:B------:R-:W-:Y:S01]  /*19ec0*/  SHF.R.U32.HI R3, RZ, 0x3, R5 ;  /* 0x00000003ff037819 */ /* 0x000fe20000011605 */
[----:B------:R-:W-:Y:S01]  /*19ed0*/  IMAD.MOV.U32 R27, RZ, RZ, RZ ;  /* 0x000000ffff1b7224 */ /* 0x000fe200078e00ff */
[----:B------:R-:W-:Y:S01]  /*19ee0*/  LOP3.LUT R33, R4, 0x200, R33, 0xf8, !PT ;  /* 0x0000020004217812 */ /* 0x000fe200078ef821 */
[----:B------:R-:W-:Y:S01]  /*19ef0*/  ULOP3.LUT UR39, UR60, 0x2, URZ, 0xfc, !UPT ;  /* 0x000000023c277892 */ /* 0x000fe2000f8efc3f */
[----:B------:R-:W-:Y:S01]  /*19f00*/  LOP3.LUT R4, R3, 0x70, R0, 0xf8, !PT ;  /* 0x0000007003047812 */ /* 0x000fe200078ef800 */
[----:B------:R-:W-:Y:S01]  /*19f10*/  ULDC.64 UR36, c[0x0][0x198] ;  /* 0x0000660000247ab9 */ /* 0x000fe20000000a00 */
[----:B------:R-:W-:Y:S01]  /*19f20*/  MOV R30, 0x1 ;  /* 0x00000001001e7802 */ /* 0x000fe20000000f00 */
[----:B------:R-:W-:Y:S01]  /*19f30*/  ULDC UR38, c[0x0][0xc] ;  /* 0x0000030000267ab9 */ /* 0x000fe20000000800 */
[----:B------:R-:W-:-:S02]  /*19f40*/  MOV R28, 0x1 ;  /* 0x00000001001c7802 */ /* 0x000fc40000000f00 */
[C---:B------:R-:W-:Y:S01]  /*19f50*/  LOP3.LUT R3, R2.reuse, 0x40, RZ, 0xfc, !PT ;  /* 0x0000004002037812 */ /* 0x040fe200078efcff */
[----:B-1----:R-:W-:Y:S01]  /*19f60*/  ULEA UR4, UR5, UR4, 0x18 ;  /* 0x0000000405047291 */ /* 0x002fe2000f8ec03f */
[----:B------:R-:W-:-:S05]  /*19f70*/  LOP3.LUT R0, R2, 0x80, RZ, 0xfc, !PT ;  /* 0x0000008002007812 */ /* 0x000fca00078efcff */
[----:B------:R-:W-:-:S04]  /*19f80*/  IMAD.U32 R22, RZ, RZ, UR4 ;  /* 0x00000004ff167e24 */ /* 0x000fc8000f8e00ff */
[----:B--2---:R-:W-:-:S07]  /*19f90*/  IMAD R35, R33, 0x2, R22 ;  /* 0x0000000221237824 */ /* 0x004fce00078e0216 */
.L_x_779:
[----:B0-----:R-:W0:Y:S02]  /*19fa0*/  LDC.64 R2, c[0x0][0xc88] ;  /* 0x00032200ff027b82 */ /* 0x001e240000000a00 */
[----:B0-----:R-:W-:-:S05]  /*19fb0*/  IMAD.WIDE R2, R19, 0x4, R2 ;  /* 0x0000000413027825 */ /* 0x001fca00078e0202 */
[----:B--2---:R-:W2:Y:S01]  /*19fc0*/  LDG.E R31, desc[UR56][R2.64] ;  /* 0x00000038021f7981 */ /* 0x004ea2000c1e1900 */
[----:B------:R-:W-:Y:S05]  /*19fd0*/  YIELD ;  /* 0x0000000000007946 */ /* 0x000fea0003800000 */
[----:B------:R-:W-:Y:S01]  /*19fe0*/  ULDC.64 UR4, c[0x0][0xa28] ;  /* 0x00028a0000047ab9 */ /* 0x000fe20000000a00 */
[----:B------:R-:W-:Y:S01]  /*19ff0*/  ULDC.64 UR8, c[0x0][0xa18] ;  /* 0x0002860000087ab9 */ /* 0x000fe20000000a00 */
[----:B------:R-:W-:Y:S01]  /*1a000*/  ISETP.NE.U32.AND P0, PT, RZ, UR4, PT ;  /* 0x00000004ff007c0c */ /* 0x000fe2000bf05070 */
[----:B------:R-:W-:Y:S01]  /*1a010*/  ULDC.64 UR6, c[0x0][0xa10] ;  /* 0x0002840000067ab9 */ /* 0x000fe20000000a00 */
[----:B------:R-:W-:-:S02]  /*1a020*/  MOV R11, RZ ;  /* 0x000000ff000b7202 */ /* 0x000fc40000000f00 */
[----:B------:R-:W-:Y:S02]  /*1a030*/  ISETP.NE.AND.EX P0, PT, RZ, UR5, PT, P0 ;  /* 0x00000005ff007c0c */ /* 0x000fe4000bf05300 */
[----:B------:R-:W-:-:S04]  /*1a040*/  ISETP.NE.U32.AND P2, PT, RZ, UR6, PT ;  /* 0x00000006ff007c0c */ /* 0x000fc8000bf45070 */
[----:B------:R-:W-:Y:S01]  /*1a050*/  ISETP.NE.AND.EX P2, PT, RZ, UR7, PT, P2 ;  /* 0x00000007ff007c0c */ /* 0x000fe2000bf45320 */
[----:B------:R-:W-:Y:S01]  /*1a060*/  IMAD.MOV.U32 R34, RZ, RZ, RZ ;  /* 0x000000ffff227224 */ /* 0x000fe200078e00ff */
[----:B--2---:R-:W-:-:S05]  /*1a070*/  SHF.R.S32.HI R0, RZ, 0x1f, R31 ;  /* 0x0000001fff007819 */ /* 0x004fca000001141f */
[C---:B------:R-:W-:Y:S01]  /*1a080*/  @P0 LEA R2, P1, R31.reuse, UR4, 0x2 ;  /* 0x000000041f020c11 */ /* 0x040fe2000f8210ff */
[C---:B------:R-:W-:Y:S01]  /*1a090*/  IMAD.SHL.U32 R23, R31.reuse, 0x4, RZ ;  /* 0x000000041f177824 */ /* 0x040fe200078e00ff */
[C-C-:B------:R-:W-:Y:S01]  /*1a0a0*/  SHF.L.U64.HI R24, R31.reuse, 0x2, R0.reuse ;  /* 0x000000021f187819 */ /* 0x140fe20000010200 */
[----:B------:R0:W-:Y:S01]  /*1a0b0*/  STL [R1+0x10], R0 ;  /* 0x0000100001007387 */ /* 0x0001e20000100800 */
[----:B------:R-:W-:Y:S01]  /*1a0c0*/  @P0 LEA.HI.X R3, R31, UR5, R0, 0x2, P1 ;  /* 0x000000051f030c11 */ /* 0x000fe200088f1400 */
[----:B------:R-:W-:Y:S01]  /*1a0d0*/  ULDC.64 UR4, c[0x0][0xa00] ;  /* 0x0002800000047ab9 */ /* 0x000fe20000000a00 */
[----:B------:R-:W-:-:S03]  /*1a0e0*/  ISETP.NE.U32.AND P1, PT, RZ, UR8, PT ;  /* 0x00000008ff007c0c */ /* 0x000fc6000bf25070 */
[----:B-1----:R1:W2:Y:S01]  /*1a0f0*/  @P0 LDG.E R11, desc[UR56][R2.64] ;  /* 0x00000038020b0981 */ /* 0x0022a2000c1e1900 */
[----:B------:R-:W-:Y:S02]  /*1a100*/  ISETP.NE.AND.EX P1, PT, RZ, UR9, PT, P1 ;  /* 0x00000009ff007c0c */ /* 0x000fe4000bf25310 */
[----:B------:R-:W-:Y:S02]  /*1a110*/  ISETP.NE.U32.AND P0, PT, RZ, UR4, PT ;  /* 0x00000004ff007c0c */ /* 0x000fe4000bf05070 */
[C---:B------:R-:W-:Y:S02]  /*1a120*/  IADD3 R4, P4, R23.reuse, UR6, RZ ;  /* 0x0000000617047c10 */ /* 0x040fe4000ff9e0ff */
[----:B------:R-:W-:Y:S02]  /*1a130*/  ISETP.NE.AND.EX P0, PT, RZ, UR5, PT, P0 ;  /* 0x00000005ff007c0c */ /* 0x000fe4000bf05300 */
[----:B0-----:R-:W-:Y:S02]  /*1a140*/  MOV R0, RZ ;  /* 0x000000ff00007202 */ /* 0x001fe40000000f00 */
[----:B-1----:R-:W-:Y:S01]  /*1a150*/  IADD3 R2, P3, R23, UR4, RZ ;  /* 0x0000000417027c10 */ /* 0x002fe2000ff7e0ff */
[----:B------:R-:W-:Y:S01]  /*1a160*/  ULDC UR4, c[0x0][0x288] ;  /* 0x0000a20000047ab9 */ /* 0x000fe20000000800 */
[----:B------:R-:W-:-:S02]  /*1a170*/  IADD3.X R5, R24, UR7, RZ, P4, !PT ;  /* 0x0000000718057c10 */ /* 0x000fc4000a7fe4ff */
[C---:B------:R-:W-:Y:S02]  /*1a180*/  IADD3.X R3, R24.reuse, UR5, RZ, P3, !PT ;  /* 0x0000000518037c10 */ /* 0x040fe40009ffe4ff */
[----:B------:R-:W-:Y:S01]  /*1a190*/  @P1 IADD3 R6, P3, R23, UR8, RZ ;  /* 0x0000000817061c10 */ /* 0x000fe2000ff7e0ff */
[----:B------:R-:W-:Y:S01]  /*1a1a0*/  IMAD.U32 R8, RZ, RZ, UR4 ;  /* 0x00000004ff087e24 */ /* 0x000fe2000f8e00ff */
[----:B------:R-:W5:Y:S01]  /*1a1b0*/  @P2 LDG.E R0, desc[UR56][R4.64] ;  /* 0x0000003804002981 */ /* 0x000f62000c1e1900 */
[----:B------:R-:W-:Y:S01]  /*1a1c0*/  ULDC.64 UR4, c[0x0][0x418] ;  /* 0x0001060000047ab9 */ /* 0x000fe20000000a00 */
[----:B------:R-:W-:Y:S02]  /*1a1d0*/  @P1 IADD3.X R7, R24, UR9, RZ, P3, !PT ;  /* 0x0000000918071c10 */ /* 0x000fe40009ffe4ff */
[----:B------:R-:W5:Y:S04]  /*1a1e0*/  @P0 LDG.E R34, desc[UR56][R2.64] ;  /* 0x0000003802220981 */ /* 0x000f68000c1e1900 */
[----:B------:R0:W3:Y:S01]  /*1a1f0*/  @P1 LDG.E R8, desc[UR56][R6.64] ;  /* 0x0000003806081981 */ /* 0x0000e2000c1e1900 */
[----:B------:R-:W-:-:S03]  /*1a200*/  UISETP.NE.U32.AND UP0, UPT, UR4, URZ, UPT ;  /* 0x0000003f0400728c */ /* 0x000fc6000bf05070 */
[----:B------:R-:W-:Y:S01]  /*1a210*/  ULDC UR4, c[0x0][0x424] ;  /* 0x0001090000047ab9 */ /* 0x000fe20000000800 */
[----:B------:R-:W-:-:S03]  /*1a220*/  UISETP.NE.AND.EX UP0, UPT, UR5, URZ, UPT, UP0 ;  /* 0x0000003f0500728c */ /* 0x000fc6000bf05300 */
[----:B------:R-:W-:Y:S01]  /*1a230*/  ULDC UR5, c[0x0][0x2f0] ;  /* 0x0000bc0000057ab9 */ /* 0x000fe20000000800 */
[----:B------:R-:W-:-:S04]  /*1a240*/  USEL UR4, UR4, 0x1, UP0 ;  /* 0x0000000104047887 */ /* 0x000fc80008000000 */
[----:B------:R-:W-:-:S03]  /*1a250*/  UIMAD UR4, UR4, UR5, URZ ;  /* 0x00000005040472a4 */ /* 0x000fc6000f8e023f */
[----:B------:R-:W-:Y:S02]  /*1a260*/  ULDC UR5, c[0x0][0x348] ;  /* 0x0000d20000057ab9 */ /* 0x000fe40000000800 */
[----:B0-----:R-:W-:Y:S01]  /*1a270*/  IMAD.U32 R6, RZ, RZ, UR5 ;  /* 0x00000005ff067e24 */ /* 0x001fe2000f8e00ff */
[----:B--2---:R-:W-:Y:S04]  /*1a280*/  STL [R1], R11 ;  /* 0x0000000b01007387 */ /* 0x004fe80000100800 */
[----:B---3--:R0:W-:Y:S02]  /*1a290*/  STL [R1+0x1c], R8 ;  /* 0x00001c0801007387 */ /* 0x0081e40000100800 */
[----:B0-----:R-:W-:Y:S01]  /*1a2a0*/  MOV R8, UR4 ;  /* 0x0000000400087c02 */ /* 0x001fe20008000f00 */
[----:B------:R-:W-:Y:S06]  /*1a2b0*/  @P1 BRA `(.L_x_677) ;  /* 0x0000000000141947 */ /* 0x000fec0003800000 */
[----:B------:R-:W-:Y:S05]  /*1a2c0*/  @!P0 BRA `(.L_x_677) ;  /* 0x0000000000108947 */ /* 0x000fea0003800000 */
[----:B------:R-:W2:Y:S04]  /*1a2d0*/  LDG.E R10, desc[UR56][R2.64] ;  /* 0x00000038020a7981 */ /* 0x000ea8000c1e1900 */
[----:B------:R-:W2:Y:S02]  /*1a2e0*/  LDG.E R7, desc[UR56][R2.64+0x4] ;  /* 0x0000043802077981 */ /* 0x000ea4000c1e1900 */
[----:B--2---:R-:W-:-:S05]  /*1a2f0*/  IMAD.IADD R2, R7, 0x1, -R10 ;  /* 0x0000000107027824 */ /* 0x004fca00078e0a0a */
[----:B------:R0:W-:Y:S02]  /*1a300*/  STL [R1+0x1c], R2 ;  /* 0x00001c0201007387 */ /* 0x0001e40000100800 */
.L_x_677:
[----:B------:R-:W-:Y:S01]  /*1a310*/  ULDC.64 UR4, c[0x0][0xa20] ;  /* 0x0002880000047ab9 */ /* 0x000fe20000000a00 */
[C---:B0-----:R-:W-:Y:S01]  /*1a320*/  LOP3.LUT R2, R18.reuse, 0xff000000, RZ, 0xc0, !PT ;  /* 0xff00000012027812 */ /* 0x041fe200078ec0ff */
[----:B------:R-:W-:Y:S01]  /*1a330*/  IMAD.MOV.U32 R32, RZ, RZ, R31 ;  /* 0x000000ffff207224 */ /* 0x000fe200078e001f */
[----:B------:R-:W-:Y:S02]  /*1a340*/  ISETP.NE.U32.AND P0, PT, RZ, UR4, PT ;  /* 0x00000004ff007c0c */ /* 0x000fe4000bf05070 */
[----:B------:R-:W-:Y:S02]  /*1a350*/  SHF.R.U32.HI R2, RZ, 0x8, R2 ;  /* 0x00000008ff027819 */ /* 0x000fe40000011602 */
[----:B------:R-:W-:Y:S02]  /*1a360*/  ISETP.NE.AND.EX P0, PT, RZ, UR5, PT, P0 ;  /* 0x00000005ff007c0c */ /* 0x000fe4000bf05300 */
[C---:B------:R-:W-:Y:S02]  /*1a370*/  LOP3.LUT R7, R18.reuse, 0xff0000, RZ, 0xc0, !PT ;  /* 0x00ff000012077812 */ /* 0x040fe400078ec0ff */
[----:B------:R-:W-:-:S02]  /*1a380*/  LOP3.LUT R18, R18, 0xffff, RZ, 0xc0, !PT ;  /* 0x0000ffff12127812 */ /* 0x000fc400078ec0ff */
[----:B------:R-:W-:-:S07]  /*1a390*/  LEA.HI R7, R7, R2, RZ, 0x10 ;  /* 0x0000000207077211 */ /* 0x000fce00078f80ff */
[----:B------:R-:W-:Y:S05]  /*1a3a0*/  @!P0 BRA `(.L_x_678) ;  /* 0x0000000000108947 */ /* 0x000fea0003800000 */
[----:B------:R-:W-:-:S04]  /*1a3b0*/  IADD3 R2, P0, R23, UR4, RZ ;  /* 0x0000000417027c10 */ /* 0x000fc8000ff1e0ff */
[----:B------:R-:W-:-:S05]  /*1a3c0*/  IADD3.X R3, R24, UR5, RZ, P0, !PT ;  /* 0x0000000518037c10 */ /* 0x000fca00087fe4ff */
[----:B------:R0:W5:Y:S01]  /*1a3d0*/  LDG.E R8, desc[UR56][R2.64] ;  /* 0x0000003802087981 */ /* 0x000162000c1e1900 */
[----:B------:R-:W-:Y:S05]  /*1a3e0*/  BRA `(.L_x_679) ;  /* 0x0000000000247947 */ /* 0x000fea0003800000 */
.L_x_678:
[----:B------:R-:W-:Y:S02]  /*1a3f0*/  ULDC.64 UR4, c[0x0][0xa08] ;  /* 0x0002820000047ab9 */ /* 0x000fe40000000a00 */
[----:B------:R-:W-:-:S04]  /*1a400*/  ISETP.NE.U32.AND P0, PT, RZ, UR4, PT ;  /* 0x00000004ff007c0c */ /* 0x000fc8000bf05070 */
[----:B------:R-:W-:-:S13]  /*1a410*/  ISETP.NE.AND.EX P0, PT, RZ, UR5, PT, P0 ;  /* 0x00000005ff007c0c */ /* 0x000fda000bf05300 */
[----:B------:R-:W-:Y:S05]  /*1a420*/  @!P0 BRA `(.L_x_679) ;  /* 0x0000000000148947 */ /* 0x000fea0003800000 */
[----:B------:R-:W0:Y:S02]  /*1a430*/  LDC.64 R2, c[0x0][0xa08] ;  /* 0x00028200ff027b82 */ /* 0x000e240000000a00 */
[----:B0-----:R-:W-:-:S05]  /*1a440*/  IMAD.WIDE R2, R32, 0x4, R2 ;  /* 0x0000000420027825 */ /* 0x001fca00078e0202 */
[----:B------:R-:W2:Y:S04]  /*1a450*/  LDG.E R8, desc[UR56][R2.64] ;  /* 0x0000003802087981 */ /* 0x000ea8000c1e1900 */
[----:B------:R-:W2:Y:S02]  /*1a460*/  LDG.E R9, desc[UR56][R2.64+0x4] ;  /* 0x0000043802097981 */ /* 0x000ea4000c1e1900 */
[----:B--2---:R-:W-:-:S07]  /*1a470*/  IADD3 R8, -R8, R9, RZ ;  /* 0x0000000908087210 */ /* 0x004fce0007ffe1ff */
.L_x_679:
[----:B0-----:R-:W2:Y:S04]  /*1a480*/  @P2 LDG.E R3, desc[UR56][R4.64] ;  /* 0x0000003804032981 */ /* 0x001ea8000c1e1900 */
[----:B------:R0:W2:Y:S01]  /*1a490*/  @P2 LDG.E R2, desc[UR56][R4.64+0x4] ;  /* 0x0000043804022981 */ /* 0x0000a2000c1e1900 */
[----:B-----5:R-:W-:Y:S01]  /*1a4a0*/  IMAD.IADD R8, R8, 0x1, -R11 ;  /* 0x0000000108087824 */ /* 0x020fe200078e0a0b */
[----:B------:R-:W-:Y:S01]  /*1a4b0*/  BSSY B0, `(.L_x_680) ;  /* 0x0000029000007945 */ /* 0x000fe20003800000 */
[----:B------:R-:W-:Y:S02]  /*1a4c0*/  LOP3.LUT R37, R7, 0xff, RZ, 0xc0, !PT ;  /* 0x000000ff07257812 */ /* 0x000fe400078ec0ff */
[----:B0-----:R-:W-:Y:S01]  /*1a4d0*/  SHF.R.U32.HI R5, RZ, 0x10, R7 ;  /* 0x00000010ff057819 */ /* 0x001fe20000011607 */
[----:B--2---:R-:W-:-:S05]  /*1a4e0*/  @P2 IMAD.IADD R6, R2, 0x1, -R3 ;  /* 0x0000000102062824 */ /* 0x004fca00078e0a03 */
[----:B------:R-:W-:-:S04]  /*1a4f0*/  IADD3 R36, R8, R6, RZ ;  /* 0x0000000608247210 */ /* 0x000fc80007ffe0ff */
[C---:B------:R-:W-:Y:S01]  /*1a500*/  ISETP.GE.AND P1, PT, R36.reuse, 0x1, PT ;  /* 0x000000012400780c */ /* 0x040fe20003f26270 */
[----:B------:R-:W-:-:S04]  /*1a510*/  VIADD R2, R36, 0x5f ;  /* 0x0000005f24027836 */ /* 0x000fc80000000000 */
[----:B------:R-:W-:-:S05]  /*1a520*/  IMAD.HI R2, R2, 0x2aaaaaab, RZ ;  /* 0x2aaaaaab02027827 */ /* 0x000fca00078e02ff */
[----:B------:R-:W-:-:S04]  /*1a530*/  SHF.R.U32.HI R3, RZ, 0x1f, R2 ;  /* 0x0000001fff037819 */ /* 0x000fc80000011602 */
[----:B------:R-:W-:Y:S01]  /*1a540*/  LEA.HI.SX32 R4, R2, R3, 0x1c ;  /* 0x0000000302047211 */ /* 0x000fe200078fe2ff */
[----:B------:R-:W-:Y:S01]  /*1a550*/  IMAD.MOV.U32 R3, RZ, RZ, RZ ;  /* 0x000000ffff037224 */ /* 0x000fe200078e00ff */
[----:B------:R-:W-:Y:S06]  /*1a560*/  @!P1 BRA `(.L_x_681) ;  /* 0x0000000000749947 */ /* 0x000fec0003800000 */
[----:B------:R-:W-:Y:S01]  /*1a570*/  ISETP.NE.AND P0, PT, R5, RZ, PT ;  /* 0x000000ff0500720c */ /* 0x000fe20003f05270 */
[----:B------:R-:W-:-:S03]  /*1a580*/  ULDC UR4, c[0x0][0x9f0] ;  /* 0x00027c0000047ab9 */ /* 0x000fc60000000800 */
[----:B------:R-:W-:-:S04]  /*1a590*/  SEL R7, R5, UR4, P0 ;  /* 0x0000000405077c07 */ /* 0x000fc80008000000 */
[----:B------:R-:W-:Y:S02]  /*1a5a0*/  IABS R10, R7 ;  /* 0x00000007000a7213 */ /* 0x000fe40000000000 */
[----:B------:R-:W-:Y:S02]  /*1a5b0*/  IADD3 R9, R7, -0x1, R4 ;  /* 0xffffffff07097810 */ /* 0x000fe40007ffe004 */
[----:B------:R-:W0:Y:S08]  /*1a5c0*/  I2F.RP R2, R10 ;  /* 0x0000000a00027306 */ /* 0x000e300000209400 */
[----:B0-----:R-:W0:Y:S02]  /*1a5d0*/  MUFU.RCP R2, R2 ;  /* 0x0000000200027308 */ /* 0x001e240000001000 */
[----:B0-----:R-:W-:-:S06]  /*1a5e0*/  IADD3 R2, R2, 0xffffffe, RZ ;  /* 0x0ffffffe02027810 */ /* 0x001fcc0007ffe0ff */
[----:B------:R0:W1:Y:S02]  /*1a5f0*/  F2I.FTZ.U32.TRUNC.NTZ R3, R2 ;  /* 0x0000000200037305 */ /* 0x000064000021f000 */
[----:B0-----:R-:W-:-:S04]  /*1a600*/  LOP3.LUT R2, R9, R7, RZ, 0x3c, !PT ;  /* 0x0000000709027212 */ /* 0x001fc800078e3cff */
[----:B------:R-:W-:Y:S01]  /*1a610*/  ISETP.GE.AND P4, PT, R2, RZ, PT ;  /* 0x000000ff0200720c */ /* 0x000fe20003f86270 */
[----:B-1----:R-:W-:-:S04]  /*1a620*/  IMAD.MOV R2, RZ, RZ, -R3 ;  /* 0x000000ffff027224 */ /* 0x002fc800078e0a03 */
[----:B------:R-:W-:Y:S02]  /*1a630*/  IMAD R11, R2, R10, RZ ;  /* 0x0000000a020b7224 */ /* 0x000fe400078e02ff */
[----:B------:R-:W-:-:S04]  /*1a640*/  IMAD.MOV.U32 R2, RZ, RZ, RZ ;  /* 0x000000ffff027224 */ /* 0x000fc800078e00ff */
[----:B------:R-:W-:Y:S01]  /*1a650*/  IMAD.HI.U32 R11, R3, R11, R2 ;  /* 0x0000000b030b7227 */ /* 0x000fe200078e0002 */
[----:B------:R-:W-:Y:S02]  /*1a660*/  IABS R2, R9 ;  /* 0x0000000900027213 */ /* 0x000fe40000000000 */
[----:B------:R-:W-:-:S03]  /*1a670*/  IABS R3, R7 ;  /* 0x0000000700037213 */ /* 0x000fc60000000000 */
[----:B------:R-:W-:Y:S01]  /*1a680*/  IMAD.HI.U32 R11, R11, R2, RZ ;  /* 0x000000020b0b7227 */ /* 0x000fe200078e00ff */
[----:B------:R-:W-:-:S05]  /*1a690*/  IADD3 R3, RZ, -R3, RZ ;  /* 0x80000003ff037210 */ /* 0x000fca0007ffe0ff */
        /* <DEDUP_REMOVED lines=10> */
.L_x_681:
[----:B------:R-:W-:Y:S05]  /*1a740*/  BSYNC B0 ;  /* 0x0000000000007941 */ /* 0x000fea0003800000 */
.L_x_680:
[-C--:B------:R-:W-:Y:S01]  /*1a750*/  IMAD R2, R37, R3.reuse, RZ ;  /* 0x0000000325027224 */ /* 0x080fe200078e02ff */
[----:B------:R-:W-:Y:S04]  /*1a760*/  BSSY B0, `(.L_x_682) ;  /* 0x0000133000007945 */ /* 0x000fe80003800000 */
[C---:B------:R-:W-:Y:S01]  /*1a770*/  VIADDMNMX R3, R2.reuse, R3, R4, PT ;  /* 0x0000000302037246 */ /* 0x040fe20003800104 */
[----:B------:R-:W-:-:S04]  /*1a780*/  IMAD R2, R2, 0x60, -R8 ;  /* 0x0000006002027824 */ /* 0x000fc800078e0a08 */
[----:B------:R-:W-:Y:S01]  /*1a790*/  IMAD R3, R3, 0x60, -R8 ;  /* 0x0000006003037824 */ /* 0x000fe200078e0a08 */
[----:B------:R-:W-:-:S04]  /*1a7a0*/  VIMNMX R2, RZ, R2, !PT ;  /* 0x00000002ff027248 */ /* 0x000fc80007fe0100 */
[----:B------:R-:W-:-:S04]  /*1a7b0*/  VIMNMX R3, R3, R6, PT ;  /* 0x0000000603037248 */ /* 0x000fc80003fe0100 */
[----:B------:R-:W-:-:S13]  /*1a7c0*/  ISETP.GT.AND P0, PT, R3, R2, PT ;  /* 0x000000020300720c */ /* 0x000fda0003f04270 */
[----:B------:R-:W-:Y:S01]  /*1a7d0*/  @P0 IADD3 R7, R3, 0x5f, RZ ;  /* 0x0000005f03070810 */ /* 0x000fe20007ffe0ff */
[----:B------:R-:W-:-:S04]  /*1a7e0*/  IMAD.WIDE.U32 R2, R2, -0x55555555, RZ ;  /* 0xaaaaaaab02027825 */ /* 0x000fc800078e00ff */
[----:B------:R-:W-:Y:S01]  /*1a7f0*/  @P0 IMAD.HI R7, R7, 0x2aaaaaab, RZ ;  /* 0x2aaaaaab07070827 */ /* 0x000fe200078e02ff */
[----:B------:R-:W-:-:S04]  /*1a800*/  SHF.R.U32.HI R6, RZ, 0x6, R3 ;  /* 0x00000006ff067819 */ /* 0x000fc80000011603 */
[----:B------:R-:W-:Y:S01]  /*1a810*/  @P0 SHF.R.U32.HI R2, RZ, 0x1f, R7 ;  /* 0x0000001fff020819 */ /* 0x000fe20000011607 */
[----:B------:R-:W-:-:S03]  /*1a820*/  IMAD.MOV.U32 R3, RZ, RZ, R6 ;  /* 0x000000ffff037224 */ /* 0x000fc600078e0006 */
[----:B------:R-:W-:Y:S02]  /*1a830*/  @P0 LEA.HI.SX32 R3, R7, R2, 0x1c ;  /* 0x0000000207030211 */ /* 0x000fe400078fe2ff */
[----:B------:R-:W-:Y:S02]  /*1a840*/  PLOP3.LUT P0, PT, PT, PT, PT, 0x80, 0x0 ;  /* 0x000000000000781c */ /* 0x000fe40003f0f070 */
[----:B------:R-:W-:-:S13]  /*1a850*/  ISETP.GT.AND P3, PT, R3, R6, PT ;  /* 0x000000060300720c */ /* 0x000fda0003f64270 */
[----:B------:R-:W-:Y:S05]  /*1a860*/  @!P3 BRA `(.L_x_683) ;  /* 0x000000100088b947 */ /* 0x000fea0003800000 */
[----:B------:R-:W-:Y:S01]  /*1a870*/  UMOV UR4, 0xffffffff ;  /* 0xffffffff00047882 */ /* 0x000fe20000000000 */
[----:B------:R-:W-:Y:S02]  /*1a880*/  SEL R2, R32, RZ, !P2 ;  /* 0x000000ff20027207 */ /* 0x000fe40005000000 */
[----:B------:R-:W-:Y:S05]  /*1a890*/  BRA.DIV UR4, `(.L_x_684) ;  /* 0x0000006a042c7947 */ /* 0x000fea000b800000 */
[----:B------:R-:W0:Y:S02]  /*1a8a0*/  S2R R7, SR_TID.X ;  /* 0x0000000000077919 */ /* 0x000e240000002100 */
[----:B0-----:R-:W-:-:S04]  /*1a8b0*/  SHF.R.U32.HI R7, RZ, 0x5, R7 ;  /* 0x00000005ff077819 */ /* 0x001fc80000011607 */
[----:B------:R-:W-:-:S05]  /*1a8c0*/  LOP3.LUT R7, R7, 0x3, RZ, 0xc0, !PT ;  /* 0x0000000307077812 */ /* 0x000fca00078ec0ff */
[----:B------:R0:W1:Y:S02]  /*1a8d0*/  SHFL.IDX PT, R14, R7, RZ, 0x1f ;  /* 0x00001fff070e7589 */ /* 0x00006400000e0000 */
.L_x_835:
[----:B-1----:R-:W-:Y:S02]  /*1a8e0*/  ISETP.NE.AND P0, PT, R14, RZ, PT ;  /* 0x000000ff0e00720c */ /* 0x002fe40003f05270 */
[----:B------:R-:W-:-:S11]  /*1a8f0*/  PLOP3.LUT P6, PT, PT, PT, PT, 0x8, 0x0 ;  /* 0x000000000000781c */ /* 0x000fd60003fce170 */
[----:B------:R-:W-:Y:S05]  /*1a900*/  @P0 BRA `(.L_x_685) ;  /* 0x00000000000c0947 */ /* 0x000fea0003800000 */
[----:B------:R-:W-:-:S03]  /*1a910*/  UMOV UR4, 0xffffffff ;  /* 0xffffffff00047882 */ /* 0x000fc60000000000 */
[----:B------:R-:W-:Y:S05]  /*1a920*/  BRA.DIV UR4, `(.L_x_686) ;  /* 0x0000006a043c7947 */ /* 0x000fea000b800000 */
[----:B------:R-:W-:-:S13]  /*1a930*/  ELECT P6, URZ, PT ;  /* 0x00000000003f782f */ /* 0x000fda00038c0000 */
.L_x_685:
[----:B0-----:R-:W2:Y:S01]  /*1a940*/  LDL R7, [R1+0x20] ;  /* 0x0000200001077983 */ /* 0x001ea20000100800 */
[----:B------:R-:W-:Y:S01]  /*1a950*/  BSSY B1, `(.L_x_687) ;  /* 0x0000008000017945 */ /* 0x000fe20003800000 */
[----:B--2---:R-:W-:-:S05]  /*1a960*/  VIADD R7, R7, 0x1 ;  /* 0x0000000107077836 */ /* 0x004fca0000000000 */
[----:B------:R-:W-:-:S04]  /*1a970*/  LEA.HI R8, R7, R7, RZ, 0x1 ;  /* 0x0000000707087211 */ /* 0x000fc800078f08ff */
[----:B------:R-:W-:-:S04]  /*1a980*/  LOP3.LUT R8, R8, 0xfffffffe, RZ, 0xc0, !PT ;  /* 0xfffffffe08087812 */ /* 0x000fc800078ec0ff */
[----:B------:R-:W-:-:S04]  /*1a990*/  IADD3 R7, R7, -R8, RZ ;  /* 0x8000000807077210 */ /* 0x000fc80007ffe0ff */
[----:B------:R-:W-:-:S04]  /*1a9a0*/  SHF.L.U32 R7, R7, 0x1f, RZ ;  /* 0x0000001f07077819 */ /* 0x000fc800000006ff */
[----:B------:R-:W0:Y:S02]  /*1a9b0*/  SYNCS.PHASECHK.TRANS64.TRYWAIT P0, [R22+URZ+0x2a820], R7 ;  /* 0x02a82007160075a7 */ /* 0x000e24000800017f */
[----:B0-----:R-:W-:Y:S05]  /*1a9c0*/  @!P0 BRA `(.L_x_688) ;  /* 0x0000006800348947 */ /* 0x001fea0003800000 */
.L_x_838:
[----:B------:R-:W-:Y:S05]  /*1a9d0*/  BSYNC B1 ;  /* 0x0000000000017941 */ /* 0x000fea0003800000 */
.L_x_687:
[----:B------:R-:W-:Y:S04]  /*1a9e0*/  BSSY B1, `(.L_x_689) ;  /* 0x000007c000017945 */ /* 0x000fe80003800000 */
[----:B------:R-:W-:Y:S05]  /*1a9f0*/  @!P6 BRA `(.L_x_690) ;  /* 0x0000000400e8e947 */ /* 0x000fea0003800000 */
[----:B------:R-:W-:Y:S01]  /*1aa00*/  IMAD R11, R25, 0x8, R22 ;  /* 0x00000008190b7824 */ /* 0x000fe200078e0216 */
[----:B------:R-:W-:Y:S01]  /*1aa10*/  SHF.L.U32 R10, R30, 0x1f, RZ ;  /* 0x0000001f1e0a7819 */ /* 0x000fe200000006ff */
[----:B------:R-:W1:Y:S01]  /*1aa20*/  S2R R8, SR_TID.X ;  /* 0x0000000000087919 */ /* 0x000e620000002100 */
[----:B------:R-:W-:Y:S02]  /*1aa30*/  BSSY B2, `(.L_x_691) ;  /* 0x0000005000027945 */ /* 0x000fe40003800000 */
[----:B------:R-:W2:Y:S01]  /*1aa40*/  SYNCS.PHASECHK.TRANS64.TRYWAIT P0, [R11+URZ+0x2a8a0], R10 ;  /* 0x02a8a00a0b0075a7 */ /* 0x000ea2000800017f */
[----:B-1----:R-:W-:-:S04]  /*1aa50*/  LOP3.LUT R8, R8, 0x7f, RZ, 0xc0, !PT ;  /* 0x0000007f08087812 */ /* 0x002fc800078ec0ff */
[----:B------:R-:W-:Y:S01]  /*1aa60*/  ISETP.NE.AND P2, PT, R8, RZ, PT ;  /* 0x000000ff0800720c */ /* 0x000fe20003f45270 */
[----:B--2---:R-:W-:-:S12]  /*1aa70*/  @!P0 BRA `(.L_x_692) ;  /* 0x00000068001c8947 */ /* 0x004fd80003800000 */
.L_x_839:
[----:B------:R-:W-:Y:S05]  /*1aa80*/  BSYNC B2 ;  /* 0x0000000000027941 */ /* 0x000fea0003800000 */
.L_x_691:
[----:B------:R-:W-:Y:S04]  /*1aa90*/  BSSY B2, `(.L_x_693) ;  /* 0x0000009000027945 */ /* 0x000fe80003800000 */
[----:B------:R-:W-:Y:S05]  /*1aaa0*/  @P2 BRA `(.L_x_694) ;  /* 0x00000000001c2947 */ /* 0x000fea0003800000 */
[----:B------:R-:W2:Y:S01]  /*1aab0*/  S2R R8, SR_TID.X ;  /* 0x0000000000087919 */ /* 0x000ea20000002100 */
[----:B0-----:R-:W-:-:S04]  /*1aac0*/  IMAD.MOV.U32 R7, RZ, RZ, 0x9000 ;  /* 0x00009000ff077424 */ /* 0x001fc800078e00ff */
[----:B------:R3:W-:Y:S01]  /*1aad0*/  SYNCS.ARRIVE.TRANS64 RZ, [R11+URZ+0x2a890], R7 ;  /* 0x02a890070bff79a7 */ /* 0x0007e2000800003f */
[----:B--2---:R-:W-:-:S04]  /*1aae0*/  LOP3.LUT R8, R8, 0x1f, RZ, 0xc0, !PT ;  /* 0x0000001f08087812 */ /* 0x004fc800078ec0ff */
[----:B------:R-:W-:-:S13]  /*1aaf0*/  ISETP.NE.AND P0, PT, R8, RZ, PT ;  /* 0x000000ff0800720c */ /* 0x000fda0003f05270 */
[----:B---3--:R-:W-:Y:S05]  /*1ab00*/  @!P0 BRA `(.L_x_694) ;  /* 0x0000000000048947 */ /* 0x008fea0003800000 */
[----:B------:R-:W-:Y:S01]  /*1ab10*/  BPT.TRAP 0x1 ;  /* 0x000000040000795c */ /* 0x000fe20000300000 */
.L_x_694:
[----:B------:R-:W-:Y:S05]  /*1ab20*/  BSYNC B2 ;  /* 0x0000000000027941 */ /* 0x000fea0003800000 */
.L_x_693:
[----:B------:R-:W-:Y:S01]  /*1ab30*/  MOV R14, RZ ;  /* 0x000000ff000e7202 */ /* 0x000fe20000000f00 */
[----:B------:R-:W-:Y:S01]  /*1ab40*/  IMAD R9, R25, 0x9000, R22 ;  /* 0x0000900019097824 */ /* 0x000fe200078e0216 */
[----:B------:R-:W-:Y:S01]  /*1ab50*/  UIADD3 UR4, UP0, UR36, 0x570, URZ ;  /* 0x0000057024047890 */ /* 0x000fe2000ff1e03f */
[----:B------:R-:W-:Y:S01]  /*1ab60*/  IMAD R8, R3, 0x60, R0 ;  /* 0x0000006003087824 */ /* 0x000fe200078e0200 */
[----:B------:R-:W-:Y:S01]  /*1ab70*/  R2UR UR10, R14 ;  /* 0x000000000e0a72ca */ /* 0x000fe200000e0000 */
[----:B0-----:R-:W-:Y:S01]  /*1ab80*/  VIADD R7, R11, 0x2a890 ;  /* 0x0002a8900b077836 */ /* 0x001fe20000000000 */
[----:B------:R-:W-:Y:S01]  /*1ab90*/  PLOP3.LUT P0, PT, PT, PT, PT, 0x80, 0x0 ;  /* 0x000000000000781c */ /* 0x000fe20003f0f070 */
[----:B------:R-:W-:Y:S01]  /*1aba0*/  VIADD R8, R8, 0xffffffa0 ;  /* 0xffffffa008087836 */ /* 0x000fe20000000000 */
[----:B------:R-:W-:Y:S01]  /*1abb0*/  IADD3 R12, R9, 0x18400, RZ ;  /* 0x00018400090c7810 */ /* 0x000fe20007ffe0ff */
[----:B------:R-:W-:Y:S01]  /*1abc0*/  UIADD3.X UR5, URZ, UR37, URZ, UP0, !UPT ;  /* 0x000000253f057290 */ /* 0x000fe200087fe43f */
[----:B------:R-:W-:Y:S01]  /*1abd0*/  UMOV UR6, 0x0 ;  /* 0x0000000000067882 */ /* 0x000fe20000000000 */
[----:B------:R-:W-:-:S10]  /*1abe0*/  UMOV UR7, 0x12f00000 ;  /* 0x12f0000000077882 */ /* 0x000fd40000000000 */
.L_x_695:
[----:B------:R-:W-:-:S13]  /*1abf0*/  @P0 ELECT P3, URZ, PT ;  /* 0x00000000003f082f */ /* 0x000fda0003860000 */
[----:B------:R-:W-:Y:S02]  /*1ac00*/  @P3 R2UR UR13, R2 ;  /* 0x00000000020d32ca */ /* 0x000fe400000e0000 */
[----:B------:R-:W-:Y:S02]  /*1ac10*/  @P3 R2UR UR12, R18 ;  /* 0x00000000120c32ca */ /* 0x000fe400000e0000 */
[----:B------:R-:W-:Y:S02]  /*1ac20*/  @P3 R2UR UR11, R8 ;  /* 0x00000000080b32ca */ /* 0x000fe400000e0000 */
[----:B------:R-:W-:Y:S02]  /*1ac30*/  @P3 R2UR UR9, R7 ;  /* 0x00000000070932ca */ /* 0x000fe400000e0000 */
[----:B------:R-:W-:Y:S02]  /*1ac40*/  @P3 R2UR UR8, R12 ;  /* 0x000000000c0832ca */ /* 0x000fe400000e0000 */
[----:B------:R-:W-:-:S02]  /*1ac50*/  @P3 PLOP3.LUT P0, PT, P3, PT, PT, 0x8, 0x0 ;  /* 0x000000000000381c */ /* 0x000fc40001f0e170 */
[----:B------:R-:W-:-:S09]  /*1ac60*/  PLOP3.LUT P3, PT, PT, PT, PT, 0x8, 0x0 ;  /* 0x000000000000781c */ /* 0x000fd20003f6e170 */
[----:B------:R0:W-:Y:S02]  /*1ac70*/  UTMALDG.4D [UR8], [UR4], desc[UR6] ;  /* 0x00000608040075b4 */ /* 0x0001e40008019000 */
[----:B0-----:R-:W-:Y:S05]  /*1ac80*/  @P0 BRA.U.ANY `(.L_x_695) ;  /* 0xfffffffd00d80947 */ /* 0x001fea000393ffff */
[----:B------:R-:W-:Y:S01]  /*1ac90*/  IMAD.MOV.U32 R15, RZ, RZ, 0x40 ;  /* 0x00000040ff0f7424 */ /* 0x000fe200078e00ff */
[----:B------:R-:W-:Y:S01]  /*1aca0*/  PLOP3.LUT P0, PT, PT, PT, PT, 0x80, 0x0 ;  /* 0x000000000000781c */ /* 0x000fe20003f0f070 */
[----:B------:R-:W-:Y:S01]  /*1acb0*/  VIADD R12, R9, 0x1b400 ;  /* 0x0001b400090c7836 */ /* 0x000fe20000000000 */
[----:B------:R-:W-:Y:S01]  /*1acc0*/  UMOV UR6, 0x0 ;  /* 0x0000000000067882 */ /* 0x000fe20000000000 */
[----:B------:R-:W-:Y:S01]  /*1acd0*/  UMOV UR7, 0x12f00000 ;  /* 0x12f0000000077882 */ /* 0x000fe20000000000 */
[----:B------:R-:W-:-:S15]  /*1ace0*/  R2UR UR10, R15 ;  /* 0x000000000f0a72ca */ /* 0x000fde00000e0000 */
.L_x_696:
        /* <DEDUP_REMOVED lines=10> */
[----:B------:R-:W-:Y:S01]  /*1ad90*/  PLOP3.LUT P0, PT, PT, PT, PT, 0x80, 0x0 ;  /* 0x000000000000781c */ /* 0x000fe20003f0f070 */
[----:B------:R-:W-:Y:S01]  /*1ada0*/  UMOV UR6, 0x0 ;  /* 0x0000000000067882 */ /* 0x000fe20000000000 */
[----:B------:R-:W-:Y:S01]  /*1adb0*/  IADD3 R9, R9, 0x1e400, RZ ;  /* 0x0001e40009097810 */ /* 0x000fe20007ffe0ff */
[----:B------:R-:W-:Y:S01]  /*1adc0*/  UMOV UR7, 0x12f00000 ;  /* 0x12f0000000077882 */ /* 0x000fe20000000000 */
[----:B------:R-:W-:-:S09]  /*1add0*/  UMOV UR10, 0x80 ;  /* 0x00000080000a7882 */ /* 0x000fd20000000000 */
.L_x_697:
        /* <DEDUP_REMOVED lines=10> */
[----:B------:R-:W0:Y:S01]  /*1ae80*/  SYNCS.PHASECHK.TRANS64.TRYWAIT P0, [R11+URZ+0x2a8c0], R10 ;  /* 0x02a8c00a0b0075a7 */ /* 0x000e22000800017f */
[----:B------:R-:W-:Y:S04]  /*1ae90*/  BSSY B2, `(.L_x_698) ;  /* 0x0000002000027945 */ /* 0x000fe80003800000 */
[----:B0-----:R-:W-:Y:S05]  /*1aea0*/  @!P0 BRA `(.L_x_699) ;  /* 0x0000006400248947 */ /* 0x001fea0003800000 */
.L_x_840:
[----:B------:R-:W-:Y:S05]  /*1aeb0*/  BSYNC B2 ;  /* 0x0000000000027941 */ /* 0x000fea0003800000 */
.L_x_698:
[----:B------:R-:W-:Y:S01]  /*1aec0*/  BSSY B2, `(.L_x_700) ;  /* 0x000000b000027945 */ /* 0x000fe20003800000 */
[----:B------:R-:W-:Y:S02]  /*1aed0*/  IMAD.MOV.U32 R12, RZ, RZ, 0x0 ;  /* 0x00000000ff0c7424 */ /* 0x000fe400078e00ff */
[----:B------:R-:W-:Y:S01]  /*1aee0*/  IMAD.MOV.U32 R13, RZ, RZ, 0x12f00000 ;  /* 0x12f00000ff0d7424 */ /* 0x000fe200078e00ff */
[----:B------:R-:W-:Y:S06]  /*1aef0*/  @P2 BRA `(.L_x_701) ;  /* 0x00000000001c2947 */ /* 0x000fec0003800000 */
[----:B------:R-:W2:Y:S01]  /*1af00*/  S2R R9, SR_TID.X ;  /* 0x0000000000097919 */ /* 0x000ea20000002100 */
[----:B------:R-:W-:-:S04]  /*1af10*/  MOV R7, 0x6000 ;  /* 0x0000600000077802 */ /* 0x000fc80000000f00 */
[----:B------:R3:W-:Y:S01]  /*1af20*/  SYNCS.ARRIVE.TRANS64 RZ, [R11+URZ+0x2a8b0], R7 ;  /* 0x02a8b0070bff79a7 */ /* 0x0007e2000800003f */
[----:B--2---:R-:W-:-:S04]  /*1af30*/  LOP3.LUT R9, R9, 0x1f, RZ, 0xc0, !PT ;  /* 0x0000001f09097812 */ /* 0x004fc800078ec0ff */
[----:B------:R-:W-:-:S13]  /*1af40*/  ISETP.NE.AND P0, PT, R9, RZ, PT ;  /* 0x000000ff0900720c */ /* 0x000fda0003f05270 */
[----:B---3--:R-:W-:Y:S05]  /*1af50*/  @!P0 BRA `(.L_x_701) ;  /* 0x0000000000048947 */ /* 0x008fea0003800000 */
[----:B------:R-:W-:Y:S01]  /*1af60*/  BPT.TRAP 0x1 ;  /* 0x000000040000795c */ /* 0x000fe20000300000 */
.L_x_701:
[----:B------:R-:W-:Y:S05]  /*1af70*/  BSYNC B2 ;  /* 0x0000000000027941 */ /* 0x000fea0003800000 */
.L_x_700:
[----:B------:R-:W-:Y:S01]  /*1af80*/  R2UR UR10, R14 ;  /* 0x000000000e0a72ca */ /* 0x000fe200000e0000 */
[----:B------:R-:W-:Y:S01]  /*1af90*/  IMAD R7, R25, 0x6000, R22 ;  /* 0x0000600019077824 */ /* 0x000fe200078e0216 */
[----:B------:R-:W-:Y:S01]  /*1afa0*/  R2UR UR6, R12 ;  /* 0x000000000c0672ca */ /* 0x000fe200000e0000 */
[----:B------:R-:W-:Y:S01]  /*1afb0*/  UIADD3 UR4, UP0, UR36, 0x670, URZ ;  /* 0x0000067024047890 */ /* 0x000fe2000ff1e03f */
[----:B------:R-:W-:Y:S01]  /*1afc0*/  R2UR UR7, R13 ;  /* 0x000000000d0772ca */ /* 0x000fe200000e0000 */
[----:B01----:R-:W-:Y:S01]  /*1afd0*/  VIADD R11, R11, 0x2a8b0 ;  /* 0x0002a8b00b0b7836 */ /* 0x003fe20000000000 */
[----:B------:R-:W-:Y:S01]  /*1afe0*/  PLOP3.LUT P0, PT, PT, PT, PT, 0x80, 0x0 ;  /* 0x000000000000781c */ /* 0x000fe20003f0f070 */
[----:B------:R-:W-:Y:S01]  /*1aff0*/  VIADD R9, R7, 0x400 ;  /* 0x0000040007097836 */ /* 0x000fe20000000000 */
[----:B------:R-:W-:-:S12]  /*1b000*/  UIADD3.X UR5, URZ, UR37, URZ, UP0, !UPT ;  /* 0x000000253f057290 */ /* 0x000fd800087fe43f */
.L_x_702:
        /* <DEDUP_REMOVED lines=10> */
[----:B------:R-:W-:Y:S02]  /*1b0b0*/  R2UR UR10, R15 ;  /* 0x000000000f0a72ca */ /* 0x000fe400000e0000 */
[----:B------:R-:W-:Y:S02]  /*1b0c0*/  R2UR UR6, R12 ;  /* 0x000000000c0672ca */ /* 0x000fe400000e0000 */
[----:B------:R-:W-:Y:S02]  /*1b0d0*/  R2UR UR7, R13 ;  /* 0x000000000d0772ca */ /* 0x000fe400000e0000 */
[----:B------:R-:W-:Y:S02]  /*1b0e0*/  PLOP3.LUT P0, PT, PT, PT, PT, 0x80, 0x0 ;  /* 0x000000000000781c */ /* 0x000fe40003f0f070 */
[----:B------:R-:W-:-:S11]  /*1b0f0*/  IADD3 R7, R7, 0x3400, RZ ;  /* 0x0000340007077810 */ /* 0x000fd60007ffe0ff */
.L_x_703:
        /* <DEDUP_REMOVED lines=9> */
[----:B-1----:R-:W-:Y:S05]  /*1b190*/  @P0 BRA.U.ANY `(.L_x_703) ;  /* 0xfffffffd00d80947 */ /* 0x002fea000393ffff */
.L_x_690:
[----:B------:R-:W-:Y:S05]  /*1b1a0*/  BSYNC B1 ;  /* 0x0000000000017941 */ /* 0x000fea0003800000 */
.L_x_689:
[----:B------:R-:W-:Y:S01]  /*1b1b0*/  VIADD R11, R3, 0xfffffffe ;  /* 0xfffffffe030b7836 */ /* 0x000fe20000000000 */
[----:B------:R-:W-:Y:S01]  /*1b1c0*/  PLOP3.LUT P0, PT, PT, PT, PT, 0x8, 0x0 ;  /* 0x000000000000781c */ /* 0x000fe20003f0e170 */
[----:B------:R-:W-:-:S03]  /*1b1d0*/  VIADD R25, R25, 0x1 ;  /* 0x0000000119197836 */ /* 0x000fc60000000000 */
[----:B------:R-:W-:Y:S02]  /*1b1e0*/  ISETP.GE.AND P3, PT, R11, R6, PT ;  /* 0x000000060b00720c */ /* 0x000fe40003f66270 */
[----:B------:R-:W-:-:S04]  /*1b1f0*/  ISETP.NE.AND P2, PT, R25, 0x2, PT ;  /* 0x000000021900780c */ /* 0x000fc80003f45270 */
[----:B------:R-:W-:Y:S02]  /*1b200*/  SEL R3, RZ, 0x1, P2 ;  /* 0x00000001ff037807 */ /* 0x000fe40001000000 */
[----:B------:R-:W-:Y:S02]  /*1b210*/  SEL R25, R25, RZ, P2 ;  /* 0x000000ff19197207 */ /* 0x000fe40001000000 */
[----:B------:R-:W-:-:S03]  /*1b220*/  LOP3.LUT R30, R30, R3, RZ, 0x3c, !PT ;  /* 0x000000031e1e7212 */ /* 0x000fc600078e3cff */
[----:B------:R-:W-:Y:S05]  /*1b230*/  @!P3 BRA `(.L_x_683) ;  /* 0x000000080014b947 */ /* 0x000fea0003800000 */
.L_x_719:
[----:B------:R-:W-:Y:S05]  /*1b240*/  YIELD ;  /* 0x0000000000007946 */ /* 0x000fea0003800000 */
[----:B------:R-:W-:Y:S04]  /*1b250*/  BSSY B1, `(.L_x_704) ;  /* 0x000007b000017945 */ /* 0x000fe80003800000 */
[----:B------:R-:W-:Y:S05]  /*1b260*/  @!P6 BRA `(.L_x_705) ;  /* 0x0000000400e4e947 */ /* 0x000fea0003800000 */
[----:B------:R-:W-:Y:S01]  /*1b270*/  LEA R10, R25, R22, 0x3 ;  /* 0x00000016190a7211 */ /* 0x000fe200078e18ff */
[----:B------:R-:W1:Y:S01]  /*1b280*/  S2R R3, SR_TID.X ;  /* 0x0000000000037919 */ /* 0x000e620000002100 */
[----:B------:R-:W-:Y:S01]  /*1b290*/  SHF.L.U32 R9, R30, 0x1f, RZ ;  /* 0x0000001f1e097819 */ /* 0x000fe200000006ff */
[----:B------:R-:W-:Y:S03]  /*1b2a0*/  BSSY B2, `(.L_x_706) ;  /* 0x0000005000027945 */ /* 0x000fe60003800000 */
[----:B------:R-:W2:Y:S01]  /*1b2b0*/  SYNCS.PHASECHK.TRANS64.TRYWAIT P2, [R10+URZ+0x2a8a0], R9 ;  /* 0x02a8a0090a0075a7 */ /* 0x000ea2000804017f */
[----:B-1----:R-:W-:-:S04]  /*1b2c0*/  LOP3.LUT R3, R3, 0x7f, RZ, 0xc0, !PT ;  /* 0x0000007f03037812 */ /* 0x002fc800078ec0ff */
[----:B------:R-:W-:Y:S01]  /*1b2d0*/  ISETP.NE.AND P3, PT, R3, RZ, PT ;  /* 0x000000ff0300720c */ /* 0x000fe20003f65270 */
[----:B--2---:R-:W-:-:S12]  /*1b2e0*/  @!P2 BRA `(.L_x_707) ;  /* 0x000000600028a947 */ /* 0x004fd80003800000 */
.L_x_841:
[----:B------:R-:W-:Y:S05]  /*1b2f0*/  BSYNC B2 ;  /* 0x0000000000027941 */ /* 0x000fea0003800000 */
.L_x_706:
[----:B------:R-:W-:Y:S04]  /*1b300*/  BSSY B2, `(.L_x_708) ;  /* 0x0000009000027945 */ /* 0x000fe80003800000 */
[----:B------:R-:W-:Y:S05]  /*1b310*/  @P3 BRA `(.L_x_709) ;  /* 0x00000000001c3947 */ /* 0x000fea0003800000 */
[----:B0-----:R-:W0:Y:S01]  /*1b320*/  S2R R7, SR_TID.X ;  /* 0x0000000000077919 */ /* 0x001e220000002100 */
[----:B------:R-:W-:-:S04]  /*1b330*/  IMAD.MOV.U32 R3, RZ, RZ, 0x9000 ;  /* 0x00009000ff037424 */ /* 0x000fc800078e00ff */
[----:B------:R2:W-:Y:S01]  /*1b340*/  SYNCS.ARRIVE.TRANS64 RZ, [R10+URZ+0x2a890], R3 ;  /* 0x02a890030aff79a7 */ /* 0x0005e2000800003f */
[----:B0-----:R-:W-:-:S04]  /*1b350*/  LOP3.LUT R7, R7, 0x1f, RZ, 0xc0, !PT ;  /* 0x0000001f07077812 */ /* 0x001fc800078ec0ff */
[----:B------:R-:W-:-:S13]  /*1b360*/  ISETP.NE.AND P2, PT, R7, RZ, PT ;  /* 0x000000ff0700720c */ /* 0x000fda0003f45270 */
[----:B--2---:R-:W-:Y:S05]  /*1b370*/  @!P2 BRA `(.L_x_709) ;  /* 0x000000000004a947 */ /* 0x004fea0003800000 */
[----:B------:R-:W-:Y:S01]  /*1b380*/  BPT.TRAP 0x1 ;  /* 0x000000040000795c */ /* 0x000fe20000300000 */
.L_x_709:
[----:B------:R-:W-:Y:S05]  /*1b390*/  BSYNC B2 ;  /* 0x0000000000027941 */ /* 0x000fea0003800000 */
.L_x_708:
[----:B------:R-:W-:Y:S01]  /*1b3a0*/  IMAD.MOV.U32 R14, RZ, RZ, RZ ;  /* 0x000000ffff0e7224 */ /* 0x000fe200078e00ff */
[----:B------:R-:W-:Y:S01]  /*1b3b0*/  UIADD3 UR4, UP0, UR36, 0x570, URZ ;  /* 0x0000057024047890 */ /* 0x000fe2000ff1e03f */
[----:B------:R-:W-:Y:S01]  /*1b3c0*/  IMAD R8, R25, 0x9000, R22 ;  /* 0x0000900019087824 */ /* 0x000fe200078e0216 */
[----:B------:R-:W-:Y:S01]  /*1b3d0*/  PLOP3.LUT P2, PT, PT, PT, PT, 0x80, 0x0 ;  /* 0x000000000000781c */ /* 0x000fe20003f4f070 */
[----:B0-----:R-:W-:Y:S01]  /*1b3e0*/  IMAD R7, R11, 0x60, R0 ;  /* 0x000000600b077824 */ /* 0x001fe200078e0200 */
[----:B------:R-:W-:Y:S01]  /*1b3f0*/  R2UR UR10, R14 ;  /* 0x000000000e0a72ca */ /* 0x000fe200000e0000 */
[----:B------:R-:W-:Y:S01]  /*1b400*/  VIADD R12, R8, 0x18400 ;  /* 0x00018400080c7836 */ /* 0x000fe20000000000 */
[----:B------:R-:W-:Y:S01]  /*1b410*/  IADD3 R3, R10, 0x2a890, RZ ;  /* 0x0002a8900a037810 */ /* 0x000fe20007ffe0ff */
[----:B------:R-:W-:Y:S01]  /*1b420*/  UIADD3.X UR5, URZ, UR37, URZ, UP0, !UPT ;  /* 0x000000253f057290 */ /* 0x000fe200087fe43f */
[----:B------:R-:W-:Y:S01]  /*1b430*/  UMOV UR6, 0x0 ;  /* 0x0000000000067882 */ /* 0x000fe20000000000 */
[----:B------:R-:W-:-:S10]  /*1b440*/  UMOV UR7, 0x12f00000 ;  /* 0x12f0000000077882 */ /* 0x000fd40000000000 */
.L_x_710:
        /* <DEDUP_REMOVED lines=12> */
[----:B------:R-:W-:Y:S01]  /*1b510*/  UMOV UR6, 0x0 ;  /* 0x0000000000067882 */ /* 0x000fe20000000000 */
[----:B------:R-:W-:Y:S01]  /*1b520*/  IADD3 R12, R8, 0x1b400, RZ ;  /* 0x0001b400080c7810 */ /* 0x000fe20007ffe0ff */
[----:B------:R-:W-:Y:S01]  /*1b530*/  UMOV UR7, 0x12f00000 ;  /* 0x12f0000000077882 */ /* 0x000fe20000000000 */
[----:B------:R-:W-:-:S15]  /*1b540*/  R2UR UR10, R15 ;  /* 0x000000000f0a72ca */ /* 0x000fde00000e0000 */
.L_x_711:
        /* <DEDUP_REMOVED lines=11> */
[----:B------:R-:W-:Y:S01]  /*1b600*/  VIADD R8, R8, 0x1e400 ;  /* 0x0001e40008087836 */ /* 0x000fe20000000000 */
[----:B------:R-:W-:Y:S01]  /*1b610*/  UMOV UR6, 0x0 ;  /* 0x0000000000067882 */ /* 0x000fe20000000000 */
[----:B------:R-:W-:Y:S01]  /*1b620*/  UMOV UR7, 0x12f00000 ;  /* 0x12f0000000077882 */ /* 0x000fe20000000000 */
[----:B------:R-:W-:-:S09]  /*1b630*/  UMOV UR10, 0x80 ;  /* 0x00000080000a7882 */ /* 0x000fd20000000000 */
.L_x_712:
        /* <DEDUP_REMOVED lines=13> */
.L_x_842:
[----:B------:R-:W-:Y:S05]  /*1b710*/  BSYNC B2 ;  /* 0x0000000000027941 */ /* 0x000fea0003800000 */
.L_x_713:
[----:B------:R-:W-:Y:S01]  /*1b720*/  BSSY B2, `(.L_x_715) ;  /* 0x000000b000027945 */ /* 0x000fe20003800000 */
[----:B------:R-:W-:Y:S01]  /*1b730*/  IMAD.MOV.U32 R12, RZ, RZ, 0x0 ;  /* 0x00000000ff0c7424 */ /* 0x000fe200078e00ff */
[----:B------:R-:W-:Y:S02]  /*1b740*/  MOV R13, 0x12f00000 ;  /* 0x12f00000000d7802 */ /* 0x000fe40000000f00 */
[----:B------:R-:W-:Y:S05]  /*1b750*/  @P3 BRA `(.L_x_716) ;  /* 0x00000000001c3947 */ /* 0x000fea0003800000 */
[----:B------:R-:W2:Y:S01]  /*1b760*/  S2R R8, SR_TID.X ;  /* 0x0000000000087919 */ /* 0x000ea20000002100 */
[----:B------:R-:W-:-:S04]  /*1b770*/  IMAD.MOV.U32 R3, RZ, RZ, 0x6000 ;  /* 0x00006000ff037424 */ /* 0x000fc800078e00ff */
[----:B------:R3:W-:Y:S01]  /*1b780*/  SYNCS.ARRIVE.TRANS64 RZ, [R10+URZ+0x2a8b0], R3 ;  /* 0x02a8b0030aff79a7 */ /* 0x0007e2000800003f */
[----:B--2---:R-:W-:-:S04]  /*1b790*/  LOP3.LUT R8, R8, 0x1f, RZ, 0xc0, !PT ;  /* 0x0000001f08087812 */ /* 0x004fc800078ec0ff */
[----:B------:R-:W-:-:S13]  /*1b7a0*/  ISETP.NE.AND P2, PT, R8, RZ, PT ;  /* 0x000000ff0800720c */ /* 0x000fda0003f45270 */
[----:B---3--:R-:W-:Y:S05]  /*1b7b0*/  @!P2 BRA `(.L_x_716) ;  /* 0x000000000004a947 */ /* 0x008fea0003800000 */
[----:B------:R-:W-:Y:S01]  /*1b7c0*/  BPT.TRAP 0x1 ;  /* 0x000000040000795c */ /* 0x000fe20000300000 */
.L_x_716:
[----:B------:R-:W-:Y:S05]  /*1b7d0*/  BSYNC B2 ;  /* 0x0000000000027941 */ /* 0x000fea0003800000 */
.L_x_715:
[----:B------:R-:W-:Y:S01]  /*1b7e0*/  R2UR UR10, R14 ;  /* 0x000000000e0a72ca */ /* 0x000fe200000e0000 */
[----:B------:R-:W-:Y:S01]  /*1b7f0*/  IMAD R3, R25, 0x6000, R22 ;  /* 0x0000600019037824 */ /* 0x000fe200078e0216 */
[----:B------:R-:W-:Y:S01]  /*1b800*/  R2UR UR6, R12 ;  /* 0x000000000c0672ca */ /* 0x000fe200000e0000 */
[----:B------:R-:W-:Y:S01]  /*1b810*/  UIADD3 UR4, UP0, UR36, 0x670, URZ ;  /* 0x0000067024047890 */ /* 0x000fe2000ff1e03f */
[----:B------:R-:W-:Y:S01]  /*1b820*/  R2UR UR7, R13 ;  /* 0x000000000d0772ca */ /* 0x000fe200000e0000 */
[----:B01----:R-:W-:Y:S01]  /*1b830*/  VIADD R10, R10, 0x2a8b0 ;  /* 0x0002a8b00a0a7836 */ /* 0x003fe20000000000 */
[----:B------:R-:W-:Y:S01]  /*1b840*/  PLOP3.LUT P2, PT, PT, PT, PT, 0x80, 0x0 ;  /* 0x000000000000781c */ /* 0x000fe20003f4f070 */
[----:B------:R-:W-:Y:S01]  /*1b850*/  UIADD3.X UR5, URZ, UR37, URZ, UP0, !UPT ;  /* 0x000000253f057290 */ /* 0x000fe200087fe43f */
[----:B------:R-:W-:-:S11]  /*1b860*/  IADD3 R8, R3, 0x400, RZ ;  /* 0x0000040003087810 */ /* 0x000fd60007ffe0ff */
.L_x_717:
        /* <DEDUP_REMOVED lines=10> */
[----:B------:R-:W-:Y:S01]  /*1b910*/  R2UR UR10, R15 ;  /* 0x000000000f0a72ca */ /* 0x000fe200000e0000 */
[----:B------:R-:W-:Y:S01]  /*1b920*/  VIADD R3, R3, 0x3400 ;  /* 0x0000340003037836 */ /* 0x000fe20000000000 */
[----:B------:R-:W-:Y:S02]  /*1b930*/  R2UR UR6, R12 ;  /* 0x000000000c0672ca */ /* 0x000fe400000e0000 */
[----:B------:R-:W-:Y:S02]  /*1b940*/  R2UR UR7, R13 ;  /* 0x000000000d0772ca */ /* 0x000fe400000e0000 */
[----:B------:R-:W-:-:S13]  /*1b950*/  PLOP3.LUT P2, PT, PT, PT, PT, 0x80, 0x0 ;  /* 0x000000000000781c */ /* 0x000fda0003f4f070 */
.L_x_718:
        /* <DEDUP_REMOVED lines=10> */
.L_x_705:
[----:B------:R-:W-:Y:S05]  /*1ba00*/  BSYNC B1 ;  /* 0x0000000000017941 */ /* 0x000fea0003800000 */
.L_x_704:
[----:B------:R-:W-:Y:S01]  /*1ba10*/  ISETP.GT.AND P3, PT, R11, R6, PT ;  /* 0x000000060b00720c */ /* 0x000fe20003f64270 */
[----:B------:R-:W-:Y:S01]  /*1ba20*/  VIADD R25, R25, 0x1 ;  /* 0x0000000119197836 */ /* 0x000fe20000000000 */
[----:B------:R-:W-:-:S04]  /*1ba30*/  IADD3 R11, R11, -0x1, RZ ;  /* 0xffffffff0b0b7810 */ /* 0x000fc80007ffe0ff */
[----:B------:R-:W-:-:S04]  /*1ba40*/  ISETP.NE.AND P2, PT, R25, 0x2, PT ;  /* 0x000000021900780c */ /* 0x000fc80003f45270 */
[----:B------:R-:W-:Y:S02]  /*1ba50*/  SEL R3, RZ, 0x1, P2 ;  /* 0x00000001ff037807 */ /* 0x000fe40001000000 */
[----:B------:R-:W-:Y:S02]  /*1ba60*/  SEL R25, R25, RZ, P2 ;  /* 0x000000ff19197207 */ /* 0x000fe40001000000 */
[----:B------:R-:W-:Y:S01]  /*1ba70*/  LOP3.LUT R30, R30, R3, RZ, 0x3c, !PT ;  /* 0x000000031e1e7212 */ /* 0x000fe200078e3cff */
[----:B------:R-:W-:Y:S06]  /*1ba80*/  @P3 BRA `(.L_x_719) ;  /* 0xfffffff400ec3947 */ /* 0x000fec000383ffff */
.L_x_683:
[----:B------:R-:W-:Y:S05]  /*1ba90*/  BSYNC B0 ;  /* 0x0000000000007941 */ /* 0x000fea0003800000 */
.L_x_682:
[----:B------:R-:W-:Y:S05]  /*1baa0*/  @!P0 WARPSYNC.ALL ;  /* 0x0000000000008948 */ /* 0x000fea0003800000 */
[----:B------:R-:W-:Y:S01]  /*1bab0*/  @!P0 BAR.SYNC.DEFER_BLOCKING 0xc, 0x180 ;  /* 0x0306000000008b1d */ /* 0x000fe20000010000 */
[----:B------:R-:W-:-:S05]  /*1bac0*/  IMAD.MOV.U32 R0, RZ, RZ, RZ ;  /* 0x000000ffff007224 */ /* 0x000fca00078e00ff */
[----:B------:R-:W-:Y:S04]  /*1bad0*/  BSSY B0, `(.L_x_720) ;  /* 0x000001e000007945 */ /* 0x000fe80003800000 */
[----:B------:R-:W-:Y:S05]  /*1bae0*/  @!P1 BRA `(.L_x_721) ;  /* 0x0000000000709947 */ /* 0x000fea0003800000 */
[----:B------:R-:W-:Y:S01]  /*1baf0*/  ISETP.NE.AND P0, PT, R5, RZ, PT ;  /* 0x000000ff0500720c */ /* 0x000fe20003f05270 */
[----:B------:R-:W-:-:S12]  /*1bb00*/  IMAD.MOV.U32 R2, RZ, RZ, RZ ;  /* 0x000000ffff027224 */ /* 0x000fd800078e00ff */
[----:B------:R-:W1:Y:S02]  /*1bb10*/  @!P0 LDC R5, c[0x0][0x9f0] ;  /* 0x00027c00ff058b82 */ /* 0x000e640000000800 */
[----:B-1----:R-:W-:-:S04]  /*1bb20*/  IABS R0, R5 ;  /* 0x0000000500007213 */ /* 0x002fc80000000000 */
[----:B------:R-:W1:Y:S08]  /*1bb30*/  I2F.RP R8, R0 ;  /* 0x0000000000087306 */ /* 0x000e700000209400 */
[----:B-1----:R-:W1:Y:S02]  /*1bb40*/  MUFU.RCP R8, R8 ;  /* 0x0000000800087308 */ /* 0x002e640000001000 */
[----:B-1----:R-:W-:-:S06]  /*1bb50*/  VIADD R9, R8, 0xffffffe ;  /* 0x0ffffffe08097836 */ /* 0x002fcc0000000000 */
[----:B------:R-:W0:Y:S02]  /*1bb60*/  F2I.FTZ.U32.TRUNC.NTZ R3, R9 ;  /* 0x0000000900037305 */ /* 0x000e24000021f000 */
[----:B0-----:R-:W-:-:S05]  /*1bb70*/  IADD3 R7, RZ, -R3, RZ ;  /* 0x80000003ff077210 */ /* 0x001fca0007ffe0ff */
[----:B------:R-:W-:-:S04]  /*1bb80*/  IMAD R7, R7, R0, RZ ;  /* 0x0000000007077224 */ /* 0x000fc800078e02ff */
[----:B------:R-:W-:Y:S01]  /*1bb90*/  IMAD.HI.U32 R6, R3, R7, R2 ;  /* 0x0000000703067227 */ /* 0x000fe200078e0002 */
[----:B------:R-:W-:Y:S02]  /*1bba0*/  IADD3 R3, R4, -0x1, R5 ;  /* 0xffffffff04037810 */ /* 0x000fe40007ffe005 */
[----:B------:R-:W-:Y:S02]  /*1bbb0*/  IABS R7, R5 ;  /* 0x0000000500077213 */ /* 0x000fe40000000000 */
[----:B------:R-:W-:Y:S02]  /*1bbc0*/  IABS R2, R3 ;  /* 0x0000000300027213 */ /* 0x000fe40000000000 */
[----:B------:R-:W-:Y:S01]  /*1bbd0*/  LOP3.LUT R3, R3, R5, RZ, 0x3c, !PT ;  /* 0x0000000503037212 */ /* 0x000fe200078e3cff */
[----:B------:R-:W-:Y:S02]  /*1bbe0*/  IMAD.MOV R7, RZ, RZ, -R7 ;  /* 0x000000ffff077224 */ /* 0x000fe400078e0a07 */
[----:B------:R-:W-:Y:S01]  /*1bbf0*/  IMAD.HI.U32 R6, R6, R2, RZ ;  /* 0x0000000206067227 */ /* 0x000fe200078e00ff */
[----:B------:R-:W-:-:S03]  /*1bc00*/  ISETP.GE.AND P2, PT, R3, RZ, PT ;  /* 0x000000ff0300720c */ /* 0x000fc60003f46270 */
        /* <DEDUP_REMOVED lines=10> */
.L_x_721:
[----:B------:R-:W-:Y:S05]  /*1bcb0*/  BSYNC B0 ;  /* 0x0000000000007941 */ /* 0x000fea0003800000 */
.L_x_720:
[-C--:B------:R-:W-:Y:S01]  /*1bcc0*/  IMAD R37, R37, R0.reuse, RZ ;  /* 0x0000000025257224 */ /* 0x080fe200078e02ff */
[----:B------:R-:W-:Y:S04]  /*1bcd0*/  BSSY B7, `(.L_x_722) ;  /* 0x000036c000077945 */ /* 0x000fe80003800000 */
[----:B------:R-:W-:-:S04]  /*1bce0*/  VIADDMNMX R29, R37, R0, R4, PT ;  /* 0x00000000251d7246 */ /* 0x000fc80003800104 */
[----:B------:R-:W-:Y:S01]  /*1bcf0*/  ISETP.GT.AND P0, PT, R29, R37, PT ;  /* 0x000000251d00720c */ /* 0x000fe20003f04270 */
[----:B------:R1:W-:-:S12]  /*1bd00*/  STL [R1+0x18], R29 ;  /* 0x0000181d01007387 */ /* 0x0003d80000100800 */
[----:B-1----:R-:W-:Y:S05]  /*1bd10*/  @P0 BRA `(.L_x_723) ;  /* 0x0000000000440947 */ /* 0x002fea0003800000 */
[----:B------:R-:W1:Y:S02]  /*1bd20*/  S2R R2, SR_TID.X ;  /* 0x0000000000027919 */ /* 0x000e640000002100 */
[----:B-1----:R-:W-:-:S04]  /*1bd30*/  LOP3.LUT R2, R2, 0x7f, RZ, 0xc0, !PT ;  /* 0x0000007f02027812 */ /* 0x002fc800078ec0ff */
[----:B------:R-:W-:-:S13]  /*1bd40*/  ISETP.NE.AND P0, PT, R2, RZ, PT ;  /* 0x000000ff0200720c */ /* 0x000fda0003f05270 */
[----:B------:R-:W-:Y:S05]  /*1bd50*/  @P0 BRA `(.L_x_724) ;  /* 0x00000034008c0947 */ /* 0x000fea0003800000 */
[----:B------:R-:W1:Y:S01]  /*1bd60*/  S2R R5, SR_LANEID ;  /* 0x0000000000057919 */ /* 0x000e620000000000 */
[----:B------:R-:W-:Y:S01]  /*1bd70*/  VOTEU.ANY UR4, UPT, PT ;  /* 0x0000000000047886 */ /* 0x000fe200038e0100 */
[----:B------:R-:W2:Y:S01]  /*1bd80*/  LDC.64 R2, c[0x0][0xc60] ;  /* 0x00031800ff027b82 */ /* 0x000ea20000000a00 */
[----:B------:R-:W1:Y:S02]  /*1bd90*/  FLO.U32 R0, UR4 ;  /* 0x0000000400007d00 */ /* 0x000e6400080e0000 */
[----:B-1----:R-:W-:-:S06]  /*1bda0*/  ISETP.EQ.U32.AND P0, PT, R0, R5, PT ;  /* 0x000000050000720c */ /* 0x002fcc0003f02070 */
[----:B------:R-:W2:Y:S07]  /*1bdb0*/  POPC R5, UR4 ;  /* 0x0000000400057d09 */ /* 0x000eae0008000000 */
[----:B--2---:R-:W2:Y:S01]  /*1bdc0*/  @P0 ATOMG.E.ADD.STRONG.GPU PT, R3, desc[UR56][R2.64], R5 ;  /* 0x00000005020309a8 */ /* 0x004ea200081ee1f8 */
[----:B------:R-:W1:Y:S02]  /*1bdd0*/  S2R R4, SR_LTMASK ;  /* 0x0000000000047919 */ /* 0x000e640000003900 */
[----:B-1----:R-:W-:-:S04]  /*1bde0*/  LOP3.LUT R4, R4, UR4, RZ, 0xc0, !PT ;  /* 0x0000000404047c12 */ /* 0x002fc8000f8ec0ff */
[----:B0-----:R-:W0:Y:S01]  /*1bdf0*/  POPC R7, R4 ;  /* 0x0000000400077309 */ /* 0x001e220000000000 */
[----:B--2---:R-:W0:Y:S02]  /*1be00*/  SHFL.IDX PT, R0, R3, R0, 0x1f ;  /* 0x00001f0003007589 */ /* 0x004e2400000e0000 */
[----:B0-----:R-:W-:Y:S01]  /*1be10*/  IADD3 R16, R0, UR38, R7 ;  /* 0x0000002600107c10 */ /* 0x001fe2000fffe007 */
[----:B------:R-:W-:Y:S06]  /*1be20*/  BRA `(.L_x_724) ;  /* 0x0000003400587947 */ /* 0x000fec0003800000 */
.L_x_723:
        /* <DEDUP_REMOVED lines=8> */
[----:B------:R-:W-:Y:S01]  /*1beb0*/  MOV R4, UR6 ;  /* 0x0000000600047c02 */ /* 0x000fe20008000f00 */
[----:B------:R-:W-:Y:S01]  /*1bec0*/  IMAD.U32 R5, RZ, RZ, UR7 ;  /* 0x00000007ff057e24 */ /* 0x000fe2000f8e00ff */
[----:B------:R-:W1:Y:S01]  /*1bed0*/  LDC.64 R2, c[0x4][R2] ;  /* 0x0100000002027b82 */ /* 0x000e620000000a00 */
[----:B------:R-:W-:Y:S01]  /*1bee0*/  IMAD.U32 R6, RZ, RZ, UR8 ;  /* 0x00000008ff067e24 */ /* 0x000fe2000f8e00ff */
[----:B0-----:R-:W-:Y:S01]  /*1bef0*/  MOV R7, UR9 ;  /* 0x0000000900077c02 */ /* 0x001fe20008000f00 */
[----:B------:R-:W-:Y:S01]  /*1bf00*/  IMAD.U32 R10, RZ, RZ, UR4 ;  /* 0x00000004ff0a7e24 */ /* 0x000fe2000f8e00ff */
[----:B------:R-:W-:Y:S01]  /*1bf10*/  MOV R8, 0x70 ;  /* 0x0000007000087802 */ /* 0x000fe20000000f00 */
[----:B------:R-:W-:-:S02]  /*1bf20*/  IMAD.U32 R11, RZ, RZ, UR5 ;  /* 0x00000005ff0b7e24 */ /* 0x000fc4000f8e00ff */
[----:B------:R-:W-:Y:S02]  /*1bf30*/  IMAD.MOV.U32 R12, RZ, RZ, 0x1 ;  /* 0x00000001ff0c7424 */ /* 0x000fe400078e00ff */
[----:B------:R-:W-:-:S07]  /*1bf40*/  IMAD.MOV.U32 R13, RZ, RZ, RZ ;  /* 0x000000ffff0d7224 */ /* 0x000fce00078e00ff */
[----:B------:R-:W-:-:S07]  /*1bf50*/  LEPC R20, `(.L_x_726) ;  /* 0x000000001014794e */ /* 0x000fce0000000000 */
[----:B-1----:R-:W-:Y:S05]  /*1bf60*/  CALL.ABS.NOINC R2 ;  /* 0x0000000002007343 */ /* 0x002fea0003c00000 */
.L_x_726:
[----:B------:R-:W-:Y:S05]  /*1bf70*/  BSYNC B6 ;  /* 0x0000000000067941 */ /* 0x000fea0003800000 */
.L_x_725:
[----:B------:R-:W-:Y:S01]  /*1bf80*/  IADD3 R0, R22, 0x400, RZ ;  /* 0x0000040016007810 */ /* 0x000fe20007ffe0ff */
[----:B------:R-:W-:Y:S03]  /*1bf90*/  BSSY B6, `(.L_x_727) ;  /* 0x0000022000067945 */ /* 0x000fe60003800000 */
[----:B------:R-:W-:-:S13]  /*1bfa0*/  LOP3.LUT P0, RZ, R0, 0x3ff, RZ, 0xc0, !PT ;  /* 0x000003ff00ff7812 */ /* 0x000fda000780c0ff */
[----:B------:R-:W-:Y:S05]  /*1bfb0*/  @!P0 BRA `(.L_x_728) ;  /* 0x00000000007c8947 */ /* 0x000fea0003800000 */
[----:B------:R-:W-:Y:S01]  /*1bfc0*/  MOV R26, 0x0 ;  /* 0x00000000001a7802 */ /* 0x000fe20000000f00 */
[----:B------:R-:W-:Y:S01]  /*1bfd0*/  ULDC.64 UR6, c[0x4][0x90] ;  /* 0x0100240000067ab9 */ /* 0x000fe20000000a00 */
[----:B------:R-:W-:Y:S01]  /*1bfe0*/  ULDC.64 UR8, c[0x4][0x98] ;  /* 0x0100260000087ab9 */ /* 0x000fe20000000a00 */
[----:B------:R-:W-:Y:S01]  /*1bff0*/  ULDC.64 UR4, c[0x4][0x10] ;  /* 0x0100040000047ab9 */ /* 0x000fe20000000a00 */
[----:B------:R1:W2:Y:S01]  /*1c000*/  LDC.64 R2, c[0x4][R26] ;  /* 0x010000001a027b82 */ /* 0x0002a20000000a00 */
[----:B------:R-:W-:Y:S01]  /*1c010*/  IMAD.U32 R4, RZ, RZ, UR6 ;  /* 0x00000006ff047e24 */ /* 0x000fe2000f8e00ff */
[----:B------:R-:W-:Y:S01]  /*1c020*/  MOV R6, UR8 ;  /* 0x0000000800067c02 */ /* 0x000fe20008000f00 */
[----:B------:R-:W-:Y:S01]  /*1c030*/  IMAD.U32 R5, RZ, RZ, UR7 ;  /* 0x00000007ff057e24 */ /* 0x000fe2000f8e00ff */
[----:B------:R-:W-:Y:S01]  /*1c040*/  MOV R11, UR5 ;  /* 0x00000005000b7c02 */ /* 0x000fe20008000f00 */
[----:B0-----:R-:W-:Y:S01]  /*1c050*/  IMAD.U32 R7, RZ, RZ, UR9 ;  /* 0x00000009ff077e24 */ /* 0x001fe2000f8e00ff */
[----:B------:R-:W-:Y:S01]  /*1c060*/  MOV R13, RZ ;  /* 0x000000ff000d7202 */ /* 0x000fe20000000f00 */
[----:B------:R-:W-:-:S02]  /*1c070*/  IMAD.U32 R10, RZ, RZ, UR4 ;  /* 0x00000004ff0a7e24 */ /* 0x000fc4000f8e00ff */
[----:B------:R-:W-:Y:S02]  /*1c080*/  IMAD.MOV.U32 R8, RZ, RZ, 0x70 ;  /* 0x00000070ff087424 */ /* 0x000fe400078e00ff */
[----:B-1----:R-:W-:-:S07]  /*1c090*/  IMAD.MOV.U32 R12, RZ, RZ, 0x1 ;  /* 0x00000001ff0c7424 */ /* 0x002fce00078e00ff */
[----:B------:R-:W-:-:S07]  /*1c0a0*/  LEPC R20, `(.L_x_729) ;  /* 0x000000001014794e */ /* 0x000fce0000000000 */
[----:B--2---:R-:W-:Y:S05]  /*1c0b0*/  CALL.ABS.NOINC R2 ;  /* 0x0000000002007343 */ /* 0x004fea0003c00000 */
.L_x_729:
[----:B------:R0:W1:Y:S01]  /*1c0c0*/  LDC.64 R2, c[0x4][R26] ;  /* 0x010000001a027b82 */ /* 0x0000620000000a00 */
[----:B------:R-:W-:Y:S01]  /*1c0d0*/  ULDC.64 UR4, c[0x4][0x90] ;  /* 0x0100240000047ab9 */ /* 0x000fe20000000a00 */
[----:B------:R-:W-:Y:S01]  /*1c0e0*/  ULDC.64 UR6, c[0x4][0x98] ;  /* 0x0100260000067ab9 */ /* 0x000fe20000000a00 */
[----:B------:R-:W-:Y:S01]  /*1c0f0*/  ULDC.64 UR8, c[0x4][0x18] ;  /* 0x0100060000087ab9 */ /* 0x000fe20000000a00 */
[----:B------:R-:W-:Y:S01]  /*1c100*/  IMAD.U32 R4, RZ, RZ, UR4 ;  /* 0x00000004ff047e24 */ /* 0x000fe2000f8e00ff */
[----:B------:R-:W-:Y:S01]  /*1c110*/  MOV R6, UR6 ;  /* 0x0000000600067c02 */ /* 0x000fe20008000f00 */
[----:B------:R-:W-:Y:S01]  /*1c120*/  IMAD.U32 R5, RZ, RZ, UR5 ;  /* 0x00000005ff057e24 */ /* 0x000fe2000f8e00ff */
[----:B------:R-:W-:Y:S01]  /*1c130*/  MOV R11, UR9 ;  /* 0x00000009000b7c02 */ /* 0x000fe20008000f00 */
[----:B------:R-:W-:Y:S01]  /*1c140*/  IMAD.U32 R7, RZ, RZ, UR7 ;  /* 0x00000007ff077e24 */ /* 0x000fe2000f8e00ff */
[----:B------:R-:W-:Y:S01]  /*1c150*/  MOV R13, RZ ;  /* 0x000000ff000d7202 */ /* 0x000fe20000000f00 */
[----:B------:R-:W-:-:S02]  /*1c160*/  IMAD.U32 R10, RZ, RZ, UR8 ;  /* 0x00000008ff0a7e24 */ /* 0x000fc4000f8e00ff */
[----:B------:R-:W-:Y:S02]  /*1c170*/  IMAD.MOV.U32 R8, RZ, RZ, 0x70 ;  /* 0x00000070ff087424 */ /* 0x000fe400078e00ff */
[----:B0-----:R-:W-:-:S07]  /*1c180*/  IMAD.MOV.U32 R12, RZ, RZ, 0x1 ;  /* 0x00000001ff0c7424 */ /* 0x001fce00078e00ff */
[----:B------:R-:W-:-:S07]  /*1c190*/  LEPC R20, `(.L_x_728) ;  /* 0x000000001014794e */ /* 0x000fce0000000000 */
[----:B-1----:R-:W-:Y:S05]  /*1c1a0*/  CALL.ABS.NOINC R2 ;  /* 0x0000000002007343 */ /* 0x002fea0003c00000 */
.L_x_728:
[----:B------:R-:W-:Y:S05]  /*1c1b0*/  BSYNC B6 ;  /* 0x0000000000067941 */ /* 0x000fea0003800000 */
.L_x_727:
[----:B------:R-:W2:Y:S01]  /*1c1c0*/  LDL R20, [R1] ;  /* 0x0000000001147983 */ /* 0x000ea20000100800 */
[----:B------:R-:W-:Y:S01]  /*1c1d0*/  ULDC.64 UR4, c[0x0][0x9f8] ;  /* 0x00027e0000047ab9 */ /* 0x000fe20000000a00 */
[----:B------:R-:W1:Y:S01]  /*1c1e0*/  LDC R0, c[0x0][0x430] ;  /* 0x00010c00ff007b82 */ /* 0x000e620000000800 */
[----:B------:R-:W-:Y:S01]  /*1c1f0*/  ISETP.NE.U32.AND P0, PT, RZ, UR4, PT ;  /* 0x00000004ff007c0c */ /* 0x000fe2000bf05070 */
[----:B------:R-:W3:Y:S03]  /*1c200*/  LDL.LU R8, [R1+0x38] ;  /* 0x0000380001087983 */ /* 0x000ee60000300800 */
[----:B------:R-:W-:Y:S01]  /*1c210*/  ISETP.NE.AND.EX P0, PT, RZ, UR5, PT, P0 ;  /* 0x00000005ff007c0c */ /* 0x000fe2000bf05300 */
[----:B------:R-:W4:-:S12]  /*1c220*/  S2R R21, SR_TID.X ;  /* 0x0000000000157919 */ /* 0x000f180000002100 */
[----:B------:R-:W-:Y:S01]  /*1c230*/  @P0 IADD3 R2, P1, R23, UR4, RZ ;  /* 0x0000000417020c10 */ /* 0x000fe2000ff3e0ff */
[----:B------:R-:W0:Y:S01]  /*1c240*/  S2R R9, SR_TID.X ;  /* 0x0000000000097919 */ /* 0x000e220000002100 */
[----:B------:R-:W-:Y:S01]  /*1c250*/  VIADD R26, R29, 0xffffffff ;  /* 0xffffffff1d1a7836 */ /* 0x000fe20000000000 */
[----:B------:R-:W-:Y:S01]  /*1c260*/  ULDC UR4, c[0x0][0x320] ;  /* 0x0000c80000047ab9 */ /* 0x000fe20000000800 */
[----:B------:R-:W-:-:S05]  /*1c270*/  @P0 IADD3.X R3, R24, UR5, RZ, P1, !PT ;  /* 0x0000000518030c10 */ /* 0x000fca0008ffe4ff */
[----:B------:R2:W3:Y:S01]  /*1c280*/  @P0 LDG.E R32, desc[UR56][R2.64] ;  /* 0x0000003802200981 */ /* 0x0004e2000c1e1900 */
[----:B-1----:R-:W-:Y:S02]  /*1c290*/  ISETP.NE.AND P1, PT, R0, 0x1, PT ;  /* 0x000000010000780c */ /* 0x002fe40003f25270 */
[----:B----4-:R-:W-:-:S11]  /*1c2a0*/  LOP3.LUT R21, R21, 0x7f, RZ, 0xc0, !PT ;  /* 0x0000007f15157812 */ /* 0x010fd600078ec0ff */
[----:B------:R-:W1:Y:S01]  /*1c2b0*/  @P1 LDC R4, c[0x0][0x434] ;  /* 0x00010d00ff041b82 */ /* 0x000e620000000800 */
[----:B------:R-:W-:-:S07]  /*1c2c0*/  SHF.R.U32.HI R21, RZ, 0x3, R21 ;  /* 0x00000003ff157819 */ /* 0x000fce0000011615 */
[----:B------:R-:W4:Y:S01]  /*1c2d0*/  @P1 LDC R6, c[0x0][0x438] ;  /* 0x00010e00ff061b82 */ /* 0x000f220000000800 */
[----:B0-----:R-:W-:-:S05]  /*1c2e0*/  IMAD.SHL.U32 R9, R9, 0x10, RZ ;  /* 0x0000001009097824 */ /* 0x001fca00078e00ff */
[----:B------:R-:W-:Y:S02]  /*1c2f0*/  LOP3.LUT R9, R21, 0x70, R9, 0xf8, !PT ;  /* 0x0000007015097812 */ /* 0x000fe400078ef809 */
[----:B------:R-:W0:Y:S03]  /*1c300*/  S2R R21, SR_TID.X ;  /* 0x0000000000157919 */ /* 0x000e260000002100 */
[----:B------:R-:W-:-:S05]  /*1c310*/  IMAD R7, R26, 0x60, R9 ;  /* 0x000000601a077824 */ /* 0x000fca00078e0209 */
[----:B------:R-:W-:-:S04]  /*1c320*/  ISETP.GE.AND P0, PT, R7, R36, PT ;  /* 0x000000240700720c */ /* 0x000fc80003f06270 */
[----:B------:R-:W-:Y:S01]  /*1c330*/  ISETP.GT.U32.OR P0, PT, R9, 0x5f, P0 ;  /* 0x0000005f0900780c */ /* 0x000fe20000704470 */
[----:B0-----:R-:W-:-:S05]  /*1c340*/  IMAD.SHL.U32 R21, R21, 0x8, RZ ;  /* 0x0000000815157824 */ /* 0x001fca00078e00ff */
[----:B------:R-:W-:Y:S01]  /*1c350*/  LOP3.LUT R21, R21, 0x38, RZ, 0xc0, !PT ;  /* 0x0000003815157812 */ /* 0x000fe200078ec0ff */
[----:B------:R-:W-:Y:S01]  /*1c360*/  UMOV UR5, 0xffffffff ;  /* 0xffffffff00057882 */ /* 0x000fe20000000000 */
[----:B--2---:R-:W-:-:S05]  /*1c370*/  IADD3 R5, R7, R20, RZ ;  /* 0x0000001407057210 */ /* 0x004fca0007ffe0ff */
[----:B-1----:R-:W-:-:S04]  /*1c380*/  @P1 IMAD.HI.U32 R7, R5, R4, RZ ;  /* 0x0000000405071227 */ /* 0x002fc800078e00ff */
[----:B------:R-:W-:Y:S01]  /*1c390*/  IMAD.MOV.U32 R4, RZ, RZ, R5 ;  /* 0x000000ffff047224 */ /* 0x000fe200078e0005 */
[----:B----4-:R-:W-:-:S04]  /*1c3a0*/  @P1 SHF.R.U32.HI R4, RZ, R6, R7 ;  /* 0x00000006ff041219 */ /* 0x010fc80000011607 */
[----:B------:R-:W-:-:S05]  /*1c3b0*/  IADD3 R2, -R4, RZ, RZ ;  /* 0x000000ff04027210 */ /* 0x000fca0007ffe1ff */
[----:B------:R-:W-:Y:S02]  /*1c3c0*/  IMAD R0, R0, R2, R5 ;  /* 0x0000000200007224 */ /* 0x000fe400078e0205 */
[----:B------:R-:W0:Y:S01]  /*1c3d0*/  @!P0 LDC.64 R2, c[0x0][0x428] ;  /* 0x00010a00ff028b82 */ /* 0x000e220000000a00 */
[----:B------:R-:W-:-:S04]  /*1c3e0*/  LOP3.LUT R20, R21, 0x40, RZ, 0xfc, !PT ;  /* 0x0000004015147812 */ /* 0x000fc800078efcff */
[----:B------:R-:W-:Y:S02]  /*1c3f0*/  ISETP.GE.AND P2, PT, R20, UR4, PT ;  /* 0x0000000414007c0c */ /* 0x000fe4000bf46270 */
[----:B------:R-:W-:Y:S02]  /*1c400*/  ISETP.GE.AND P1, PT, R21, UR4, PT ;  /* 0x0000000415007c0c */ /* 0x000fe4000bf26270 */
[----:B---3--:R-:W-:Y:S01]  /*1c410*/  SHF.R.S32.HI R10, RZ, 0x1f, R32 ;  /* 0x0000001fff0a7819 */ /* 0x008fe20000011420 */
[----:B------:R-:W-:Y:S01]  /*1c420*/  IMAD.U32 R7, RZ, RZ, UR39 ;  /* 0x00000027ff077e24 */ /* 0x000fe2000f8e00ff */
[----:B------:R-:W-:Y:S01]  /*1c430*/  SEL R5, RZ, 0xffffffff, P2 ;  /* 0xffffffffff057807 */ /* 0x000fe20001000000 */
[----:B------:R-:W-:Y:S01]  /*1c440*/  ULDC UR4, c[0x0][0x2f4] ;  /* 0x0000bd0000047ab9 */ /* 0x000fe20000000800 */
[----:B------:R-:W-:-:S03]  /*1c450*/  SEL R29, RZ, 0x1, P1 ;  /* 0x00000001ff1d7807 */ /* 0x000fc60000800000 */
[----:B------:R-:W-:Y:S01]  /*1c460*/  IMAD.SHL.U32 R6, R5, 0x2, RZ ;  /* 0x0000000205067824 */ /* 0x000fe200078e00ff */
[----:B------:R-:W-:-:S04]  /*1c470*/  @!P0 SHF.R.S32.HI R5, RZ, 0x1f, R4 ;  /* 0x0000001fff058819 */ /* 0x000fc80000011404 */
[----:B------:R-:W-:Y:S01]  /*1c480*/  LOP3.LUT R29, R6, 0x2, R29, 0xe2, !PT ;  /* 0x00000002061d7812 */ /* 0x000fe200078ee21d */
[-C--:B0-----:R-:W-:Y:S02]  /*1c490*/  @!P0 IMAD R6, R10, R2.reuse, RZ ;  /* 0x000000020a068224 */ /* 0x081fe400078e02ff */
[----:B------:R-:W-:-:S04]  /*1c4a0*/  @!P0 IMAD.WIDE.U32 R4, R32, R2, R4 ;  /* 0x0000000220048225 */ /* 0x000fc800078e0004 */
[----:B------:R-:W-:Y:S02]  /*1c4b0*/  @!P0 IMAD R6, R32, R3, R6 ;  /* 0x0000000320068224 */ /* 0x000fe400078e0206 */
[----:B------:R-:W0:Y:S02]  /*1c4c0*/  @!P0 LDC.64 R2, c[0x0][0x418] ;  /* 0x00010600ff028b82 */ /* 0x000e240000000a00 */
[----:B------:R-:W-:Y:S01]  /*1c4d0*/  @!P0 IMAD.IADD R6, R5, 0x1, R6 ;  /* 0x0000000105068824 */ /* 0x000fe200078e0206 */
[----:B------:R-:W-:Y:S02]  /*1c4e0*/  ISETP.NE.AND P3, PT, R7, 0x3, PT ;  /* 0x000000030700780c */ /* 0x000fe40003f65270 */
[----:B0-----:R-:W-:-:S04]  /*1c4f0*/  @!P0 LEA R2, P1, R4, R2, 0x2 ;  /* 0x0000000204028211 */ /* 0x001fc800078210ff */
[----:B------:R-:W-:Y:S02]  /*1c500*/  @!P0 LEA.HI.X R3, R4, R3, R6, 0x2, P1 ;  /* 0x0000000304038211 */ /* 0x000fe400008f1406 */
[----:B------:R-:W-:-:S06]  /*1c510*/  MOV R4, RZ ;  /* 0x000000ff00047202 */ /* 0x000fcc0000000f00 */
[----:B------:R0:W5:Y:S01]  /*1c520*/  @!P0 LDG.E R4, desc[UR56][R2.64] ;  /* 0x0000003802048981 */ /* 0x000162000c1e1900 */
[----:B------:R-:W-:Y:S02]  /*1c530*/  ISETP.GT.U32.AND P0, PT, R9, 0x5f, PT ;  /* 0x0000005f0900780c */ /* 0x000fe40003f04070 */
[----:B------:R-:W-:Y:S02]  /*1c540*/  LOP3.LUT R8, R8, 0xfffffff7, RZ, 0xc0, !PT ;  /* 0xfffffff708087812 */ /* 0x000fe400078ec0ff */
[----:B------:R-:W-:-:S09]  /*1c550*/  ISETP.GE.AND P2, PT, R21, UR4, PT ;  /* 0x0000000415007c0c */ /* 0x000fd2000bf46270 */
[----:B------:R-:W-:-:S04]  /*1c560*/  @P0 LOP3.LUT R8, R8, 0x8, RZ, 0xfc, !PT ;  /* 0x0000000808080812 */ /* 0x000fc800078efcff */
[----:B------:R-:W-:-:S04]  /*1c570*/  LOP3.LUT R8, R8, 0xffffffef, RZ, 0xc0, !PT ;  /* 0xffffffef08087812 */ /* 0x000fc800078ec0ff */
[----:B------:R-:W-:-:S04]  /*1c580*/  @P3 LOP3.LUT R8, R8, 0x10, RZ, 0xfc, !PT ;  /* 0x0000001008083812 */ /* 0x000fc800078efcff */
[----:B------:R-:W-:Y:S02]  /*1c590*/  LOP3.LUT R8, R8, 0xfffffffb, RZ, 0xc0, !PT ;  /* 0xfffffffb08087812 */ /* 0x000fe400078ec0ff */
[----:B------:R-:W-:Y:S02]  /*1c5a0*/  LOP3.LUT R9, R21, 0x80, RZ, 0xfc, !PT ;  /* 0x0000008015097812 */ /* 0x000fe400078efcff */
[----:B------:R-:W-:Y:S02]  /*1c5b0*/  ISETP.GE.AND P1, PT, R20, UR4, PT ;  /* 0x0000000414007c0c */ /* 0x000fe4000bf26270 */
[----:B------:R-:W-:Y:S02]  /*1c5c0*/  @P2 LOP3.LUT R8, R8, 0x4, RZ, 0xfc, !PT ;  /* 0x0000000408082812 */ /* 0x000fe400078efcff */
[----:B------:R-:W-:Y:S02]  /*1c5d0*/  ISETP.GE.AND P0, PT, R9, UR4, PT ;  /* 0x0000000409007c0c */ /* 0x000fe4000bf06270 */
[----:B------:R-:W-:-:S04]  /*1c5e0*/  LOP3.LUT R8, R8, 0xfffffffe, RZ, 0xc0, !PT ;  /* 0xfffffffe08087812 */ /* 0x000fc800078ec0ff */
[----:B------:R-:W-:-:S04]  /*1c5f0*/  LOP3.LUT R8, R8, 0xfffffffd, RZ, 0xc0, !PT ;  /* 0xfffffffd08087812 */ /* 0x000fc800078ec0ff */
[----:B------:R-:W-:Y:S01]  /*1c600*/  @P1 LOP3.LUT R8, R8, 0x2, RZ, 0xfc, !PT ;  /* 0x0000000208081812 */ /* 0x000fe200078efcff */
[----:B------:R0:W-:Y:S03]  /*1c610*/  STL [R1+0x4], R10 ;  /* 0x0000040a01007387 */ /* 0x0001e60000100800 */
[----:B------:R-:W-:Y:S01]  /*1c620*/  @P0 LOP3.LUT R8, R8, 0x1, RZ, 0xfc, !PT ;  /* 0x0000000108080812 */ /* 0x000fe200078efcff */
[----:B------:R0:W-:Y:S04]  /*1c630*/  STL [R1+0x30], R7 ;  /* 0x0000300701007387 */ /* 0x0001e80000100800 */
[----:B------:R0:W-:Y:S01]  /*1c640*/  STL [R1+0x38], R8 ;  /* 0x0000380801007387 */ /* 0x0001e20000100800 */
[----:B------:R-:W-:Y:S05]  /*1c650*/  BRA.DIV UR5, `(.L_x_730) ;  /* 0x0000004e05747947 */ /* 0x000fea000b800000 */
.L_x_845:
[----:B------:R-:W-:Y:S05]  /*1c660*/  @!P3 BRA `(.L_x_731) ;  /* 0x000000000004b947 */ /* 0x000fea0003800000 */
[----:B------:R-:W-:Y:S01]  /*1c670*/  BPT.TRAP 0x1 ;  /* 0x000000040000795c */ /* 0x000fe20000300000 */
.L_x_731:
[----:B------:R-:W-:Y:S01]  /*1c680*/  SHF.R.S32.HI R5, RZ, 0x1f, R0 ;  /* 0x0000001fff057819 */ /* 0x000fe20000011400 */
[----:B------:R-:W-:Y:S01]  /*1c690*/  ULDC.64 UR4, c[0x0][0x328] ;  /* 0x0000ca0000047ab9 */ /* 0x000fe20000000a00 */
[----:B------:R-:W-:Y:S01]  /*1c6a0*/  ULDC.64 UR6, c[0x0][0x318] ;  /* 0x0000c60000067ab9 */ /* 0x000fe20000000a00 */
[----:B0-----:R-:W-:Y:S01]  /*1c6b0*/  IMAD.WIDE.U32 R2, R0, UR4, RZ ;  /* 0x0000000400027c25 */ /* 0x001fe2000f8e00ff */
[----:B------:R-:W-:Y:S03]  /*1c6c0*/  BSSY B0, `(.L_x_732) ;  /* 0x0000013000007945 */ /* 0x000fe60003800000 */
[----:B------:R-:W-:-:S04]  /*1c6d0*/  IMAD R6, R5, UR4, RZ ;  /* 0x0000000405067c24 */ /* 0x000fc8000f8e02ff */
[----:B------:R-:W-:Y:S01]  /*1c6e0*/  IMAD R6, R0, UR5, R6 ;  /* 0x0000000500067c24 */ /* 0x000fe2000f8e0206 */
        /* <DEDUP_REMOVED lines=16> */
.L_x_846:
[----:B------:R-:W-:Y:S05]  /*1c7f0*/  BSYNC B0 ;  /* 0x0000000000007941 */ /* 0x000fea0003800000 */
.L_x_732:
[----:B------:R-:W2:Y:S01]  /*1c800*/  LDL R3, [R1+0x38] ;  /* 0x0000380001037983 */ /* 0x000ea20000100800 */
[----:B------:R-:W-:Y:S01]  /*1c810*/  ULDC.64 UR4, c[0x0][0x300] ;  /* 0x0000c00000047ab9 */ /* 0x000fe20000000a00 */
[----:B------:R-:W-:Y:S01]  /*1c820*/  ULDC.64 UR6, c[0x0][0x2e8] ;  /* 0x0000ba0000067ab9 */ /* 0x000fe20000000a00 */
[----:B------:R-:W-:Y:S01]  /*1c830*/  IMAD R5, R5, UR4, RZ ;  /* 0x0000000405057c24 */ /* 0x000fe2000f8e02ff */
[----:B------:R-:W1:Y:S03]  /*1c840*/  S2R R8, SR_TID.X ;  /* 0x0000000000087919 */ /* 0x000e660000002100 */
[----:B------:R-:W-:Y:S01]  /*1c850*/  IMAD R5, R0, UR5, R5 ;  /* 0x0000000500057c24 */ /* 0x000fe2000f8e0205 */
[----:B------:R-:W3:Y:S01]  /*1c860*/  S2R R9, SR_TID.X ;  /* 0x0000000000097919 */ /* 0x000ee20000002100 */
[----:B-1----:R-:W-:-:S04]  /*1c870*/  LOP3.LUT R8, R8, 0x7f, RZ, 0xc0, !PT ;  /* 0x0000007f08087812 */ /* 0x002fc800078ec0ff */
[----:B------:R-:W-:Y:S01]  /*1c880*/  SHF.R.U32.HI R8, RZ, 0x3, R8 ;  /* 0x00000003ff087819 */ /* 0x000fe20000011608 */
[----:B---3--:R-:W-:-:S05]  /*1c890*/  IMAD.SHL.U32 R9, R9, 0x8, RZ ;  /* 0x0000000809097824 */ /* 0x008fca00078e00ff */
[----:B------:R-:W-:Y:S02]  /*1c8a0*/  LOP3.LUT R9, R9, 0x38, RZ, 0xc0, !PT ;  /* 0x0000003809097812 */ /* 0x000fe400078ec0ff */
[C---:B--2---:R-:W-:Y:S02]  /*1c8b0*/  LOP3.LUT P4, RZ, R3.reuse, 0x4, RZ, 0xc0, !PT ;  /* 0x0000000403ff7812 */ /* 0x044fe4000788c0ff */
[C---:B------:R-:W-:Y:S02]  /*1c8c0*/  LOP3.LUT P3, RZ, R3.reuse, 0x2, RZ, 0xc0, !PT ;  /* 0x0000000203ff7812 */ /* 0x040fe4000786c0ff */
[----:B------:R-:W-:Y:S01]  /*1c8d0*/  LOP3.LUT P2, RZ, R3, 0x1, RZ, 0xc0, !PT ;  /* 0x0000000103ff7812 */ /* 0x000fe2000784c0ff */
[----:B0-----:R-:W-:Y:S01]  /*1c8e0*/  IMAD.WIDE.U32 R2, R0, UR4, RZ ;  /* 0x0000000400027c25 */ /* 0x001fe2000f8e00ff */
[----:B------:R-:W-:-:S03]  /*1c8f0*/  ULDC.64 UR4, c[0x0][0x310] ;  /* 0x0000c40000047ab9 */ /* 0x000fc60000000a00 */
[----:B------:R-:W-:Y:S02]  /*1c900*/  IMAD.IADD R3, R3, 0x1, R5 ;  /* 0x0000000103037824 */ /* 0x000fe400078e0205 */
[----:B------:R-:W-:Y:S02]  /*1c910*/  IMAD R6, R6, UR4, RZ ;  /* 0x0000000406067c24 */ /* 0x000fe4000f8e02ff */
[----:B------:R-:W-:-:S04]  /*1c920*/  IMAD.WIDE.U32 R2, R4, UR4, R2 ;  /* 0x0000000404027c25 */ /* 0x000fc8000f8e0002 */
[----:B------:R-:W-:Y:S01]  /*1c930*/  IMAD R6, R4, UR5, R6 ;  /* 0x0000000504067c24 */ /* 0x000fe2000f8e0206 */
[----:B------:R-:W-:Y:S01]  /*1c940*/  ULDC.64 UR4, c[0x0][0x308] ;  /* 0x0000c20000047ab9 */ /* 0x000fe20000000a00 */
[----:B------:R-:W-:-:S03]  /*1c950*/  IMAD R5, R27, 0x4800, R33 ;  /* 0x000048001b057824 */ /* 0x000fc600078e0221 */
[----:B------:R-:W-:Y:S01]  /*1c960*/  IADD3 R3, R3, R6, RZ ;  /* 0x0000000603037210 */ /* 0x000fe20007ffe0ff */
[----:B------:R-:W-:Y:S02]  /*1c970*/  IMAD R6, R26, -0x60, R36 ;  /* 0xffffffa01a067824 */ /* 0x000fe400078e0224 */
[----:B------:R-:W-:Y:S01]  /*1c980*/  IMAD.WIDE.U32 R2, R18, UR4, R2 ;  /* 0x0000000412027c25 */ /* 0x000fe2000f8e0002 */
[----:B------:R-:W-:-:S03]  /*1c990*/  UMOV UR4, 0xffffffff ;  /* 0xffffffff00047882 */ /* 0x000fc60000000000 */
[----:B------:R-:W-:Y:S01]  /*1c9a0*/  IMAD R0, R18, UR5, R3 ;  /* 0x0000000512007c24 */ /* 0x000fe2000f8e0203 */
[----:B------:R-:W-:Y:S01]  /*1c9b0*/  LEA R4, P0, R2, UR6, 0x1 ;  /* 0x0000000602047c11 */ /* 0x000fe2000f8008ff */
[----:B------:R-:W-:-:S03]  /*1c9c0*/  IMAD.IADD R6, R6, 0x1, -R8 ;  /* 0x0000000106067824 */ /* 0x000fc600078e0a08 */
[----:B------:R-:W-:Y:S02]  /*1c9d0*/  LEA.HI.X R0, R2, UR7, R0, 0x1, P0 ;  /* 0x0000000702007c11 */ /* 0x000fe400080f0c00 */
[----:B------:R-:W-:Y:S01]  /*1c9e0*/  ISETP.GE.AND P0, PT, R6, 0x1, PT ;  /* 0x000000010600780c */ /* 0x000fe20003f06270 */
[----:B------:R-:W-:-:S12]  /*1c9f0*/  BRA.DIV UR4, `(.L_x_734) ;  /* 0x0000004a04d47947 */ /* 0x000fd8000b800000 */
[----:B------:R-:W0:Y:S01]  /*1ca00*/  SHFL.IDX PT, R3, R4, RZ, 0x181f ;  /* 0x00181fff04037589 */ /* 0x000e2200000e0000 */
[----:B------:R-:W-:-:S03]  /*1ca10*/  @P0 IMAD R8, R5, 0x2, R22 ;  /* 0x0000000205080824 */ /* 0x000fc600078e0216 */
[----:B------:R-:W1:Y:S01]  /*1ca20*/  SHFL.IDX PT, R2, R0, RZ, 0x181f ;  /* 0x00181fff00027589 */ /* 0x000e6200000e0000 */
[----:B0-----:R-:W-:-:S04]  /*1ca30*/  @P0 LEA R3, P1, R9, R3, 0x1 ;  /* 0x0000000309030211 */ /* 0x001fc800078208ff */
[----:B-1----:R-:W-:Y:S02]  /*1ca40*/  @P0 IADD3.X R2, RZ, R2, RZ, P1, !PT ;  /* 0x00000002ff020210 */ /* 0x002fe40000ffe4ff */
[----:B------:R-:W-:Y:S02]  /*1ca50*/  ISETP.GE.AND P1, PT, R6, 0x11, PT ;  /* 0x000000110600780c */ /* 0x000fe40003f26270 */
        /* <DEDUP_REMOVED lines=8> */
[----:B------:R-:W-:-:S03]  /*1cae0*/  @P1 LEA R8, R5, R22, 0x1 ;  /* 0x0000001605081211 */ /* 0x000fc600078e08ff */
        /* <DEDUP_REMOVED lines=25> */
[----:B0-----:R-:W-:-:S04]  /*1cc80*/  @P1 LEA R3, P0, R9, R3, 0x1 ;  /* 0x0000000309031211 */ /* 0x001fc800078008ff */
[----:B-1----:R-:W-:-:S04]  /*1cc90*/  @P1 IADD3.X R2, RZ, R2, RZ, P0, !PT ;  /* 0x00000002ff021210 */ /* 0x002fc800007fe4ff */
        /* <DEDUP_REMOVED lines=20> */
.L_x_860:
        /* <DEDUP_REMOVED lines=12> */
.L_x_735:
[----:B------:R-:W-:Y:S02]  /*1cea0*/  PLOP3.LUT P1, PT, P1, P0, PT, 0xa2, 0x0 ;  /* 0x000000000000781c */ /* 0x000fe40000f21472 */
[----:B------:R-:W-:-:S08]  /*1ceb0*/  @P0 R2UR P1, UR4, R7 ;  /* 0x00000000070402ca */ /* 0x000fd00000020000 */
[----:B------:R-:W-:-:S05]  /*1cec0*/  @P0 PLOP3.LUT P0, PT, P1, PT, PT, 0x80, 0x0 ;  /* 0x000000000000081c */ /* 0x000fca0000f0f070 */
[----:B------:R-:W-:Y:S01]  /*1ced0*/  @!P1 SYNCS.ARRIVE.TRANS64.RED.A0T1 RZ, [UR4+0x2a830], RZ ;  /* 0x02a830ffffff99a7 */ /* 0x000fe20008200404 */
[----:B------:R-:W-:Y:S07]  /*1cee0*/  @!P1 ARRIVES.LDGSTSBAR.64.TRANSCNT [UR4+0x2a830] ;  /* 0x02a83000ff0099b0 */ /* 0x000fee0008000a84 */
[----:B------:R-:W-:Y:S05]  /*1cef0*/  @P0 BRA.U.ANY `(.L_x_735) ;  /* 0xfffffffd00e80947 */ /* 0x000fea000393ffff */
[----:B------:R-:W-:Y:S01]  /*1cf00*/  NOP ;  /* 0x0000000000007918 */ /* 0x000fe20000000000 */
[----:B------:R-:W2:Y:S02]  /*1cf10*/  LDL R0, [R1+0x30] ;  /* 0x0000300001007983 */ /* 0x000ea40000100800 */
[----:B--2---:R-:W-:-:S13]  /*1cf20*/  ISETP.NE.AND P2, PT, R0, 0x3, PT ;  /* 0x000000030000780c */ /* 0x004fda0003f45270 */
[----:B------:R-:W-:Y:S05]  /*1cf30*/  @!P2 BRA `(.L_x_736) ;  /* 0x000000000004a947 */ /* 0x000fea0003800000 */
[----:B------:R-:W-:Y:S01]  /*1cf40*/  BPT.TRAP 0x1 ;  /* 0x000000040000795c */ /* 0x000fe20000300000 */
.L_x_736:
[----:B-1----:R1:W5:Y:S01]  /*1cf50*/  LDL.LU R3, [R1+0x10] ;  /* 0x0000100001037983 */ /* 0x0023620000300800 */
[----:B------:R1:W-:Y:S02]  /*1cf60*/  SYNCS.ARRIVE.TRANS64.A1T0 RZ, [R7+URZ+0x2a830], RZ ;  /* 0x02a830ff07ff79a7 */ /* 0x0003e4000810003f */
[----:B------:R-:W-:Y:S05]  /*1cf70*/  WARPSYNC.ALL ;  /* 0x0000000000007948 */ /* 0x000fea0003800000 */
[----:B------:R-:W-:Y:S01]  /*1cf80*/  ULDC.64 UR6, c[0x0][0xa00] ;  /* 0x0002800000067ab9 */ /* 0x000fe20000000a00 */
[----:B------:R-:W-:Y:S01]  /*1cf90*/  ULDC.64 UR4, c[0x0][0x298] ;  /* 0x0000a60000047ab9 */ /* 0x000fe20000000a00 */
[----:B------:R-:W-:Y:S01]  /*1cfa0*/  BAR.SYNC.DEFER_BLOCKING 0x8, 0x180 ;  /* 0x0206000000007b1d */ /* 0x000fe20000010000 */
[----:B------:R-:W-:Y:S01]  /*1cfb0*/  ISETP.NE.U32.AND P0, PT, RZ, UR6, PT ;  /* 0x00000006ff007c0c */ /* 0x000fe2000bf05070 */
[----:B0-----:R-:W-:Y:S01]  /*1cfc0*/  IMAD.WIDE.U32 R4, R34, UR4, RZ ;  /* 0x0000000422047c25 */ /* 0x001fe2000f8e00ff */
[----:B------:R-:W-:-:S02]  /*1cfd0*/  IADD3 R2, R22, 0xc400, RZ ;  /* 0x0000c40016027810 */ /* 0x000fc40007ffe0ff */
[----:B------:R-:W-:Y:S01]  /*1cfe0*/  ISETP.NE.AND.EX P0, PT, RZ, UR7, PT, P0 ;  /* 0x00000007ff007c0c */ /* 0x000fe2000bf05300 */
[----:B------:R-:W-:Y:S01]  /*1cff0*/  BSSY B6, `(.L_x_737) ;  /* 0x000001b000067945 */ /* 0x000fe20003800000 */
[----:B------:R-:W-:Y:S02]  /*1d000*/  SHF.R.S32.HI R0, RZ, 0x1f, R34 ;  /* 0x0000001fff007819 */ /* 0x000fe40000011422 */
[----:B------:R-:W-:-:S03]  /*1d010*/  SEL R31, R31, RZ, !P0 ;  /* 0x000000ff1f1f7207 */ /* 0x000fc60004000000 */
[----:B------:R-:W-:-:S04]  /*1d020*/  IMAD R0, R0, UR4, RZ ;  /* 0x0000000400007c24 */ /* 0x000fc8000f8e02ff */
[----:B------:R-:W-:-:S04]  /*1d030*/  IMAD R0, R34, UR5, R0 ;  /* 0x0000000522007c24 */ /* 0x000fc8000f8e0200 */
[----:B------:R-:W-:Y:S01]  /*1d040*/  IMAD.IADD R34, R5, 0x1, R0 ;  /* 0x0000000105227824 */ /* 0x000fe200078e0200 */
[----:B-----5:R-:W-:Y:S02]  /*1d050*/  SEL R3, R3, RZ, !P0 ;  /* 0x000000ff03037207 */ /* 0x020fe40004000000 */
[----:B------:R-:W-:-:S03]  /*1d060*/  LOP3.LUT P0, RZ, R2, 0x3ff, RZ, 0xc0, !PT ;  /* 0x000003ff02ff7812 */ /* 0x000fc6000780c0ff */
[----:B------:R0:W-:Y:S04]  /*1d070*/  STL [R1+0x24], R3 ;  /* 0x0000240301007387 */ /* 0x0001e80000100800 */
[----:B------:R0:W-:Y:S06]  /*1d080*/  STL.64 [R1+0x10], R4 ;  /* 0x0000100401007387 */ /* 0x0001ec0000100a00 */
[----:B------:R-:W-:Y:S05]  /*1d090*/  @!P0 BRA `(.L_x_738) ;  /* 0x0000000000408947 */ /* 0x000fea0003800000 */
[----:B------:R-:W-:Y:S01]  /*1d0a0*/  MOV R2, 0x0 ;  /* 0x0000000000027802 */ /* 0x000fe20000000f00 */
[----:B------:R-:W-:Y:S01]  /*1d0b0*/  ULDC.64 UR4, c[0x4][0x90] ;  /* 0x0100240000047ab9 */ /* 0x000fe20000000a00 */
[----:B------:R-:W-:Y:S01]  /*1d0c0*/  ULDC.64 UR6, c[0x4][0x98] ;  /* 0x0100260000067ab9 */ /* 0x000fe20000000a00 */
[----:B------:R-:W-:Y:S01]  /*1d0d0*/  ULDC.64 UR8, c[0x4][0x20] ;  /* 0x0100080000087ab9 */ /* 0x000fe20000000a00 */
[----:B0-----:R-:W-:Y:S01]  /*1d0e0*/  IMAD.U32 R4, RZ, RZ, UR4 ;  /* 0x00000004ff047e24 */ /* 0x001fe2000f8e00ff */
[----:B------:R-:W-:Y:S01]  /*1d0f0*/  MOV R5, UR5 ;  /* 0x0000000500057c02 */ /* 0x000fe20008000f00 */
[----:B------:R-:W0:Y:S01]  /*1d100*/  LDC.64 R2, c[0x4][R2] ;  /* 0x0100000002027b82 */ /* 0x000e220000000a00 */
[----:B------:R-:W-:Y:S01]  /*1d110*/  IMAD.U32 R6, RZ, RZ, UR6 ;  /* 0x00000006ff067e24 */ /* 0x000fe2000f8e00ff */
[----:B------:R-:W-:Y:S01]  /*1d120*/  MOV R10, UR8 ;  /* 0x00000008000a7c02 */ /* 0x000fe20008000f00 */
[----:B-1----:R-:W-:Y:S01]  /*1d130*/  IMAD.U32 R7, RZ, RZ, UR7 ;  /* 0x00000007ff077e24 */ /* 0x002fe2000f8e00ff */
[----:B------:R-:W-:Y:S01]  /*1d140*/  MOV R12, 0x1 ;  /* 0x00000001000c7802 */ /* 0x000fe20000000f00 */
[----:B------:R-:W-:-:S02]  /*1d150*/  IMAD.U32 R11, RZ, RZ, UR9 ;  /* 0x00000009ff0b7e24 */ /* 0x000fc4000f8e00ff */
[----:B------:R-:W-:Y:S02]  /*1d160*/  IMAD.MOV.U32 R8, RZ, RZ, 0x70 ;  /* 0x00000070ff087424 */ /* 0x000fe400078e00ff */
[----:B------:R-:W-:-:S07]  /*1d170*/  IMAD.MOV.U32 R13, RZ, RZ, RZ ;  /* 0x000000ffff0d7224 */ /* 0x000fce00078e00ff */
[----:B------:R-:W-:-:S07]  /*1d180*/  LEPC R20, `(.L_x_738) ;  /* 0x000000001014794e */ /* 0x000fce0000000000 */
[----:B0-----:R-:W-:Y:S05]  /*1d190*/  CALL.ABS.NOINC R2 ;  /* 0x0000000002007343 */ /* 0x001fea0003c00000 */
.L_x_738:
[----:B------:R-:W-:Y:S05]  /*1d1a0*/  BSYNC B6 ;  /* 0x0000000000067941 */ /* 0x000fea0003800000 */
.L_x_737:
[----:B------:R-:W2:Y:S01]  /*1d1b0*/  LDL.LU R20, [R1+0x24] ;  /* 0x0000240001147983 */ /* 0x000ea20000300800 */
[----:B------:R-:W-:Y:S01]  /*1d1c0*/  ULDC.64 UR4, c[0x0][0x2d8] ;  /* 0x0000b60000047ab9 */ /* 0x000fe20000000a00 */
[----:B------:R-:W3:Y:S02]  /*1d1d0*/  LDC R8, c[0x0][0x448] ;  /* 0x00011200ff087b82 */ /* 0x000ee40000000800 */
[----:B0-----:R-:W4:Y:S01]  /*1d1e0*/  LDL.LU.64 R2, [R1+0x10] ;  /* 0x0000100001027983 */ /* 0x001f220000300a00 */
[----:B------:R-:W-:-:S03]  /*1d1f0*/  IMAD.SHL.U32 R4, R17, 0x80, RZ ;  /* 0x0000008011047824 */ /* 0x000fc600078e00ff */
[----:B------:R0:W5:Y:S01]  /*1d200*/  LDL R17, [R1+0x1c] ;  /* 0x00001c0001117983 */ /* 0x0001620000100800 */
[----:B---3--:R-:W-:-:S13]  /*1d210*/  ISETP.NE.AND P0, PT, R8, 0x1, PT ;  /* 0x000000010800780c */ /* 0x008fda0003f05270 */
[----:B------:R-:W1:Y:S01]  /*1d220*/  @P0 LDC R5, c[0x0][0x44c] ;  /* 0x00011300ff050b82 */ /* 0x000e620000000800 */
[----:B------:R-:W3:Y:S02]  /*1d230*/  S2R R9, SR_TID.X ;  /* 0x0000000000097919 */ /* 0x000ee40000002100 */
[----:B---3--:R-:W-:-:S05]  /*1d240*/  IMAD.SHL.U32 R9, R9, 0x8, RZ ;  /* 0x0000000809097824 */ /* 0x008fca00078e00ff */
[----:B------:R-:W-:Y:S01]  /*1d250*/  LOP3.LUT R9, R9, 0x38, RZ, 0xc0, !PT ;  /* 0x0000003809097812 */ /* 0x000fe200078ec0ff */
[----:B----4-:R-:W-:Y:S02]  /*1d260*/  IMAD.MOV.U32 R3, RZ, RZ, R34 ;  /* 0x000000ffff037224 */ /* 0x010fe400078e0022 */
[----:B------:R-:W-:-:S04]  /*1d270*/  IMAD.WIDE.U32 R2, R18, UR4, R2 ;  /* 0x0000000412027c25 */ /* 0x000fc8000f8e0002 */
[----:B------:R-:W-:Y:S01]  /*1d280*/  IMAD R3, R18, UR5, R3 ;  /* 0x0000000512037c24 */ /* 0x000fe2000f8e0203 */
[----:B------:R-:W-:Y:S02]  /*1d290*/  ULDC.64 UR4, c[0x0][0x2e0] ;  /* 0x0000b80000047ab9 */ /* 0x000fe40000000a00 */
[----:B--2---:R-:W-:Y:S02]  /*1d2a0*/  IMAD R0, R20, UR4, RZ ;  /* 0x0000000414007c24 */ /* 0x004fe4000f8e02ff */
[----:B------:R-:W2:Y:S01]  /*1d2b0*/  S2R R20, SR_TID.X ;  /* 0x0000000000147919 */ /* 0x000ea20000002100 */
[----:B------:R-:W-:-:S04]  /*1d2c0*/  IMAD.WIDE.U32 R2, R31, UR4, R2 ;  /* 0x000000041f027c25 */ /* 0x000fc8000f8e0002 */
[----:B------:R-:W-:Y:S01]  /*1d2d0*/  IMAD R0, R31, UR5, R0 ;  /* 0x000000051f007c24 */ /* 0x000fe2000f8e0200 */
[----:B------:R-:W-:-:S04]  /*1d2e0*/  ULDC.64 UR4, c[0x0][0x2d0] ;  /* 0x0000b40000047ab9 */ /* 0x000fc80000000a00 */
[----:B------:R-:W-:Y:S02]  /*1d2f0*/  IADD3 R3, R3, R0, RZ ;  /* 0x0000000003037210 */ /* 0x000fe40007ffe0ff */
[----:B------:R-:W3:Y:S01]  /*1d300*/  @P0 LDC R0, c[0x0][0x450] ;  /* 0x00011400ff000b82 */ /* 0x000ee20000000800 */
[----:B--2---:R-:W-:-:S04]  /*1d310*/  LOP3.LUT R20, R20, 0x7f, RZ, 0xc0, !PT ;  /* 0x0000007f14147812 */ /* 0x004fc800078ec0ff */
[----:B------:R-:W-:Y:S02]  /*1d320*/  SHF.R.U32.HI R21, RZ, 0x3, R20 ;  /* 0x00000003ff157819 */ /* 0x000fe40000011614 */
[----:B------:R-:W2:Y:S02]  /*1d330*/  S2R R20, SR_TID.X ;  /* 0x0000000000147919 */ /* 0x000ea40000002100 */
[----:B--2---:R-:W-:-:S05]  /*1d340*/  IMAD.SHL.U32 R20, R20, 0x10, RZ ;  /* 0x0000001014147824 */ /* 0x004fca00078e00ff */
[----:B------:R-:W-:-:S04]  /*1d350*/  LOP3.LUT R20, R21, 0x70, R20, 0xf8, !PT ;  /* 0x0000007015147812 */ /* 0x000fc800078ef814 */
[----:B------:R-:W-:Y:S01]  /*1d360*/  LOP3.LUT R6, R20, R4, RZ, 0xfc, !PT ;  /* 0x0000000414067212 */ /* 0x000fe200078efcff */
[----:B------:R-:W2:Y:S04]  /*1d370*/  S2R R21, SR_TID.X ;  /* 0x0000000000157919 */ /* 0x000ea80000002100 */
[----:B-1----:R-:W-:Y:S01]  /*1d380*/  @P0 IMAD.HI.U32 R7, R6, R5, RZ ;  /* 0x0000000506070227 */ /* 0x002fe200078e00ff */
[----:B------:R-:W-:-:S04]  /*1d390*/  MOV R5, R6 ;  /* 0x0000000600057202 */ /* 0x000fc80000000f00 */
[----:B---3--:R-:W-:Y:S01]  /*1d3a0*/  @P0 SHF.R.U32.HI R5, RZ, R0, R7 ;  /* 0x00000000ff050219 */ /* 0x008fe20000011607 */
[----:B------:R-:W1:Y:S04]  /*1d3b0*/  S2R R20, SR_TID.X ;  /* 0x0000000000147919 */ /* 0x000e680000002100 */
        /* <DEDUP_REMOVED lines=10> */
[----:B--2---:R-:W-:Y:S02]  /*1d460*/  IMAD.SHL.U32 R21, R21, 0x8, RZ ;  /* 0x0000000815157824 */ /* 0x004fe400078e00ff */
[----:B------:R-:W-:-:S04]  /*1d470*/  IMAD.WIDE.U32 R2, R0, UR4, R2 ;  /* 0x0000000400027c25 */ /* 0x000fc8000f8e0002 */
[----:B------:R-:W-:Y:S01]  /*1d480*/  IMAD R5, R0, UR5, R5 ;  /* 0x0000000500057c24 */ /* 0x000fe2000f8e0205 */
[----:B------:R-:W-:Y:S01]  /*1d490*/  ULDC.64 UR4, c[0x0][0x280] ;  /* 0x0000a00000047ab9 */ /* 0x000fe20000000a00 */
[----:B------:R-:W-:Y:S02]  /*1d4a0*/  LOP3.LUT R21, R21, 0x38, RZ, 0xc0, !PT ;  /* 0x0000003815157812 */ /* 0x000fe400078ec0ff */
[----:B------:R-:W-:Y:S01]  /*1d4b0*/  LEA R0, P0, R2, UR4, 0x1 ;  /* 0x0000000402007c11 */ /* 0x000fe2000f8008ff */
[----:B------:R-:W-:Y:S01]  /*1d4c0*/  ULDC UR4, c[0x0][0x2b8] ;  /* 0x0000ae0000047ab9 */ /* 0x000fe20000000800 */
[----:B------:R-:W-:Y:S02]  /*1d4d0*/  IADD3 R5, R3, R5, RZ ;  /* 0x0000000503057210 */ /* 0x000fe40007ffe0ff */
[C---:B------:R-:W-:Y:S02]  /*1d4e0*/  LOP3.LUT R10, R21.reuse, 0x40, RZ, 0xfc, !PT ;  /* 0x00000040150a7812 */ /* 0x040fe400078efcff */
[----:B------:R-:W-:-:S02]  /*1d4f0*/  LOP3.LUT R11, R21, 0x80, RZ, 0xfc, !PT ;  /* 0x00000080150b7812 */ /* 0x000fc400078efcff */
[----:B------:R-:W-:Y:S01]  /*1d500*/  LEA.HI.X R5, R2, UR5, R5, 0x1, P0 ;  /* 0x0000000502057c11 */ /* 0x000fe200080f0c05 */
[----:B------:R-:W-:Y:S01]  /*1d510*/  UMOV UR5, 0xffffffff ;  /* 0xffffffff00057882 */ /* 0x000fe20000000000 */
[----:B-1----:R-:W-:Y:S02]  /*1d520*/  LOP3.LUT R20, R20, 0x7f, RZ, 0xc0, !PT ;  /* 0x0000007f14147812 */ /* 0x002fe400078ec0ff */
[----:B------:R-:W-:Y:S02]  /*1d530*/  ISETP.GE.AND P3, PT, R9, UR4, PT ;  /* 0x0000000409007c0c */ /* 0x000fe4000bf66270 */
[----:B------:R-:W-:Y:S02]  /*1d540*/  ISETP.GE.AND P2, PT, R10, UR4, PT ;  /* 0x000000040a007c0c */ /* 0x000fe4000bf46270 */
[----:B------:R-:W-:Y:S02]  /*1d550*/  ISETP.GE.AND P0, PT, R11, UR4, PT ;  /* 0x000000040b007c0c */ /* 0x000fe4000bf06270 */
[----:B------:R-:W-:Y:S01]  /*1d560*/  SHF.R.U32.HI R10, RZ, 0x3, R20 ;  /* 0x00000003ff0a7819 */ /* 0x000fe20000011614 */
[----:B0-----:R-:W-:Y:S10]  /*1d570*/  BRA.DIV UR5, `(.L_x_739) ;  /* 0x0000004a05287947 */ /* 0x001ff4000b800000 */
[----:B------:R-:W0:Y:S01]  /*1d580*/  SHFL.IDX PT, R3, R0, RZ, 0x181f ;  /* 0x00181fff00037589 */ /* 0x000e2200000e0000 */
[----:B-----5:R-:W-:Y:S01]  /*1d590*/  IMAD R6, R17, R8, RZ ;  /* 0x0000000811067224 */ /* 0x020fe200078e02ff */
[----:B------:R-:W-:Y:S02]  /*1d5a0*/  IADD3 R4, R10, R4, RZ ;  /* 0x000000040a047210 */ /* 0x000fe40007ffe0ff */
[----:B------:R-:W1:Y:S02]  /*1d5b0*/  SHFL.IDX PT, R2, R5, RZ, 0x181f ;  /* 0x00181fff05027589 */ /* 0x000e6400000e0000 */
[----:B------:R-:W-:Y:S02]  /*1d5c0*/  ISETP.GE.AND P1, PT, R4, R6, PT ;  /* 0x000000060400720c */ /* 0x000fe40003f26270 */
[----:B------:R-:W-:Y:S11]  /*1d5d0*/  SHFL.IDX PT, R14, R0, 0x7, 0x181f ;  /* 0x00f81f00000e7f89 */ /* 0x000ff600000e0000 */
[----:B0-----:R-:W-:-:S05]  /*1d5e0*/  @!P1 LEA R7, P4, R9, R3, 0x1 ;  /* 0x0000000309079211 */ /* 0x001fca00078808ff */
[----:B-1----:R-:W-:Y:S02]  /*1d5f0*/  @!P1 IMAD.X R3, RZ, RZ, R2, P4 ;  /* 0x000000ffff039224 */ /* 0x002fe400020e0602 */
[----:B------:R-:W-:Y:S01]  /*1d600*/  @!P1 IMAD.MOV.U32 R2, RZ, RZ, R7 ;  /* 0x000000ffff029224 */ /* 0x000fe200078e0007 */
[----:B------:R-:W-:-:S04]  /*1d610*/  IADD3 R7, R4, 0x10, RZ ;  /* 0x0000001004077810 */ /* 0x000fc80007ffe0ff */
[----:B------:R-:W-:Y:S04]  /*1d620*/  @!P1 LDGSTS.E.BYPASS.LTC128B.128 [R35+0xc400], desc[UR56][R2.64], !P3 ;  /* 0x0c40000002239fae */ /* 0x000fe8000d901d78 */
[----:B------:R-:W-:Y:S04]  /*1d630*/  @!P1 LDGSTS.E.BYPASS.LTC128B.128 [R35+0x10400], desc[UR56][R2.64+0x80], !P2 ;  /* 0x1040008002239fae */ /* 0x000fe8000d101d78 */
[----:B------:R0:W-:Y:S01]  /*1d640*/  @!P1 LDGSTS.E.BYPASS.LTC128B.128 [R35+0x14400], desc[UR56][R2.64+0x100], !P0 ;  /* 0x1440010002239fae */ /* 0x0001e2000c101d78 */
[----:B------:R-:W-:-:S03]  /*1d650*/  ISETP.GE.AND P1, PT, R7, R6, PT ;  /* 0x000000060700720c */ /* 0x000fc60003f26270 */
[----:B0-----:R-:W0:Y:S04]  /*1d660*/  SHFL.IDX PT, R3, R0, 0x1, 0x181f ;  /* 0x00381f0000037f89 */ /* 0x001e2800000e0000 */
[----:B------:R-:W1:Y:S06]  /*1d670*/  SHFL.IDX PT, R2, R5, 0x1, 0x181f ;  /* 0x00381f0005027f89 */ /* 0x000e6c00000e0000 */
[----:B0-----:R-:W-:-:S05]  /*1d680*/  @!P1 LEA R7, P4, R9, R3, 0x1 ;  /* 0x0000000309079211 */ /* 0x001fca00078808ff */
[----:B-1----:R-:W-:Y:S02]  /*1d690*/  @!P1 IMAD.X R8, RZ, RZ, R2, P4 ;  /* 0x000000ffff089224 */ /* 0x002fe400020e0602 */
[----:B------:R-:W-:Y:S02]  /*1d6a0*/  @!P1 IMAD.MOV.U32 R2, RZ, RZ, R7 ;  /* 0x000000ffff029224 */ /* 0x000fe400078e0007 */
[----:B------:R-:W-:Y:S01]  /*1d6b0*/  VIADD R7, R4, 0x20 ;  /* 0x0000002004077836 */ /* 0x000fe20000000000 */
[----:B------:R-:W-:-:S05]  /*1d6c0*/  @!P1 MOV R3, R8 ;  /* 0x0000000800039202 */ /* 0x000fca0000000f00 */
[----:B------:R-:W-:Y:S04]  /*1d6d0*/  @!P1 LDGSTS.E.BYPASS.LTC128B.128 [R35+0xcc00], desc[UR56][R2.64], !P3 ;  /* 0x0cc0000002239fae */ /* 0x000fe8000d901d78 */
[----:B------:R-:W-:Y:S04]  /*1d6e0*/  @!P1 LDGSTS.E.BYPASS.LTC128B.128 [R35+0x10c00], desc[UR56][R2.64+0x80], !P2 ;  /* 0x10c0008002239fae */ /* 0x000fe8000d101d78 */
[----:B------:R0:W-:Y:S01]  /*1d6f0*/  @!P1 LDGSTS.E.BYPASS.LTC128B.128 [R35+0x14c00], desc[UR56][R2.64+0x100], !P0 ;  /* 0x14c0010002239fae */ /* 0x0001e2000c101d78 */
[----:B------:R-:W-:-:S03]  /*1d700*/  ISETP.GE.AND P1, PT, R7, R6, PT ;  /* 0x000000060700720c */ /* 0x000fc60003f26270 */
[----:B0-----:R-:W0:Y:S04]  /*1d710*/  SHFL.IDX PT, R3, R0, 0x2, 0x181f ;  /* 0x00581f0000037f89 */ /* 0x001e2800000e0000 */
[----:B------:R-:W1:Y:S06]  /*1d720*/  SHFL.IDX PT, R2, R5, 0x2, 0x181f ;  /* 0x00581f0005027f89 */ /* 0x000e6c00000e0000 */
[----:B0-----:R-:W-:-:S05]  /*1d730*/  @!P1 LEA R7, P4, R9, R3, 0x1 ;  /* 0x0000000309079211 */ /* 0x001fca00078808ff */
[----:B-1----:R-:W-:Y:S01]  /*1d740*/  @!P1 IMAD.X R8, RZ, RZ, R2, P4 ;  /* 0x000000ffff089224 */ /* 0x002fe200020e0602 */
[----:B------:R-:W-:Y:S01]  /*1d750*/  @!P1 MOV R2, R7 ;  /* 0x0000000700029202 */ /* 0x000fe20000000f00 */
[----:B------:R-:W-:Y:S02]  /*1d760*/  VIADD R7, R4, 0x30 ;  /* 0x0000003004077836 */ /* 0x000fe40000000000 */
[----:B------:R-:W-:-:S05]  /*1d770*/  @!P1 IMAD.MOV.U32 R3, RZ, RZ, R8 ;  /* 0x000000ffff039224 */ /* 0x000fca00078e0008 */
[----:B------:R-:W-:Y:S04]  /*1d780*/  @!P1 LDGSTS.E.BYPASS.LTC128B.128 [R35+0xd400], desc[UR56][R2.64], !P3 ;  /* 0x0d40000002239fae */ /* 0x000fe8000d901d78 */
[----:B------:R-:W-:Y:S04]  /*1d790*/  @!P1 LDGSTS.E.BYPASS.LTC128B.128 [R35+0x11400], desc[UR56][R2.64+0x80], !P2 ;  /* 0x1140008002239fae */ /* 0x000fe8000d101d78 */
[----:B------:R0:W-:Y:S01]  /*1d7a0*/  @!P1 LDGSTS.E.BYPASS.LTC128B.128 [R35+0x15400], desc[UR56][R2.64+0x100], !P0 ;  /* 0x1540010002239fae */ /* 0x0001e2000c101d78 */
[----:B------:R-:W-:-:S03]  /*1d7b0*/  ISETP.GE.AND P1, PT, R7, R6, PT ;  /* 0x000000060700720c */ /* 0x000fc60003f26270 */
[----:B0-----:R-:W0:Y:S04]  /*1d7c0*/  SHFL.IDX PT, R3, R0, 0x3, 0x181f ;  /* 0x00781f0000037f89 */ /* 0x001e2800000e0000 */
[----:B------:R-:W1:Y:S06]  /*1d7d0*/  SHFL.IDX PT, R2, R5, 0x3, 0x181f ;  /* 0x00781f0005027f89 */ /* 0x000e6c00000e0000 */
[----:B0-----:R-:W-:-:S04]  /*1d7e0*/  @!P1 LEA R7, P4, R9, R3, 0x1 ;  /* 0x0000000309079211 */ /* 0x001fc800078808ff */
[----:B-1----:R-:W-:Y:S01]  /*1d7f0*/  @!P1 IADD3.X R8, RZ, R2, RZ, P4, !PT ;  /* 0x00000002ff089210 */ /* 0x002fe200027fe4ff */
[----:B------:R-:W-:Y:S01]  /*1d800*/  @!P1 IMAD.MOV.U32 R2, RZ, RZ, R7 ;  /* 0x000000ffff029224 */ /* 0x000fe200078e0007 */
[----:B------:R-:W-:-:S03]  /*1d810*/  IADD3 R7, R4, 0x40, RZ ;  /* 0x0000004004077810 */ /* 0x000fc60007ffe0ff */
[----:B------:R-:W-:-:S05]  /*1d820*/  @!P1 IMAD.MOV.U32 R3, RZ, RZ, R8 ;  /* 0x000000ffff039224 */ /* 0x000fca00078e0008 */
        /* <DEDUP_REMOVED lines=27> */
[----:B------:R-:W1:Y:S04]  /*1d9e0*/  SHFL.IDX PT, R2, R5, 0x6, 0x181f ;  /* 0x00d81f0005027f89 */ /* 0x000e6800000e0000 */
[----:B------:R-:W2:Y:S02]  /*1d9f0*/  SHFL.IDX PT, R5, R5, 0x7, 0x181f ;  /* 0x00f81f0005057f89 */ /* 0x000ea400000e0000 */
[----:B0-----:R-:W-:-:S04]  /*1da00*/  @!P1 LEA R7, P4, R9, R3, 0x1 ;  /* 0x0000000309079211 */ /* 0x001fc800078808ff */
[----:B-1----:R-:W-:Y:S01]  /*1da10*/  @!P1 IADD3.X R8, RZ, R2, RZ, P4, !PT ;  /* 0x00000002ff089210 */ /* 0x002fe200027fe4ff */
[----:B------:R-:W-:-:S04]  /*1da20*/  @!P1 IMAD.MOV.U32 R2, RZ, RZ, R7 ;  /* 0x000000ffff029224 */ /* 0x000fc800078e0007 */
[----:B------:R-:W-:-:S05]  /*1da30*/  @!P1 IMAD.MOV.U32 R3, RZ, RZ, R8 ;  /* 0x000000ffff039224 */ /* 0x000fca00078e0008 */
[----:B------:R0:W-:Y:S04]  /*1da40*/  @!P1 LDGSTS.E.BYPASS.LTC128B.128 [R35+0xf400], desc[UR56][R2.64], !P3 ;  /* 0x0f40000002239fae */ /* 0x0001e8000d901d78 */
[----:B------:R0:W-:Y:S04]  /*1da50*/  @!P1 LDGSTS.E.BYPASS.LTC128B.128 [R35+0x13400], desc[UR56][R2.64+0x80], !P2 ;  /* 0x1340008002239fae */ /* 0x0001e8000d101d78 */
[----:B--2---:R0:W-:Y:S02]  /*1da60*/  @!P1 LDGSTS.E.BYPASS.LTC128B.128 [R35+0x17400], desc[UR56][R2.64+0x100], !P0 ;  /* 0x1740010002239fae */ /* 0x0041e4000c101d78 */
.L_x_877:
[----:B0-----:R-:W-:Y:S01]  /*1da70*/  IADD3 R3, R4, 0x70, RZ ;  /* 0x0000007004037810 */ /* 0x001fe20007ffe0ff */
[----:B------:R-:W-:Y:S03]  /*1da80*/  BSSY B0, `(.L_x_740) ;  /* 0x000000b000007945 */ /* 0x000fe60003800000 */
[----:B------:R-:W-:-:S13]  /*1da90*/  ISETP.GE.AND P1, PT, R3, R6, PT ;  /* 0x000000060300720c */ /* 0x000fda0003f26270 */
[----:B------:R-:W-:Y:S05]  /*1daa0*/  @P1 BRA `(.L_x_741) ;  /* 0x0000000000201947 */ /* 0x000fea0003800000 */
[----:B------:R-:W-:-:S05]  /*1dab0*/  LEA R2, P1, R9, R14, 0x1 ;  /* 0x0000000e09027211 */ /* 0x000fca00078208ff */
[----:B------:R-:W-:-:S05]  /*1dac0*/  IMAD.X R3, RZ, RZ, R5, P1 ;  /* 0x000000ffff037224 */ /* 0x000fca00008e0605 */
[----:B------:R-:W-:Y:S01]  /*1dad0*/  @!PT LDS RZ, [RZ] ;  /* 0x00000000fffff984 */ /* 0x000fe20000000800 */
[----:B------:R-:W-:Y:S01]  /*1dae0*/  @!PT LDS RZ, [RZ] ;  /* 0x00000000fffff984 */ /* 0x000fe20000000800 */
[----:B------:R-:W-:Y:S01]  /*1daf0*/  @!PT LDS RZ, [RZ] ;  /* 0x00000000fffff984 */ /* 0x000fe20000000800 */
[----:B------:R0:W-:Y:S04]  /*1db00*/  LDGSTS.E.BYPASS.LTC128B.128 [R35+0xfc00], desc[UR56][R2.64], !P3 ;  /* 0x0fc0000002237fae */ /* 0x0001e8000d901d78 */
[----:B------:R0:W-:Y:S04]  /*1db10*/  LDGSTS.E.BYPASS.LTC128B.128 [R35+0x13c00], desc[UR56][R2.64+0x80], !P2 ;  /* 0x13c0008002237fae */ /* 0x0001e8000d101d78 */
[----:B------:R0:W-:Y:S02]  /*1db20*/  LDGSTS.E.BYPASS.LTC128B.128 [R35+0x17c00], desc[UR56][R2.64+0x100], !P0 ;  /* 0x17c0010002237fae */ /* 0x0001e4000c101d78 */
.L_x_741:
[----:B------:R-:W-:Y:S05]  /*1db30*/  BSYNC B0 ;  /* 0x0000000000007941 */ /* 0x000fea0003800000 */
.L_x_740:
[----:B------:R-:W-:Y:S01]  /*1db40*/  NOP ;  /* 0x0000000000007918 */ /* 0x000fe20000000000 */
[----:B------:R-:W-:-:S13]  /*1db50*/  PLOP3.LUT P0, PT, PT, PT, PT, 0x80, 0x0 ;  /* 0x000000000000781c */ /* 0x000fda0003f0f070 */
.L_x_742:
[----:B------:R-:W-:Y:S02]  /*1db60*/  PLOP3.LUT P1, PT, P1, P0, PT, 0xa2, 0x0 ;  /* 0x000000000000781c */ /* 0x000fe40000f21472 */
[----:B------:R-:W-:-:S08]  /*1db70*/  @P0 R2UR P1, UR4, R22 ;  /* 0x00000000160402ca */ /* 0x000fd00000020000 */
[----:B------:R-:W-:-:S05]  /*1db80*/  @P0 PLOP3.LUT P0, PT, P1, PT, PT, 0x80, 0x0 ;  /* 0x000000000000081c */ /* 0x000fca0000f0f070 */
[----:B------:R-:W-:Y:S01]  /*1db90*/  @!P1 SYNCS.ARRIVE.TRANS64.RED.A0T1 RZ, [UR4+0x2a800], RZ ;  /* 0x02a800ffffff99a7 */ /* 0x000fe20008200404 */
[----:B------:R-:W-:Y:S07]  /*1dba0*/  @!P1 ARRIVES.LDGSTSBAR.64.TRANSCNT [UR4+0x2a800] ;  /* 0x02a80000ff0099b0 */ /* 0x000fee0008000a84 */
[----:B------:R-:W-:Y:S05]  /*1dbb0*/  @P0 BRA.U.ANY `(.L_x_742) ;  /* 0xfffffffd00e80947 */ /* 0x000fea000393ffff */
[----:B0-----:R-:W2:Y:S02]  /*1dbc0*/  LDL.LU R2, [R1+0x20] ;  /* 0x0000200001027983 */ /* 0x001ea40000300800 */
[----:B--2---:R-:W-:-:S05]  /*1dbd0*/  VIADD R2, R2, 0x1 ;  /* 0x0000000102027836 */ /* 0x004fca0000000000 */
[----:B------:R0:W-:Y:S01]  /*1dbe0*/  STL [R1+0x20], R2 ;  /* 0x0000200201007387 */ /* 0x0001e20000100800 */
[----:B------:R-:W-:-:S04]  /*1dbf0*/  LEA.HI R0, R2, R2, RZ, 0x1 ;  /* 0x0000000202007211 */ /* 0x000fc800078f08ff */
[----:B------:R-:W-:-:S04]  /*1dc00*/  LOP3.LUT R0, R0, 0xfffffffe, RZ, 0xc0, !PT ;  /* 0xfffffffe00007812 */ /* 0x000fc800078ec0ff */
[----:B------:R-:W-:-:S04]  /*1dc10*/  IADD3 R0, R2, -R0, RZ ;  /* 0x8000000002007210 */ /* 0x000fc80007ffe0ff */
[----:B------:R-:W-:Y:S01]  /*1dc20*/  SHF.L.U32 R3, R0, 0x1f, RZ ;  /* 0x0000001f00037819 */ /* 0x000fe200000006ff */
[----:B------:R-:W-:Y:S01]  /*1dc30*/  NOP ;  /* 0x0000000000007918 */ /* 0x000fe20000000000 */
[----:B0-----:R-:W2:Y:S01]  /*1dc40*/  LDL.LU R2, [R1+0x18] ;  /* 0x0000180001027983 */ /* 0x001ea20000300800 */
[----:B------:R0:W-:Y:S01]  /*1dc50*/  SYNCS.ARRIVE.TRANS64.A1T0 RZ, [R22+URZ+0x2a800], RZ ;  /* 0x02a800ff16ff79a7 */ /* 0x0001e2000810003f */
[----:B------:R-:W-:Y:S01]  /*1dc60*/  BSSY B0, `(.L_x_743) ;  /* 0x0000004000007945 */ /* 0x000fe20003800000 */
[----:B------:R-:W1:Y:S01]  /*1dc70*/  SYNCS.PHASECHK.TRANS64.TRYWAIT P0, [R22+URZ+0x2a820], R3 ;  /* 0x02a82003160075a7 */ /* 0x000e62000800017f */
[----:B--2---:R-:W-:Y:S02]  /*1dc80*/  VIADD R0, R2, 0xfffffffe ;  /* 0xfffffffe02007836 */ /* 0x004fe40000000000 */
[----:B01----:R-:W-:Y:S05]  /*1dc90*/  @!P0 BRA `(.L_x_744) ;  /* 0x0000004c00188947 */ /* 0x003fea0003800000 */
.L_x_878:
[----:B------:R-:W-:Y:S05]  /*1dca0*/  BSYNC B0 ;  /* 0x0000000000007941 */ /* 0x000fea0003800000 */
.L_x_743:
[----:B------:R-:W-:Y:S01]  /*1dcb0*/  ISETP.GE.AND P0, PT, R0, R37, PT ;  /* 0x000000250000720c */ /* 0x000fe20003f06270 */
[----:B------:R-:W-:-:S12]  /*1dcc0*/  BSSY B0, `(.L_x_745) ;  /* 0x00000fa000007945 */ /* 0x000fd80003800000 */
[----:B------:R-:W-:Y:S05]  /*1dcd0*/  @!P0 BRA `(.L_x_746) ;  /* 0x0000000c00e08947 */ /* 0x000fea0003800000 */
[----:B------:R-:W-:Y:S01]  /*1dce0*/  IMAD.MOV.U32 R10, RZ, RZ, R27 ;  /* 0x000000ffff0a7224 */ /* 0x000fe200078e001b */
[----:B------:R-:W-:Y:S01]  /*1dcf0*/  MOV R17, R28 ;  /* 0x0000001c00117202 */ /* 0x000fe20000000f00 */
[----:B------:R-:W-:-:S07]  /*1dd00*/  IMAD.MOV.U32 R31, RZ, RZ, R26 ;  /* 0x000000ffff1f7224 */ /* 0x000fce00078e001a */
.L_x_759:
[----:B------:R-:W2:Y:S01]  /*1dd10*/  LDL R2, [R1] ;  /* 0x0000000001027983 */ /* 0x000ea20000100800 */
[----:B------:R-:W1:Y:S03]  /*1dd20*/  LDC R8, c[0x0][0x430] ;  /* 0x00010c00ff087b82 */ /* 0x000e660000000800 */
[----:B------:R-:W3:Y:S04]  /*1dd30*/  LDL R7, [R1+0x4] ;  /* 0x0000040001077983 */ /* 0x000ee80000100800 */
[----:B------:R-:W4:Y:S01]  /*1dd40*/  LDL R6, [R1+0x30] ;  /* 0x0000300001067983 */ /* 0x000f220000100800 */
[----:B0-----:R-:W0:Y:S01]  /*1dd50*/  S2R R3, SR_TID.X ;  /* 0x0000000000037919 */ /* 0x001e220000002100 */
[----:B------:R-:W0:Y:S01]  /*1dd60*/  S2R R9, SR_TID.X ;  /* 0x0000000000097919 */ /* 0x000e220000002100 */
[----:B-1----:R-:W-:-:S13]  /*1dd70*/  ISETP.NE.AND P0, PT, R8, 0x1, PT ;  /* 0x000000010800780c */ /* 0x002fda0003f05270 */
[----:B------:R-:W1:Y:S01]  /*1dd80*/  @P0 LDC R4, c[0x0][0x434] ;  /* 0x00010d00ff040b82 */ /* 0x000e620000000800 */
[----:B0-----:R-:W-:-:S04]  /*1dd90*/  LOP3.LUT R3, R3, 0x7f, RZ, 0xc0, !PT ;  /* 0x0000007f03037812 */ /* 0x001fc800078ec0ff */
[----:B------:R-:W-:Y:S01]  /*1dda0*/  SHF.R.U32.HI R3, RZ, 0x3, R3 ;  /* 0x00000003ff037819 */ /* 0x000fe20000011603 */
[----:B------:R-:W-:-:S05]  /*1ddb0*/  IMAD.SHL.U32 R9, R9, 0x10, RZ ;  /* 0x0000001009097824 */ /* 0x000fca00078e00ff */
[----:B------:R-:W-:Y:S02]  /*1ddc0*/  LOP3.LUT R9, R3, 0x70, R9, 0xf8, !PT ;  /* 0x0000007003097812 */ /* 0x000fe400078ef809 */
[----:B------:R-:W0:Y:S02]  /*1ddd0*/  @P0 LDC R3, c[0x0][0x438] ;  /* 0x00010e00ff030b82 */ /* 0x000e240000000800 */
[----:B------:R-:W-:Y:S01]  /*1dde0*/  ISETP.GT.U32.AND P1, PT, R9, 0x5f, PT ;  /* 0x0000005f0900780c */ /* 0x000fe20003f24070 */
[----:B------:R-:W-:Y:S01]  /*1ddf0*/  VIADD R27, R10, 0x1 ;  /* 0x000000010a1b7836 */ /* 0x000fe20000000000 */
[----:B------:R-:W-:Y:S05]  /*1de00*/  YIELD ;  /* 0x0000000000007946 */ /* 0x000fea0003800000 */
[----:B------:R-:W-:Y:S01]  /*1de10*/  MOV R26, R0 ;  /* 0x00000000001a7202 */ /* 0x000fe20000000f00 */
[----:B--2---:R-:W-:-:S05]  /*1de20*/  IMAD R5, R0, 0x60, R2 ;  /* 0x0000006000057824 */ /* 0x004fca00078e0202 */
[----:B------:R-:W-:-:S05]  /*1de30*/  IADD3 R5, R9, R5, RZ ;  /* 0x0000000509057210 */ /* 0x000fca0007ffe0ff */
[----:B-1----:R-:W-:-:S04]  /*1de40*/  @P0 IMAD.HI.U32 R4, R5, R4, RZ ;  /* 0x0000000405040227 */ /* 0x002fc800078e00ff */
[----:B------:R-:W-:Y:S01]  /*1de50*/  IMAD.MOV.U32 R2, RZ, RZ, R5 ;  /* 0x000000ffff027224 */ /* 0x000fe200078e0005 */
[----:B0-----:R-:W-:-:S05]  /*1de60*/  @P0 SHF.R.U32.HI R2, RZ, R3, R4 ;  /* 0x00000003ff020219 */ /* 0x001fca0000011604 */
[----:B------:R-:W-:-:S04]  /*1de70*/  IMAD.MOV R3, RZ, RZ, -R2 ;  /* 0x000000ffff037224 */ /* 0x000fc800078e0a02 */
[----:B------:R-:W-:Y:S02]  /*1de80*/  IMAD R8, R8, R3, R5 ;  /* 0x0000000308087224 */ /* 0x000fe400078e0205 */
[----:B------:R-:W0:Y:S01]  /*1de90*/  @!P1 LDC.64 R4, c[0x0][0x428] ;  /* 0x00010a00ff049b82 */ /* 0x000e220000000a00 */
[----:B------:R-:W-:-:S03]  /*1dea0*/  @!P1 SHF.R.S32.HI R3, RZ, 0x1f, R2 ;  /* 0x0000001fff039819 */ /* 0x000fc60000011402 */
[----:B0-----:R-:W-:-:S04]  /*1deb0*/  @!P1 IMAD.WIDE.U32 R2, R32, R4, R2 ;  /* 0x0000000420029225 */ /* 0x001fc800078e0002 */
[----:B---3--:R-:W-:-:S04]  /*1dec0*/  @!P1 IMAD R4, R7, R4, RZ ;  /* 0x0000000407049224 */ /* 0x008fc800078e02ff */
[----:B------:R-:W-:Y:S02]  /*1ded0*/  @!P1 IMAD R7, R32, R5, R4 ;  /* 0x0000000520079224 */ /* 0x000fe400078e0204 */
[----:B------:R-:W0:Y:S03]  /*1dee0*/  @!P1 LDC.64 R4, c[0x0][0x418] ;  /* 0x00010600ff049b82 */ /* 0x000e260000000a00 */
[----:B------:R-:W-:Y:S01]  /*1def0*/  @!P1 IADD3 R3, R7, R3, RZ ;  /* 0x0000000307039210 */ /* 0x000fe20007ffe0ff */
[----:B------:R-:W-:Y:S01]  /*1df00*/  IMAD.MOV.U32 R7, RZ, RZ, RZ ;  /* 0x000000ffff077224 */ /* 0x000fe200078e00ff */
[----:B0-----:R-:W-:-:S04]  /*1df10*/  @!P1 LEA R4, P0, R2, R4, 0x2 ;  /* 0x0000000402049211 */ /* 0x001fc800078010ff */
[----:B------:R-:W-:-:S05]  /*1df20*/  @!P1 LEA.HI.X R5, R2, R5, R3, 0x2, P0 ;  /* 0x0000000502059211 */ /* 0x000fca00000f1403 */
[----:B------:R0:W5:Y:S01]  /*1df30*/  @!P1 LDG.E R7, desc[UR56][R4.64] ;  /* 0x0000003804079981 */ /* 0x000162000c1e1900 */
[----:B----4-:R-:W-:Y:S02]  /*1df40*/  ISETP.NE.AND P1, PT, R6, 0x3, PT ;  /* 0x000000030600780c */ /* 0x010fe40003f25270 */
[----:B------:R-:W-:-:S04]  /*1df50*/  ISETP.NE.AND P0, PT, R27, 0x2, PT ;  /* 0x000000021b00780c */ /* 0x000fc80003f05270 */
[----:B------:R-:W-:Y:S02]  /*1df60*/  SEL R28, RZ, 0x1, P0 ;  /* 0x00000001ff1c7807 */ /* 0x000fe40000000000 */
[----:B------:R-:W-:Y:S02]  /*1df70*/  SEL R27, R27, RZ, P0 ;  /* 0x000000ff1b1b7207 */ /* 0x000fe40000000000 */
[----:B------:R-:W-:-:S03]  /*1df80*/  LOP3.LUT R28, R17, R28, RZ, 0x3c, !PT ;  /* 0x0000001c111c7212 */ /* 0x000fc600078e3cff */
[----:B0-----:R-:W-:Y:S05]  /*1df90*/  @!P1 BRA `(.L_x_747) ;  /* 0x0000000000049947 */ /* 0x001fea0003800000 */
[----:B------:R-:W-:Y:S01]  /*1dfa0*/  BPT.TRAP 0x1 ;  /* 0x000000040000795c */ /* 0x000fe20000300000 */
.L_x_747:
[----:B------:R-:W-:Y:S01]  /*1dfb0*/  IMAD R6, R27, 0x8, R22 ;  /* 0x000000081b067824 */ /* 0x000fe200078e0216 */
[----:B------:R-:W-:Y:S01]  /*1dfc0*/  SHF.L.U32 R3, R28, 0x1f, RZ ;  /* 0x0000001f1c037819 */ /* 0x000fe200000006ff */
[----:B------:R-:W-:Y:S03]  /*1dfd0*/  BSSY B1, `(.L_x_748) ;  /* 0x0000003000017945 */ /* 0x000fe60003800000 */
[----:B------:R-:W0:Y:S02]  /*1dfe0*/  SYNCS.PHASECHK.TRANS64.TRYWAIT P0, [R6+URZ+0x2a840], R3 ;  /* 0x02a84003060075a7 */ /* 0x000e24000800017f */
[----:B0-----:R-:W-:Y:S05]  /*1dff0*/  @!P0 BRA `(.L_x_749) ;  /* 0x0000004800548947 */ /* 0x001fea0003800000 */
.L_x_879:
[----:B------:R-:W-:Y:S05]  /*1e000*/  BSYNC B1 ;  /* 0x0000000000017941 */ /* 0x000fea0003800000 */
.L_x_748:
[----:B------:R-:W2:Y:S01]  /*1e010*/  LDL R0, [R1+0x38] ;  /* 0x0000380001007983 */ /* 0x000ea20000100800 */
[----:B------:R-:W-:Y:S01]  /*1e020*/  SHF.R.S32.HI R20, RZ, 0x1f, R8 ;  /* 0x0000001fff147819 */ /* 0x000fe20000011408 */
[----:B------:R-:W-:Y:S01]  /*1e030*/  ULDC.64 UR4, c[0x0][0x300] ;  /* 0x0000c00000047ab9 */ /* 0x000fe20000000a00 */
[----:B-----5:R-:W-:Y:S01]  /*1e040*/  SHF.R.S32.HI R21, RZ, 0x1f, R7 ;  /* 0x0000001fff157819 */ /* 0x020fe20000011407 */
[----:B0-----:R-:W-:Y:S01]  /*1e050*/  IMAD.WIDE.U32 R2, R8, UR4, RZ ;  /* 0x0000000408027c25 */ /* 0x001fe2000f8e00ff */
[----:B------:R-:W-:-:S03]  /*1e060*/  ULDC.64 UR6, c[0x0][0x2e8] ;  /* 0x0000ba0000067ab9 */ /* 0x000fc60000000a00 */
[----:B------:R-:W-:Y:S01]  /*1e070*/  IMAD R4, R27, 0x4800, R33 ;  /* 0x000048001b047824 */ /* 0x000fe200078e0221 */
[C---:B--2---:R-:W-:Y:S02]  /*1e080*/  LOP3.LUT P3, RZ, R0.reuse, 0x4, RZ, 0xc0, !PT ;  /* 0x0000000400ff7812 */ /* 0x044fe4000786c0ff */
[C---:B------:R-:W-:Y:S02]  /*1e090*/  LOP3.LUT P2, RZ, R0.reuse, 0x2, RZ, 0xc0, !PT ;  /* 0x0000000200ff7812 */ /* 0x040fe4000784c0ff */
[----:B------:R-:W-:Y:S01]  /*1e0a0*/  LOP3.LUT P1, RZ, R0, 0x1, RZ, 0xc0, !PT ;  /* 0x0000000100ff7812 */ /* 0x000fe2000782c0ff */
[----:B------:R-:W-:-:S04]  /*1e0b0*/  IMAD R0, R20, UR4, RZ ;  /* 0x0000000414007c24 */ /* 0x000fc8000f8e02ff */
[----:B------:R-:W-:Y:S01]  /*1e0c0*/  IMAD R0, R8, UR5, R0 ;  /* 0x0000000508007c24 */ /* 0x000fe2000f8e0200 */
[----:B------:R-:W-:-:S03]  /*1e0d0*/  ULDC.64 UR4, c[0x0][0x310] ;  /* 0x0000c40000047ab9 */ /* 0x000fc60000000a00 */
[----:B------:R-:W-:Y:S02]  /*1e0e0*/  IMAD.IADD R3, R3, 0x1, R0 ;  /* 0x0000000103037824 */ /* 0x000fe400078e0200 */
[----:B------:R-:W-:Y:S02]  /*1e0f0*/  IMAD R0, R21, UR4, RZ ;  /* 0x0000000415007c24 */ /* 0x000fe4000f8e02ff */
[----:B------:R-:W-:-:S04]  /*1e100*/  IMAD.WIDE.U32 R2, R7, UR4, R2 ;  /* 0x0000000407027c25 */ /* 0x000fc8000f8e0002 */
[----:B------:R-:W-:Y:S01]  /*1e110*/  IMAD R0, R7, UR5, R0 ;  /* 0x0000000507007c24 */ /* 0x000fe2000f8e0200 */
[----:B------:R-:W-:-:S04]  /*1e120*/  ULDC.64 UR4, c[0x0][0x308] ;  /* 0x0000c20000047ab9 */ /* 0x000fc80000000a00 */
[----:B------:R-:W-:-:S03]  /*1e130*/  IADD3 R3, R3, R0, RZ ;  /* 0x0000000003037210 */ /* 0x000fc60007ffe0ff */
        /* <DEDUP_REMOVED lines=9> */
[----:B------:R-:W2:Y:S04]  /*1e1d0*/  SHFL.IDX PT, R3, R5, RZ, 0x181f ;  /* 0x00181fff05037589 */ /* 0x000ea800000e0000 */
[----:B------:R-:W-:Y:S01]  /*1e1e0*/  SHFL.IDX PT, R34, R5, 0x2, 0x181f ;  /* 0x00581f0005227f89 */ /* 0x000fe200000e0000 */
[----:B0-----:R-:W-:-:S05]  /*1e1f0*/  IMAD.SHL.U32 R11, R11, 0x8, RZ ;  /* 0x000000080b0b7824 */ /* 0x001fca00078e00ff */
[----:B------:R-:W-:-:S05]  /*1e200*/  LOP3.LUT R11, R11, 0x38, RZ, 0xc0, !PT ;  /* 0x000000380b0b7812 */ /* 0x000fca00078ec0ff */
[----:B------:R-:W-:-:S05]  /*1e210*/  IMAD.SHL.U32 R0, R11, 0x2, RZ ;  /* 0x000000020b007824 */ /* 0x000fca00078e00ff */
[----:B-1----:R-:W-:-:S04]  /*1e220*/  IADD3 R2, P0, R2, R0, RZ ;  /* 0x0000000002027210 */ /* 0x002fc80007f1e0ff */
[----:B--2---:R-:W-:-:S05]  /*1e230*/  IADD3.X R3, RZ, R3, RZ, P0, !PT ;  /* 0x00000003ff037210 */ /* 0x004fca00007fe4ff */
        /* <DEDUP_REMOVED lines=11> */
[----:B0-----:R-:W-:-:S04]  /*1e2f0*/  IADD3 R2, P0, R2, R0, RZ ;  /* 0x0000000002027210 */ /* 0x001fc80007f1e0ff */
[----:B------:R-:W-:Y:S02]  /*1e300*/  IADD3.X R3, RZ, R34, RZ, P0, !PT ;  /* 0x00000022ff037210 */ /* 0x000fe400007fe4ff */
        /* <DEDUP_REMOVED lines=18> */
[----:B-12---:R0:W2:Y:S02]  /*1e430*/  SHFL.IDX PT, R2, R9, 0x5, 0x181f ;  /* 0x00b81f0009027f89 */ /* 0x0060a400000e0000 */
.L_x_893:
[----:B--2---:R-:W-:-:S04]  /*1e440*/  IADD3 R2, P0, R2, R0, RZ ;  /* 0x0000000002027210 */ /* 0x004fc80007f1e0ff */
[----:B------:R-:W-:Y:S02]  /*1e450*/  IADD3.X R3, RZ, R34, RZ, P0, !PT ;  /* 0x00000022ff037210 */ /* 0x000fe400007fe4ff */
[----:B------:R-:W-:-:S03]  /*1e460*/  PLOP3.LUT P0, PT, PT, PT, PT, 0x80, 0x0 ;  /* 0x000000000000781c */ /* 0x000fc60003f0f070 */
[----:B------:R-:W-:Y:S01]  /*1e470*/  @!PT LDS RZ, [RZ] ;  /* 0x00000000fffff984 */ /* 0x000fe20000000800 */
[----:B------:R-:W-:Y:S01]  /*1e480*/  @!PT LDS RZ, [RZ] ;  /* 0x00000000fffff984 */ /* 0x000fe20000000800 */
[----:B------:R-:W-:Y:S01]  /*1e490*/  @!PT LDS RZ, [RZ] ;  /* 0x00000000fffff984 */ /* 0x000fe20000000800 */
[----:B------:R1:W-:Y:S04]  /*1e4a0*/  LDGSTS.E.BYPASS.LTC128B.128 [R4+0x1ac00], desc[UR56][R2.64], !P3 ;  /* 0x1ac0000002047fae */ /* 0x0003e8000d901d78 */
[----:B------:R1:W-:Y:S04]  /*1e4b0*/  LDGSTS.E.BYPASS.LTC128B.128 [R4+0x1dc00], desc[UR56][R2.64+0x80], !P2 ;  /* 0x1dc0008002047fae */ /* 0x0003e8000d101d78 */
[----:B------:R1:W-:Y:S01]  /*1e4c0*/  LDGSTS.E.BYPASS.LTC128B.128 [R4+0x20c00], desc[UR56][R2.64+0x100], !P1 ;  /* 0x20c0010002047fae */ /* 0x0003e2000c901d78 */
[----:B------:R-:W-:Y:S01]  /*1e4d0*/  NOP ;  /* 0x0000000000007918 */ /* 0x000fe20000000000 */
.L_x_751:
[----:B------:R-:W-:Y:S02]  /*1e4e0*/  PLOP3.LUT P1, PT, P1, P0, PT, 0xa2, 0x0 ;  /* 0x000000000000781c */ /* 0x000fe40000f21472 */
[----:B------:R-:W-:-:S08]  /*1e4f0*/  @P0 R2UR P1, UR4, R6 ;  /* 0x00000000060402ca */ /* 0x000fd00000020000 */
[----:B------:R-:W-:-:S05]  /*1e500*/  @P0 PLOP3.LUT P0, PT, P1, PT, PT, 0x80, 0x0 ;  /* 0x000000000000081c */ /* 0x000fca0000f0f070 */
[----:B------:R-:W-:Y:S01]  /*1e510*/  @!P1 SYNCS.ARRIVE.TRANS64.RED.A0T1 RZ, [UR4+0x2a830], RZ ;  /* 0x02a830ffffff99a7 */ /* 0x000fe20008200404 */
[----:B------:R-:W-:Y:S07]  /*1e520*/  @!P1 ARRIVES.LDGSTSBAR.64.TRANSCNT [UR4+0x2a830] ;  /* 0x02a83000ff0099b0 */ /* 0x000fee0008000a84 */
[----:B------:R-:W-:Y:S05]  /*1e530*/  @P0 BRA.U.ANY `(.L_x_751) ;  /* 0xfffffffd00e80947 */ /* 0x000fea000393ffff */
[----:B------:R-:W-:Y:S01]  /*1e540*/  NOP ;  /* 0x0000000000007918 */ /* 0x000fe20000000000 */
[----:B-1----:R-:W2:Y:S02]  /*1e550*/  LDL R2, [R1+0x30] ;  /* 0x0000300001027983 */ /* 0x002ea40000100800 */
[----:B--2---:R-:W-:-:S13]  /*1e560*/  ISETP.NE.AND P2, PT, R2, 0x3, PT ;  /* 0x000000030200780c */ /* 0x004fda0003f45270 */
[----:B------:R-:W-:Y:S05]  /*1e570*/  @!P2 BRA `(.L_x_752) ;  /* 0x000000000004a947 */ /* 0x000fea0003800000 */
[----:B------:R-:W-:Y:S01]  /*1e580*/  BPT.TRAP 0x1 ;  /* 0x000000040000795c */ /* 0x000fe20000300000 */
.L_x_752:
[----:B------:R1:W-:Y:S01]  /*1e590*/  SYNCS.ARRIVE.TRANS64.A1T0 RZ, [R6+URZ+0x2a830], RZ ;  /* 0x02a830ff06ff79a7 */ /* 0x0003e2000810003f */
[----:B------:R-:W-:Y:S05]  /*1e5a0*/  @!P2 BRA `(.L_x_753) ;  /* 0x000000000004a947 */ /* 0x000fea0003800000 */
[----:B------:R-:W-:Y:S01]  /*1e5b0*/  BPT.TRAP 0x1 ;  /* 0x000000040000795c */ /* 0x000fe20000300000 */
.L_x_753:
[----:B------:R-:W-:Y:S01]  /*1e5c0*/  SHF.L.U32 R2, R17, 0x1f, RZ ;  /* 0x0000001f11027819 */ /* 0x000fe200000006ff */
[----:B0-----:R-:W-:Y:S01]  /*1e5d0*/  IMAD R5, R10, 0x8, R22 ;  /* 0x000000080a057824 */ /* 0x001fe200078e0216 */
[----:B------:R-:W-:Y:S03]  /*1e5e0*/  BSSY B1, `(.L_x_754) ;  /* 0x0000003000017945 */ /* 0x000fe60003800000 */
[----:B------:R-:W0:Y:S02]  /*1e5f0*/  SYNCS.PHASECHK.TRANS64.TRYWAIT P0, [R5+URZ+0x2a860], R2 ;  /* 0x02a86002050075a7 */ /* 0x000e24000800017f */
[----:B0-----:R-:W-:Y:S05]  /*1e600*/  @!P0 BRA `(.L_x_755) ;  /* 0x0000004800c08947 */ /* 0x001fea0003800000 */
.L_x_894:
[----:B------:R-:W-:Y:S05]  /*1e610*/  BSYNC B1 ;  /* 0x0000000000017941 */ /* 0x000fea0003800000 */
.L_x_754:
[----:B------:R-:W2:Y:S01]  /*1e620*/  S2R R3, SR_TID.X ;  /* 0x0000000000037919 */ /* 0x000ea20000002100 */
[----:B------:R-:W-:Y:S01]  /*1e630*/  UMOV UR4, 0xffffffff ;  /* 0xffffffff00047882 */ /* 0x000fe20000000000 */
[----:B-1----:R-:W-:Y:S01]  /*1e640*/  IMAD R6, R31, -0x60, R36 ;  /* 0xffffffa01f067824 */ /* 0x002fe200078e0224 */
[----:B------:R-:W-:Y:S01]  /*1e650*/  LOP3.LUT P0, RZ, R29, 0x2, RZ, 0xc0, !PT ;  /* 0x000000021dff7812 */ /* 0x000fe2000780c0ff */
[----:B------:R-:W-:Y:S01]  /*1e660*/  IMAD R4, R10, 0x3000, R33 ;  /* 0x000030000a047824 */ /* 0x000fe200078e0221 */
[----:B--2---:R-:W-:-:S04]  /*1e670*/  LOP3.LUT R3, R3, 0x7f, RZ, 0xc0, !PT ;  /* 0x0000007f03037812 */ /* 0x004fc800078ec0ff */
[----:B------:R-:W-:-:S05]  /*1e680*/  SHF.R.U32.HI R3, RZ, 0x3, R3 ;  /* 0x00000003ff037819 */ /* 0x000fca0000011603 */
[----:B------:R-:W-:Y:S01]  /*1e690*/  IMAD.IADD R6, R6, 0x1, -R3 ;  /* 0x0000000106067824 */ /* 0x000fe200078e0a03 */
[----:B------:R-:W-:Y:S06]  /*1e6a0*/  BRA.DIV UR4, `(.L_x_756) ;  /* 0x0000004a04ac7947 */ /* 0x000fec000b800000 */
[----:B0-----:R-:W0:Y:S01]  /*1e6b0*/  SHFL.IDX PT, R2, R23, RZ, 0x181f ;  /* 0x00181fff17027589 */ /* 0x001e2200000e0000 */
[----:B------:R-:W-:-:S03]  /*1e6c0*/  IMAD R4, R4, 0x2, R22 ;  /* 0x0000000204047824 */ /* 0x000fc600078e0216 */
[----:B------:R-:W1:Y:S01]  /*1e6d0*/  SHFL.IDX PT, R3, R24, RZ, 0x181f ;  /* 0x00181fff18037589 */ /* 0x000e6200000e0000 */
[----:B0-----:R-:W-:-:S04]  /*1e6e0*/  IADD3 R2, P1, R2, R0, RZ ;  /* 0x0000000002027210 */ /* 0x001fc80007f3e0ff */
[----:B-1----:R-:W-:Y:S02]  /*1e6f0*/  IADD3.X R3, RZ, R3, RZ, P1, !PT ;  /* 0x00000003ff037210 */ /* 0x002fe40000ffe4ff */
[----:B------:R-:W-:-:S04]  /*1e700*/  LOP3.LUT P1, RZ, R29, 0x1, RZ, 0xc0, !PT ;  /* 0x000000011dff7812 */ /* 0x000fc8000782c0ff */
[----:B------:R-:W-:-:S13]  /*1e710*/  ISETP.LT.OR P2, PT, R6, 0x1, !P1 ;  /* 0x000000010600780c */ /* 0x000fda0004f41670 */
[----:B------:R-:W-:Y:S01]  /*1e720*/  @!PT LDS RZ, [RZ] ;  /* 0x00000000fffff984 */ /* 0x000fe20000000800 */
        /* <DEDUP_REMOVED lines=13> */
[----:B0-----:R-:W-:-:S04]  /*1e800*/  IADD3 R2, P2, R2, R0, RZ ;  /* 0x0000000002027210 */ /* 0x001fc80007f5e0ff */
[----:B-1----:R-:W-:Y:S02]  /*1e810*/  IADD3.X R3, RZ, R3, RZ, P2, !PT ;  /* 0x00000003ff037210 */ /* 0x002fe400017fe4ff */
        /* <DEDUP_REMOVED lines=18> */
[----:B------:R-:W-:Y:S01]  /*1e940*/  LDGSTS.E.BYPASS.LTC128B.128 [R4+0x2400], desc[UR56][R2.64], !P2 ;  /* 0x0240000002047fae */ /* 0x000fe2000d101d78 */
[----:B------:R-:W-:-:S13]  /*1e950*/  ISETP.LT.OR P2, PT, R6, 0x41, !P0 ;  /* 0x000000410600780c */ /* 0x000fda0004741670 */
[----:B------:R0:W-:Y:S04]  /*1e960*/  LDGSTS.E.BYPASS.LTC128B.128 [R4+0x5400], desc[UR56][R2.64+0x80], !P2 ;  /* 0x0540008002047fae */ /* 0x0001e8000d101d78 */
[----:B0-2---:R0:W1:Y:S02]  /*1e970*/  SHFL.IDX PT, R2, R23, 0x5, 0x181f ;  /* 0x00b81f0017027f89 */ /* 0x00506400000e0000 */
.L_x_908:
[C---:B------:R-:W-:Y:S01]  /*1e980*/  ISETP.LT.OR P1, PT, R6.reuse, 0x51, !P1 ;  /* 0x000000510600780c */ /* 0x040fe20004f21670 */
[----:B------:R-:W-:Y:S01]  /*1e990*/  ULDC.64 UR4, c[0x0][0x328] ;  /* 0x0000ca0000047ab9 */ /* 0x000fe20000000a00 */
[----:B------:R-:W-:Y:S01]  /*1e9a0*/  ISETP.LT.OR P0, PT, R6, 0x51, !P0 ;  /* 0x000000510600780c */ /* 0x000fe20004701670 */
[----:B------:R-:W-:Y:S01]  /*1e9b0*/  IMAD R9, R20, UR4, RZ ;  /* 0x0000000414097c24 */ /* 0x000fe2000f8e02ff */
[----:B-1----:R-:W-:-:S03]  /*1e9c0*/  IADD3 R2, P2, R2, R0, RZ ;  /* 0x0000000002027210 */ /* 0x002fc60007f5e0ff */
[----:B------:R-:W-:Y:S01]  /*1e9d0*/  IMAD R9, R8, UR5, R9 ;  /* 0x0000000508097c24 */ /* 0x000fe2000f8e0209 */
[----:B------:R-:W-:-:S05]  /*1e9e0*/  IADD3.X R3, RZ, R24, RZ, P2, !PT ;  /* 0x00000018ff037210 */ /* 0x000fca00017fe4ff */
[----:B------:R-:W-:Y:S01]  /*1e9f0*/  @!PT LDS RZ, [RZ] ;  /* 0x00000000fffff984 */ /* 0x000fe20000000800 */
[----:B------:R-:W-:Y:S01]  /*1ea00*/  @!PT LDS RZ, [RZ] ;  /* 0x00000000fffff984 */ /* 0x000fe20000000800 */
[----:B------:R-:W-:Y:S01]  /*1ea10*/  @!PT LDS RZ, [RZ] ;  /* 0x00000000fffff984 */ /* 0x000fe20000000800 */
[----:B------:R-:W-:Y:S04]  /*1ea20*/  LDGSTS.E.BYPASS.LTC128B.128 [R4+0x2c00], desc[UR56][R2.64], !P1 ;  /* 0x02c0000002047fae */ /* 0x000fe8000c901d78 */
[----:B------:R1:W-:Y:S01]  /*1ea30*/  LDGSTS.E.BYPASS.LTC128B.128 [R4+0x5c00], desc[UR56][R2.64+0x80], !P0 ;  /* 0x05c0008002047fae */ /* 0x0003e2000c101d78 */
[----:B------:R-:W-:Y:S01]  /*1ea40*/  PLOP3.LUT P0, PT, PT, PT, PT, 0x80, 0x0 ;  /* 0x000000000000781c */ /* 0x000fe20003f0f070 */
[----:B------:R-:W-:Y:S01]  /*1ea50*/  NOP ;  /* 0x0000000000007918 */ /* 0x000fe20000000000 */
[----:B-1----:R-:W-:Y:S01]  /*1ea60*/  IMAD.WIDE.U32 R2, R8, UR4, RZ ;  /* 0x0000000408027c25 */ /* 0x002fe2000f8e00ff */
[----:B------:R-:W-:-:S03]  /*1ea70*/  ULDC.64 UR4, c[0x0][0x338] ;  /* 0x0000ce0000047ab9 */ /* 0x000fc60000000a00 */
[----:B------:R-:W-:Y:S02]  /*1ea80*/  IMAD.IADD R3, R3, 0x1, R9 ;  /* 0x0000000103037824 */ /* 0x000fe400078e0209 */
[----:B------:R-:W-:Y:S02]  /*1ea90*/  IMAD R0, R21, UR4, RZ ;  /* 0x0000000415007c24 */ /* 0x000fe4000f8e02ff */
[----:B------:R-:W-:-:S04]  /*1eaa0*/  IMAD.WIDE.U32 R2, R7, UR4, R2 ;  /* 0x0000000407027c25 */ /* 0x000fc8000f8e0002 */
[----:B------:R-:W-:-:S04]  /*1eab0*/  IMAD R9, R7, UR5, R0 ;  /* 0x0000000507097c24 */ /* 0x000fc8000f8e0200 */
[----:B------:R-:W-:-:S07]  /*1eac0*/  IMAD.IADD R9, R3, 0x1, R9 ;  /* 0x0000000103097824 */ /* 0x000fce00078e0209 */
.L_x_757:
        /* <DEDUP_REMOVED lines=11> */
.L_x_758:
[----:B------:R-:W-:Y:S01]  /*1eb80*/  MOV R3, R9 ;  /* 0x0000000900037202 */ /* 0x000fe20000000f00 */
[----:B------:R-:W-:Y:S01]  /*1eb90*/  ULDC.64 UR4, c[0x0][0x330] ;  /* 0x0000cc0000047ab9 */ /* 0x000fe20000000a00 */
[----:B------:R-:W-:Y:S01]  /*1eba0*/  ULDC.64 UR6, c[0x0][0x318] ;  /* 0x0000c60000067ab9 */ /* 0x000fe20000000a00 */
[----:B------:R1:W-:Y:S01]  /*1ebb0*/  SYNCS.ARRIVE.TRANS64.A1T0 RZ, [R5+URZ+0x2a850], RZ ;  /* 0x02a850ff05ff79a7 */ /* 0x0003e2000810003f */
[----:B------:R-:W-:Y:S01]  /*1ebc0*/  VIADD R0, R26, 0xffffffff ;  /* 0xffffffff1a007836 */ /* 0x000fe20000000000 */
[----:B------:R-:W-:Y:S01]  /*1ebd0*/  MOV R17, R28 ;  /* 0x0000001c00117202 */ /* 0x000fe20000000f00 */
[----:B------:R-:W-:-:S04]  /*1ebe0*/  IMAD.WIDE.U32 R2, R18, UR4, R2 ;  /* 0x0000000412027c25 */ /* 0x000fc8000f8e0002 */
[----:B------:R-:W-:Y:S01]  /*1ebf0*/  IMAD R3, R18, UR5, R3 ;  /* 0x0000000512037c24 */ /* 0x000fe2000f8e0203 */
[C---:B0-----:R-:W-:Y:S01]  /*1ec00*/  LEA R23, P0, R2.reuse, UR6, 0x1 ;  /* 0x0000000602177c11 */ /* 0x041fe2000f8008ff */
[----:B------:R-:W-:Y:S02]  /*1ec10*/  IMAD.MOV.U32 R10, RZ, RZ, R27 ;  /* 0x000000ffff0a7224 */ /* 0x000fe400078e001b */
[----:B------:R-:W-:Y:S01]  /*1ec20*/  IMAD.MOV.U32 R31, RZ, RZ, R26 ;  /* 0x000000ffff1f7224 */ /* 0x000fe200078e001a */
[----:B------:R-:W-:Y:S02]  /*1ec30*/  LEA.HI.X R24, R2, UR7, R3, 0x1, P0 ;  /* 0x0000000702187c11 */ /* 0x000fe400080f0c03 */
[----:B------:R-:W-:-:S13]  /*1ec40*/  ISETP.GT.AND P0, PT, R26, R37, PT ;  /* 0x000000251a00720c */ /* 0x000fda0003f04270 */
[----:B-1----:R-:W-:Y:S05]  /*1ec50*/  @P0 BRA `(.L_x_759) ;  /* 0xfffffff0002c0947 */ /* 0x002fea000383ffff */
.L_x_746:
[----:B------:R-:W-:Y:S05]  /*1ec60*/  BSYNC B0 ;  /* 0x0000000000007941 */ /* 0x000fea0003800000 */
.L_x_745:
        /* <DEDUP_REMOVED lines=11> */
[----:B0-----:R-:W2:Y:S01]  /*1ed20*/  @P0 ATOMG.E.ADD.STRONG.GPU PT, R3, desc[UR56][R2.64], R5 ;  /* 0x00000005020309a8 */ /* 0x001ea200081ee1f8 */
[----:B------:R-:W0:Y:S02]  /*1ed30*/  S2R R4, SR_LTMASK ;  /* 0x0000000000047919 */ /* 0x000e240000003900 */
[----:B0-----:R-:W-:-:S04]  /*1ed40*/  LOP3.LUT R4, R4, UR4, RZ, 0xc0, !PT ;  /* 0x0000000404047c12 */ /* 0x001fc8000f8ec0ff */
[----:B------:R-:W0:Y:S01]  /*1ed50*/  POPC R7, R4 ;  /* 0x0000000400077309 */ /* 0x000e220000000000 */
[----:B--2---:R-:W0:Y:S02]  /*1ed60*/  SHFL.IDX PT, R0, R3, R0, 0x1f ;  /* 0x00001f0003007589 */ /* 0x004e2400000e0000 */
[----:B0-----:R-:W-:-:S07]  /*1ed70*/  IADD3 R16, R0, UR38, R7 ;  /* 0x0000002600107c10 */ /* 0x001fce000fffe007 */
.L_x_761:
[----:B------:R-:W-:Y:S05]  /*1ed80*/  BSYNC B0 ;  /* 0x0000000000007941 */ /* 0x000fea0003800000 */
.L_x_760:
[----:B------:R-:W2:Y:S02]  /*1ed90*/  LDL R0, [R1+0x30] ;  /* 0x0000300001007983 */ /* 0x000ea40000100800 */
[----:B--2---:R-:W-:-:S13]  /*1eda0*/  ISETP.NE.AND P0, PT, R0, 0x3, PT ;  /* 0x000000030000780c */ /* 0x004fda0003f05270 */
[----:B------:R-:W-:Y:S05]  /*1edb0*/  @!P0 BRA `(.L_x_762) ;  /* 0x0000000000048947 */ /* 0x000fea0003800000 */
[----:B------:R-:W-:Y:S01]  /*1edc0*/  BPT.TRAP 0x1 ;  /* 0x000000040000795c */ /* 0x000fe20000300000 */
.L_x_762:
[----:B------:R-:W-:Y:S01]  /*1edd0*/  IMAD R0, R27, 0x8, R22 ;  /* 0x000000081b007824 */ /* 0x000fe200078e0216 */
[----:B0-----:R-:W-:Y:S01]  /*1ede0*/  SHF.L.U32 R3, R28, 0x1f, RZ ;  /* 0x0000001f1c037819 */ /* 0x001fe200000006ff */
[----:B------:R-:W-:Y:S01]  /*1edf0*/  BSSY B0, `(.L_x_763) ;  /* 0x0000004000007945 */ /* 0x000fe20003800000 */
[----:B------:R-:W-:Y:S02]  /*1ee00*/  IMAD R6, R26, -0x60, R36 ;  /* 0xffffffa01a067824 */ /* 0x000fe400078e0224 */
[----:B------:R-:W0:Y:S02]  /*1ee10*/  SYNCS.PHASECHK.TRANS64.TRYWAIT P0, [R0+URZ+0x2a860], R3 ;  /* 0x02a86003000075a7 */ /* 0x000e24000800017f */
[----:B0-----:R-:W-:Y:S05]  /*1ee20*/  @!P0 BRA `(.L_x_764) ;  /* 0x0000004800bc8947 */ /* 0x001fea0003800000 */
.L_x_909:
[----:B------:R-:W-:Y:S05]  /*1ee30*/  BSYNC B0 ;  /* 0x0000000000007941 */ /* 0x000fea0003800000 */
.L_x_763:
[----:B------:R-:W1:Y:S01]  /*1ee40*/  S2R R2, SR_TID.X ;  /* 0x0000000000027919 */ /* 0x000e620000002100 */
[----:B------:R-:W-:Y:S01]  /*1ee50*/  UMOV UR4, 0xffffffff ;  /* 0xffffffff00047882 */ /* 0x000fe20000000000 */
[----:B------:R-:W-:Y:S01]  /*1ee60*/  IMAD R4, R27, 0x3000, R33 ;  /* 0x000030001b047824 */ /* 0x000fe200078e0221 */
[----:B-1----:R-:W-:-:S04]  /*1ee70*/  LOP3.LUT R2, R2, 0x7f, RZ, 0xc0, !PT ;  /* 0x0000007f02027812 */ /* 0x002fc800078ec0ff */
[----:B------:R-:W-:-:S04]  /*1ee80*/  SHF.R.U32.HI R2, RZ, 0x3, R2 ;  /* 0x00000003ff027819 */ /* 0x000fc80000011602 */
[----:B------:R-:W-:Y:S01]  /*1ee90*/  IADD3 R6, -R2, R6, RZ ;  /* 0x0000000602067210 */ /* 0x000fe20007ffe1ff */
[----:B------:R-:W-:Y:S06]  /*1eea0*/  BRA.DIV UR4, `(.L_x_765) ;  /* 0x0000004a04b07947 */ /* 0x000fec000b800000 */
[----:B------:R-:W1:Y:S01]  /*1eeb0*/  S2R R7, SR_TID.X ;  /* 0x0000000000077919 */ /* 0x000e620000002100 */
[C---:B------:R-:W-:Y:S01]  /*1eec0*/  LOP3.LUT R2, R29.reuse, 0x1, RZ, 0xc0, !PT ;  /* 0x000000011d027812 */ /* 0x040fe200078ec0ff */
[----:B------:R-:W-:Y:S01]  /*1eed0*/  IMAD R4, R4, 0x2, R22 ;  /* 0x0000000204047824 */ /* 0x000fe200078e0216 */
[----:B------:R-:W-:Y:S01]  /*1eee0*/  LOP3.LUT P0, RZ, R29, 0x2, RZ, 0xc0, !PT ;  /* 0x000000021dff7812 */ /* 0x000fe2000780c0ff */
[----:B------:R-:W2:Y:S01]  /*1eef0*/  SHFL.IDX PT, R14, R23, RZ, 0x181f ;  /* 0x00181fff170e7589 */ /* 0x000ea200000e0000 */
[----:B------:R-:W-:Y:S02]  /*1ef00*/  ISETP.NE.U32.AND P1, PT, R2, 0x1, PT ;  /* 0x000000010200780c */ /* 0x000fe40003f25070 */
[C---:B------:R-:W-:Y:S01]  /*1ef10*/  ISETP.LT.OR P3, PT, R6.reuse, 0x1, !P0 ;  /* 0x000000010600780c */ /* 0x040fe20004761670 */
[----:B0-----:R-:W0:Y:S01]  /*1ef20*/  SHFL.IDX PT, R3, R24, RZ, 0x181f ;  /* 0x00181fff18037589 */ /* 0x001e2200000e0000 */
[----:B------:R-:W-:-:S03]  /*1ef30*/  ISETP.LT.OR P2, PT, R6, 0x1, P1 ;  /* 0x000000010600780c */ /* 0x000fc60000f41670 */
[----:B------:R-:W-:Y:S04]  /*1ef40*/  SHFL.IDX PT, R8, R24, 0x1, 0x181f ;  /* 0x00381f0018087f89 */ /* 0x000fe800000e0000 */
[----:B------:R-:W-:Y:S01]  /*1ef50*/  SHFL.IDX PT, R10, R23, 0x2, 0x181f ;  /* 0x00581f00170a7f89 */ /* 0x000fe200000e0000 */
[----:B-1----:R-:W-:-:S05]  /*1ef60*/  IMAD.SHL.U32 R7, R7, 0x8, RZ ;  /* 0x0000000807077824 */ /* 0x002fca00078e00ff */
[----:B------:R-:W-:-:S05]  /*1ef70*/  LOP3.LUT R7, R7, 0x38, RZ, 0xc0, !PT ;  /* 0x0000003807077812 */ /* 0x000fca00078ec0ff */
[----:B------:R-:W-:Y:S02]  /*1ef80*/  IMAD.SHL.U32 R5, R7, 0x2, RZ ;  /* 0x0000000207057824 */ /* 0x000fe400078e00ff */
[----:B------:R-:W-:Y:S03]  /*1ef90*/  SHFL.IDX PT, R7, R24, 0x2, 0x181f ;  /* 0x00581f0018077f89 */ /* 0x000fe600000e0000 */
[----:B--2---:R-:W-:Y:S02]  /*1efa0*/  IADD3 R2, P4, R14, R5, RZ ;  /* 0x000000050e027210 */ /* 0x004fe40007f9e0ff */
[----:B------:R-:W1:Y:S02]  /*1efb0*/  SHFL.IDX PT, R14, R23, 0x1, 0x181f ;  /* 0x00381f00170e7f89 */ /* 0x000e6400000e0000 */
[----:B0-----:R-:W-:-:S05]  /*1efc0*/  IADD3.X R3, RZ, R3, RZ, P4, !PT ;  /* 0x00000003ff037210 */ /* 0x001fca00027fe4ff */
        /* <DEDUP_REMOVED lines=13> */
[----:B------:R-:W2:Y:S02]  /*1f0a0*/  SHFL.IDX PT, R10, R23, 0x4, 0x181f ;  /* 0x00981f00170a7f89 */ /* 0x000ea400000e0000 */
[----:B------:R-:W-:Y:S02]  /*1f0b0*/  IADD3.X R3, RZ, R7, RZ, P4, !PT ;  /* 0x00000007ff037210 */ /* 0x000fe400027fe4ff */
        /* <DEDUP_REMOVED lines=13> */
[----:B--2---:R-:W-:-:S05]  /*1f190*/  IADD3 R2, P4, R10, R5, RZ ;  /* 0x000000050a027210 */ /* 0x004fca0007f9e0ff */
[----:B---3--:R-:W-:-:S05]  /*1f1a0*/  IMAD.X R3, RZ, RZ, R7, P4 ;  /* 0x000000ffff037224 */ /* 0x008fca00020e0607 */
[----:B------:R1:W-:Y:S04]  /*1f1b0*/  LDGSTS.E.BYPASS.LTC128B.128 [R4+0x2400], desc[UR56][R2.64], !P2 ;  /* 0x0240000002047fae */ /* 0x0003e8000d101d78 */
[----:B0---4-:R1:W-:Y:S02]  /*1f1c0*/  LDGSTS.E.BYPASS.LTC128B.128 [R4+0x5400], desc[UR56][R2.64+0x80], !P3 ;  /* 0x0540008002047fae */ /* 0x0113e4000d901d78 */
.L_x_923:
[C---:B------:R-:W-:Y:S02]  /*1f1d0*/  ISETP.LT.OR P1, PT, R6.reuse, 0x51, P1 ;  /* 0x000000510600780c */ /* 0x040fe40000f21670 */
[----:B------:R-:W-:Y:S02]  /*1f1e0*/  ISETP.LT.OR P0, PT, R6, 0x51, !P0 ;  /* 0x000000510600780c */ /* 0x000fe40004701670 */
[----:B-1----:R-:W-:-:S04]  /*1f1f0*/  IADD3 R2, P2, R14, R5, RZ ;  /* 0x000000050e027210 */ /* 0x002fc80007f5e0ff */
[----:B------:R-:W-:-:S05]  /*1f200*/  IADD3.X R3, RZ, R24, RZ, P2, !PT ;  /* 0x00000018ff037210 */ /* 0x000fca00017fe4ff */
[----:B------:R-:W-:Y:S01]  /*1f210*/  @!PT LDS RZ, [RZ] ;  /* 0x00000000fffff984 */ /* 0x000fe20000000800 */
[----:B------:R-:W-:Y:S01]  /*1f220*/  @!PT LDS RZ, [RZ] ;  /* 0x00000000fffff984 */ /* 0x000fe20000000800 */
[----:B------:R-:W-:Y:S01]  /*1f230*/  @!PT LDS RZ, [RZ] ;  /* 0x00000000fffff984 */ /* 0x000fe20000000800 */
[----:B------:R0:W-:Y:S04]  /*1f240*/  LDGSTS.E.BYPASS.LTC128B.128 [R4+0x2c00], desc[UR56][R2.64], !P1 ;  /* 0x02c0000002047fae */ /* 0x0001e8000c901d78 */
[----:B------:R0:W-:Y:S01]  /*1f250*/  LDGSTS.E.BYPASS.LTC128B.128 [R4+0x5c00], desc[UR56][R2.64+0x80], !P0 ;  /* 0x05c0008002047fae */ /* 0x0001e2000c101d78 */
[----:B------:R-:W-:Y:S01]  /*1f260*/  PLOP3.LUT P0, PT, PT, PT, PT, 0x80, 0x0 ;  /* 0x000000000000781c */ /* 0x000fe20003f0f070 */
[----:B------:R-:W-:-:S12]  /*1f270*/  NOP ;  /* 0x0000000000007918 */ /* 0x000fd80000000000 */
.L_x_766:
[----:B------:R-:W-:Y:S02]  /*1f280*/  PLOP3.LUT P1, PT, P1, P0, PT, 0xa2, 0x0 ;  /* 0x000000000000781c */ /* 0x000fe40000f21472 */
[----:B------:R-:W-:-:S08]  /*1f290*/  @P0 R2UR P1, UR4, R0 ;  /* 0x00000000000402ca */ /* 0x000fd00000020000 */
[----:B------:R-:W-:-:S05]  /*1f2a0*/  @P0 PLOP3.LUT P0, PT, P1, PT, PT, 0x80, 0x0 ;  /* 0x000000000000081c */ /* 0x000fca0000f0f070 */
[----:B------:R-:W-:Y:S01]  /*1f2b0*/  @!P1 SYNCS.ARRIVE.TRANS64.RED.A0T1 RZ, [UR4+0x2a850], RZ ;  /* 0x02a850ffffff99a7 */ /* 0x000fe20008200404 */
[----:B------:R-:W-:Y:S07]  /*1f2c0*/  @!P1 ARRIVES.LDGSTSBAR.64.TRANSCNT [UR4+0x2a850] ;  /* 0x02a85000ff0099b0 */ /* 0x000fee0008000a84 */
[----:B------:R-:W-:Y:S05]  /*1f2d0*/  @P0 BRA.U.ANY `(.L_x_766) ;  /* 0xfffffffd00e80947 */ /* 0x000fea000393ffff */
[----:B------:R-:W-:Y:S01]  /*1f2e0*/  NOP ;  /* 0x0000000000007918 */ /* 0x000fe20000000000 */
[----:B0-----:R-:W2:Y:S02]  /*1f2f0*/  LDL.LU R2, [R1+0x30] ;  /* 0x0000300001027983 */ /* 0x001ea40000300800 */
[----:B--2---:R-:W-:-:S13]  /*1f300*/  ISETP.NE.AND P2, PT, R2, 0x3, PT ;  /* 0x000000030200780c */ /* 0x004fda0003f45270 */
[----:B------:R-:W-:Y:S05]  /*1f310*/  @!P2 BRA `(.L_x_767) ;  /* 0x000000000004a947 */ /* 0x000fea0003800000 */
[----:B------:R-:W-:Y:S01]  /*1f320*/  BPT.TRAP 0x1 ;  /* 0x000000040000795c */ /* 0x000fe20000300000 */
.L_x_767:
[----:B------:R0:W-:Y:S01]  /*1f330*/  SYNCS.ARRIVE.TRANS64.A1T0 RZ, [R0+URZ+0x2a850], RZ ;  /* 0x02a850ff00ff79a7 */ /* 0x0001e2000810003f */
[----:B------:R-:W-:-:S05]  /*1f340*/  VIADD R27, R27, 0x1 ;  /* 0x000000011b1b7836 */ /* 0x000fca0000000000 */
[----:B------:R-:W-:-:S04]  /*1f350*/  ISETP.NE.AND P0, PT, R27, 0x2, PT ;  /* 0x000000021b00780c */ /* 0x000fc80003f05270 */
[----:B------:R-:W-:Y:S02]  /*1f360*/  SEL R3, RZ, 0x1, P0 ;  /* 0x00000001ff037807 */ /* 0x000fe40000000000 */
[----:B------:R-:W-:Y:S02]  /*1f370*/  SEL R27, R27, RZ, P0 ;  /* 0x000000ff1b1b7207 */ /* 0x000fe40000000000 */
[----:B0-----:R-:W-:-:S07]  /*1f380*/  LOP3.LUT R28, R28, R3, RZ, 0x3c, !PT ;  /* 0x000000031c1c7212 */ /* 0x001fce00078e3cff */
.L_x_724:
[----:B------:R-:W-:Y:S05]  /*1f390*/  BSYNC B7 ;  /* 0x0000000000077941 */ /* 0x000fea0003800000 */
.L_x_722:
[----:B------:R-:W2:Y:S02]  /*1f3a0*/  LDL R0, [R1+0x38] ;  /* 0x0000380001007983 */ /* 0x000ea40000100800 */
[----:B--2---:R-:W-:-:S13]  /*1f3b0*/  LOP3.LUT P0, RZ, R0, 0x20, RZ, 0xc0, !PT ;  /* 0x0000002000ff7812 */ /* 0x004fda000780c0ff */
[----:B------:R-:W-:Y:S05]  /*1f3c0*/  @!P0 BRA `(.L_x_768) ;  /* 0x0000000000248947 */ /* 0x000fea0003800000 */
[----:B------:R-:W-:Y:S05]  /*1f3d0*/  WARPSYNC.ALL ;  /* 0x0000000000007948 */ /* 0x000fea0003800000 */
[----:B------:R-:W1:Y:S08]  /*1f3e0*/  S2UR UR5, SR_CgaCtaId ;  /* 0x00000000000579c3 */ /* 0x000e700000008800 */
[----:B------:R-:W-:Y:S06]  /*1f3f0*/  BAR.SYNC.DEFER_BLOCKING 0x5, 0x180 ;  /* 0x0146000000007b1d */ /* 0x000fec0000010000 */
[----:B------:R-:W-:-:S02]  /*1f400*/  UMOV UR4, 0x400 ;  /* 0x0000040000047882 */ /* 0x000fc40000000000 */
[----:B-1----:R-:W-:-:S06]  /*1f410*/  ULEA UR4, UR5, UR4, 0x18 ;  /* 0x0000000405047291 */ /* 0x002fcc000f8ec03f */
[----:B0-----:R-:W-:-:S05]  /*1f420*/  IMAD.U32 R22, RZ, RZ, UR4 ;  /* 0x00000004ff167e24 */ /* 0x001fca000f8e00ff */
[----:B------:R2:W3:Y:S01]  /*1f430*/  LDS.128 R16, [R22+0x2a8d0] ;  /* 0x02a8d00016107984 */ /* 0x0004e20000000c00 */
[----:B------:R-:W-:Y:S06]  /*1f440*/  BAR.ARV 0x4, 0x180 ;  /* 0x0106000000007b1d */ /* 0x000fec0000002000 */
[----:B------:R-:W-:Y:S05]  /*1f450*/  BRA `(.L_x_769) ;  /* 0x0000000800d07947 */ /* 0x000fea0003800000 */
.L_x_768:
[----:B------:R-:W1:Y:S01]  /*1f460*/  S2R R9, SR_TID.X ;  /* 0x0000000000097919 */ /* 0x000e620000002100 */
[----:B------:R-:W-:Y:S01]  /*1f470*/  UMOV UR4, 0xffffffff ;  /* 0xffffffff00047882 */ /* 0x000fe20000000000 */
[----:B-1----:R-:W-:-:S04]  /*1f480*/  LOP3.LUT R9, R9, 0x1f, RZ, 0xc0, !PT ;  /* 0x0000001f09097812 */ /* 0x002fc800078ec0ff */
[----:B------:R-:W-:Y:S01]  /*1f490*/  ISETP.NE.AND P0, PT, R9, 0x1f, PT ;  /* 0x0000001f0900780c */ /* 0x000fe20003f05270 */
[----:B------:R-:W-:-:S12]  /*1f4a0*/  BRA.DIV UR4, `(.L_x_770) ;  /* 0x0000004e041c7947 */ /* 0x000fd8000b800000 */
[----:B0-----:R-:W-:Y:S01]  /*1f4b0*/  IADD3 R7, R19, R9, RZ ;  /* 0x0000000913077210 */ /* 0x001fe20007ffe0ff */
[----:B------:R-:W-:-:S03]  /*1f4c0*/  ULDC UR4, c[0x0][0xc3c] ;  /* 0x00030f0000047ab9 */ /* 0x000fc60000000800 */
[----:B------:R-:W-:-:S13]  /*1f4d0*/  ISETP.GE.OR P1, PT, R7, UR4, !P0 ;  /* 0x0000000407007c0c */ /* 0x000fda000c726670 */
[----:B------:R-:W0:Y:S08]  /*1f4e0*/  @!P1 LDC.64 R2, c[0x0][0xc80] ;  /* 0x00032000ff029b82 */ /* 0x000e300000000a00 */
[----:B------:R-:W1:Y:S01]  /*1f4f0*/  @!P1 LDC.64 R4, c[0x0][0xc78] ;  /* 0x00031e00ff049b82 */ /* 0x000e620000000a00 */
[----:B0-----:R-:W-:-:S05]  /*1f500*/  @!P1 IMAD.WIDE R2, R7, 0x4, R2 ;  /* 0x0000000407029825 */ /* 0x001fca00078e0202 */
[----:B------:R1:W2:Y:S02]  /*1f510*/  @!P1 LDG.E R6, desc[UR56][R2.64] ;  /* 0x0000003802069981 */ /* 0x0002a4000c1e1900 */
[----:B-1----:R-:W-:-:S05]  /*1f520*/  @!P1 IMAD.WIDE R2, R7, 0x4, R4 ;  /* 0x0000000407029825 */ /* 0x002fca00078e0204 */
[----:B------:R-:W3:Y:S01]  /*1f530*/  @!P1 LDG.E R5, desc[UR56][R2.64] ;  /* 0x0000003802059981 */ /* 0x000ee2000c1e1900 */
[----:B------:R-:W-:Y:S01]  /*1f540*/  IMAD.MOV.U32 R7, RZ, RZ, RZ ;  /* 0x000000ffff077224 */ /* 0x000fe200078e00ff */
[----:B------:R-:W-:Y:S02]  /*1f550*/  MOV R4, RZ ;  /* 0x000000ff00047202 */ /* 0x000fe40000000f00 */
[C---:B------:R-:W-:Y:S01]  /*1f560*/  ISETP.GE.U32.AND P2, PT, R9.reuse, 0x2, PT ;  /* 0x000000020900780c */ /* 0x040fe20003f46070 */
[----:B------:R-:W-:Y:S01]  /*1f570*/  SHFL.IDX PT, R0, R16, RZ, 0x1f ;  /* 0x00001fff10007589 */ /* 0x000fe200000e0000 */
[C---:B------:R-:W-:Y:S02]  /*1f580*/  ISETP.GE.U32.AND P3, PT, R9.reuse, 0x4, PT ;  /* 0x000000040900780c */ /* 0x040fe40003f66070 */
[C---:B------:R-:W-:Y:S01]  /*1f590*/  ISETP.GE.U32.AND P4, PT, R9.reuse, 0x8, PT ;  /* 0x000000080900780c */ /* 0x040fe20003f86070 */
[----:B------:R-:W-:Y:S01]  /*1f5a0*/  SHFL.IDX PT, R8, R16, 0x1, 0x1f ;  /* 0x00201f0010087f89 */ /* 0x000fe200000e0000 */
[----:B------:R-:W-:Y:S01]  /*1f5b0*/  ISETP.GE.U32.AND P5, PT, R9, 0x10, PT ;  /* 0x000000100900780c */ /* 0x000fe20003fa6070 */
[----:B--2---:R-:W-:-:S02]  /*1f5c0*/  @!P1 IMAD.MOV.U32 R7, RZ, RZ, R6 ;  /* 0x000000ffff079224 */ /* 0x004fc400078e0006 */
[----:B------:R-:W-:Y:S02]  /*1f5d0*/  IMAD.MOV.U32 R6, RZ, RZ, RZ ;  /* 0x000000ffff067224 */ /* 0x000fe400078e00ff */
[----:B---3--:R-:W-:Y:S01]  /*1f5e0*/  @!P1 IMAD.MOV.U32 R4, RZ, RZ, R5 ;  /* 0x000000ffff049224 */ /* 0x008fe200078e0005 */
[----:B------:R-:W-:-:S03]  /*1f5f0*/  ISETP.NE.AND P1, PT, R9, RZ, PT ;  /* 0x000000ff0900720c */ /* 0x000fc60003f25270 */
[----:B------:R-:W-:-:S05]  /*1f600*/  IMAD R13, R4, R7, RZ ;  /* 0x00000007040d7224 */ /* 0x000fca00078e02ff */
        /* <DEDUP_REMOVED lines=15> */
[----:B------:R0:W1:Y:S02]  /*1f700*/  SHFL.IDX PT, R14, R2, 0x1f, 0x1f ;  /* 0x03e01f00020e7f89 */ /* 0x00006400000e0000 */
.L_x_933:
[----:B------:R-:W-:Y:S02]  /*1f710*/  ULDC UR4, c[0x0][0xc38] ;  /* 0x00030e0000047ab9 */ /* 0x000fe40000000800 */
[----:B------:R-:W-:-:S04]  /*1f720*/  IMAD.U32 R5, RZ, RZ, UR4 ;  /* 0x00000004ff057e24 */ /* 0x000fc8000f8e00ff */
[----:B-1----:R-:W-:-:S05]  /*1f730*/  IMAD R14, R14, R5, RZ ;  /* 0x000000050e0e7224 */ /* 0x002fca00078e02ff */
[----:B------:R-:W-:-:S04]  /*1f740*/  IADD3 R9, R8, R14, RZ ;  /* 0x0000000e08097210 */ /* 0x000fc80007ffe0ff */
[----:B------:R-:W-:-:S13]  /*1f750*/  ISETP.GT.AND P6, PT, R9, R0, PT ;  /* 0x000000000900720c */ /* 0x000fda0003fc4270 */
[----:B------:R-:W-:Y:S05]  /*1f760*/  @P6 BRA `(.L_x_771) ;  /* 0x0000000000a46947 */ /* 0x000fea0003800000 */
.L_x_774:
[----:B0-----:R-:W0:Y:S01]  /*1f770*/  LDC R2, c[0x0][0xc3c] ;  /* 0x00030f00ff027b82 */ /* 0x001e220000000800 */
[----:B------:R-:W-:-:S05]  /*1f780*/  VIADD R19, R19, 0x1f ;  /* 0x0000001f13137836 */ /* 0x000fca0000000000 */
[----:B0-----:R-:W-:-:S13]  /*1f790*/  ISETP.GE.AND P6, PT, R19, R2, PT ;  /* 0x000000021300720c */ /* 0x001fda0003fc6270 */
[----:B------:R-:W-:Y:S05]  /*1f7a0*/  @P6 BRA `(.L_x_772) ;  /* 0x0000000400b86947 */ /* 0x000fea0003800000 */
[----:B------:R-:W0:Y:S01]  /*1f7b0*/  S2R R3, SR_TID.X ;  /* 0x0000000000037919 */ /* 0x000e220000002100 */
[----:B------:R-:W-:Y:S02]  /*1f7c0*/  MOV R7, RZ ;  /* 0x000000ff00077202 */ /* 0x000fe40000000f00 */
[----:B0-----:R-:W-:-:S05]  /*1f7d0*/  LOP3.LUT R3, R3, 0x1f, RZ, 0xc0, !PT ;  /* 0x0000001f03037812 */ /* 0x001fca00078ec0ff */
[----:B------:R-:W-:-:S05]  /*1f7e0*/  IMAD.IADD R11, R19, 0x1, R3 ;  /* 0x00000001130b7824 */ /* 0x000fca00078e0203 */
[----:B------:R-:W-:-:S13]  /*1f7f0*/  ISETP.GE.OR P6, PT, R11, R2, !P0 ;  /* 0x000000020b00720c */ /* 0x000fda00047c6670 */
[----:B------:R-:W0:Y:S08]  /*1f800*/  @!P6 LDC.64 R2, c[0x0][0xc80] ;  /* 0x00032000ff02eb82 */ /* 0x000e300000000a00 */
[----:B------:R-:W1:Y:S01]  /*1f810*/  @!P6 LDC.64 R4, c[0x0][0xc78] ;  /* 0x00031e00ff04eb82 */ /* 0x000e620000000a00 */
[----:B0-----:R-:W-:-:S05]  /*1f820*/  @!P6 IMAD.WIDE R2, R11, 0x4, R2 ;  /* 0x000000040b02e825 */ /* 0x001fca00078e0202 */
[----:B------:R1:W2:Y:S02]  /*1f830*/  @!P6 LDG.E R7, desc[UR56][R2.64] ;  /* 0x000000380207e981 */ /* 0x0002a4000c1e1900 */
[----:B-1----:R-:W-:-:S04]  /*1f840*/  @!P6 IMAD.WIDE R2, R11, 0x4, R4 ;  /* 0x000000040b02e825 */ /* 0x002fc800078e0204 */
[----:B------:R-:W-:-:S06]  /*1f850*/  IMAD.MOV.U32 R4, RZ, RZ, RZ ;  /* 0x000000ffff047224 */ /* 0x000fcc00078e00ff */
        /* <DEDUP_REMOVED lines=20> */
.L_x_941:
[----:B------:R-:W-:Y:S02]  /*1f9a0*/  ULDC UR4, c[0x0][0xc38] ;  /* 0x00030e0000047ab9 */ /* 0x000fe40000000800 */
[----:B------:R-:W-:-:S04]  /*1f9b0*/  IMAD.U32 R5, RZ, RZ, UR4 ;  /* 0x00000004ff057e24 */ /* 0x000fc8000f8e00ff */
[----:B-1----:R-:W-:-:S04]  /*1f9c0*/  IMAD R14, R14, R5, RZ ;  /* 0x000000050e0e7224 */ /* 0x002fc800078e02ff */
[----:B------:R-:W-:-:S05]  /*1f9d0*/  IMAD.IADD R9, R14, 0x1, R9 ;  /* 0x000000010e097824 */ /* 0x000fca00078e0209 */
[----:B------:R-:W-:-:S13]  /*1f9e0*/  ISETP.GT.AND P6, PT, R9, R0, PT ;  /* 0x000000000900720c */ /* 0x000fda0003fc4270 */
[----:B------:R-:W-:Y:S05]  /*1f9f0*/  @!P6 BRA `(.L_x_774) ;  /* 0xfffffffc005ce947 */ /* 0x000fea000383ffff */
.L_x_771:
[----:B------:R-:W-:Y:S01]  /*1fa00*/  IADD3 R9, -R14, R9, RZ ;  /* 0x000000090e097210 */ /* 0x000fe20007ffe1ff */
[----:B------:R-:W-:-:S04]  /*1fa10*/  UMOV UR4, 0xffffffff ;  /* 0xffffffff00047882 */ /* 0x000fc80000000000 */
[----:B------:R-:W-:-:S05]  /*1fa20*/  IMAD R3, R2, R5, R9 ;  /* 0x0000000502037224 */ /* 0x000fca00078e0209 */
[----:B------:R-:W-:Y:S01]  /*1fa30*/  ISETP.GT.AND P6, PT, R3, R0, PT ;  /* 0x000000000300720c */ /* 0x000fe20003fc4270 */
[----:B------:R-:W-:-:S12]  /*1fa40*/  BRA.DIV UR4, `(.L_x_775) ;  /* 0x0000004e04a87947 */ /* 0x000fd8000b800000 */
[----:B------:R-:W-:-:S04]  /*1fa50*/  VOTE.ANY R3, PT, !P6 ;  /* 0x0000000000037806 */ /* 0x000fc800070e0100 */
[----:B------:R-:W1:Y:S02]  /*1fa60*/  POPC R8, R3 ;  /* 0x0000000300087309 */ /* 0x000e640000000000 */
[----:B-1----:R1:W2:Y:S04]  /*1fa70*/  SHFL.IDX PT, R7, R7, R8, 0x1f ;  /* 0x00001f0807077589 */ /* 0x0022a800000e0000 */
[----:B------:R1:W3:Y:S02]  /*1fa80*/  SHFL.IDX PT, R4, R4, R8, 0x1f ;  /* 0x00001f0804047589 */ /* 0x0002e400000e0000 */
.L_x_946:
[----:B------:R-:W-:-:S13]  /*1fa90*/  ISETP.NE.AND P0, PT, R3, RZ, PT ;  /* 0x000000ff0300720c */ /* 0x000fda0003f05270 */
[----:B------:R-:W-:Y:S05]  /*1faa0*/  @!P0 BRA `(.L_x_776) ;  /* 0x0000000000108947 */ /* 0x000fea0003800000 */
[----:B------:R-:W-:Y:S01]  /*1fab0*/  UMOV UR4, 0xffffffff ;  /* 0xffffffff00047882 */ /* 0x000fe20000000000 */
[----:B------:R-:W-:Y:S02]  /*1fac0*/  VIADD R12, R8, 0xffffffff ;  /* 0xffffffff080c7836 */ /* 0x000fe40000000000 */
[----:B------:R-:W-:Y:S05]  /*1fad0*/  BRA.DIV UR4, `(.L_x_777) ;  /* 0x0000004e04e07947 */ /* 0x000fea000b800000 */
[----:B------:R4:W0:Y:S02]  /*1fae0*/  SHFL.IDX PT, R6, R2, R12, 0x1f ;  /* 0x00001f0c02067589 */ /* 0x00082400000e0000 */
.L_x_776:
[----:B--2---:R-:W-:Y:S01]  /*1faf0*/  IABS R10, R7 ;  /* 0x00000007000a7213 */ /* 0x004fe20000000000 */
[----:B0-----:R-:W-:Y:S01]  /*1fb00*/  IMAD R16, R6, R5, R9 ;  /* 0x0000000506107224 */ /* 0x001fe200078e0209 */
[----:B---3--:R-:W-:Y:S02]  /*1fb10*/  IABS R5, R4 ;  /* 0x0000000400057213 */ /* 0x008fe40000000000 */
[----:B------:R-:W0:Y:S01]  /*1fb20*/  I2F.RP R11, R10 ;  /* 0x0000000a000b7306 */ /* 0x000e220000209400 */
[----:B------:R-:W-:Y:S01]  /*1fb30*/  IMAD.IADD R0, R0, 0x1, -R16 ;  /* 0x0000000100007824 */ /* 0x000fe200078e0a10 */
[----:B------:R-:W-:-:S06]  /*1fb40*/  IADD3 R19, R8, R19, RZ ;  /* 0x0000001308137210 */ /* 0x000fcc0007ffe0ff */
[----:B----4-:R-:W2:Y:S08]  /*1fb50*/  I2F.RP R12, R5 ;  /* 0x00000005000c7306 */ /* 0x010eb00000209400 */
[----:B0-----:R-:W0:Y:S08]  /*1fb60*/  MUFU.RCP R11, R11 ;  /* 0x0000000b000b7308 */ /* 0x001e300000001000 */
[----:B--2---:R-:W-:Y:S01]  /*1fb70*/  MUFU.RCP R12, R12 ;  /* 0x0000000c000c7308 */ /* 0x004fe20000001000 */
[----:B0-----:R-:W-:-:S07]  /*1fb80*/  VIADD R2, R11, 0xffffffe ;  /* 0x0ffffffe0b027836 */ /* 0x001fce0000000000 */
[----:B------:R0:W2:Y:S02]  /*1fb90*/  F2I.FTZ.U32.TRUNC.NTZ R3, R2 ;  /* 0x0000000200037305 */ /* 0x0000a4000021f000 */
[----:B0-----:R-:W-:Y:S01]  /*1fba0*/  IMAD.MOV.U32 R2, RZ, RZ, RZ ;  /* 0x000000ffff027224 */ /* 0x001fe200078e00ff */
[----:B--2---:R-:W-:-:S05]  /*1fbb0*/  IADD3 R9, RZ, -R3, RZ ;  /* 0x80000003ff097210 */ /* 0x004fca0007ffe0ff */
[----:B------:R-:W-:-:S04]  /*1fbc0*/  IMAD R9, R9, R10, RZ ;  /* 0x0000000a09097224 */ /* 0x000fc800078e02ff */
[----:B------:R-:W-:Y:S01]  /*1fbd0*/  IMAD.HI.U32 R3, R3, R9, R2 ;  /* 0x0000000903037227 */ /* 0x000fe200078e0002 */
[----:B------:R-:W-:Y:S02]  /*1fbe0*/  IABS R2, R7 ;  /* 0x0000000700027213 */ /* 0x000fe40000000000 */
[----:B------:R-:W-:Y:S02]  /*1fbf0*/  IABS R9, R0 ;  /* 0x0000000000097213 */ /* 0x000fe40000000000 */
[----:B------:R-:W-:-:S03]  /*1fc00*/  IADD3 R2, RZ, -R2, RZ ;  /* 0x80000002ff027210 */ /* 0x000fc60007ffe0ff */
[----:B------:R-:W-:-:S04]  /*1fc10*/  IMAD.HI.U32 R6, R3, R9, RZ ;  /* 0x0000000903067227 */ /* 0x000fc800078e00ff */
[----:B------:R-:W-:Y:S02]  /*1fc20*/  VIADD R3, R12, 0xffffffe ;  /* 0x0ffffffe0c037836 */ /* 0x000fe40000000000 */
[----:B------:R-:W-:-:S04]  /*1fc30*/  IMAD R9, R6, R2, R9 ;  /* 0x0000000206097224 */ /* 0x000fc800078e0209 */
[----:B------:R-:W0:Y:S01]  /*1fc40*/  F2I.FTZ.U32.TRUNC.NTZ R3, R3 ;  /* 0x0000000300037305 */ /* 0x000e22000021f000 */
[----:B------:R-:W-:-:S13]  /*1fc50*/  ISETP.GT.U32.AND P1, PT, R10, R9, PT ;  /* 0x000000090a00720c */ /* 0x000fda0003f24070 */
[----:B------:R-:W-:Y:S01]  /*1fc60*/  @!P1 IMAD.IADD R9, R9, 0x1, -R10 ;  /* 0x0000000109099824 */ /* 0x000fe200078e0a0a */
[----:B0-----:R-:W-:Y:S01]  /*1fc70*/  IADD3 R2, RZ, -R3, RZ ;  /* 0x80000003ff027210 */ /* 0x001fe20007ffe0ff */
[----:B------:R-:W-:Y:S01]  /*1fc80*/  @!P1 VIADD R6, R6, 0x1 ;  /* 0x0000000106069836 */ /* 0x000fe20000000000 */
[----:B------:R-:W-:Y:S02]  /*1fc90*/  ISETP.NE.AND P1, PT, R7, RZ, PT ;  /* 0x000000ff0700720c */ /* 0x000fe40003f25270 */
[----:B------:R-:W-:Y:S01]  /*1fca0*/  ISETP.GE.U32.AND P0, PT, R9, R10, PT ;  /* 0x0000000a0900720c */ /* 0x000fe20003f06070 */
[----:B------:R-:W-:Y:S02]  /*1fcb0*/  IMAD R9, R2, R5, RZ ;  /* 0x0000000502097224 */ /* 0x000fe400078e02ff */
[----:B------:R-:W-:-:S04]  /*1fcc0*/  IMAD.MOV.U32 R2, RZ, RZ, RZ ;  /* 0x000000ffff027224 */ /* 0x000fc800078e00ff */
[----:B------:R-:W-:Y:S01]  /*1fcd0*/  IMAD.HI.U32 R9, R3, R9, R2 ;  /* 0x0000000903097227 */ /* 0x000fe200078e0002 */
[----:B------:R-:W-:Y:S02]  /*1fce0*/  LOP3.LUT R2, R0, R7, RZ, 0x3c, !PT ;  /* 0x0000000700027212 */ /* 0x000fe400078e3cff */
[----:B------:R-:W-:Y:S02]  /*1fcf0*/  IABS R3, R4 ;  /* 0x0000000400037213 */ /* 0x000fe40000000000 */
[----:B------:R-:W-:Y:S02]  /*1fd00*/  ISETP.GE.AND P2, PT, R2, RZ, PT ;  /* 0x000000ff0200720c */ /* 0x000fe40003f46270 */
[----:B------:R-:W-:Y:S01]  /*1fd10*/  @P0 IADD3 R6, R6, 0x1, RZ ;  /* 0x0000000106060810 */ /* 0x000fe20007ffe0ff */
[----:B------:R-:W-:-:S10]  /*1fd20*/  IMAD.MOV R3, RZ, RZ, -R3 ;  /* 0x000000ffff037224 */ /* 0x000fd400078e0a03 */
        /* <DEDUP_REMOVED lines=8> */
[-C--:B------:R-:W-:Y:S01]  /*1fdb0*/  @!P1 IADD3 R2, R2, -R5.reuse, RZ ;  /* 0x8000000502029210 */ /* 0x080fe20007ffe0ff */
[----:B------:R-:W-:Y:S01]  /*1fdc0*/  @!P1 VIADD R9, R9, 0x1 ;  /* 0x0000000109099836 */ /* 0x000fe20000000000 */
[----:B------:R-:W-:Y:S02]  /*1fdd0*/  ISETP.NE.AND P1, PT, R4, RZ, PT ;  /* 0x000000ff0400720c */ /* 0x000fe40003f25270 */
[----:B------:R-:W-:Y:S02]  /*1fde0*/  ISETP.GE.U32.AND P0, PT, R2, R5, PT ;  /* 0x000000050200720c */ /* 0x000fe40003f06070 */
[----:B------:R-:W-:-:S04]  /*1fdf0*/  LOP3.LUT R2, R6, R4, RZ, 0x3c, !PT ;  /* 0x0000000406027212 */ /* 0x000fc800078e3cff */
[----:B------:R-:W-:-:S07]  /*1fe00*/  ISETP.GE.AND P2, PT, R2, RZ, PT ;  /* 0x000000ff0200720c */ /* 0x000fce0003f46270 */
[----:B------:R-:W-:-:S06]  /*1fe10*/  @P0 VIADD R9, R9, 0x1 ;  /* 0x0000000109090836 */ /* 0x000fcc0000000000 */
[----:B------:R-:W-:Y:S02]  /*1fe20*/  @!P2 IADD3 R9, -R9, RZ, RZ ;  /* 0x000000ff0909a210 */ /* 0x000fe40007ffe1ff */
[----:B------:R-:W-:-:S05]  /*1fe30*/  @!P1 LOP3.LUT R9, RZ, R4, RZ, 0x33, !PT ;  /* 0x00000004ff099212 */ /* 0x000fca00078e33ff */
[--C-:B------:R-:W-:Y:S02]  /*1fe40*/  IMAD.MOV R3, RZ, RZ, -R9.reuse ;  /* 0x000000ffff037224 */ /* 0x100fe400078e0a09 */
[C---:B------:R-:W-:Y:S02]  /*1fe50*/  IMAD R9, R4.reuse, 0x1000000, R9 ;  /* 0x0100000004097824 */ /* 0x040fe400078e0209 */
[----:B------:R-:W-:-:S04]  /*1fe60*/  IMAD R18, R4, R3, R6 ;  /* 0x0000000304127224 */ /* 0x000fc800078e0206 */
[----:B------:R-:W-:Y:S01]  /*1fe70*/  IMAD R18, R18, 0x10000, R9 ;  /* 0x0001000012127824 */ /* 0x000fe200078e0209 */
[----:B------:R-:W-:Y:S06]  /*1fe80*/  BRA `(.L_x_778) ;  /* 0x00000000001c7947 */ /* 0x000fec0003800000 */
.L_x_772:
[----:B------:R-:W-:Y:S01]  /*1fe90*/  UMOV UR4, URZ ;  /* 0x0000003f00047c82 */ /* 0x000fe20008000000 */
[----:B------:R-:W-:Y:S01]  /*1fea0*/  UMOV UR5, URZ ;  /* 0x0000003f00057c82 */ /* 0x000fe20008000000 */
[----:B------:R-:W-:Y:S01]  /*1feb0*/  ULDC UR6, c[0x0][0xc3c] ;  /* 0x00030f0000067ab9 */ /* 0x000fe20000000800 */
[----:B------:R-:W-:Y:S01]  /*1fec0*/  MOV R16, R0 ;  /* 0x0000000000107202 */ /* 0x000fe20000000f00 */
[----:B------:R-:W-:Y:S01]  /*1fed0*/  IMAD.U32 R17, RZ, RZ, UR4 ;  /* 0x00000004ff117e24 */ /* 0x000fe2000f8e00ff */
[----:B------:R-:W-:Y:S01]  /*1fee0*/  MOV R19, UR6 ;  /* 0x0000000600137c02 */ /* 0x000fe20008000f00 */
[----:B------:R-:W-:-:S07]  /*1fef0*/  IMAD.U32 R18, RZ, RZ, UR5 ;  /* 0x00000005ff127e24 */ /* 0x000fce000f8e00ff */
.L_x_778:
        /* <DEDUP_REMOVED lines=10> */
.L_x_769:
[----:B------:R-:W-:Y:S02]  /*1ffa0*/  ULDC UR4, c[0x0][0xc3c] ;  /* 0x00030f0000047ab9 */ /* 0x000fe40000000800 */
[----:B---3--:R-:W-:-:S13]  /*1ffb0*/  ISETP.GE.AND P0, PT, R19, UR4, PT ;  /* 0x0000000413007c0c */ /* 0x008fda000bf06270 */
[----:B------:R-:W-:Y:S05]  /*1ffc0*/  @!P0 BRA `(.L_x_779) ;  /* 0xffffff9c00f48947 */ /* 0x000fea000383ffff */
[----:B------:R-:W-:Y:S05]  /*1ffd0*/  BSYNC B8 ;  /* 0x0000000000087941 */ /* 0x000fea0003800000 */
.L_x_676:
[----:B------:R-:W3:Y:S01]  /*1ffe0*/  LDL.LU R0, [R1+0x20] ;  /* 0x0000200001007983 */ /* 0x000ee20000300800 */
[----:B------:R-:W-:Y:S01]  /*1fff0*/  BSSY B0, `(.L_x_780) ;  /* 0x000000b000007945 */ /* 0x000fe20003800000 */
[----:B------:R-:W4:Y:S01]  /*20000*/  S2R R5, SR_CgaCtaId ;  /* 0x0000000000057919 */ /* 0x000f220000008800 */
[----:B---3--:R-:W-:-:S05]  /*20010*/  VIADD R0, R0, 0x1 ;  /* 0x0000000100007836 */ /* 0x008fca0000000000 */
[----:B0-----:R-:W-:-:S04]  /*20020*/  LEA.HI R2, R0, R0, RZ, 0x1 ;  /* 0x0000000000027211 */ /* 0x001fc800078f08ff */
[----:B------:R-:W-:Y:S02]  /*20030*/  LOP3.LUT R3, R2, 0xfffffffe, RZ, 0xc0, !PT ;  /* 0xfffffffe02037812 */ /* 0x000fe400078ec0ff */
[----:B------:R-:W-:-:S03]  /*20040*/  MOV R2, 0x400 ;  /* 0x0000040000027802 */ /* 0x000fc60000000f00 */
[----:B------:R-:W-:Y:S01]  /*20050*/  IMAD.IADD R0, R0, 0x1, -R3 ;  /* 0x0000000100007824 */ /* 0x000fe200078e0a03 */
[----:B----4-:R-:W-:-:S04]  /*20060*/  LEA R4, R5, R2, 0x18 ;  /* 0x0000000205047211 */ /* 0x010fc800078ec0ff */
[----:B------:R-:W-:-:S04]  /*20070*/  SHF.L.U32 R0, R0, 0x1f, RZ ;  /* 0x0000001f00007819 */ /* 0x000fc800000006ff */
[----:B------:R-:W0:Y:S02]  /*20080*/  SYNCS.PHASECHK.TRANS64.TRYWAIT P0, [R4+URZ+0x2a820], R0 ;  /* 0x02a82000040075a7 */ /* 0x000e24000800017f */
[----:B0-----:R-:W-:Y:S05]  /*20090*/  @!P0 BRA `(.L_x_781) ;  /* 0x0000004800988947 */ /* 0x001fea0003800000 */
.L_x_949:
[----:B------:R-:W-:Y:S05]  /*200a0*/  BSYNC B0 ;  /* 0x0000000000007941 */ /* 0x000fea0003800000 */
.L_x_780:
[----:B------:R-:W-:-:S03]  /*200b0*/  UMOV UR4, 0xffffffff ;  /* 0xffffffff00047882 */ /* 0x000fc60000000000 */
[----:B------:R-:W-:Y:S05]  /*200c0*/  BRA.DIV UR4, `(.L_x_782) ;  /* 0x0000004a04a07947 */ /* 0x000fea000b800000 */
[----:B0-----:R-:W0:Y:S02]  /*200d0*/  S2R R0, SR_TID.X ;  /* 0x0000000000007919 */ /* 0x001e240000002100 */
[----:B0-----:R-:W-:-:S04]  /*200e0*/  SHF.R.U32.HI R0, RZ, 0x5, R0 ;  /* 0x00000005ff007819 */ /* 0x001fc80000011600 */
[----:B------:R-:W-:-:S05]  /*200f0*/  LOP3.LUT R0, R0, 0x3, RZ, 0xc0, !PT ;  /* 0x0000000300007812 */ /* 0x000fca00078ec0ff */
[----:B------:R0:W3:Y:S02]  /*20100*/  SHFL.IDX PT, R14, R0, RZ, 0x1f ;  /* 0x00001fff000e7589 */ /* 0x0000e400000e0000 */
.L_x_952:
[----:B---3--:R-:W-:-:S13]  /*20110*/  ISETP.NE.AND P0, PT, R14, RZ, PT ;  /* 0x000000ff0e00720c */ /* 0x008fda0003f05270 */
[----:B------:R-:W-:Y:S05]  /*20120*/  @P0 BRA `(.L_x_446) ;  /* 0x0000000000880947 */ /* 0x000fea0003800000 */
[----:B------:R-:W-:-:S03]  /*20130*/  UMOV UR4, 0xffffffff ;  /* 0xffffffff00047882 */ /* 0x000fc60000000000 */
[----:B------:R-:W-:Y:S05]  /*20140*/  BRA.DIV UR4, `(.L_x_783) ;  /* 0x0000004a04b47947 */ /* 0x000fea000b800000 */
[----:B------:R-:W-:-:S13]  /*20150*/  ELECT P6, URZ, PT ;  /* 0x00000000003f782f */ /* 0x000fda00038c0000 */
.L_x_955:
[----:B------:R-:W-:Y:S05]  /*20160*/  @!P6 BRA `(.L_x_446) ;  /* 0x000000000078e947 */ /* 0x000fea0003800000 */
[----:B------:R-:W-:-:S06]  /*20170*/  ULOP3.LUT UR4, UR60, 0x2, URZ, 0xfc, !UPT ;  /* 0x000000023c047892 */ /* 0x000fcc000f8efc3f */
[----:B0-----:R-:W-:-:S04]  /*20180*/  MOV R0, UR4 ;  /* 0x0000000400007c02 */ /* 0x001fc80008000f00 */
[----:B------:R-:W-:-:S13]  /*20190*/  ISETP.NE.AND P0, PT, R0, 0x3, PT ;  /* 0x000000030000780c */ /* 0x000fda0003f05270 */
[----:B------:R-:W-:Y:S05]  /*201a0*/  @!P0 BRA `(.L_x_784) ;  /* 0x0000000000048947 */ /* 0x000fea0003800000 */
[----:B------:R-:W-:Y:S01]  /*201b0*/  BPT.TRAP 0x1 ;  /* 0x000000040000795c */ /* 0x000fe20000300000 */
.L_x_784:
[C---:B------:R-:W-:Y:S01]  /*201c0*/  IMAD R5, R27.reuse, 0x8, R4 ;  /* 0x000000081b057824 */ /* 0x040fe200078e0204 */
[----:B------:R-:W-:Y:S01]  /*201d0*/  SHF.L.U32 R0, R28, 0x1f, RZ ;  /* 0x0000001f1c007819 */ /* 0x000fe200000006ff */
[----:B------:R-:W-:-:S03]  /*201e0*/  VIADD R27, R27, 0x1 ;  /* 0x000000011b1b7836 */ /* 0x000fc60000000000 */
[----:B------:R-:W0:Y:S02]  /*201f0*/  SYNCS.PHASECHK.TRANS64.TRYWAIT P1, [R5+URZ+0x2a840], R0 ;  /* 0x02a84000050075a7 */ /* 0x000e24000802017f */
[----:B------:R-:W-:-:S04]  /*20200*/  ISETP.NE.AND P2, PT, R27, 0x2, PT ;  /* 0x000000021b00780c */ /* 0x000fc80003f45270 */
[----:B------:R-:W-:Y:S01]  /*20210*/  SEL R3, RZ, 0x1, P2 ;  /* 0x00000001ff037807 */ /* 0x000fe20001000000 */
[----:B0-----:R-:W-:Y:S08]  /*20220*/  @!P1 BRA `(.L_x_785) ;  /* 0x00000048009c9947 */ /* 0x001ff00003800000 */
.L_x_956:
[----:B------:R-:W-:Y:S02]  /*20230*/  SEL R27, R27, RZ, P2 ;  /* 0x000000ff1b1b7207 */ /* 0x000fe40001000000 */
[----:B------:R-:W-:Y:S01]  /*20240*/  LOP3.LUT R2, R28, R3, RZ, 0x3c, !PT ;  /* 0x000000031c027212 */ /* 0x000fe200078e3cff */
[----:B------:R-:W-:Y:S06]  /*20250*/  @!P0 BRA `(.L_x_786) ;  /* 0x0000000000048947 */ /* 0x000fec0003800000 */
[----:B------:R-:W-:Y:S01]  /*20260*/  BPT.TRAP 0x1 ;  /* 0x000000040000795c */ /* 0x000fe20000300000 */
.L_x_786:
[----:B------:R-:W-:Y:S02]  /*20270*/  LEA R27, R27, R4, 0x3 ;  /* 0x000000041b1b7211 */ /* 0x000fe400078e18ff */
[----:B------:R-:W-:-:S04]  /*20280*/  SHF.L.U32 R2, R2, 0x1f, RZ ;  /* 0x0000001f02027819 */ /* 0x000fc800000006ff */
[----:B------:R-:W3:Y:S02]  /*20290*/  SYNCS.PHASECHK.TRANS64.TRYWAIT P1, [R27+URZ+0x2a840], R2 ;  /* 0x02a840021b0075a7 */ /* 0x000ee4000802017f */
[----:B---3--:R-:W-:Y:S05]  /*202a0*/  @!P1 BRA `(.L_x_787) ;  /* 0x0000004800909947 */ /* 0x008fea0003800000 */
.L_x_957:
[----:B------:R-:W-:Y:S05]  /*202b0*/  @!P0 BRA `(.L_x_788) ;  /* 0x0000000000048947 */ /* 0x000fea0003800000 */
[----:B------:R-:W-:Y:S01]  /*202c0*/  BPT.TRAP 0x1 ;  /* 0x000000040000795c */ /* 0x000fe20000300000 */
.L_x_788:
[----:B------:R-:W4:Y:S02]  /*202d0*/  SYNCS.PHASECHK.TRANS64.TRYWAIT P1, [R5+URZ+0x2a860], R0 ;  /* 0x02a86000050075a7 */ /* 0x000f24000802017f */
[----:B----4-:R-:W-:Y:S05]  /*202e0*/  @!P1 BRA `(.L_x_789) ;  /* 0x0000004800949947 */ /* 0x010fea0003800000 */
.L_x_958:
[----:B------:R-:W-:Y:S05]  /*202f0*/  @!P0 BRA `(.L_x_790) ;  /* 0x0000000000048947 */ /* 0x000fea0003800000 */
[----:B------:R-:W-:Y:S01]  /*20300*/  BPT.TRAP 0x1 ;  /* 0x000000040000795c */ /* 0x000fe20000300000 */
.L_x_790:
[----:B------:R0:W0:Y:S02]  /*20310*/  SYNCS.PHASECHK.TRANS64.TRYWAIT P0, [R27+URZ+0x2a860], R2 ;  /* 0x02a860021b0075a7 */ /* 0x000024000800017f */
[----:B0-----:R-:W-:Y:S05]  /*20320*/  @!P0 NANOSLEEP.SYNCS 0x989680 ;  /* 0x009896800000895d */ /* 0x001fea0003900000 */
[----:B------:R-:W0:Y:S02]  /*20330*/  @!P0 SYNCS.PHASECHK.TRANS64 P0, [R27+URZ+0x2a860], R2 ;  /* 0x02a860021b0085a7 */ /* 0x000e24000800007f */
[----:B0-----:R-:W-:Y:S05]  /*20340*/  @!P0 BRA `(.L_x_790) ;  /* 0xfffffffc00f08947 */ /* 0x001fea000383ffff */
.L_x_446:
[----:B------:R-:W-:Y:S05]  /*20350*/  BSYNC B9 ;  /* 0x0000000000097941 */ /* 0x000fea0003800000 */
.L_x_443:
[----:B------:R-:W-:Y:S05]  /*20360*/  EXIT ;  /* 0x000000000000794d */ /* 0x000fea0003800000 */
.L_x_466:
[----:B0-----:R0:W1:Y:S02]  /*20370*/  SYNCS.PHASECHK.TRANS64.TRYWAIT P5, [R85+URZ+0x2a890], R86 ;  /* 0x02a89056550075a7 */ /* 0x00106400080a017f */
[----:B-1----:R-:W-:Y:S05]  /*20380*/  @!P5 NANOSLEEP.SYNCS 0x989680 ;  /* 0x009896800000d95d */ /* 0x002fea0003900000 */
[----:B------:R-:W1:Y:S02]  /*20390*/  @!P5 SYNCS.PHASECHK.TRANS64 P5, [R85+URZ+0x2a890], R86 ;  /* 0x02a890565500d5a7 */ /* 0x000e6400080a007f */
[----:B-1----:R-:W-:Y:S05]  /*203a0*/  @!P5 BRA `(.L_x_466) ;  /* 0xfffffffc00f0d947 */ /* 0x002fea000383ffff */
[----:B------:R-:W-:Y:S05]  /*203b0*/  BRA `(.L_x_791) ;  /* 0xfffffe3800147947 */ /* 0x000fea000383ffff */
.L_x_467:
[----:B------:R-:W-:Y:S01]  /*203c0*/  BSSY B1, `(.L_x_792) ;  /* 0x0000008000017945 */ /* 0x000fe20003800000 */
[----:B------:R-:W-:Y:S01]  /*203d0*/  IMAD.MOV.U32 R13, RZ, RZ, R115 ;  /* 0x000000ffff0d7224 */ /* 0x000fe200078e0073 */
[----:B------:R-:W-:Y:S01]  /*203e0*/  MOV R11, 0x1c1f ;  /* 0x00001c1f000b7802 */ /* 0x000fe20000000f00 */
[----:B------:R-:W-:Y:S02]  /*203f0*/  IMAD.MOV.U32 R12, RZ, RZ, RZ ;  /* 0x000000ffff0c7224 */ /* 0x000fe400078e00ff */
[----:B------:R-:W-:-:S07]  /*20400*/  IMAD.MOV.U32 R15, RZ, RZ, -0x1 ;  /* 0xffffffffff0f7424 */ /* 0x000fce00078e00ff */
[----:B0-----:R-:W-:Y:S05]  /*20410*/  WARPSYNC.COLLECTIVE R15, `(.L_x_793) ;  /* 0x000000000f087348 */ /* 0x001fea0003c00000 */
[----:B------:R1:W2:Y:S02]  /*20420*/  SHFL.IDX P6, R14, R13, R12, R11 ;  /* 0x0000000c0d0e7389 */ /* 0x0002a400000c000b */
[----:B012---:R-:W-:Y:S01]  /*20430*/  ENDCOLLECTIVE ;  /* 0x000000000000791b */ /* 0x007fe20003800000 */
.L_x_793:
[----:B------:R-:W-:Y:S05]  /*20440*/  BSYNC B1 ;  /* 0x0000000000017941 */ /* 0x000fea0003800000 */
.L_x_792:
[----:B------:R-:W-:Y:S01]  /*20450*/  MOV R13, R118 ;  /* 0x00000076000d7202 */ /* 0x000fe20000000f00 */
[----:B------:R-:W-:Y:S01]  /*20460*/  IMAD.MOV.U32 R12, RZ, RZ, RZ ;  /* 0x000000ffff0c7224 */ /* 0x000fe200078e00ff */
[----:B------:R-:W-:Y:S01]  /*20470*/  MOV R15, 0xffffffff ;  /* 0xffffffff000f7802 */ /* 0x000fe20000000f00 */
[----:B------:R-:W-:Y:S02]  /*20480*/  IMAD.MOV.U32 R11, RZ, RZ, 0x1c1f ;  /* 0x00001c1fff0b7424 */ /* 0x000fe400078e00ff */
[----:B------:R-:W-:-:S07]  /*20490*/  IMAD.MOV.U32 R78, RZ, RZ, R14 ;  /* 0x000000ffff4e7224 */ /* 0x000fce00078e000e */
[----:B------:R-:W-:Y:S05]  /*204a0*/  WARPSYNC.COLLECTIVE R15, `(.L_x_794) ;  /* 0x000000000f087348 */ /* 0x000fea0003c00000 */
[----:B------:R0:W1:Y:S02]  /*204b0*/  SHFL.IDX P6, R14, R13, R12, R11 ;  /* 0x0000000c0d0e7389 */ /* 0x00006400000c000b */
[----:B01----:R-:W-:Y:S01]  /*204c0*/  ENDCOLLECTIVE ;  /* 0x000000000000791b */ /* 0x003fe20003800000 */
.L_x_794:
[----:B------:R-:W-:Y:S01]  /*204d0*/  IMAD.MOV.U32 R11, RZ, RZ, R14 ;  /* 0x000000ffff0b7224 */ /* 0x000fe200078e000e */
[----:B------:R-:W-:Y:S06]  /*204e0*/  BRA `(.L_x_795) ;  /* 0xfffffe3400dc7947 */ /* 0x000fec000383ffff */
.L_x_492:
[----:B------:R-:W-:Y:S01]  /*204f0*/  BSSY B1, `(.L_x_796) ;  /* 0x0000008000017945 */ /* 0x000fe20003800000 */
[----:B0---4-:R-:W-:Y:S01]  /*20500*/  IMAD.MOV.U32 R13, RZ, RZ, R115 ;  /* 0x000000ffff0d7224 */ /* 0x011fe200078e0073 */
[----:B------:R-:W-:Y:S01]  /*20510*/  MOV R12, 0x1 ;  /* 0x00000001000c7802 */ /* 0x000fe20000000f00 */
[----:B---3--:R-:W-:Y:S02]  /*20520*/  IMAD.MOV.U32 R11, RZ, RZ, 0x1c1f ;  /* 0x00001c1fff0b7424 */ /* 0x008fe400078e00ff */
[----:B------:R-:W-:-:S07]  /*20530*/  IMAD.MOV.U32 R15, RZ, RZ, -0x1 ;  /* 0xffffffffff0f7424 */ /* 0x000fce00078e00ff */
[----:B-12---:R-:W-:Y:S05]  /*20540*/  WARPSYNC.COLLECTIVE R15, `(.L_x_797) ;  /* 0x000000000f087348 */ /* 0x006fea0003c00000 */
[----:B------:R0:W3:Y:S02]  /*20550*/  SHFL.IDX P6, R14, R13, R12, R11 ;  /* 0x0000000c0d0e7389 */ /* 0x0000e400000c000b */
[----:B0123--:R-:W-:Y:S01]  /*20560*/  ENDCOLLECTIVE ;  /* 0x000000000000791b */ /* 0x00ffe20003800000 */
.L_x_797:
[----:B------:R-:W-:Y:S05]  /*20570*/  BSYNC B1 ;  /* 0x0000000000017941 */ /* 0x000fea0003800000 */
.L_x_796:
[----:B------:R-:W-:Y:S01]  /*20580*/  IMAD.MOV.U32 R13, RZ, RZ, R118 ;  /* 0x000000ffff0d7224 */ /* 0x000fe200078e0076 */
[----:B------:R-:W-:Y:S01]  /*20590*/  MOV R11, 0x1c1f ;  /* 0x00001c1f000b7802 */ /* 0x000fe20000000f00 */
[----:B------:R-:W-:Y:S01]  /*205a0*/  IMAD.MOV.U32 R12, RZ, RZ, 0x1 ;  /* 0x00000001ff0c7424 */ /* 0x000fe200078e00ff */
[----:B------:R-:W-:Y:S01]  /*205b0*/  MOV R115, R14 ;  /* 0x0000000e00737202 */ /* 0x000fe20000000f00 */
[----:B------:R-:W-:-:S07]  /*205c0*/  IMAD.MOV.U32 R15, RZ, RZ, -0x1 ;  /* 0xffffffffff0f7424 */ /* 0x000fce00078e00ff */
[----:B------:R-:W-:Y:S05]  /*205d0*/  WARPSYNC.COLLECTIVE R15, `(.L_x_798) ;  /* 0x000000000f087348 */ /* 0x000fea0003c00000 */
[----:B------:R0:W1:Y:S02]  /*205e0*/  SHFL.IDX P6, R14, R13, R12, R11 ;  /* 0x0000000c0d0e7389 */ /* 0x00006400000c000b */
[----:B01----:R-:W-:Y:S01]  /*205f0*/  ENDCOLLECTIVE ;  /* 0x000000000000791b */ /* 0x003fe20003800000 */
.L_x_798:
[----:B------:R-:W-:Y:S01]  /*20600*/  IMAD.MOV.U32 R118, RZ, RZ, R14 ;  /* 0x000000ffff767224 */ /* 0x000fe200078e000e */
[----:B------:R-:W-:Y:S06]  /*20610*/  BRA `(.L_x_799) ;  /* 0xfffffe4800e87947 */ /* 0x000fec000383ffff */
.L_x_522:
[----:B0-----:R0:W1:Y:S02]  /*20620*/  SYNCS.PHASECHK.TRANS64.TRYWAIT P5, [R85+URZ+0x2a890], R86 ;  /* 0x02a89056550075a7 */ /* 0x00106400080a017f */
[----:B-1----:R-:W-:Y:S05]  /*20630*/  @!P5 NANOSLEEP.SYNCS 0x989680 ;  /* 0x009896800000d95d */ /* 0x002fea0003900000 */
[----:B------:R-:W1:Y:S02]  /*20640*/  @!P5 SYNCS.PHASECHK.TRANS64 P5, [R85+URZ+0x2a890], R86 ;  /* 0x02a890565500d5a7 */ /* 0x000e6400080a007f */
[----:B-1----:R-:W-:Y:S05]  /*20650*/  @!P5 BRA `(.L_x_522) ;  /* 0xfffffffc00f0d947 */ /* 0x002fea000383ffff */
[----:B------:R-:W-:Y:S05]  /*20660*/  BRA `(.L_x_800) ;  /* 0xfffffe6c00087947 */ /* 0x000fea000383ffff */
.L_x_523:
        /* <DEDUP_REMOVED lines=8> */
.L_x_802:
[----:B------:R-:W-:Y:S05]  /*206f0*/  BSYNC B1 ;  /* 0x0000000000017941 */ /* 0x000fea0003800000 */
.L_x_801:
[----:B------:R-:W-:Y:S01]  /*20700*/  IMAD.MOV.U32 R13, RZ, RZ, R118 ;  /* 0x000000ffff0d7224 */ /* 0x000fe200078e0076 */
[----:B------:R-:W-:Y:S01]  /*20710*/  MOV R12, RZ ;  /* 0x000000ff000c7202 */ /* 0x000fe20000000f00 */
[----:B------:R-:W-:Y:S02]  /*20720*/  IMAD.MOV.U32 R11, RZ, RZ, 0x1c1f ;  /* 0x00001c1fff0b7424 */ /* 0x000fe400078e00ff */
[----:B------:R-:W-:Y:S02]  /*20730*/  IMAD.MOV.U32 R15, RZ, RZ, -0x1 ;  /* 0xffffffffff0f7424 */ /* 0x000fe400078e00ff */
[----:B------:R-:W-:-:S07]  /*20740*/  IMAD.MOV.U32 R117, RZ, RZ, R14 ;  /* 0x000000ffff757224 */ /* 0x000fce00078e000e */
[----:B------:R-:W-:Y:S05]  /*20750*/  WARPSYNC.COLLECTIVE R15, `(.L_x_803) ;  /* 0x000000000f087348 */ /* 0x000fea0003c00000 */
[----:B------:R0:W1:Y:S02]  /*20760*/  SHFL.IDX P6, R14, R13, R12, R11 ;  /* 0x0000000c0d0e7389 */ /* 0x00006400000c000b */
[----:B01----:R-:W-:Y:S01]  /*20770*/  ENDCOLLECTIVE ;  /* 0x000000000000791b */ /* 0x003fe20003800000 */
.L_x_803:
[----:B------:R-:W-:Y:S01]  /*20780*/  MOV R11, R14 ;  /* 0x0000000e000b7202 */ /* 0x000fe20000000f00 */
[----:B------:R-:W-:Y:S06]  /*20790*/  BRA `(.L_x_804) ;  /* 0xfffffe6800d87947 */ /* 0x000fec000383ffff */
.L_x_536:
[----:B------:R-:W-:Y:S01]  /*207a0*/  BSSY B1, `(.L_x_805) ;  /* 0x0000008000017945 */ /* 0x000fe20003800000 */
[----:B--234-:R-:W-:Y:S01]  /*207b0*/  IMAD.MOV.U32 R13, RZ, RZ, R115 ;  /* 0x000000ffff0d7224 */ /* 0x01cfe200078e0073 */
[----:B------:R-:W-:Y:S01]  /*207c0*/  MOV R11, 0x1c1f ;  /* 0x00001c1f000b7802 */ /* 0x000fe20000000f00 */
[----:B------:R-:W-:Y:S02]  /*207d0*/  IMAD.MOV.U32 R12, RZ, RZ, 0x1 ;  /* 0x00000001ff0c7424 */ /* 0x000fe400078e00ff */
[----:B------:R-:W-:-:S07]  /*207e0*/  IMAD.MOV.U32 R15, RZ, RZ, -0x1 ;  /* 0xffffffffff0f7424 */ /* 0x000fce00078e00ff */
[----:B01----:R-:W-:Y:S05]  /*207f0*/  WARPSYNC.COLLECTIVE R15, `(.L_x_806) ;  /* 0x000000000f087348 */ /* 0x003fea0003c00000 */
[----:B------:R2:W3:Y:S02]  /*20800*/  SHFL.IDX P6, R14, R13, R12, R11 ;  /* 0x0000000c0d0e7389 */ /* 0x0004e400000c000b */
[----:B0123--:R-:W-:Y:S01]  /*20810*/  ENDCOLLECTIVE ;  /* 0x000000000000791b */ /* 0x00ffe20003800000 */
.L_x_806:
[----:B------:R-:W-:Y:S05]  /*20820*/  BSYNC B1 ;  /* 0x0000000000017941 */ /* 0x000fea0003800000 */
.L_x_805:
[----:B------:R-:W-:Y:S01]  /*20830*/  MOV R13, R118 ;  /* 0x00000076000d7202 */ /* 0x000fe20000000f00 */
[----:B------:R-:W-:Y:S01]  /*20840*/  IMAD.MOV.U32 R12, RZ, RZ, 0x1 ;  /* 0x00000001ff0c7424 */ /* 0x000fe200078e00ff */
[----:B------:R-:W-:Y:S01]  /*20850*/  MOV R15, 0xffffffff ;  /* 0xffffffff000f7802 */ /* 0x000fe20000000f00 */
[----:B------:R-:W-:Y:S02]  /*20860*/  IMAD.MOV.U32 R11, RZ, RZ, 0x1c1f ;  /* 0x00001c1fff0b7424 */ /* 0x000fe400078e00ff */
[----:B------:R-:W-:-:S07]  /*20870*/  IMAD.MOV.U32 R115, RZ, RZ, R14 ;  /* 0x000000ffff737224 */ /* 0x000fce00078e000e */
[----:B------:R-:W-:Y:S05]  /*20880*/  WARPSYNC.COLLECTIVE R15, `(.L_x_807) ;  /* 0x000000000f087348 */ /* 0x000fea0003c00000 */
[----:B------:R0:W1:Y:S02]  /*20890*/  SHFL.IDX P6, R14, R13, R12, R11 ;  /* 0x0000000c0d0e7389 */ /* 0x00006400000c000b */
[----:B01----:R-:W-:Y:S01]  /*208a0*/  ENDCOLLECTIVE ;  /* 0x000000000000791b */ /* 0x003fe20003800000 */
.L_x_807:
[----:B------:R-:W-:Y:S01]  /*208b0*/  IMAD.MOV.U32 R118, RZ, RZ, R14 ;  /* 0x000000ffff767224 */ /* 0x000fe200078e000e */
[----:B------:R-:W-:Y:S06]  /*208c0*/  BRA `(.L_x_808) ;  /* 0xfffffe8000807947 */ /* 0x000fec000383ffff */
.L_x_549:
[----:B-1----:R1:W2:Y:S02]  /*208d0*/  SYNCS.PHASECHK.TRANS64.TRYWAIT P3, [R85+URZ+0x2a890], R86 ;  /* 0x02a89056550075a7 */ /* 0x0022a4000806017f */
[----:B--2---:R-:W-:Y:S05]  /*208e0*/  @!P3 NANOSLEEP.SYNCS 0x989680 ;  /* 0x009896800000b95d */ /* 0x004fea0003900000 */
[----:B------:R-:W2:Y:S02]  /*208f0*/  @!P3 SYNCS.PHASECHK.TRANS64 P3, [R85+URZ+0x2a890], R86 ;  /* 0x02a890565500b5a7 */ /* 0x000ea4000806007f */
[----:B--2---:R-:W-:Y:S05]  /*20900*/  @!P3 BRA `(.L_x_549) ;  /* 0xfffffffc00f0b947 */ /* 0x004fea000383ffff */
[----:B------:R-:W-:Y:S05]  /*20910*/  BRA `(.L_x_809) ;  /* 0xfffffe9800407947 */ /* 0x000fea000383ffff */
.L_x_550:
[----:B------:R-:W-:Y:S01]  /*20920*/  BSSY B1, `(.L_x_810) ;  /* 0x0000008000017945 */ /* 0x000fe20003800000 */
[----:B------:R-:W-:Y:S01]  /*20930*/  IMAD.MOV.U32 R13, RZ, RZ, R37 ;  /* 0x000000ffff0d7224 */ /* 0x000fe200078e0025 */
[----:B------:R-:W-:Y:S01]  /*20940*/  MOV R12, RZ ;  /* 0x000000ff000c7202 */ /* 0x000fe20000000f00 */
[----:B------:R-:W-:Y:S02]  /*20950*/  IMAD.MOV.U32 R11, RZ, RZ, 0x1c1f ;  /* 0x00001c1fff0b7424 */ /* 0x000fe400078e00ff */
[----:B------:R-:W-:-:S07]  /*20960*/  IMAD.MOV.U32 R15, RZ, RZ, -0x1 ;  /* 0xffffffffff0f7424 */ /* 0x000fce00078e00ff */
[----:B-1----:R-:W-:Y:S05]  /*20970*/  WARPSYNC.COLLECTIVE R15, `(.L_x_811) ;  /* 0x000000000f087348 */ /* 0x002fea0003c00000 */
[----:B------:R0:W2:Y:S02]  /*20980*/  SHFL.IDX P6, R14, R13, R12, R11 ;  /* 0x0000000c0d0e7389 */ /* 0x0000a400000c000b */
[----:B012---:R-:W-:Y:S01]  /*20990*/  ENDCOLLECTIVE ;  /* 0x000000000000791b */ /* 0x007fe20003800000 */
.L_x_811:
[----:B------:R-:W-:Y:S05]  /*209a0*/  BSYNC B1 ;  /* 0x0000000000017941 */ /* 0x000fea0003800000 */
.L_x_810:
[----:B------:R-:W-:Y:S01]  /*209b0*/  IMAD.MOV.U32 R13, RZ, RZ, R36 ;  /* 0x000000ffff0d7224 */ /* 0x000fe200078e0024 */
[----:B------:R-:W-:Y:S01]  /*209c0*/  MOV R11, 0x1c1f ;  /* 0x00001c1f000b7802 */ /* 0x000fe20000000f00 */
[----:B------:R-:W-:Y:S01]  /*209d0*/  IMAD.MOV.U32 R12, RZ, RZ, RZ ;  /* 0x000000ffff0c7224 */ /* 0x000fe200078e00ff */
[----:B------:R-:W-:Y:S01]  /*209e0*/  MOV R40, R14 ;  /* 0x0000000e00287202 */ /* 0x000fe20000000f00 */
[----:B------:R-:W-:-:S07]  /*209f0*/  IMAD.MOV.U32 R15, RZ, RZ, -0x1 ;  /* 0xffffffffff0f7424 */ /* 0x000fce00078e00ff */
[----:B------:R-:W-:Y:S05]  /*20a00*/  WARPSYNC.COLLECTIVE R15, `(.L_x_812) ;  /* 0x000000000f087348 */ /* 0x000fea0003c00000 */
[----:B------:R0:W1:Y:S02]  /*20a10*/  SHFL.IDX P6, R14, R13, R12, R11 ;  /* 0x0000000c0d0e7389 */ /* 0x00006400000c000b */
[----:B01----:R-:W-:Y:S01]  /*20a20*/  ENDCOLLECTIVE ;  /* 0x000000000000791b */ /* 0x003fe20003800000 */
.L_x_812:
[----:B------:R-:W-:Y:S01]  /*20a30*/  IMAD.MOV.U32 R39, RZ, RZ, R14 ;  /* 0x000000ffff277224 */ /* 0x000fe200078e000e */
[----:B------:R-:W-:Y:S06]  /*20a40*/  BRA `(.L_x_813) ;  /* 0xfffffe98005c7947 */ /* 0x000fec000383ffff */
.L_x_553:
[----:B------:R-:W-:Y:S01]  /*20a50*/  BSSY B1, `(.L_x_814) ;  /* 0x0000008000017945 */ /* 0x000fe20003800000 */
[----:B----4-:R-:W-:Y:S01]  /*20a60*/  MOV R13, R37 ;  /* 0x00000025000d7202 */ /* 0x010fe20000000f00 */
[----:B------:R-:W-:Y:S01]  /*20a70*/  IMAD.MOV.U32 R12, RZ, RZ, 0x1 ;  /* 0x00000001ff0c7424 */ /* 0x000fe200078e00ff */
[----:B------:R-:W-:Y:S01]  /*20a80*/  MOV R15, 0xffffffff ;  /* 0xffffffff000f7802 */ /* 0x000fe20000000f00 */
[----:B------:R-:W-:-:S07]  /*20a90*/  IMAD.MOV.U32 R11, RZ, RZ, 0x1c1f ;  /* 0x00001c1fff0b7424 */ /* 0x000fce00078e00ff */
[----:B0123--:R-:W-:Y:S05]  /*20aa0*/  WARPSYNC.COLLECTIVE R15, `(.L_x_815) ;  /* 0x000000000f087348 */ /* 0x00ffea0003c00000 */
[----:B------:R4:W0:Y:S02]  /*20ab0*/  SHFL.IDX P6, R14, R13, R12, R11 ;  /* 0x0000000c0d0e7389 */ /* 0x00082400000c000b */
[----:B01234-:R-:W-:Y:S01]  /*20ac0*/  ENDCOLLECTIVE ;  /* 0x000000000000791b */ /* 0x01ffe20003800000 */
.L_x_815:
[----:B------:R-:W-:Y:S05]  /*20ad0*/  BSYNC B1 ;  /* 0x0000000000017941 */ /* 0x000fea0003800000 */
.L_x_814:
[----:B------:R-:W-:Y:S01]  /*20ae0*/  IMAD.MOV.U32 R13, RZ, RZ, R36 ;  /* 0x000000ffff0d7224 */ /* 0x000fe200078e0024 */
[----:B------:R-:W-:Y:S01]  /*20af0*/  MOV R12, 0x1 ;  /* 0x00000001000c7802 */ /* 0x000fe20000000f00 */
[----:B------:R-:W-:Y:S02]  /*20b00*/  IMAD.MOV.U32 R11, RZ, RZ, 0x1c1f ;  /* 0x00001c1fff0b7424 */ /* 0x000fe400078e00ff */
[----:B------:R-:W-:Y:S02]  /*20b10*/  IMAD.MOV.U32 R15, RZ, RZ, -0x1 ;  /* 0xffffffffff0f7424 */ /* 0x000fe400078e00ff */
[----:B------:R-:W-:-:S07]  /*20b20*/  IMAD.MOV.U32 R40, RZ, RZ, R14 ;  /* 0x000000ffff287224 */ /* 0x000fce00078e000e */
[----:B------:R-:W-:Y:S05]  /*20b30*/  WARPSYNC.COLLECTIVE R15, `(.L_x_816) ;  /* 0x000000000f087348 */ /* 0x000fea0003c00000 */
[----:B------:R0:W1:Y:S02]  /*20b40*/  SHFL.IDX P6, R14, R13, R12, R11 ;  /* 0x0000000c0d0e7389 */ /* 0x00006400000c000b */
[----:B01----:R-:W-:Y:S01]  /*20b50*/  ENDCOLLECTIVE ;  /* 0x000000000000791b */ /* 0x003fe20003800000 */
.L_x_816:
[----:B------:R-:W-:Y:S01]  /*20b60*/  MOV R39, R14 ;  /* 0x0000000e00277202 */ /* 0x000fe20000000f00 */
[----:B------:R-:W-:Y:S06]  /*20b70*/  BRA `(.L_x_817) ;  /* 0xfffffe9800b87947 */ /* 0x000fec000383ffff */
.L_x_557:
[----:B------:R0:W0:Y:S02]  /*20b80*/  SYNCS.PHASECHK.TRANS64.TRYWAIT P2, [R85+URZ+0x2a8b0], R86 ;  /* 0x02a8b056550075a7 */ /* 0x000024000804017f */
[----:B0-----:R-:W-:Y:S05]  /*20b90*/  @!P2 NANOSLEEP.SYNCS 0x989680 ;  /* 0x009896800000a95d */ /* 0x001fea0003900000 */
[----:B------:R-:W0:Y:S02]  /*20ba0*/  @!P2 SYNCS.PHASECHK.TRANS64 P2, [R85+URZ+0x2a8b0], R86 ;  /* 0x02a8b0565500a5a7 */ /* 0x000e24000804007f */
[----:B0-----:R-:W-:Y:S05]  /*20bb0*/  @!P2 BRA `(.L_x_557) ;  /* 0xfffffffc00f0a947 */ /* 0x001fea000383ffff */
[----:B------:R-:W-:Y:S05]  /*20bc0*/  BRA `(.L_x_818) ;  /* 0xfffffe9c00907947 */ /* 0x000fea000383ffff */
.L_x_577:
[----:B------:R-:W-:Y:S01]  /*20bd0*/  BSSY B1, `(.L_x_819) ;  /* 0x0000008000017945 */ /* 0x000fe20003800000 */
[----:B------:R-:W-:Y:S01]  /*20be0*/  IMAD.MOV.U32 R13, RZ, RZ, R24 ;  /* 0x000000ffff0d7224 */ /* 0x000fe200078e0018 */
[----:B------:R-:W-:Y:S01]  /*20bf0*/  MOV R11, 0x1c1f ;  /* 0x00001c1f000b7802 */ /* 0x000fe20000000f00 */
[----:B------:R-:W-:Y:S02]  /*20c00*/  IMAD.MOV.U32 R12, RZ, RZ, RZ ;  /* 0x000000ffff0c7224 */ /* 0x000fe400078e00ff */
[----:B------:R-:W-:-:S07]  /*20c10*/  IMAD.MOV.U32 R15, RZ, RZ, -0x1 ;  /* 0xffffffffff0f7424 */ /* 0x000fce00078e00ff */
[----:B---3--:R-:W-:Y:S05]  /*20c20*/  WARPSYNC.COLLECTIVE R15, `(.L_x_820) ;  /* 0x000000000f087348 */ /* 0x008fea0003c00000 */
[----:B------:R0:W1:Y:S02]  /*20c30*/  SHFL.IDX P6, R14, R13, R12, R11 ;  /* 0x0000000c0d0e7389 */ /* 0x00006400000c000b */
[----:B01-3--:R-:W-:Y:S01]  /*20c40*/  ENDCOLLECTIVE ;  /* 0x000000000000791b */ /* 0x00bfe20003800000 */
.L_x_820:
[----:B------:R-:W-:Y:S05]  /*20c50*/  BSYNC B1 ;  /* 0x0000000000017941 */ /* 0x000fea0003800000 */
.L_x_819:
        /* <DEDUP_REMOVED lines=8> */
.L_x_821:
[----:B------:R-:W-:Y:S02]  /*20ce0*/  IMAD.MOV.U32 R13, RZ, RZ, R41 ;  /* 0x000000ffff0d7224 */ /* 0x000fe400078e0029 */
[----:B------:R-:W-:-:S07]  /*20cf0*/  IMAD.MOV.U32 R38, RZ, RZ, R14 ;  /* 0x000000ffff267224 */ /* 0x000fce00078e000e */
[----:B------:R-:W-:Y:S05]  /*20d00*/  WARPSYNC.COLLECTIVE R15, `(.L_x_822) ;  /* 0x000000000f087348 */ /* 0x000fea0003c00000 */
[----:B------:R0:W1:Y:S02]  /*20d10*/  SHFL.IDX P6, R14, R13, R12, R11 ;  /* 0x0000000c0d0e7389 */ /* 0x00006400000c000b */
[----:B01----:R-:W-:Y:S01]  /*20d20*/  ENDCOLLECTIVE ;  /* 0x000000000000791b */ /* 0x003fe20003800000 */
.L_x_822:
[----:B------:R-:W-:Y:S01]  /*20d30*/  IMAD.MOV.U32 R13, RZ, RZ, R40 ;  /* 0x000000ffff0d7224 */ /* 0x000fe200078e0028 */
[----:B------:R-:W-:-:S07]  /*20d40*/  MOV R41, R14 ;  /* 0x0000000e00297202 */ /* 0x000fce0000000f00 */
[----:B------:R-:W-:Y:S05]  /*20d50*/  WARPSYNC.COLLECTIVE R15, `(.L_x_823) ;  /* 0x000000000f087348 */ /* 0x000fea0003c00000 */
[----:B------:R0:W1:Y:S02]  /*20d60*/  SHFL.IDX P6, R14, R13, R12, R11 ;  /* 0x0000000c0d0e7389 */ /* 0x00006400000c000b */
[----:B01----:R-:W-:Y:S01]  /*20d70*/  ENDCOLLECTIVE ;  /* 0x000000000000791b */ /* 0x003fe20003800000 */
.L_x_823:
[----:B------:R-:W-:Y:S01]  /*20d80*/  IMAD.MOV.U32 R40, RZ, RZ, R14 ;  /* 0x000000ffff287224 */ /* 0x000fe200078e000e */
[----:B------:R-:W-:Y:S06]  /*20d90*/  BRA `(.L_x_824) ;  /* 0xfffffeac00387947 */ /* 0x000fec000383ffff */
.L_x_581:
[----:B0-----:R0:W1:Y:S02]  /*20da0*/  SYNCS.PHASECHK.TRANS64.TRYWAIT P0, [R2+URZ+0x2a800], R5 ;  /* 0x02a80005020075a7 */ /* 0x001064000800017f */
[----:B-1----:R-:W-:Y:S05]  /*20db0*/  @!P0 NANOSLEEP.SYNCS 0x989680 ;  /* 0x009896800000895d */ /* 0x002fea0003900000 */
[----:B------:R-:W1:Y:S02]  /*20dc0*/  @!P0 SYNCS.PHASECHK.TRANS64 P0, [R2+URZ+0x2a800], R5 ;  /* 0x02a80005020085a7 */ /* 0x000e64000800007f */
[----:B-1----:R-:W-:Y:S05]  /*20dd0*/  @!P0 BRA `(.L_x_581) ;  /* 0xfffffffc00f08947 */ /* 0x002fea000383ffff */
[----:B------:R-:W-:Y:S05]  /*20de0*/  BRA `(.L_x_825) ;  /* 0xfffffeb400bc7947 */ /* 0x000fea000383ffff */
.L_x_605:
[----:B------:R-:W-:Y:S01]  /*20df0*/  BSSY B1, `(.L_x_826) ;  /* 0x0000008000017945 */ /* 0x000fe20003800000 */
[----:B------:R-:W-:Y:S01]  /*20e00*/  MOV R13, R24 ;  /* 0x00000018000d7202 */ /* 0x000fe20000000f00 */
[----:B------:R-:W-:Y:S01]  /*20e10*/  IMAD.MOV.U32 R12, RZ, RZ, RZ ;  /* 0x000000ffff0c7224 */ /* 0x000fe200078e00ff */
[----:B------:R-:W-:Y:S01]  /*20e20*/  MOV R15, 0xffffffff ;  /* 0xffffffff000f7802 */ /* 0x000fe20000000f00 */
[----:B------:R-:W-:-:S07]  /*20e30*/  IMAD.MOV.U32 R11, RZ, RZ, 0x1c1f ;  /* 0x00001c1fff0b7424 */ /* 0x000fce00078e00ff */
[----:B---3--:R-:W-:Y:S05]  /*20e40*/  WARPSYNC.COLLECTIVE R15, `(.L_x_827) ;  /* 0x000000000f087348 */ /* 0x008fea0003c00000 */
[----:B------:R0:W1:Y:S02]  /*20e50*/  SHFL.IDX P6, R14, R13, R12, R11 ;  /* 0x0000000c0d0e7389 */ /* 0x00006400000c000b */
[----:B01-3--:R-:W-:Y:S01]  /*20e60*/  ENDCOLLECTIVE ;  /* 0x000000000000791b */ /* 0x00bfe20003800000 */
.L_x_827:
[----:B------:R-:W-:Y:S05]  /*20e70*/  BSYNC B1 ;  /* 0x0000000000017941 */ /* 0x000fea0003800000 */
.L_x_826:
        /* <DEDUP_REMOVED lines=8> */
.L_x_828:
[----:B------:R-:W-:Y:S01]  /*20f00*/  IMAD.MOV.U32 R13, RZ, RZ, R41 ;  /* 0x000000ffff0d7224 */ /* 0x000fe200078e0029 */
[----:B------:R-:W-:-:S07]  /*20f10*/  MOV R0, R14 ;  /* 0x0000000e00007202 */ /* 0x000fce0000000f00 */
[----:B------:R-:W-:Y:S05]  /*20f20*/  WARPSYNC.COLLECTIVE R15, `(.L_x_829) ;  /* 0x000000000f087348 */ /* 0x000fea0003c00000 */
[----:B------:R0:W1:Y:S02]  /*20f30*/  SHFL.IDX P6, R14, R13, R12, R11 ;  /* 0x0000000c0d0e7389 */ /* 0x00006400000c000b */
[----:B01----:R-:W-:Y:S01]  /*20f40*/  ENDCOLLECTIVE ;  /* 0x000000000000791b */ /* 0x003fe20003800000 */
.L_x_829:
[----:B------:R-:W-:Y:S01]  /*20f50*/  MOV R13, R40 ;  /* 0x00000028000d7202 */ /* 0x000fe20000000f00 */
[----:B------:R-:W-:-:S07]  /*20f60*/  IMAD.MOV.U32 R37, RZ, RZ, R14 ;  /* 0x000000ffff257224 */ /* 0x000fce00078e000e */
[----:B------:R-:W-:Y:S05]  /*20f70*/  WARPSYNC.COLLECTIVE R15, `(.L_x_830) ;  /* 0x000000000f087348 */ /* 0x000fea0003c00000 */
[----:B------:R0:W1:Y:S02]  /*20f80*/  SHFL.IDX P6, R14, R13, R12, R11 ;  /* 0x0000000c0d0e7389 */ /* 0x00006400000c000b */
[----:B01----:R-:W-:Y:S01]  /*20f90*/  ENDCOLLECTIVE ;  /* 0x000000000000791b */ /* 0x003fe20003800000 */
.L_x_830:
[----:B------:R-:W-:Y:S01]  /*20fa0*/  IMAD.MOV.U32 R40, RZ, RZ, R14 ;  /* 0x000000ffff287224 */ /* 0x000fe200078e000e */
[----:B------:R-:W-:Y:S06]  /*20fb0*/  BRA `(.L_x_831) ;  /* 0xfffffed4005c7947 */ /* 0x000fec000383ffff */
.L_x_609:
[----:B0-----:R0:W1:Y:S02]  /*20fc0*/  SYNCS.PHASECHK.TRANS64.TRYWAIT P0, [R2+URZ+0x2a800], R5 ;  /* 0x02a80005020075a7 */ /* 0x001064000800017f */
[----:B-1----:R-:W-:Y:S05]  /*20fd0*/  @!P0 NANOSLEEP.SYNCS 0x989680 ;  /* 0x009896800000895d */ /* 0x002fea0003900000 */
[----:B------:R-:W1:Y:S02]  /*20fe0*/  @!P0 SYNCS.PHASECHK.TRANS64 P0, [R2+URZ+0x2a800], R5 ;  /* 0x02a80005020085a7 */ /* 0x000e64000800007f */
[----:B-1----:R-:W-:Y:S05]  /*20ff0*/  @!P0 BRA `(.L_x_609) ;  /* 0xfffffffc00f08947 */ /* 0x002fea000383ffff */
[----:B------:R-:W-:Y:S05]  /*21000*/  BRA `(.L_x_832) ;  /* 0xfffffedc00747947 */ /* 0x000fea000383ffff */
.L_x_623:
[----:B-1----:R1:W2:Y:S02]  /*21010*/  SYNCS.PHASECHK.TRANS64.TRYWAIT P1, [R9+URZ+0x2a830], R0 ;  /* 0x02a83000090075a7 */ /* 0x0022a4000802017f */
[----:B--2---:R-:W-:Y:S05]  /*21020*/  @!P1 NANOSLEEP.SYNCS 0x989680 ;  /* 0x009896800000995d */ /* 0x004fea0003900000 */
[----:B------:R-:W2:Y:S02]  /*21030*/  @!P1 SYNCS.PHASECHK.TRANS64 P1, [R9+URZ+0x2a830], R0 ;  /* 0x02a83000090095a7 */ /* 0x000ea4000802007f */
[----:B--2---:R-:W-:Y:S05]  /*21040*/  @!P1 BRA `(.L_x_623) ;  /* 0xfffffffc00f09947 */ /* 0x004fea000383ffff */
[----:B------:R-:W-:Y:S05]  /*21050*/  BRA `(.L_x_622) ;  /* 0xffffff0000787947 */ /* 0x000fea000383ffff */
.L_x_631:
[----:B-1----:R1:W2:Y:S02]  /*21060*/  SYNCS.PHASECHK.TRANS64.TRYWAIT P1, [R15+URZ+0x2a830], R0 ;  /* 0x02a830000f0075a7 */ /* 0x0022a4000802017f */
[----:B--2---:R-:W-:Y:S05]  /*21070*/  @!P1 NANOSLEEP.SYNCS 0x989680 ;  /* 0x009896800000995d */ /* 0x004fea0003900000 */
[----:B------:R-:W2:Y:S02]  /*21080*/  @!P1 SYNCS.PHASECHK.TRANS64 P1, [R15+URZ+0x2a830], R0 ;  /* 0x02a830000f0095a7 */ /* 0x000ea4000802007f */
[----:B--2---:R-:W-:Y:S05]  /*21090*/  @!P1 BRA `(.L_x_631) ;  /* 0xfffffffc00f09947 */ /* 0x004fea000383ffff */
[----:B------:R-:W-:Y:S05]  /*210a0*/  BRA `(.L_x_630) ;  /* 0xffffff24006c7947 */ /* 0x000fea000383ffff */
.L_x_636:
[----:B-1----:R1:W2:Y:S02]  /*210b0*/  SYNCS.PHASECHK.TRANS64.TRYWAIT P1, [R20+URZ+0x2a850], R0 ;  /* 0x02a85000140075a7 */ /* 0x0022a4000802017f */
[----:B--2---:R-:W-:Y:S05]  /*210c0*/  @!P1 NANOSLEEP.SYNCS 0x989680 ;  /* 0x009896800000995d */ /* 0x004fea0003900000 */
[----:B------:R-:W2:Y:S02]  /*210d0*/  @!P1 SYNCS.PHASECHK.TRANS64 P1, [R20+URZ+0x2a850], R0 ;  /* 0x02a85000140095a7 */ /* 0x000ea4000802007f */
[----:B--2---:R-:W-:Y:S05]  /*210e0*/  @!P1 BRA `(.L_x_636) ;  /* 0xfffffffc00f09947 */ /* 0x004fea000383ffff */
[----:B------:R-:W-:Y:S05]  /*210f0*/  BRA `(.L_x_635) ;  /* 0xffffff3000987947 */ /* 0x000fea000383ffff */
.L_x_644:
[----:B-1----:R1:W2:Y:S02]  /*21100*/  SYNCS.PHASECHK.TRANS64.TRYWAIT P1, [R4+URZ+0x2a850], R9 ;  /* 0x02a85009040075a7 */ /* 0x0022a4000802017f */
[----:B--2---:R-:W-:Y:S05]  /*21110*/  @!P1 NANOSLEEP.SYNCS 0x989680 ;  /* 0x009896800000995d */ /* 0x004fea0003900000 */
[----:B------:R-:W2:Y:S02]  /*21120*/  @!P1 SYNCS.PHASECHK.TRANS64 P1, [R4+URZ+0x2a850], R9 ;  /* 0x02a85009040095a7 */ /* 0x000ea4000802007f */
[----:B--2---:R-:W-:Y:S05]  /*21130*/  @!P1 BRA `(.L_x_644) ;  /* 0xfffffffc00f09947 */ /* 0x004fea000383ffff */
[----:B------:R-:W-:Y:S05]  /*21140*/  BRA `(.L_x_643) ;  /* 0xffffff4800707947 */ /* 0x000fea000383ffff */
.L_x_684:
[----:B------:R-:W0:Y:S01]  /*21150*/  S2R R9, SR_TID.X ;  /* 0x0000000000097919 */ /* 0x000e220000002100 */
[----:B------:R-:W-:Y:S01]  /*21160*/  BSSY B1, `(.L_x_833) ;  /* 0x000000a000017945 */ /* 0x000fe20003800000 */
[----:B------:R-:W-:Y:S01]  /*21170*/  MOV R12, RZ ;  /* 0x000000ff000c7202 */ /* 0x000fe20000000f00 */
[----:B------:R-:W-:Y:S02]  /*21180*/  IMAD.MOV.U32 R11, RZ, RZ, 0x1f ;  /* 0x0000001fff0b7424 */ /* 0x000fe400078e00ff */
[----:B------:R-:W-:Y:S01]  /*21190*/  IMAD.MOV.U32 R15, RZ, RZ, -0x1 ;  /* 0xffffffffff0f7424 */ /* 0x000fe200078e00ff */
[----:B0-----:R-:W-:-:S04]  /*211a0*/  SHF.R.U32.HI R9, RZ, 0x5, R9 ;  /* 0x00000005ff097819 */ /* 0x001fc80000011609 */
[----:B------:R-:W-:-:S05]  /*211b0*/  LOP3.LUT R9, R9, 0x3, RZ, 0xc0, !PT ;  /* 0x0000000309097812 */ /* 0x000fca00078ec0ff */
[----:B------:R-:W-:-:S07]  /*211c0*/  IMAD.MOV.U32 R13, RZ, RZ, R9 ;  /* 0x000000ffff0d7224 */ /* 0x000fce00078e0009 */
[----:B------:R-:W-:Y:S05]  /*211d0*/  WARPSYNC.COLLECTIVE R15, `(.L_x_834) ;  /* 0x000000000f087348 */ /* 0x000fea0003c00000 */
[----:B------:R0:W1:Y:S02]  /*211e0*/  SHFL.IDX P6, R14, R13, R12, R11 ;  /* 0x0000000c0d0e7389 */ /* 0x00006400000c000b */
[----:B01----:R-:W-:Y:S01]  /*211f0*/  ENDCOLLECTIVE ;  /* 0x000000000000791b */ /* 0x003fe20003800000 */
.L_x_834:
[----:B------:R-:W-:Y:S05]  /*21200*/  BSYNC B1 ;  /* 0x0000000000017941 */ /* 0x000fea0003800000 */
.L_x_833:
[----:B------:R-:W-:Y:S05]  /*21210*/  BRA `(.L_x_835) ;  /* 0xffffff9400b07947 */ /* 0x000fea000383ffff */
.L_x_686:
[----:B------:R-:W-:Y:S01]  /*21220*/  BSSY B1, `(.L_x_836) ;  /* 0x0000006000017945 */ /* 0x000fe20003800000 */
[----:B------:R-:W-:-:S07]  /*21230*/  MOV R15, 0xffffffff ;  /* 0xffffffff000f7802 */ /* 0x000fce0000000f00 */
[----:B0-----:R-:W-:Y:S05]  /*21240*/  WARPSYNC.COLLECTIVE R15, `(.L_x_837) ;  /* 0x000000000f0c7348 */ /* 0x001fea0003c00000 */
[----:B------:R-:W-:Y:S02]  /*21250*/  ELECT P6, UR62, PT ;  /* 0x00000000003e782f */ /* 0x000fe400038c0000 */
[----:B------:R-:W-:Y:S01]  /*21260*/  MOV R14, UR62 ;  /* 0x0000003e000e7c02 */ /* 0x000fe20008000f00 */
[----:B0-----:R-:W-:Y:S10]  /*21270*/  ENDCOLLECTIVE ;  /* 0x000000000000791b */ /* 0x001ff40003800000 */
.L_x_837:
[----:B------:R-:W-:Y:S05]  /*21280*/  BSYNC B1 ;  /* 0x0000000000017941 */ /* 0x000fea0003800000 */
.L_x_836:
[----:B------:R-:W-:Y:S05]  /*21290*/  BRA `(.L_x_685) ;  /* 0xffffff9400a87947 */ /* 0x000fea000383ffff */
.L_x_688:
[----:B0-----:R0:W1:Y:S02]  /*212a0*/  SYNCS.PHASECHK.TRANS64.TRYWAIT P0, [R22+URZ+0x2a820], R7 ;  /* 0x02a82007160075a7 */ /* 0x001064000800017f */
[----:B-1----:R-:W-:Y:S05]  /*212b0*/  @!P0 NANOSLEEP.SYNCS 0x989680 ;  /* 0x009896800000895d */ /* 0x002fea0003900000 */
[----:B------:R-:W1:Y:S02]  /*212c0*/  @!P0 SYNCS.PHASECHK.TRANS64 P0, [R22+URZ+0x2a820], R7 ;  /* 0x02a82007160085a7 */ /* 0x000e64000800007f */
[----:B-1----:R-:W-:Y:S05]  /*212d0*/  @!P0 BRA `(.L_x_688) ;  /* 0xfffffffc00f08947 */ /* 0x002fea000383ffff */
[----:B------:R-:W-:Y:S05]  /*212e0*/  BRA `(.L_x_838) ;  /* 0xffffff9400b87947 */ /* 0x000fea000383ffff */
.L_x_692:
[----:B-1----:R1:W2:Y:S02]  /*212f0*/  SYNCS.PHASECHK.TRANS64.TRYWAIT P0, [R11+URZ+0x2a8a0], R10 ;  /* 0x02a8a00a0b0075a7 */ /* 0x0022a4000800017f */
[----:B--2---:R-:W-:Y:S05]  /*21300*/  @!P0 NANOSLEEP.SYNCS 0x989680 ;  /* 0x009896800000895d */ /* 0x004fea0003900000 */
[----:B------:R-:W2:Y:S02]  /*21310*/  @!P0 SYNCS.PHASECHK.TRANS64 P0, [R11+URZ+0x2a8a0], R10 ;  /* 0x02a8a00a0b0085a7 */ /* 0x000ea4000800007f */
[----:B--2---:R-:W-:Y:S05]  /*21320*/  @!P0 BRA `(.L_x_692) ;  /* 0xfffffffc00f08947 */ /* 0x004fea000383ffff */
[----:B------:R-:W-:Y:S05]  /*21330*/  BRA `(.L_x_839) ;  /* 0xffffff9400d07947 */ /* 0x000fea000383ffff */
.L_x_699:
[----:B0-----:R0:W2:Y:S02]  /*21340*/  SYNCS.PHASECHK.TRANS64.TRYWAIT P0, [R11+URZ+0x2a8c0], R10 ;  /* 0x02a8c00a0b0075a7 */ /* 0x0010a4000800017f */
[----:B--2---:R-:W-:Y:S05]  /*21350*/  @!P0 NANOSLEEP.SYNCS 0x989680 ;  /* 0x009896800000895d */ /* 0x004fea0003900000 */
[----:B------:R-:W2:Y:S02]  /*21360*/  @!P0 SYNCS.PHASECHK.TRANS64 P0, [R11+URZ+0x2a8c0], R10 ;  /* 0x02a8c00a0b0085a7 */ /* 0x000ea4000800007f */
[----:B--2---:R-:W-:Y:S05]  /*21370*/  @!P0 BRA `(.L_x_699) ;  /* 0xfffffffc00f08947 */ /* 0x004fea000383ffff */
[----:B------:R-:W-:Y:S05]  /*21380*/  BRA `(.L_x_840) ;  /* 0xffffff9800c87947 */ /* 0x000fea000383ffff */
.L_x_707:
[----:B-1----:R1:W2:Y:S02]  /*21390*/  SYNCS.PHASECHK.TRANS64.TRYWAIT P2, [R10+URZ+0x2a8a0], R9 ;  /* 0x02a8a0090a0075a7 */ /* 0x0022a4000804017f */
[----:B--2---:R-:W-:Y:S05]  /*213a0*/  @!P2 NANOSLEEP.SYNCS 0x989680 ;  /* 0x009896800000a95d */ /* 0x004fea0003900000 */
[----:B------:R-:W2:Y:S02]  /*213b0*/  @!P2 SYNCS.PHASECHK.TRANS64 P2, [R10+URZ+0x2a8a0], R9 ;  /* 0x02a8a0090a00a5a7 */ /* 0x000ea4000804007f */
[----:B--2---:R-:W-:Y:S05]  /*213c0*/  @!P2 BRA `(.L_x_707) ;  /* 0xfffffffc00f0a947 */ /* 0x004fea000383ffff */
[----:B------:R-:W-:Y:S05]  /*213d0*/  BRA `(.L_x_841) ;  /* 0xffffff9c00c47947 */ /* 0x000fea000383ffff */
.L_x_714:
[----:B0-----:R0:W2:Y:S02]  /*213e0*/  SYNCS.PHASECHK.TRANS64.TRYWAIT P2, [R10+URZ+0x2a8c0], R9 ;  /* 0x02a8c0090a0075a7 */ /* 0x0010a4000804017f */
[----:B--2---:R-:W-:Y:S05]  /*213f0*/  @!P2 NANOSLEEP.SYNCS 0x989680 ;  /* 0x009896800000a95d */ /* 0x004fea0003900000 */
[----:B------:R-:W2:Y:S02]  /*21400*/  @!P2 SYNCS.PHASECHK.TRANS64 P2, [R10+URZ+0x2a8c0], R9 ;  /* 0x02a8c0090a00a5a7 */ /* 0x000ea4000804007f */
[----:B--2---:R-:W-:Y:S05]  /*21410*/  @!P2 BRA `(.L_x_714) ;  /* 0xfffffffc00f0a947 */ /* 0x004fea000383ffff */
[----:B------:R-:W-:Y:S05]  /*21420*/  BRA `(.L_x_842) ;  /* 0xffffffa000b87947 */ /* 0x000fea000383ffff */
.L_x_730:
[----:B0-----:R-:W0:Y:S01]  /*21430*/  S2R R8, SR_TID.X ;  /* 0x0000000000087919 */ /* 0x001e220000002100 */
[----:B------:R-:W-:Y:S01]  /*21440*/  BSSY B0, `(.L_x_843) ;  /* 0x000000a000007945 */ /* 0x000fe20003800000 */
[----:B------:R-:W-:Y:S01]  /*21450*/  IMAD.MOV.U32 R12, RZ, RZ, RZ ;  /* 0x000000ffff0c7224 */ /* 0x000fe200078e00ff */
[----:B------:R-:W-:Y:S01]  /*21460*/  MOV R11, 0x1f ;  /* 0x0000001f000b7802 */ /* 0x000fe20000000f00 */
[----:B------:R-:W-:Y:S01]  /*21470*/  IMAD.MOV.U32 R15, RZ, RZ, -0x1 ;  /* 0xffffffffff0f7424 */ /* 0x000fe200078e00ff */
[----:B0-----:R-:W-:-:S04]  /*21480*/  SHF.R.U32.HI R8, RZ, 0x5, R8 ;  /* 0x00000005ff087819 */ /* 0x001fc80000011608 */
[----:B------:R-:W-:-:S05]  /*21490*/  LOP3.LUT R8, R8, 0x3, RZ, 0xc0, !PT ;  /* 0x0000000308087812 */ /* 0x000fca00078ec0ff */
[----:B------:R-:W-:-:S07]  /*214a0*/  IMAD.MOV.U32 R13, RZ, RZ, R8 ;  /* 0x000000ffff0d7224 */ /* 0x000fce00078e0008 */
[----:B-----5:R-:W-:Y:S05]  /*214b0*/  WARPSYNC.COLLECTIVE R15, `(.L_x_844) ;  /* 0x000000000f087348 */ /* 0x020fea0003c00000 */
[----:B------:R0:W1:Y:S02]  /*214c0*/  SHFL.IDX P6, R14, R13, R12, R11 ;  /* 0x0000000c0d0e7389 */ /* 0x00006400000c000b */
[----:B01---5:R-:W-:Y:S01]  /*214d0*/  ENDCOLLECTIVE ;  /* 0x000000000000791b */ /* 0x023fe20003800000 */
.L_x_844:
[----:B------:R-:W-:Y:S05]  /*214e0*/  BSYNC B0 ;  /* 0x0000000000007941 */ /* 0x000fea0003800000 */
.L_x_843:
[----:B------:R-:W-:Y:S05]  /*214f0*/  BRA `(.L_x_845) ;  /* 0xffffffb000587947 */ /* 0x000fea000383ffff */
.L_x_733:
[----:B0-----:R0:W1:Y:S02]  /*21500*/  SYNCS.PHASECHK.TRANS64.TRYWAIT P0, [R7+URZ+0x2a840], R2 ;  /* 0x02a84002070075a7 */ /* 0x001064000800017f */
[----:B-1----:R-:W-:Y:S05]  /*21510*/  @!P0 NANOSLEEP.SYNCS 0x989680 ;  /* 0x009896800000895d */ /* 0x002fea0003900000 */
[----:B------:R-:W1:Y:S02]  /*21520*/  @!P0 SYNCS.PHASECHK.TRANS64 P0, [R7+URZ+0x2a840], R2 ;  /* 0x02a84002070085a7 */ /* 0x000e64000800007f */
[----:B-1----:R-:W-:Y:S05]  /*21530*/  @!P0 BRA `(.L_x_733) ;  /* 0xfffffffc00f08947 */ /* 0x002fea000383ffff */
[----:B------:R-:W-:Y:S05]  /*21540*/  BRA `(.L_x_846) ;  /* 0xffffffb000a87947 */ /* 0x000fea000383ffff */
.L_x_734:
        /* <DEDUP_REMOVED lines=8> */
.L_x_848:
[----:B------:R-:W-:Y:S05]  /*215d0*/  BSYNC B0 ;  /* 0x0000000000007941 */ /* 0x000fea0003800000 */
.L_x_847:
[----:B------:R-:W-:Y:S01]  /*215e0*/  IMAD.MOV.U32 R13, RZ, RZ, R4 ;  /* 0x000000ffff0d7224 */ /* 0x000fe200078e0004 */
[----:B------:R-:W-:Y:S01]  /*215f0*/  MOV R11, 0x181f ;  /* 0x0000181f000b7802 */ /* 0x000fe20000000f00 */
[----:B------:R-:W-:Y:S01]  /*21600*/  IMAD.MOV.U32 R12, RZ, RZ, RZ ;  /* 0x000000ffff0c7224 */ /* 0x000fe200078e00ff */
[----:B------:R-:W-:Y:S01]  /*21610*/  MOV R2, R14 ;  /* 0x0000000e00027202 */ /* 0x000fe20000000f00 */
[----:B------:R-:W-:Y:S02]  /*21620*/  IMAD.MOV.U32 R15, RZ, RZ, -0x1 ;  /* 0xffffffffff0f7424 */ /* 0x000fe400078e00ff */
[----:B------:R-:W-:-:S07]  /*21630*/  @P0 IMAD R8, R5, 0x2, R22 ;  /* 0x0000000205080824 */ /* 0x000fce00078e0216 */
[----:B------:R-:W-:Y:S05]  /*21640*/  WARPSYNC.COLLECTIVE R15, `(.L_x_849) ;  /* 0x000000000f087348 */ /* 0x000fea0003c00000 */
[----:B------:R0:W1:Y:S02]  /*21650*/  SHFL.IDX P6, R14, R13, R12, R11 ;  /* 0x0000000c0d0e7389 */ /* 0x00006400000c000b */
[----:B01----:R-:W-:Y:S01]  /*21660*/  ENDCOLLECTIVE ;  /* 0x000000000000791b */ /* 0x003fe20003800000 */
.L_x_849:
[----:B------:R-:W-:Y:S01]  /*21670*/  IMAD.MOV.U32 R13, RZ, RZ, R0 ;  /* 0x000000ffff0d7224 */ /* 0x000fe200078e0000 */
[----:B------:R-:W-:Y:S01]  /*21680*/  MOV R12, 0x1 ;  /* 0x00000001000c7802 */ /* 0x000fe20000000f00 */
[----:B------:R-:W-:-:S07]  /*21690*/  IMAD.MOV.U32 R3, RZ, RZ, R14 ;  /* 0x000000ffff037224 */ /* 0x000fce00078e000e */
[----:B------:R-:W-:Y:S05]  /*216a0*/  WARPSYNC.COLLECTIVE R15, `(.L_x_850) ;  /* 0x000000000f087348 */ /* 0x000fea0003c00000 */
[----:B------:R0:W1:Y:S02]  /*216b0*/  SHFL.IDX P6, R14, R13, R12, R11 ;  /* 0x0000000c0d0e7389 */ /* 0x00006400000c000b */
[----:B01----:R-:W-:Y:S01]  /*216c0*/  ENDCOLLECTIVE ;  /* 0x000000000000791b */ /* 0x003fe20003800000 */
.L_x_850:
[----:B------:R-:W-:-:S04]  /*216d0*/  @P0 LEA R3, P1, R9, R3, 0x1 ;  /* 0x0000000309030211 */ /* 0x000fc800078208ff */
[----:B------:R-:W-:Y:S02]  /*216e0*/  @P0 IADD3.X R2, RZ, R2, RZ, P1, !PT ;  /* 0x00000002ff020210 */ /* 0x000fe40000ffe4ff */
[----:B------:R-:W-:Y:S02]  /*216f0*/  ISETP.GE.AND P1, PT, R6, 0x11, PT ;  /* 0x000000110600780c */ /* 0x000fe40003f26270 */
        /* <DEDUP_REMOVED lines=10> */
[----:B0-----:R-:W-:-:S07]  /*217a0*/  IMAD.MOV.U32 R2, RZ, RZ, R14 ;  /* 0x000000ffff027224 */ /* 0x001fce00078e000e */
[----:B------:R-:W-:Y:S05]  /*217b0*/  WARPSYNC.COLLECTIVE R15, `(.L_x_851) ;  /* 0x000000000f087348 */ /* 0x000fea0003c00000 */
[----:B------:R0:W1:Y:S02]  /*217c0*/  SHFL.IDX P6, R14, R13, R12, R11 ;  /* 0x0000000c0d0e7389 */ /* 0x00006400000c000b */
[----:B01----:R-:W-:Y:S01]  /*217d0*/  ENDCOLLECTIVE ;  /* 0x000000000000791b */ /* 0x003fe20003800000 */
.L_x_851:
[----:B------:R-:W-:Y:S01]  /*217e0*/  @P1 IMAD R8, R5, 0x2, R22 ;  /* 0x0000000205081824 */ /* 0x000fe200078e0216 */
[----:B------:R-:W-:Y:S01]  /*217f0*/  MOV R13, R0 ;  /* 0x00000000000d7202 */ /* 0x000fe20000000f00 */
[----:B------:R-:W-:Y:S01]  /*21800*/  IMAD.MOV.U32 R12, RZ, RZ, 0x2 ;  /* 0x00000002ff0c7424 */ /* 0x000fe200078e00ff */
[----:B------:R-:W-:-:S07]  /*21810*/  MOV R3, R14 ;  /* 0x0000000e00037202 */ /* 0x000fce0000000f00 */
[----:B------:R-:W-:Y:S05]  /*21820*/  WARPSYNC.COLLECTIVE R15, `(.L_x_852) ;  /* 0x000000000f087348 */ /* 0x000fea0003c00000 */
[----:B------:R0:W1:Y:S02]  /*21830*/  SHFL.IDX P6, R14, R13, R12, R11 ;  /* 0x0000000c0d0e7389 */ /* 0x00006400000c000b */
[----:B01----:R-:W-:Y:S01]  /*21840*/  ENDCOLLECTIVE ;  /* 0x000000000000791b */ /* 0x003fe20003800000 */
.L_x_852:
[----:B------:R-:W-:-:S05]  /*21850*/  @P1 LEA R3, P0, R9, R3, 0x1 ;  /* 0x0000000309031211 */ /* 0x000fca00078008ff */
[----:B------:R-:W-:-:S05]  /*21860*/  @P1 IMAD.X R2, RZ, RZ, R2, P0 ;  /* 0x000000ffff021224 */ /* 0x000fca00000e0602 */
[----:B------:R-:W-:Y:S02]  /*21870*/  @P1 LOP3.LUT R3, R3, R2, RZ, 0x3c, !PT ;  /* 0x0000000203031212 */ /* 0x000fe400078e3cff */
[----:B------:R-:W-:Y:S02]  /*21880*/  MOV R13, R4 ;  /* 0x00000004000d7202 */ /* 0x000fe40000000f00 */
        /* <DEDUP_REMOVED lines=13> */
.L_x_853:
[----:B------:R-:W-:Y:S01]  /*21960*/  @P1 LEA R8, R5, R22, 0x1 ;  /* 0x0000001605081211 */ /* 0x000fe200078e08ff */
[----:B------:R-:W-:Y:S02]  /*21970*/  IMAD.MOV.U32 R13, RZ, RZ, R0 ;  /* 0x000000ffff0d7224 */ /* 0x000fe400078e0000 */
[----:B------:R-:W-:Y:S02]  /*21980*/  IMAD.MOV.U32 R12, RZ, RZ, 0x3 ;  /* 0x00000003ff0c7424 */ /* 0x000fe400078e00ff */
[----:B------:R-:W-:-:S07]  /*21990*/  IMAD.MOV.U32 R3, RZ, RZ, R14 ;  /* 0x000000ffff037224 */ /* 0x000fce00078e000e */
[----:B------:R-:W-:Y:S05]  /*219a0*/  WARPSYNC.COLLECTIVE R15, `(.L_x_854) ;  /* 0x000000000f087348 */ /* 0x000fea0003c00000 */
[----:B------:R0:W1:Y:S02]  /*219b0*/  SHFL.IDX P6, R14, R13, R12, R11 ;  /* 0x0000000c0d0e7389 */ /* 0x00006400000c000b */
[----:B01----:R-:W-:Y:S01]  /*219c0*/  ENDCOLLECTIVE ;  /* 0x000000000000791b */ /* 0x003fe20003800000 */
.L_x_854:
        /* <DEDUP_REMOVED lines=17> */
.L_x_855:
[----:B------:R-:W-:Y:S02]  /*21ae0*/  @P1 IMAD R8, R5, 0x2, R22 ;  /* 0x0000000205081824 */ /* 0x000fe400078e0216 */
[----:B------:R-:W-:Y:S01]  /*21af0*/  IMAD.MOV.U32 R13, RZ, RZ, R0 ;  /* 0x000000ffff0d7224 */ /* 0x000fe200078e0000 */
[----:B------:R-:W-:Y:S01]  /*21b00*/  MOV R12, 0x4 ;  /* 0x00000004000c7802 */ /* 0x000fe20000000f00 */
[----:B------:R-:W-:-:S07]  /*21b10*/  IMAD.MOV.U32 R3, RZ, RZ, R14 ;  /* 0x000000ffff037224 */ /* 0x000fce00078e000e */
[----:B------:R-:W-:Y:S05]  /*21b20*/  WARPSYNC.COLLECTIVE R15, `(.L_x_856) ;  /* 0x000000000f087348 */ /* 0x000fea0003c00000 */
[----:B------:R0:W1:Y:S02]  /*21b30*/  SHFL.IDX P6, R14, R13, R12, R11 ;  /* 0x0000000c0d0e7389 */ /* 0x00006400000c000b */
[----:B01----:R-:W-:Y:S01]  /*21b40*/  ENDCOLLECTIVE ;  /* 0x000000000000791b */ /* 0x003fe20003800000 */
.L_x_856:
[----:B------:R-:W-:-:S04]  /*21b50*/  @P1 LEA R3, P0, R9, R3, 0x1 ;  /* 0x0000000309031211 */ /* 0x000fc800078008ff */
[----:B------:R-:W-:-:S04]  /*21b60*/  @P1 IADD3.X R2, RZ, R2, RZ, P0, !PT ;  /* 0x00000002ff021210 */ /* 0x000fc800007fe4ff */
        /* <DEDUP_REMOVED lines=15> */
.L_x_857:
[----:B------:R-:W-:Y:S01]  /*21c60*/  @P1 IMAD R8, R5, 0x2, R22 ;  /* 0x0000000205081824 */ /* 0x000fe200078e0216 */
[----:B------:R-:W-:Y:S01]  /*21c70*/  MOV R13, R0 ;  /* 0x00000000000d7202 */ /* 0x000fe20000000f00 */
[----:B------:R-:W-:Y:S01]  /*21c80*/  IMAD.MOV.U32 R12, RZ, RZ, 0x5 ;  /* 0x00000005ff0c7424 */ /* 0x000fe200078e00ff */
[----:B------:R-:W-:-:S07]  /*21c90*/  MOV R3, R14 ;  /* 0x0000000e00037202 */ /* 0x000fce0000000f00 */
[----:B------:R-:W-:Y:S05]  /*21ca0*/  WARPSYNC.COLLECTIVE R15, `(.L_x_858) ;  /* 0x000000000f087348 */ /* 0x000fea0003c00000 */
[----:B------:R0:W1:Y:S02]  /*21cb0*/  SHFL.IDX P6, R14, R13, R12, R11 ;  /* 0x0000000c0d0e7389 */ /* 0x00006400000c000b */
[----:B01----:R-:W-:Y:S01]  /*21cc0*/  ENDCOLLECTIVE ;  /* 0x000000000000791b */ /* 0x003fe20003800000 */
.L_x_858:
[----:B------:R-:W-:-:S05]  /*21cd0*/  @P1 LEA R3, P0, R9, R3, 0x1 ;  /* 0x0000000309031211 */ /* 0x000fca00078008ff */
[----:B------:R-:W-:-:S05]  /*21ce0*/  @P1 IMAD.X R2, RZ, RZ, R2, P0 ;  /* 0x000000ffff021224 */ /* 0x000fca00000e0602 */
[----:B------:R-:W-:Y:S02]  /*21cf0*/  @P1 LOP3.LUT R3, R3, R2, RZ, 0x3c, !PT ;  /* 0x0000000203031212 */ /* 0x000fe400078e3cff */
[----:B------:R-:W-:Y:S02]  /*21d00*/  MOV R13, R4 ;  /* 0x00000004000d7202 */ /* 0x000fe40000000f00 */
        /* <DEDUP_REMOVED lines=10> */
.L_x_859:
[----:B------:R-:W-:Y:S01]  /*21db0*/  @!PT LDS RZ, [RZ] ;  /* 0x00000000fffff984 */ /* 0x000fe20000000800 */
[----:B------:R-:W-:Y:S01]  /*21dc0*/  @!PT LDS RZ, [RZ] ;  /* 0x00000000fffff984 */ /* 0x000fe20000000800 */
[----:B------:R-:W-:Y:S01]  /*21dd0*/  @!PT LDS RZ, [RZ] ;  /* 0x00000000fffff984 */ /* 0x000fe20000000800 */
[----:B------:R-:W-:Y:S04]  /*21de0*/  @P1 LDGSTS.E.BYPASS.LTC128B.128 [R8+0x1d400], desc[UR56][R2.64+0x80], !P3 ;  /* 0x1d40008002081fae */ /* 0x000fe8000d901d78 */
[----:B------:R0:W-:Y:S02]  /*21df0*/  @P1 LDGSTS.E.BYPASS.LTC128B.128 [R8+0x20400], desc[UR56][R2.64+0x100], !P2 ;  /* 0x2040010002081fae */ /* 0x0001e4000d101d78 */
[----:B0-----:R-:W-:Y:S01]  /*21e00*/  IMAD.MOV.U32 R2, RZ, RZ, R14 ;  /* 0x000000ffff027224 */ /* 0x001fe200078e000e */
[----:B------:R-:W-:Y:S06]  /*21e10*/  BRA `(.L_x_860) ;  /* 0xffffffac00f07947 */ /* 0x000fec000383ffff */
.L_x_739:
[----:B------:R-:W-:Y:S01]  /*21e20*/  IMAD.MOV.U32 R13, RZ, RZ, R5 ;  /* 0x000000ffff0d7224 */ /* 0x000fe200078e0005 */
[----:B------:R-:W-:Y:S01]  /*21e30*/  MOV R12, RZ ;  /* 0x000000ff000c7202 */ /* 0x000fe20000000f00 */
[----:B------:R-:W-:Y:S01]  /*21e40*/  IMAD.MOV.U32 R11, RZ, RZ, 0x181f ;  /* 0x0000181fff0b7424 */ /* 0x000fe200078e00ff */
[----:B------:R-:W-:Y:S01]  /*21e50*/  IADD3 R4, R10, R4, RZ ;  /* 0x000000040a047210 */ /* 0x000fe20007ffe0ff */
[----:B------:R-:W-:Y:S02]  /*21e60*/  IMAD.MOV.U32 R15, RZ, RZ, -0x1 ;  /* 0xffffffffff0f7424 */ /* 0x000fe400078e00ff */
[----:B-----5:R-:W-:-:S07]  /*21e70*/  IMAD R6, R17, R8, RZ ;  /* 0x0000000811067224 */ /* 0x020fce00078e02ff */
[----:B------:R-:W-:Y:S05]  /*21e80*/  WARPSYNC.COLLECTIVE R15, `(.L_x_861) ;  /* 0x000000000f087348 */ /* 0x000fea0003c00000 */
[----:B------:R0:W1:Y:S02]  /*21e90*/  SHFL.IDX P6, R14, R13, R12, R11 ;  /* 0x0000000c0d0e7389 */ /* 0x00006400000c000b */
[----:B01----:R-:W-:Y:S01]  /*21ea0*/  ENDCOLLECTIVE ;  /* 0x000000000000791b */ /* 0x003fe20003800000 */
.L_x_861:
[----:B------:R-:W-:Y:S01]  /*21eb0*/  ISETP.GE.AND P1, PT, R4, R6, PT ;  /* 0x000000060400720c */ /* 0x000fe20003f26270 */
[----:B------:R-:W-:Y:S01]  /*21ec0*/  IMAD.MOV.U32 R13, RZ, RZ, R0 ;  /* 0x000000ffff0d7224 */ /* 0x000fe200078e0000 */
[----:B------:R-:W-:-:S11]  /*21ed0*/  MOV R2, R14 ;  /* 0x0000000e00027202 */ /* 0x000fd60000000f00 */
[----:B------:R-:W-:Y:S05]  /*21ee0*/  WARPSYNC.COLLECTIVE R15, `(.L_x_862) ;  /* 0x000000000f087348 */ /* 0x000fea0003c00000 */
[----:B------:R0:W1:Y:S02]  /*21ef0*/  SHFL.IDX P6, R14, R13, R12, R11 ;  /* 0x0000000c0d0e7389 */ /* 0x00006400000c000b */
[----:B01----:R-:W-:Y:S01]  /*21f00*/  ENDCOLLECTIVE ;  /* 0x000000000000791b */ /* 0x003fe20003800000 */
.L_x_862:
[----:B------:R-:W-:Y:S02]  /*21f10*/  IMAD.MOV.U32 R13, RZ, RZ, R5 ;  /* 0x000000ffff0d7224 */ /* 0x000fe400078e0005 */
[----:B------:R-:W-:Y:S02]  /*21f20*/  IMAD.MOV.U32 R12, RZ, RZ, 0x1 ;  /* 0x00000001ff0c7424 */ /* 0x000fe400078e00ff */
[----:B------:R-:W-:-:S07]  /*21f30*/  IMAD.MOV.U32 R3, RZ, RZ, R14 ;  /* 0x000000ffff037224 */ /* 0x000fce00078e000e */
[----:B------:R-:W-:Y:S05]  /*21f40*/  WARPSYNC.COLLECTIVE R15, `(.L_x_863) ;  /* 0x000000000f087348 */ /* 0x000fea0003c00000 */
[----:B------:R0:W1:Y:S02]  /*21f50*/  SHFL.IDX P6, R14, R13, R12, R11 ;  /* 0x0000000c0d0e7389 */ /* 0x00006400000c000b */
[----:B01----:R-:W-:Y:S01]  /*21f60*/  ENDCOLLECTIVE ;  /* 0x000000000000791b */ /* 0x003fe20003800000 */
.L_x_863:
[----:B------:R-:W-:-:S05]  /*21f70*/  @!P1 LEA R7, P4, R9, R3, 0x1 ;  /* 0x0000000309079211 */ /* 0x000fca00078808ff */
[----:B------:R-:W-:Y:S02]  /*21f80*/  @!P1 IMAD.X R3, RZ, RZ, R2, P4 ;  /* 0x000000ffff039224 */ /* 0x000fe400020e0602 */
[----:B------:R-:W-:Y:S01]  /*21f90*/  @!P1 IMAD.MOV.U32 R2, RZ, RZ, R7 ;  /* 0x000000ffff029224 */ /* 0x000fe200078e0007 */
[----:B------:R-:W-:Y:S01]  /*21fa0*/  IADD3 R7, R4, 0x10, RZ ;  /* 0x0000001004077810 */ /* 0x000fe20007ffe0ff */
[----:B------:R-:W-:-:S03]  /*21fb0*/  IMAD.MOV.U32 R13, RZ, RZ, R0 ;  /* 0x000000ffff0d7224 */ /* 0x000fc600078e0000 */
[----:B------:R-:W-:Y:S01]  /*21fc0*/  @!PT LDS RZ, [RZ] ;  /* 0x00000000fffff984 */ /* 0x000fe20000000800 */
[----:B------:R-:W-:Y:S01]  /*21fd0*/  @!PT LDS RZ, [RZ] ;  /* 0x00000000fffff984 */ /* 0x000fe20000000800 */
[----:B------:R-:W-:Y:S01]  /*21fe0*/  @!PT LDS RZ, [RZ] ;  /* 0x00000000fffff984 */ /* 0x000fe20000000800 */
[----:B------:R-:W-:Y:S04]  /*21ff0*/  @!P1 LDGSTS.E.BYPASS.LTC128B.128 [R35+0xc400], desc[UR56][R2.64], !P3 ;  /* 0x0c40000002239fae */ /* 0x000fe8000d901d78 */
[----:B------:R-:W-:Y:S04]  /*22000*/  @!P1 LDGSTS.E.BYPASS.LTC128B.128 [R35+0x10400], desc[UR56][R2.64+0x80], !P2 ;  /* 0x1040008002239fae */ /* 0x000fe8000d101d78 */
[----:B------:R0:W-:Y:S01]  /*22010*/  @!P1 LDGSTS.E.BYPASS.LTC128B.128 [R35+0x14400], desc[UR56][R2.64+0x100], !P0 ;  /* 0x1440010002239fae */ /* 0x0001e2000c101d78 */
[----:B------:R-:W-:Y:S02]  /*22020*/  ISETP.GE.AND P1, PT, R7, R6, PT ;  /* 0x000000060700720c */ /* 0x000fe40003f26270 */
[----:B0-----:R-:W-:-:S11]  /*22030*/  MOV R2, R14 ;  /* 0x0000000e00027202 */ /* 0x001fd60000000f00 */
[----:B------:R-:W-:Y:S05]  /*22040*/  WARPSYNC.COLLECTIVE R15, `(.L_x_864) ;  /* 0x000000000f087348 */ /* 0x000fea0003c00000 */
[----:B------:R0:W1:Y:S02]  /*22050*/  SHFL.IDX P6, R14, R13, R12, R11 ;  /* 0x0000000c0d0e7389 */ /* 0x00006400000c000b */
[----:B01----:R-:W-:Y:S01]  /*22060*/  ENDCOLLECTIVE ;  /* 0x000000000000791b */ /* 0x003fe20003800000 */
.L_x_864:
[----:B------:R-:W-:Y:S02]  /*22070*/  IMAD.MOV.U32 R13, RZ, RZ, R5 ;  /* 0x000000ffff0d7224 */ /* 0x000fe400078e0005 */
[----:B------:R-:W-:Y:S02]  /*22080*/  IMAD.MOV.U32 R12, RZ, RZ, 0x2 ;  /* 0x00000002ff0c7424 */ /* 0x000fe400078e00ff */
[----:B------:R-:W-:-:S07]  /*22090*/  IMAD.MOV.U32 R3, RZ, RZ, R14 ;  /* 0x000000ffff037224 */ /* 0x000fce00078e000e */
[----:B------:R-:W-:Y:S05]  /*220a0*/  WARPSYNC.COLLECTIVE R15, `(.L_x_865) ;  /* 0x000000000f087348 */ /* 0x000fea0003c00000 */
[----:B------:R0:W1:Y:S02]  /*220b0*/  SHFL.IDX P6, R14, R13, R12, R11 ;  /* 0x0000000c0d0e7389 */ /* 0x00006400000c000b */
[----:B01----:R-:W-:Y:S01]  /*220c0*/  ENDCOLLECTIVE ;  /* 0x000000000000791b */ /* 0x003fe20003800000 */
.L_x_865:
[----:B------:R-:W-:-:S04]  /*220d0*/  @!P1 LEA R7, P4, R9, R3, 0x1 ;  /* 0x0000000309079211 */ /* 0x000fc800078808ff */
[----:B------:R-:W-:Y:S01]  /*220e0*/  @!P1 IADD3.X R8, RZ, R2, RZ, P4, !PT ;  /* 0x00000002ff089210 */ /* 0x000fe200027fe4ff */
[----:B------:R-:W-:Y:S01]  /*220f0*/  @!P1 IMAD.MOV.U32 R2, RZ, RZ, R7 ;  /* 0x000000ffff029224 */ /* 0x000fe200078e0007 */
[----:B------:R-:W-:-:S03]  /*22100*/  IADD3 R7, R4, 0x20, RZ ;  /* 0x0000002004077810 */ /* 0x000fc60007ffe0ff */
[----:B------:R-:W-:Y:S02]  /*22110*/  @!P1 IMAD.MOV.U32 R3, RZ, RZ, R8 ;  /* 0x000000ffff039224 */ /* 0x000fe400078e0008 */
        /* <DEDUP_REMOVED lines=12> */
.L_x_866:
[----:B------:R-:W-:Y:S02]  /*221e0*/  IMAD.MOV.U32 R13, RZ, RZ, R5 ;  /* 0x000000ffff0d7224 */ /* 0x000fe400078e0005 */
[----:B------:R-:W-:Y:S02]  /*221f0*/  IMAD.MOV.U32 R12, RZ, RZ, 0x3 ;  /* 0x00000003ff0c7424 */ /* 0x000fe400078e00ff */
[----:B------:R-:W-:-:S07]  /*22200*/  IMAD.MOV.U32 R3, RZ, RZ, R14 ;  /* 0x000000ffff037224 */ /* 0x000fce00078e000e */
[----:B------:R-:W-:Y:S05]  /*22210*/  WARPSYNC.COLLECTIVE R15, `(.L_x_867) ;  /* 0x000000000f087348 */ /* 0x000fea0003c00000 */
[----:B------:R0:W1:Y:S02]  /*22220*/  SHFL.IDX P6, R14, R13, R12, R11 ;  /* 0x0000000c0d0e7389 */ /* 0x00006400000c000b */
[----:B01----:R-:W-:Y:S01]  /*22230*/  ENDCOLLECTIVE ;  /* 0x000000000000791b */ /* 0x003fe20003800000 */
.L_x_867:
        /* <DEDUP_REMOVED lines=17> */
.L_x_868:
[----:B------:R-:W-:Y:S02]  /*22350*/  IMAD.MOV.U32 R13, RZ, RZ, R5 ;  /* 0x000000ffff0d7224 */ /* 0x000fe400078e0005 */
[----:B------:R-:W-:Y:S02]  /*22360*/  IMAD.MOV.U32 R12, RZ, RZ, 0x4 ;  /* 0x00000004ff0c7424 */ /* 0x000fe400078e00ff */
[----:B------:R-:W-:-:S07]  /*22370*/  IMAD.MOV.U32 R3, RZ, RZ, R14 ;  /* 0x000000ffff037224 */ /* 0x000fce00078e000e */
[----:B------:R-:W-:Y:S05]  /*22380*/  WARPSYNC.COLLECTIVE R15, `(.L_x_869) ;  /* 0x000000000f087348 */ /* 0x000fea0003c00000 */
[----:B------:R0:W1:Y:S02]  /*22390*/  SHFL.IDX P6, R14, R13, R12, R11 ;  /* 0x0000000c0d0e7389 */ /* 0x00006400000c000b */
[----:B01----:R-:W-:Y:S01]  /*223a0*/  ENDCOLLECTIVE ;  /* 0x000000000000791b */ /* 0x003fe20003800000 */
.L_x_869:
        /* <DEDUP_REMOVED lines=17> */
.L_x_870:
[----:B------:R-:W-:Y:S01]  /*224c0*/  MOV R13, R5 ;  /* 0x00000005000d7202 */ /* 0x000fe20000000f00 */
[----:B------:R-:W-:Y:S02]  /*224d0*/  IMAD.MOV.U32 R12, RZ, RZ, 0x5 ;  /* 0x00000005ff0c7424 */ /* 0x000fe400078e00ff */
[----:B------:R-:W-:-:S07]  /*224e0*/  IMAD.MOV.U32 R3, RZ, RZ, R14 ;  /* 0x000000ffff037224 */ /* 0x000fce00078e000e */
[----:B------:R-:W-:Y:S05]  /*224f0*/  WARPSYNC.COLLECTIVE R15, `(.L_x_871) ;  /* 0x000000000f087348 */ /* 0x000fea0003c00000 */
[----:B------:R0:W1:Y:S02]  /*22500*/  SHFL.IDX P6, R14, R13, R12, R11 ;  /* 0x0000000c0d0e7389 */ /* 0x00006400000c000b */
[----:B01----:R-:W-:Y:S01]  /*22510*/  ENDCOLLECTIVE ;  /* 0x000000000000791b */ /* 0x003fe20003800000 */
.L_x_871:
[----:B------:R-:W-:-:S04]  /*22520*/  @!P1 LEA R7, P4, R9, R3, 0x1 ;  /* 0x0000000309079211 */ /* 0x000fc800078808ff */
[----:B------:R-:W-:Y:S01]  /*22530*/  @!P1 IADD3.X R8, RZ, R2, RZ, P4, !PT ;  /* 0x00000002ff089210 */ /* 0x000fe200027fe4ff */
[----:B------:R-:W-:Y:S02]  /*22540*/  @!P1 IMAD.MOV.U32 R2, RZ, RZ, R7 ;  /* 0x000000ffff029224 */ /* 0x000fe400078e0007 */
[----:B------:R-:W-:Y:S01]  /*22550*/  VIADD R7, R4, 0x50 ;  /* 0x0000005004077836 */ /* 0x000fe20000000000 */
[----:B------:R-:W-:Y:S01]  /*22560*/  @!P1 MOV R3, R8 ;  /* 0x0000000800039202 */ /* 0x000fe20000000f00 */
[----:B------:R-:W-:-:S04]  /*22570*/  IMAD.MOV.U32 R13, RZ, RZ, R0 ;  /* 0x000000ffff0d7224 */ /* 0x000fc800078e0000 */
        /* <DEDUP_REMOVED lines=11> */
.L_x_872:
[----:B------:R-:W-:Y:S01]  /*22630*/  IMAD.MOV.U32 R13, RZ, RZ, R5 ;  /* 0x000000ffff0d7224 */ /* 0x000fe200078e0005 */
[----:B------:R-:W-:Y:S02]  /*22640*/  MOV R12, 0x6 ;  /* 0x00000006000c7802 */ /* 0x000fe40000000f00 */
[----:B------:R-:W-:-:S07]  /*22650*/  MOV R3, R14 ;  /* 0x0000000e00037202 */ /* 0x000fce0000000f00 */
[----:B------:R-:W-:Y:S05]  /*22660*/  WARPSYNC.COLLECTIVE R15, `(.L_x_873) ;  /* 0x000000000f087348 */ /* 0x000fea0003c00000 */
[----:B------:R0:W1:Y:S02]  /*22670*/  SHFL.IDX P6, R14, R13, R12, R11 ;  /* 0x0000000c0d0e7389 */ /* 0x00006400000c000b */
[----:B01----:R-:W-:Y:S01]  /*22680*/  ENDCOLLECTIVE ;  /* 0x000000000000791b */ /* 0x003fe20003800000 */
.L_x_873:
[----:B------:R-:W-:-:S05]  /*22690*/  @!P1 LEA R7, P4, R9, R3, 0x1 ;  /* 0x0000000309079211 */ /* 0x000fca00078808ff */
[----:B------:R-:W-:Y:S01]  /*226a0*/  @!P1 IMAD.X R8, RZ, RZ, R2, P4 ;  /* 0x000000ffff089224 */ /* 0x000fe200020e0602 */
[----:B------:R-:W-:Y:S02]  /*226b0*/  @!P1 MOV R2, R7 ;  /* 0x0000000700029202 */ /* 0x000fe40000000f00 */
[----:B------:R-:W-:Y:S01]  /*226c0*/  IADD3 R7, R4, 0x60, RZ ;  /* 0x0000006004077810 */ /* 0x000fe20007ffe0ff */
[----:B------:R-:W-:Y:S01]  /*226d0*/  @!P1 IMAD.MOV.U32 R3, RZ, RZ, R8 ;  /* 0x000000ffff039224 */ /* 0x000fe200078e0008 */
[----:B------:R-:W-:-:S04]  /*226e0*/  MOV R13, R0 ;  /* 0x00000000000d7202 */ /* 0x000fc80000000f00 */
[----:B------:R-:W-:Y:S01]  /*226f0*/  @!PT LDS RZ, [RZ] ;  /* 0x00000000fffff984 */ /* 0x000fe20000000800 */
[----:B------:R-:W-:Y:S01]  /*22700*/  @!PT LDS RZ, [RZ] ;  /* 0x00000000fffff984 */ /* 0x000fe20000000800 */
[----:B------:R-:W-:Y:S01]  /*22710*/  @!PT LDS RZ, [RZ] ;  /* 0x00000000fffff984 */ /* 0x000fe20000000800 */
[----:B------:R-:W-:Y:S04]  /*22720*/  @!P1 LDGSTS.E.BYPASS.LTC128B.128 [R35+0xec00], desc[UR56][R2.64], !P3 ;  /* 0x0ec0000002239fae */ /* 0x000fe8000d901d78 */
[----:B------:R-:W-:Y:S04]  /*22730*/  @!P1 LDGSTS.E.BYPASS.LTC128B.128 [R35+0x12c00], desc[UR56][R2.64+0x80], !P2 ;  /* 0x12c0008002239fae */ /* 0x000fe8000d101d78 */
[----:B------:R0:W-:Y:S01]  /*22740*/  @!P1 LDGSTS.E.BYPASS.LTC128B.128 [R35+0x16c00], desc[UR56][R2.64+0x100], !P0 ;  /* 0x16c0010002239fae */ /* 0x0001e2000c101d78 */
[----:B------:R-:W-:Y:S01]  /*22750*/  ISETP.GE.AND P1, PT, R7, R6, PT ;  /* 0x000000060700720c */ /* 0x000fe20003f26270 */
[----:B0-----:R-:W-:-:S12]  /*22760*/  IMAD.MOV.U32 R2, RZ, RZ, R14 ;  /* 0x000000ffff027224 */ /* 0x001fd800078e000e */
[----:B------:R-:W-:Y:S05]  /*22770*/  WARPSYNC.COLLECTIVE R15, `(.L_x_874) ;  /* 0x000000000f087348 */ /* 0x000fea0003c00000 */
[----:B------:R0:W1:Y:S02]  /*22780*/  SHFL.IDX P6, R14, R13, R12, R11 ;  /* 0x0000000c0d0e7389 */ /* 0x00006400000c000b */
[----:B01----:R-:W-:Y:S01]  /*22790*/  ENDCOLLECTIVE ;  /* 0x000000000000791b */ /* 0x003fe20003800000 */
.L_x_874:
[----:B------:R-:W-:Y:S01]  /*227a0*/  IMAD.MOV.U32 R13, RZ, RZ, R5 ;  /* 0x000000ffff0d7224 */ /* 0x000fe200078e0005 */
[----:B------:R-:W-:Y:S01]  /*227b0*/  MOV R12, 0x7 ;  /* 0x00000007000c7802 */ /* 0x000fe20000000f00 */
[----:B------:R-:W-:-:S07]  /*227c0*/  IMAD.MOV.U32 R3, RZ, RZ, R14 ;  /* 0x000000ffff037224 */ /* 0x000fce00078e000e */
[----:B------:R-:W-:Y:S05]  /*227d0*/  WARPSYNC.COLLECTIVE R15, `(.L_x_875) ;  /* 0x000000000f087348 */ /* 0x000fea0003c00000 */
[----:B------:R0:W1:Y:S02]  /*227e0*/  SHFL.IDX P6, R14, R13, R12, R11 ;  /* 0x0000000c0d0e7389 */ /* 0x00006400000c000b */
[----:B01----:R-:W-:Y:S01]  /*227f0*/  ENDCOLLECTIVE ;  /* 0x000000000000791b */ /* 0x003fe20003800000 */
.L_x_875:
[----:B------:R-:W-:-:S04]  /*22800*/  @!P1 LEA R7, P4, R9, R3, 0x1 ;  /* 0x0000000309079211 */ /* 0x000fc800078808ff */
[----:B------:R-:W-:Y:S01]  /*22810*/  @!P1 IADD3.X R8, RZ, R2, RZ, P4, !PT ;  /* 0x00000002ff089210 */ /* 0x000fe200027fe4ff */
[----:B------:R-:W-:-:S03]  /*22820*/  @!P1 IMAD.MOV.U32 R2, RZ, RZ, R7 ;  /* 0x000000ffff029224 */ /* 0x000fc600078e0007 */
[----:B------:R-:W-:Y:S02]  /*22830*/  @!P1 MOV R3, R8 ;  /* 0x0000000800039202 */ /* 0x000fe40000000f00 */
[----:B------:R-:W-:-:S03]  /*22840*/  MOV R13, R0 ;  /* 0x00000000000d7202 */ /* 0x000fc60000000f00 */
[----:B------:R-:W-:Y:S01]  /*22850*/  @!PT LDS RZ, [RZ] ;  /* 0x00000000fffff984 */ /* 0x000fe20000000800 */
[----:B------:R-:W-:Y:S01]  /*22860*/  @!PT LDS RZ, [RZ] ;  /* 0x00000000fffff984 */ /* 0x000fe20000000800 */
[----:B------:R-:W-:Y:S01]  /*22870*/  @!PT LDS RZ, [RZ] ;  /* 0x00000000fffff984 */ /* 0x000fe20000000800 */
[----:B------:R0:W-:Y:S04]  /*22880*/  @!P1 LDGSTS.E.BYPASS.LTC128B.128 [R35+0xf400], desc[UR56][R2.64], !P3 ;  /* 0x0f40000002239fae */ /* 0x0001e8000d901d78 */
[----:B------:R0:W-:Y:S01]  /*22890*/  @!P1 LDGSTS.E.BYPASS.LTC128B.128 [R35+0x13400], desc[UR56][R2.64+0x80], !P2 ;  /* 0x1340008002239fae */ /* 0x0001e2000d101d78 */
[----:B------:R-:W-:-:S03]  /*228a0*/  IMAD.MOV.U32 R5, RZ, RZ, R14 ;  /* 0x000000ffff057224 */ /* 0x000fc600078e000e */
[----:B------:R0:W-:Y:S04]  /*228b0*/  @!P1 LDGSTS.E.BYPASS.LTC128B.128 [R35+0x17400], desc[UR56][R2.64+0x100], !P0 ;  /* 0x1740010002239fae */ /* 0x0001e8000c101d78 */
[----:B0-----:R-:W-:Y:S05]  /*228c0*/  WARPSYNC.COLLECTIVE R15, `(.L_x_876) ;  /* 0x000000000f087348 */ /* 0x001fea0003c00000 */
[----:B------:R1:W2:Y:S02]  /*228d0*/  SHFL.IDX P6, R14, R13, R12, R11 ;  /* 0x0000000c0d0e7389 */ /* 0x0002a400000c000b */
[----:B012---:R-:W-:Y:S01]  /*228e0*/  ENDCOLLECTIVE ;  /* 0x000000000000791b */ /* 0x007fe20003800000 */
.L_x_876:
[----:B------:R-:W-:Y:S05]  /*228f0*/  BRA `(.L_x_877) ;  /* 0xffffffb0005c7947 */ /* 0x000fea000383ffff */
.L_x_744:
[----:B0-----:R0:W1:Y:S02]  /*22900*/  SYNCS.PHASECHK.TRANS64.TRYWAIT P0, [R22+URZ+0x2a820], R3 ;  /* 0x02a82003160075a7 */ /* 0x001064000800017f */
[----:B-1----:R-:W-:Y:S05]  /*22910*/  @!P0 NANOSLEEP.SYNCS 0x989680 ;  /* 0x009896800000895d */ /* 0x002fea0003900000 */
[----:B------:R-:W1:Y:S02]  /*22920*/  @!P0 SYNCS.PHASECHK.TRANS64 P0, [R22+URZ+0x2a820], R3 ;  /* 0x02a82003160085a7 */ /* 0x000e64000800007f */
[----:B-1----:R-:W-:Y:S05]  /*22930*/  @!P0 BRA `(.L_x_744) ;  /* 0xfffffffc00f08947 */ /* 0x002fea000383ffff */
[----:B------:R-:W-:Y:S05]  /*22940*/  BRA `(.L_x_878) ;  /* 0xffffffb000d47947 */ /* 0x000fea000383ffff */
.L_x_749:
[----:B0-----:R0:W1:Y:S02]  /*22950*/  SYNCS.PHASECHK.TRANS64.TRYWAIT P0, [R6+URZ+0x2a840], R3 ;  /* 0x02a84003060075a7 */ /* 0x001064000800017f */
[----:B-1----:R-:W-:Y:S05]  /*22960*/  @!P0 NANOSLEEP.SYNCS 0x989680 ;  /* 0x009896800000895d */ /* 0x002fea0003900000 */
[----:B------:R-:W1:Y:S02]  /*22970*/  @!P0 SYNCS.PHASECHK.TRANS64 P0, [R6+URZ+0x2a840], R3 ;  /* 0x02a84003060085a7 */ /* 0x000e64000800007f */
[----:B-1----:R-:W-:Y:S05]  /*22980*/  @!P0 BRA `(.L_x_749) ;  /* 0xfffffffc00f08947 */ /* 0x002fea000383ffff */
[----:B------:R-:W-:Y:S05]  /*22990*/  BRA `(.L_x_879) ;  /* 0xffffffb400987947 */ /* 0x000fea000383ffff */
.L_x_750:
[----:B------:R-:W-:Y:S01]  /*229a0*/  BSSY B1, `(.L_x_880) ;  /* 0x0000008000017945 */ /* 0x000fe20003800000 */
[----:B------:R-:W-:Y:S01]  /*229b0*/  IMAD.MOV.U32 R13, RZ, RZ, R5 ;  /* 0x000000ffff0d7224 */ /* 0x000fe200078e0005 */
[----:B------:R-:W-:Y:S01]  /*229c0*/  MOV R12, RZ ;  /* 0x000000ff000c7202 */ /* 0x000fe20000000f00 */
[----:B------:R-:W-:Y:S01]  /*229d0*/  IMAD.MOV.U32 R11, RZ, RZ, 0x181f ;  /* 0x0000181fff0b7424 */ /* 0x000fe200078e00ff */
[----:B------:R-:W-:-:S07]  /*229e0*/  MOV R15, 0xffffffff ;  /* 0xffffffff000f7802 */ /* 0x000fce0000000f00 */
[----:B------:R-:W-:Y:S05]  /*229f0*/  WARPSYNC.COLLECTIVE R15, `(.L_x_881) ;  /* 0x000000000f087348 */ /* 0x000fea0003c00000 */
[----:B------:R0:W1:Y:S02]  /*22a00*/  SHFL.IDX P6, R14, R13, R12, R11 ;  /* 0x0000000c0d0e7389 */ /* 0x00006400000c000b */
[----:B01----:R-:W-:Y:S01]  /*22a10*/  ENDCOLLECTIVE ;  /* 0x000000000000791b */ /* 0x003fe20003800000 */
.L_x_881:
[----:B------:R-:W-:Y:S05]  /*22a20*/  BSYNC B1 ;  /* 0x0000000000017941 */ /* 0x000fea0003800000 */
.L_x_880:
[----:B------:R-:W0:Y:S01]  /*22a30*/  S2R R34, SR_TID.X ;  /* 0x0000000000227919 */ /* 0x000e220000002100 */
[----:B------:R-:W-:Y:S01]  /*22a40*/  MOV R13, R9 ;  /* 0x00000009000d7202 */ /* 0x000fe20000000f00 */
[----:B------:R-:W-:Y:S01]  /*22a50*/  IMAD.MOV.U32 R12, RZ, RZ, RZ ;  /* 0x000000ffff0c7224 */ /* 0x000fe200078e00ff */
[----:B------:R-:W-:Y:S01]  /*22a60*/  MOV R11, 0x181f ;  /* 0x0000181f000b7802 */ /* 0x000fe20000000f00 */
[----:B------:R-:W-:Y:S01]  /*22a70*/  IMAD.MOV.U32 R3, RZ, RZ, R14 ;  /* 0x000000ffff037224 */ /* 0x000fe200078e000e */
[----:B------:R-:W-:Y:S02]  /*22a80*/  MOV R15, 0xffffffff ;  /* 0xffffffff000f7802 */ /* 0x000fe40000000f00 */
[----:B------:R-:W-:-:S07]  /*22a90*/  LEA R4, R4, R22, 0x1 ;  /* 0x0000001604047211 */ /* 0x000fce00078e08ff */
[----:B0-----:R-:W-:Y:S05]  /*22aa0*/  WARPSYNC.COLLECTIVE R15, `(.L_x_882) ;  /* 0x000000000f087348 */ /* 0x001fea0003c00000 */
[----:B------:R1:W2:Y:S02]  /*22ab0*/  SHFL.IDX P6, R14, R13, R12, R11 ;  /* 0x0000000c0d0e7389 */ /* 0x0002a400000c000b */
[----:B012---:R-:W-:Y:S01]  /*22ac0*/  ENDCOLLECTIVE ;  /* 0x000000000000791b */ /* 0x007fe20003800000 */
.L_x_882:
[----:B------:R-:W-:Y:S01]  /*22ad0*/  IMAD.MOV.U32 R13, RZ, RZ, R5 ;  /* 0x000000ffff0d7224 */ /* 0x000fe200078e0005 */
[----:B------:R-:W-:Y:S01]  /*22ae0*/  MOV R12, 0x1 ;  /* 0x00000001000c7802 */ /* 0x000fe20000000f00 */
[----:B------:R-:W-:Y:S02]  /*22af0*/  IMAD.SHL.U32 R34, R34, 0x8, RZ ;  /* 0x0000000822227824 */ /* 0x000fe400078e00ff */
[----:B------:R-:W-:-:S07]  /*22b00*/  IMAD.MOV.U32 R2, RZ, RZ, R14 ;  /* 0x000000ffff027224 */ /* 0x000fce00078e000e */
[----:B------:R-:W-:Y:S05]  /*22b10*/  WARPSYNC.COLLECTIVE R15, `(.L_x_883) ;  /* 0x000000000f087348 */ /* 0x000fea0003c00000 */
[----:B------:R0:W1:Y:S02]  /*22b20*/  SHFL.IDX P6, R14, R13, R12, R11 ;  /* 0x0000000c0d0e7389 */ /* 0x00006400000c000b */
[----:B01----:R-:W-:Y:S01]  /*22b30*/  ENDCOLLECTIVE ;  /* 0x000000000000791b */ /* 0x003fe20003800000 */
.L_x_883:
[----:B------:R-:W-:-:S04]  /*22b40*/  LOP3.LUT R34, R34, 0x38, RZ, 0xc0, !PT ;  /* 0x0000003822227812 */ /* 0x000fc800078ec0ff */
[----:B------:R-:W-:-:S04]  /*22b50*/  SHF.L.U32 R0, R34, 0x1, RZ ;  /* 0x0000000122007819 */ /* 0x000fc800000006ff */
[----:B------:R-:W-:-:S05]  /*22b60*/  IADD3 R2, P0, R2, R0, RZ ;  /* 0x0000000002027210 */ /* 0x000fca0007f1e0ff */
[----:B------:R-:W-:Y:S01]  /*22b70*/  IMAD.X R3, RZ, RZ, R3, P0 ;  /* 0x000000ffff037224 */ /* 0x000fe200000e0603 */
[----:B------:R-:W-:-:S04]  /*22b80*/  MOV R13, R9 ;  /* 0x00000009000d7202 */ /* 0x000fc80000000f00 */
        /* <DEDUP_REMOVED lines=10> */
.L_x_884:
[----:B------:R-:W-:Y:S01]  /*22c30*/  IMAD.MOV.U32 R13, RZ, RZ, R5 ;  /* 0x000000ffff0d7224 */ /* 0x000fe200078e0005 */
[----:B------:R-:W-:Y:S01]  /*22c40*/  MOV R12, 0x2 ;  /* 0x00000002000c7802 */ /* 0x000fe20000000f00 */
[----:B------:R-:W-:-:S07]  /*22c50*/  IMAD.MOV.U32 R2, RZ, RZ, R14 ;  /* 0x000000ffff027224 */ /* 0x000fce00078e000e */
[----:B------:R-:W-:Y:S05]  /*22c60*/  WARPSYNC.COLLECTIVE R15, `(.L_x_885) ;  /* 0x000000000f087348 */ /* 0x000fea0003c00000 */
[----:B------:R0:W1:Y:S02]  /*22c70*/  SHFL.IDX P6, R14, R13, R12, R11 ;  /* 0x0000000c0d0e7389 */ /* 0x00006400000c000b */
[----:B01----:R-:W-:Y:S01]  /*22c80*/  ENDCOLLECTIVE ;  /* 0x000000000000791b */ /* 0x003fe20003800000 */
.L_x_885:
[----:B------:R-:W-:-:S04]  /*22c90*/  IADD3 R2, P0, R2, R0, RZ ;  /* 0x0000000002027210 */ /* 0x000fc80007f1e0ff */
[----:B------:R-:W-:-:S05]  /*22ca0*/  IADD3.X R3, RZ, R3, RZ, P0, !PT ;  /* 0x00000003ff037210 */ /* 0x000fca00007fe4ff */
[----:B------:R-:W-:Y:S01]  /*22cb0*/  @!PT LDS RZ, [RZ] ;  /* 0x00000000fffff984 */ /* 0x000fe20000000800 */
[----:B------:R-:W-:Y:S01]  /*22cc0*/  @!PT LDS RZ, [RZ] ;  /* 0x00000000fffff984 */ /* 0x000fe20000000800 */
[----:B------:R-:W-:Y:S01]  /*22cd0*/  @!PT LDS RZ, [RZ] ;  /* 0x00000000fffff984 */ /* 0x000fe20000000800 */
[----:B------:R0:W-:Y:S01]  /*22ce0*/  LDGSTS.E.BYPASS.LTC128B.128 [R4+0x18c00], desc[UR56][R2.64], !P3 ;  /* 0x18c0000002047fae */ /* 0x0001e2000d901d78 */
[----:B------:R-:W-:-:S03]  /*22cf0*/  MOV R13, R9 ;  /* 0x00000009000d7202 */ /* 0x000fc60000000f00 */
[----:B------:R0:W-:Y:S04]  /*22d00*/  LDGSTS.E.BYPASS.LTC128B.128 [R4+0x1bc00], desc[UR56][R2.64+0x80], !P2 ;  /* 0x1bc0008002047fae */ /* 0x0001e8000d101d78 */
[----:B------:R0:W-:Y:S01]  /*22d10*/  LDGSTS.E.BYPASS.LTC128B.128 [R4+0x1ec00], desc[UR56][R2.64+0x100], !P1 ;  /* 0x1ec0010002047fae */ /* 0x0001e2000c901d78 */
[----:B------:R-:W-:-:S07]  /*22d20*/  IMAD.MOV.U32 R34, RZ, RZ, R14 ;  /* 0x000000ffff227224 */ /* 0x000fce00078e000e */
[----:B0-----:R-:W-:Y:S05]  /*22d30*/  WARPSYNC.COLLECTIVE R15, `(.L_x_886) ;  /* 0x000000000f087348 */ /* 0x001fea0003c00000 */
[----:B------:R1:W2:Y:S02]  /*22d40*/  SHFL.IDX P6, R14, R13, R12, R11 ;  /* 0x0000000c0d0e7389 */ /* 0x0002a400000c000b */
[----:B012---:R-:W-:Y:S01]  /*22d50*/  ENDCOLLECTIVE ;  /* 0x000000000000791b */ /* 0x007fe20003800000 */
.L_x_886:
[----:B------:R-:W-:Y:S01]  /*22d60*/  IMAD.MOV.U32 R13, RZ, RZ, R5 ;  /* 0x000000ffff0d7224 */ /* 0x000fe200078e0005 */
[----:B------:R-:W-:Y:S01]  /*22d70*/  MOV R12, 0x3 ;  /* 0x00000003000c7802 */ /* 0x000fe20000000f00 */
[----:B------:R-:W-:-:S07]  /*22d80*/  IMAD.MOV.U32 R2, RZ, RZ, R14 ;  /* 0x000000ffff027224 */ /* 0x000fce00078e000e */
[----:B------:R-:W-:Y:S05]  /*22d90*/  WARPSYNC.COLLECTIVE R15, `(.L_x_887) ;  /* 0x000000000f087348 */ /* 0x000fea0003c00000 */
[----:B------:R0:W1:Y:S02]  /*22da0*/  SHFL.IDX P6, R14, R13, R12, R11 ;  /* 0x0000000c0d0e7389 */ /* 0x00006400000c000b */
[----:B01----:R-:W-:Y:S01]  /*22db0*/  ENDCOLLECTIVE ;  /* 0x000000000000791b */ /* 0x003fe20003800000 */
.L_x_887:
        /* <DEDUP_REMOVED lines=13> */
.L_x_888:
[----:B------:R-:W-:Y:S01]  /*22e90*/  IMAD.MOV.U32 R13, RZ, RZ, R5 ;  /* 0x000000ffff0d7224 */ /* 0x000fe200078e0005 */
[----:B------:R-:W-:Y:S01]  /*22ea0*/  MOV R12, 0x4 ;  /* 0x00000004000c7802 */ /* 0x000fe20000000f00 */
[----:B------:R-:W-:-:S07]  /*22eb0*/  IMAD.MOV.U32 R2, RZ, RZ, R14 ;  /* 0x000000ffff027224 */ /* 0x000fce00078e000e */
[----:B------:R-:W-:Y:S05]  /*22ec0*/  WARPSYNC.COLLECTIVE R15, `(.L_x_889) ;  /* 0x000000000f087348 */ /* 0x000fea0003c00000 */
[----:B------:R0:W1:Y:S02]  /*22ed0*/  SHFL.IDX P6, R14, R13, R12, R11 ;  /* 0x0000000c0d0e7389 */ /* 0x00006400000c000b */
[----:B01----:R-:W-:Y:S01]  /*22ee0*/  ENDCOLLECTIVE ;  /* 0x000000000000791b */ /* 0x003fe20003800000 */
.L_x_889:
        /* <DEDUP_REMOVED lines=13> */
.L_x_890:
[----:B------:R-:W-:Y:S01]  /*22fc0*/  IMAD.MOV.U32 R13, RZ, RZ, R5 ;  /* 0x000000ffff0d7224 */ /* 0x000fe200078e0005 */
[----:B------:R-:W-:Y:S01]  /*22fd0*/  MOV R12, 0x5 ;  /* 0x00000005000c7802 */ /* 0x000fe20000000f00 */
[----:B------:R-:W-:-:S07]  /*22fe0*/  IMAD.MOV.U32 R2, RZ, RZ, R14 ;  /* 0x000000ffff027224 */ /* 0x000fce00078e000e */
[----:B------:R-:W-:Y:S05]  /*22ff0*/  WARPSYNC.COLLECTIVE R15, `(.L_x_891) ;  /* 0x000000000f087348 */ /* 0x000fea0003c00000 */
[----:B------:R0:W1:Y:S02]  /*23000*/  SHFL.IDX P6, R14, R13, R12, R11 ;  /* 0x0000000c0d0e7389 */ /* 0x00006400000c000b */
[----:B01----:R-:W-:Y:S01]  /*23010*/  ENDCOLLECTIVE ;  /* 0x000000000000791b */ /* 0x003fe20003800000 */
.L_x_891:
        /* <DEDUP_REMOVED lines=13> */
.L_x_892:
[----:B------:R-:W-:Y:S01]  /*230f0*/  IMAD.MOV.U32 R2, RZ, RZ, R14 ;  /* 0x000000ffff027224 */ /* 0x000fe200078e000e */
[----:B------:R-:W-:Y:S06]  /*23100*/  BRA `(.L_x_893) ;  /* 0xffffffb000cc7947 */ /* 0x000fec000383ffff */
.L_x_755:
[----:B0-----:R0:W2:Y:S02]  /*23110*/  SYNCS.PHASECHK.TRANS64.TRYWAIT P0, [R5+URZ+0x2a860], R2 ;  /* 0x02a86002050075a7 */ /* 0x0010a4000800017f */
[----:B--2---:R-:W-:Y:S05]  /*23120*/  @!P0 NANOSLEEP.SYNCS 0x989680 ;  /* 0x009896800000895d */ /* 0x004fea0003900000 */
[----:B------:R-:W2:Y:S02]  /*23130*/  @!P0 SYNCS.PHASECHK.TRANS64 P0, [R5+URZ+0x2a860], R2 ;  /* 0x02a86002050085a7 */ /* 0x000ea4000800007f */
[----:B--2---:R-:W-:Y:S05]  /*23140*/  @!P0 BRA `(.L_x_755) ;  /* 0xfffffffc00f08947 */ /* 0x004fea000383ffff */
[----:B------:R-:W-:Y:S05]  /*23150*/  BRA `(.L_x_894) ;  /* 0xffffffb4002c7947 */ /* 0x000fea000383ffff */
.L_x_756:
[----:B------:R-:W-:Y:S01]  /*23160*/  BSSY B1, `(.L_x_895) ;  /* 0x0000008000017945 */ /* 0x000fe20003800000 */
[----:B------:R-:W-:Y:S01]  /*23170*/  MOV R13, R24 ;  /* 0x00000018000d7202 */ /* 0x000fe20000000f00 */
[----:B------:R-:W-:Y:S01]  /*23180*/  IMAD.MOV.U32 R12, RZ, RZ, RZ ;  /* 0x000000ffff0c7224 */ /* 0x000fe200078e00ff */
[----:B------:R-:W-:Y:S01]  /*23190*/  MOV R11, 0x181f ;  /* 0x0000181f000b7802 */ /* 0x000fe20000000f00 */
[----:B------:R-:W-:-:S07]  /*231a0*/  IMAD.MOV.U32 R15, RZ, RZ, -0x1 ;  /* 0xffffffffff0f7424 */ /* 0x000fce00078e00ff */
[----:B0-----:R-:W-:Y:S05]  /*231b0*/  WARPSYNC.COLLECTIVE R15, `(.L_x_896) ;  /* 0x000000000f087348 */ /* 0x001fea0003c00000 */
[----:B------:R1:W2:Y:S02]  /*231c0*/  SHFL.IDX P6, R14, R13, R12, R11 ;  /* 0x0000000c0d0e7389 */ /* 0x0002a400000c000b */
[----:B012---:R-:W-:Y:S01]  /*231d0*/  ENDCOLLECTIVE ;  /* 0x000000000000791b */ /* 0x007fe20003800000 */
.L_x_896:
[----:B------:R-:W-:Y:S05]  /*231e0*/  BSYNC B1 ;  /* 0x0000000000017941 */ /* 0x000fea0003800000 */
.L_x_895:
[----:B------:R-:W-:Y:S01]  /*231f0*/  IMAD.MOV.U32 R13, RZ, RZ, R23 ;  /* 0x000000ffff0d7224 */ /* 0x000fe200078e0017 */
[----:B------:R-:W-:Y:S01]  /*23200*/  MOV R12, RZ ;  /* 0x000000ff000c7202 */ /* 0x000fe20000000f00 */
[----:B------:R-:W-:Y:S01]  /*23210*/  IMAD.MOV.U32 R11, RZ, RZ, 0x181f ;  /* 0x0000181fff0b7424 */ /* 0x000fe200078e00ff */
[----:B------:R-:W-:Y:S01]  /*23220*/  MOV R15, 0xffffffff ;  /* 0xffffffff000f7802 */ /* 0x000fe20000000f00 */
[----:B------:R-:W-:Y:S01]  /*23230*/  IMAD R4, R4, 0x2, R22 ;  /* 0x0000000204047824 */ /* 0x000fe200078e0216 */
[----:B------:R-:W-:-:S07]  /*23240*/  MOV R3, R14 ;  /* 0x0000000e00037202 */ /* 0x000fce0000000f00 */
[----:B------:R-:W-:Y:S05]  /*23250*/  WARPSYNC.COLLECTIVE R15, `(.L_x_897) ;  /* 0x000000000f087348 */ /* 0x000fea0003c00000 */
[----:B------:R0:W1:Y:S02]  /*23260*/  SHFL.IDX P6, R14, R13, R12, R11 ;  /* 0x0000000c0d0e7389 */ /* 0x00006400000c000b */
[----:B01----:R-:W-:Y:S01]  /*23270*/  ENDCOLLECTIVE ;  /* 0x000000000000791b */ /* 0x003fe20003800000 */
.L_x_897:
[----:B------:R-:W-:Y:S01]  /*23280*/  MOV R13, R24 ;  /* 0x00000018000d7202 */ /* 0x000fe20000000f00 */
[----:B------:R-:W-:Y:S02]  /*23290*/  IMAD.MOV.U32 R12, RZ, RZ, 0x1 ;  /* 0x00000001ff0c7424 */ /* 0x000fe400078e00ff */
[----:B------:R-:W-:-:S07]  /*232a0*/  IMAD.MOV.U32 R2, RZ, RZ, R14 ;  /* 0x000000ffff027224 */ /* 0x000fce00078e000e */
[----:B------:R-:W-:Y:S05]  /*232b0*/  WARPSYNC.COLLECTIVE R15, `(.L_x_898) ;  /* 0x000000000f087348 */ /* 0x000fea0003c00000 */
[----:B------:R0:W1:Y:S02]  /*232c0*/  SHFL.IDX P6, R14, R13, R12, R11 ;  /* 0x0000000c0d0e7389 */ /* 0x00006400000c000b */
[----:B01----:R-:W-:Y:S01]  /*232d0*/  ENDCOLLECTIVE ;  /* 0x000000000000791b */ /* 0x003fe20003800000 */
.L_x_898:
[----:B------:R-:W-:-:S04]  /*232e0*/  IADD3 R2, P1, R2, R0, RZ ;  /* 0x0000000002027210 */ /* 0x000fc80007f3e0ff */
[----:B------:R-:W-:Y:S02]  /*232f0*/  IADD3.X R3, RZ, R3, RZ, P1, !PT ;  /* 0x00000003ff037210 */ /* 0x000fe40000ffe4ff */
        /* <DEDUP_REMOVED lines=9> */
[----:B0-----:R-:W-:-:S07]  /*23390*/  MOV R3, R14 ;  /* 0x0000000e00037202 */ /* 0x001fce0000000f00 */
[----:B------:R-:W-:Y:S05]  /*233a0*/  WARPSYNC.COLLECTIVE R15, `(.L_x_899) ;  /* 0x000000000f087348 */ /* 0x000fea0003c00000 */
[----:B------:R0:W1:Y:S02]  /*233b0*/  SHFL.IDX P6, R14, R13, R12, R11 ;  /* 0x0000000c0d0e7389 */ /* 0x00006400000c000b */
[----:B01----:R-:W-:Y:S01]  /*233c0*/  ENDCOLLECTIVE ;  /* 0x000000000000791b */ /* 0x003fe20003800000 */
.L_x_899:
[----:B------:R-:W-:Y:S01]  /*233d0*/  MOV R13, R24 ;  /* 0x00000018000d7202 */ /* 0x000fe20000000f00 */
[----:B------:R-:W-:Y:S01]  /*233e0*/  IMAD.MOV.U32 R12, RZ, RZ, 0x2 ;  /* 0x00000002ff0c7424 */ /* 0x000fe200078e00ff */
[----:B------:R-:W-:-:S07]  /*233f0*/  MOV R2, R14 ;  /* 0x0000000e00027202 */ /* 0x000fce0000000f00 */
[----:B------:R-:W-:Y:S05]  /*23400*/  WARPSYNC.COLLECTIVE R15, `(.L_x_900) ;  /* 0x000000000f087348 */ /* 0x000fea0003c00000 */
[----:B------:R0:W1:Y:S02]  /*23410*/  SHFL.IDX P6, R14, R13, R12, R11 ;  /* 0x0000000c0d0e7389 */ /* 0x00006400000c000b */
[----:B01----:R-:W-:Y:S01]  /*23420*/  ENDCOLLECTIVE ;  /* 0x000000000000791b */ /* 0x003fe20003800000 */
.L_x_900:
        /* <DEDUP_REMOVED lines=14> */
.L_x_901:
[----:B------:R-:W-:Y:S01]  /*23510*/  MOV R13, R24 ;  /* 0x00000018000d7202 */ /* 0x000fe20000000f00 */
[----:B------:R-:W-:Y:S01]  /*23520*/  IMAD.MOV.U32 R12, RZ, RZ, 0x3 ;  /* 0x00000003ff0c7424 */ /* 0x000fe200078e00ff */
[----:B------:R-:W-:-:S07]  /*23530*/  MOV R2, R14 ;  /* 0x0000000e00027202 */ /* 0x000fce0000000f00 */
[----:B------:R-:W-:Y:S05]  /*23540*/  WARPSYNC.COLLECTIVE R15, `(.L_x_902) ;  /* 0x000000000f087348 */ /* 0x000fea0003c00000 */
[----:B------:R0:W1:Y:S02]  /*23550*/  SHFL.IDX P6, R14, R13, R12, R11 ;  /* 0x0000000c0d0e7389 */ /* 0x00006400000c000b */
[----:B01----:R-:W-:Y:S01]  /*23560*/  ENDCOLLECTIVE ;  /* 0x000000000000791b */ /* 0x003fe20003800000 */
.L_x_902:
        /* <DEDUP_REMOVED lines=14> */
.L_x_903:
[----:B------:R-:W-:Y:S01]  /*23650*/  MOV R13, R24 ;  /* 0x00000018000d7202 */ /* 0x000fe20000000f00 */
[----:B------:R-:W-:Y:S01]  /*23660*/  IMAD.MOV.U32 R12, RZ, RZ, 0x4 ;  /* 0x00000004ff0c7424 */ /* 0x000fe200078e00ff */
[----:B------:R-:W-:-:S07]  /*23670*/  MOV R2, R14 ;  /* 0x0000000e00027202 */ /* 0x000fce0000000f00 */
[----:B------:R-:W-:Y:S05]  /*23680*/  WARPSYNC.COLLECTIVE R15, `(.L_x_904) ;  /* 0x000000000f087348 */ /* 0x000fea0003c00000 */
[----:B------:R0:W1:Y:S02]  /*23690*/  SHFL.IDX P6, R14, R13, R12, R11 ;  /* 0x0000000c0d0e7389 */ /* 0x00006400000c000b */
[----:B01----:R-:W-:Y:S01]  /*236a0*/  ENDCOLLECTIVE ;  /* 0x000000000000791b */ /* 0x003fe20003800000 */
.L_x_904:
        /* <DEDUP_REMOVED lines=14> */
.L_x_905:
[----:B------:R-:W-:Y:S01]  /*23790*/  MOV R13, R24 ;  /* 0x00000018000d7202 */ /* 0x000fe20000000f00 */
[----:B------:R-:W-:Y:S01]  /*237a0*/  IMAD.MOV.U32 R12, RZ, RZ, 0x5 ;  /* 0x00000005ff0c7424 */ /* 0x000fe200078e00ff */
[----:B------:R-:W-:-:S07]  /*237b0*/  MOV R2, R14 ;  /* 0x0000000e00027202 */ /* 0x000fce0000000f00 */
[----:B------:R-:W-:Y:S05]  /*237c0*/  WARPSYNC.COLLECTIVE R15, `(.L_x_906) ;  /* 0x000000000f087348 */ /* 0x000fea0003c00000 */
[----:B------:R0:W1:Y:S02]  /*237d0*/  SHFL.IDX P6, R14, R13, R12, R11 ;  /* 0x0000000c0d0e7389 */ /* 0x00006400000c000b */
[----:B01----:R-:W-:Y:S01]  /*237e0*/  ENDCOLLECTIVE ;  /* 0x000000000000791b */ /* 0x003fe20003800000 */
.L_x_906:
[----:B------:R-:W-:-:S05]  /*237f0*/  IADD3 R2, P2, R2, R0, RZ ;  /* 0x0000000002027210 */ /* 0x000fca0007f5e0ff */
[----:B------:R-:W-:Y:S01]  /*23800*/  IMAD.X R3, RZ, RZ, R3, P2 ;  /* 0x000000ffff037224 */ /* 0x000fe200010e0603 */
        /* <DEDUP_REMOVED lines=11> */
.L_x_907:
[----:B------:R-:W-:Y:S01]  /*238c0*/  @!PT LDS RZ, [RZ] ;  /* 0x00000000fffff984 */ /* 0x000fe20000000800 */
[----:B------:R-:W-:Y:S01]  /*238d0*/  @!PT LDS RZ, [RZ] ;  /* 0x00000000fffff984 */ /* 0x000fe20000000800 */
[----:B------:R-:W-:Y:S01]  /*238e0*/  @!PT LDS RZ, [RZ] ;  /* 0x00000000fffff984 */ /* 0x000fe20000000800 */
[----:B------:R0:W-:Y:S02]  /*238f0*/  LDGSTS.E.BYPASS.LTC128B.128 [R4+0x5400], desc[UR56][R2.64+0x80], !P2 ;  /* 0x0540008002047fae */ /* 0x0001e4000d101d78 */
[----:B0-----:R-:W-:Y:S01]  /*23900*/  MOV R2, R14 ;  /* 0x0000000e00027202 */ /* 0x001fe20000000f00 */
[----:B------:R-:W-:Y:S06]  /*23910*/  BRA `(.L_x_908) ;  /* 0xffffffb000187947 */ /* 0x000fec000383ffff */
.L_x_764:
[----:B0-----:R0:W1:Y:S02]  /*23920*/  SYNCS.PHASECHK.TRANS64.TRYWAIT P0, [R0+URZ+0x2a860], R3 ;  /* 0x02a86003000075a7 */ /* 0x001064000800017f */
[----:B-1----:R-:W-:Y:S05]  /*23930*/  @!P0 NANOSLEEP.SYNCS 0x989680 ;  /* 0x009896800000895d */ /* 0x002fea0003900000 */
[----:B------:R-:W1:Y:S02]  /*23940*/  @!P0 SYNCS.PHASECHK.TRANS64 P0, [R0+URZ+0x2a860], R3 ;  /* 0x02a86003000085a7 */ /* 0x000e64000800007f */
[----:B-1----:R-:W-:Y:S05]  /*23950*/  @!P0 BRA `(.L_x_764) ;  /* 0xfffffffc00f08947 */ /* 0x002fea000383ffff */
[----:B------:R-:W-:Y:S05]  /*23960*/  BRA `(.L_x_909) ;  /* 0xffffffb400307947 */ /* 0x000fea000383ffff */
.L_x_765:
[----:B------:R-:W-:Y:S01]  /*23970*/  BSSY B0, `(.L_x_910) ;  /* 0x0000008000007945 */ /* 0x000fe20003800000 */
[----:B------:R-:W-:Y:S01]  /*23980*/  IMAD.MOV.U32 R13, RZ, RZ, R24 ;  /* 0x000000ffff0d7224 */ /* 0x000fe200078e0018 */
[----:B------:R-:W-:Y:S01]  /*23990*/  MOV R12, RZ ;  /* 0x000000ff000c7202 */ /* 0x000fe20000000f00 */
[----:B------:R-:W-:Y:S01]  /*239a0*/  IMAD.MOV.U32 R11, RZ, RZ, 0x181f ;  /* 0x0000181fff0b7424 */ /* 0x000fe200078e00ff */
[----:B------:R-:W-:-:S07]  /*239b0*/  MOV R15, 0xffffffff ;  /* 0xffffffff000f7802 */ /* 0x000fce0000000f00 */
[----:B0-----:R-:W-:Y:S05]  /*239c0*/  WARPSYNC.COLLECTIVE R15, `(.L_x_911) ;  /* 0x000000000f087348 */ /* 0x001fea0003c00000 */
[----:B------:R1:W2:Y:S02]  /*239d0*/  SHFL.IDX P6, R14, R13, R12, R11 ;  /* 0x0000000c0d0e7389 */ /* 0x0002a400000c000b */
[----:B012---:R-:W-:Y:S01]  /*239e0*/  ENDCOLLECTIVE ;  /* 0x000000000000791b */ /* 0x007fe20003800000 */
.L_x_911:
[----:B------:R-:W-:Y:S05]  /*239f0*/  BSYNC B0 ;  /* 0x0000000000007941 */ /* 0x000fea0003800000 */
.L_x_910:
[----:B------:R-:W0:Y:S01]  /*23a00*/  S2R R5, SR_TID.X ;  /* 0x0000000000057919 */ /* 0x000e220000002100 */
[----:B------:R-:W-:Y:S01]  /*23a10*/  MOV R13, R23 ;  /* 0x00000017000d7202 */ /* 0x000fe20000000f00 */
[----:B------:R-:W-:Y:S01]  /*23a20*/  IMAD.MOV.U32 R12, RZ, RZ, RZ ;  /* 0x000000ffff0c7224 */ /* 0x000fe200078e00ff */
[----:B------:R-:W-:Y:S01]  /*23a30*/  MOV R11, 0x181f ;  /* 0x0000181f000b7802 */ /* 0x000fe20000000f00 */
[----:B------:R-:W-:Y:S01]  /*23a40*/  IMAD.MOV.U32 R15, RZ, RZ, -0x1 ;  /* 0xffffffffff0f7424 */ /* 0x000fe200078e00ff */
[C---:B------:R-:W-:Y:S01]  /*23a50*/  LOP3.LUT R2, R29.reuse, 0x1, RZ, 0xc0, !PT ;  /* 0x000000011d027812 */ /* 0x040fe200078ec0ff */
[----:B------:R-:W-:Y:S01]  /*23a60*/  IMAD.MOV.U32 R3, RZ, RZ, R14 ;  /* 0x000000ffff037224 */ /* 0x000fe200078e000e */
[----:B------:R-:W-:Y:S01]  /*23a70*/  LOP3.LUT P0, RZ, R29, 0x2, RZ, 0xc0, !PT ;  /* 0x000000021dff7812 */ /* 0x000fe2000780c0ff */
[----:B------:R-:W-:-:S12]  /*23a80*/  IMAD R4, R4, 0x2, R22 ;  /* 0x0000000204047824 */ /* 0x000fd800078e0216 */
[----:B0-----:R-:W-:Y:S05]  /*23a90*/  WARPSYNC.COLLECTIVE R15, `(.L_x_912) ;  /* 0x000000000f087348 */ /* 0x001fea0003c00000 */
[----:B------:R1:W2:Y:S02]  /*23aa0*/  SHFL.IDX P6, R14, R13, R12, R11 ;  /* 0x0000000c0d0e7389 */ /* 0x0002a400000c000b */
[----:B012---:R-:W-:Y:S01]  /*23ab0*/  ENDCOLLECTIVE ;  /* 0x000000000000791b */ /* 0x007fe20003800000 */
.L_x_912:
[----:B------:R-:W-:Y:S02]  /*23ac0*/  ISETP.NE.U32.AND P1, PT, R2, 0x1, PT ;  /* 0x000000010200780c */ /* 0x000fe40003f25070 */
[C---:B------:R-:W-:Y:S02]  /*23ad0*/  ISETP.LT.OR P4, PT, R6.reuse, 0x1, !P0 ;  /* 0x000000010600780c */ /* 0x040fe40004781670 */
[----:B------:R-:W-:Y:S02]  /*23ae0*/  ISETP.LT.OR P3, PT, R6, 0x1, P1 ;  /* 0x000000010600780c */ /* 0x000fe40000f61670 */
[----:B------:R-:W-:Y:S01]  /*23af0*/  MOV R13, R24 ;  /* 0x00000018000d7202 */ /* 0x000fe20000000f00 */
[----:B------:R-:W-:Y:S01]  /*23b00*/  IMAD.MOV.U32 R12, RZ, RZ, 0x1 ;  /* 0x00000001ff0c7424 */ /* 0x000fe200078e00ff */
[----:B------:R-:W-:-:S04]  /*23b10*/  SHF.L.U32 R5, R5, 0x3, RZ ;  /* 0x0000000305057819 */ /* 0x000fc800000006ff */
[----:B------:R-:W-:-:S05]  /*23b20*/  LOP3.LUT R5, R5, 0x38, RZ, 0xc0, !PT ;  /* 0x0000003805057812 */ /* 0x000fca00078ec0ff */
[----:B------:R-:W-:-:S05]  /*23b30*/  IMAD.SHL.U32 R5, R5, 0x2, RZ ;  /* 0x0000000205057824 */ /* 0x000fca00078e00ff */
[----:B------:R-:W-:-:S13]  /*23b40*/  IADD3 R2, P2, R14, R5, RZ ;  /* 0x000000050e027210 */ /* 0x000fda0007f5e0ff */
[----:B------:R-:W-:Y:S05]  /*23b50*/  WARPSYNC.COLLECTIVE R15, `(.L_x_913) ;  /* 0x000000000f087348 */ /* 0x000fea0003c00000 */
[----:B------:R0:W1:Y:S02]  /*23b60*/  SHFL.IDX P6, R14, R13, R12, R11 ;  /* 0x0000000c0d0e7389 */ /* 0x00006400000c000b */
[----:B01----:R-:W-:Y:S01]  /*23b70*/  ENDCOLLECTIVE ;  /* 0x000000000000791b */ /* 0x003fe20003800000 */
.L_x_913:
[----:B------:R-:W-:-:S05]  /*23b80*/  IADD3.X R3, RZ, R3, RZ, P2, !PT ;  /* 0x00000003ff037210 */ /* 0x000fca00017fe4ff */
        /* <DEDUP_REMOVED lines=12> */
.L_x_914:
[----:B------:R-:W-:Y:S01]  /*23c50*/  IMAD.MOV.U32 R13, RZ, RZ, R24 ;  /* 0x000000ffff0d7224 */ /* 0x000fe200078e0018 */
[----:B------:R-:W-:Y:S02]  /*23c60*/  MOV R12, 0x2 ;  /* 0x00000002000c7802 */ /* 0x000fe40000000f00 */
[----:B------:R-:W-:-:S13]  /*23c70*/  IADD3 R2, P2, R14, R5, RZ ;  /* 0x000000050e027210 */ /* 0x000fda0007f5e0ff */
[----:B------:R-:W-:Y:S05]  /*23c80*/  WARPSYNC.COLLECTIVE R15, `(.L_x_915) ;  /* 0x000000000f087348 */ /* 0x000fea0003c00000 */
[----:B------:R0:W1:Y:S02]  /*23c90*/  SHFL.IDX P6, R14, R13, R12, R11 ;  /* 0x0000000c0d0e7389 */ /* 0x00006400000c000b */
[----:B01----:R-:W-:Y:S01]  /*23ca0*/  ENDCOLLECTIVE ;  /* 0x000000000000791b */ /* 0x003fe20003800000 */
.L_x_915:
[----:B------:R-:W-:-:S05]  /*23cb0*/  IADD3.X R3, RZ, R8, RZ, P2, !PT ;  /* 0x00000008ff037210 */ /* 0x000fca00017fe4ff */
[----:B------:R-:W-:Y:S01]  /*23cc0*/  @!PT LDS RZ, [RZ] ;  /* 0x00000000fffff984 */ /* 0x000fe20000000800 */
[----:B------:R-:W-:Y:S01]  /*23cd0*/  @!PT LDS RZ, [RZ] ;  /* 0x00000000fffff984 */ /* 0x000fe20000000800 */
[----:B------:R-:W-:Y:S01]  /*23ce0*/  @!PT LDS RZ, [RZ] ;  /* 0x00000000fffff984 */ /* 0x000fe20000000800 */
[----:B------:R0:W-:Y:S01]  /*23cf0*/  LDGSTS.E.BYPASS.LTC128B.128 [R4+0xc00], desc[UR56][R2.64], !P3 ;  /* 0x00c0000002047fae */ /* 0x0001e2000d901d78 */
[----:B------:R-:W-:-:S03]  /*23d00*/  ISETP.LT.OR P3, PT, R6, 0x21, P1 ;  /* 0x000000210600780c */ /* 0x000fc60000f61670 */
[----:B------:R0:W-:Y:S01]  /*23d10*/  LDGSTS.E.BYPASS.LTC128B.128 [R4+0x3c00], desc[UR56][R2.64+0x80], !P4 ;  /* 0x03c0008002047fae */ /* 0x0001e2000e101d78 */
[----:B------:R-:W-:Y:S02]  /*23d20*/  ISETP.LT.OR P4, PT, R6, 0x21, !P0 ;  /* 0x000000210600780c */ /* 0x000fe40004781670 */
[----:B------:R-:W-:Y:S01]  /*23d30*/  MOV R13, R23 ;  /* 0x00000017000d7202 */ /* 0x000fe20000000f00 */
[----:B------:R-:W-:-:S10]  /*23d40*/  IMAD.MOV.U32 R7, RZ, RZ, R14 ;  /* 0x000000ffff077224 */ /* 0x000fd400078e000e */
[----:B0-----:R-:W-:Y:S05]  /*23d50*/  WARPSYNC.COLLECTIVE R15, `(.L_x_916) ;  /* 0x000000000f087348 */ /* 0x001fea0003c00000 */
[----:B------:R1:W2:Y:S02]  /*23d60*/  SHFL.IDX P6, R14, R13, R12, R11 ;  /* 0x0000000c0d0e7389 */ /* 0x0002a400000c000b */
[----:B012---:R-:W-:Y:S01]  /*23d70*/  ENDCOLLECTIVE ;  /* 0x000000000000791b */ /* 0x007fe20003800000 */
.L_x_916:
[----:B------:R-:W-:Y:S01]  /*23d80*/  IMAD.MOV.U32 R13, RZ, RZ, R24 ;  /* 0x000000ffff0d7224 */ /* 0x000fe200078e0018 */
[----:B------:R-:W-:Y:S01]  /*23d90*/  MOV R12, 0x3 ;  /* 0x00000003000c7802 */ /* 0x000fe20000000f00 */
[----:B------:R-:W-:-:S07]  /*23da0*/  IMAD.MOV.U32 R10, RZ, RZ, R14 ;  /* 0x000000ffff0a7224 */ /* 0x000fce00078e000e */
[----:B------:R-:W-:Y:S05]  /*23db0*/  WARPSYNC.COLLECTIVE R15, `(.L_x_917) ;  /* 0x000000000f087348 */ /* 0x000fea0003c00000 */
[----:B------:R0:W1:Y:S02]  /*23dc0*/  SHFL.IDX P6, R14, R13, R12, R11 ;  /* 0x0000000c0d0e7389 */ /* 0x00006400000c000b */
[----:B01----:R-:W-:Y:S01]  /*23dd0*/  ENDCOLLECTIVE ;  /* 0x000000000000791b */ /* 0x003fe20003800000 */
.L_x_917:
[----:B------:R-:W-:-:S04]  /*23de0*/  IADD3 R2, P2, R10, R5, RZ ;  /* 0x000000050a027210 */ /* 0x000fc80007f5e0ff */
[----:B------:R-:W-:-:S05]  /*23df0*/  IADD3.X R3, RZ, R7, RZ, P2, !PT ;  /* 0x00000007ff037210 */ /* 0x000fca00017fe4ff */
        /* <DEDUP_REMOVED lines=12> */
.L_x_918:
[----:B------:R-:W-:Y:S01]  /*23ec0*/  MOV R13, R24 ;  /* 0x00000018000d7202 */ /* 0x000fe20000000f00 */
[----:B------:R-:W-:Y:S01]  /*23ed0*/  IMAD.MOV.U32 R12, RZ, RZ, 0x4 ;  /* 0x00000004ff0c7424 */ /* 0x000fe200078e00ff */
[----:B------:R-:W-:-:S13]  /*23ee0*/  IADD3 R2, P2, R14, R5, RZ ;  /* 0x000000050e027210 */ /* 0x000fda0007f5e0ff */
[----:B------:R-:W-:Y:S05]  /*23ef0*/  WARPSYNC.COLLECTIVE R15, `(.L_x_919) ;  /* 0x000000000f087348 */ /* 0x000fea0003c00000 */
[----:B------:R0:W1:Y:S02]  /*23f00*/  SHFL.IDX P6, R14, R13, R12, R11 ;  /* 0x0000000c0d0e7389 */ /* 0x00006400000c000b */
[----:B01----:R-:W-:Y:S01]  /*23f10*/  ENDCOLLECTIVE ;  /* 0x000000000000791b */ /* 0x003fe20003800000 */
.L_x_919:
        /* <DEDUP_REMOVED lines=13> */
.L_x_920:
[----:B------:R-:W-:Y:S01]  /*23ff0*/  MOV R13, R24 ;  /* 0x00000018000d7202 */ /* 0x000fe20000000f00 */
[----:B------:R-:W-:Y:S01]  /*24000*/  IMAD.MOV.U32 R12, RZ, RZ, 0x5 ;  /* 0x00000005ff0c7424 */ /* 0x000fe200078e00ff */
[----:B------:R-:W-:-:S07]  /*24010*/  MOV R10, R14 ;  /* 0x0000000e000a7202 */ /* 0x000fce0000000f00 */
[----:B------:R-:W-:Y:S05]  /*24020*/  WARPSYNC.COLLECTIVE R15, `(.L_x_921) ;  /* 0x000000000f087348 */ /* 0x000fea0003c00000 */
[----:B------:R0:W1:Y:S02]  /*24030*/  SHFL.IDX P6, R14, R13, R12, R11 ;  /* 0x0000000c0d0e7389 */ /* 0x00006400000c000b */
[----:B01----:R-:W-:Y:S01]  /*24040*/  ENDCOLLECTIVE ;  /* 0x000000000000791b */ /* 0x003fe20003800000 */
.L_x_921:
        /* <DEDUP_REMOVED lines=12> */
.L_x_922:
[----:B------:R-:W-:Y:S05]  /*24110*/  BRA `(.L_x_923) ;  /* 0xffffffb0002c7947 */ /* 0x000fea000383ffff */
.L_x_770:
        /* <DEDUP_REMOVED lines=8> */
.L_x_925:
[----:B------:R-:W-:Y:S05]  /*241a0*/  BSYNC B0 ;  /* 0x0000000000007941 */ /* 0x000fea0003800000 */
.L_x_924:
[----:B------:R-:W-:Y:S01]  /*241b0*/  IMAD.MOV.U32 R13, RZ, RZ, R16 ;  /* 0x000000ffff0d7224 */ /* 0x000fe200078e0010 */
[----:B------:R-:W-:Y:S01]  /*241c0*/  MOV R12, 0x1 ;  /* 0x00000001000c7802 */ /* 0x000fe20000000f00 */
[----:B------:R-:W-:Y:S01]  /*241d0*/  IMAD.MOV.U32 R11, RZ, RZ, 0x1f ;  /* 0x0000001fff0b7424 */ /* 0x000fe200078e00ff */
[----:B------:R-:W-:Y:S02]  /*241e0*/  MOV R15, 0xffffffff ;  /* 0xffffffff000f7802 */ /* 0x000fe40000000f00 */
[----:B------:R-:W-:Y:S02]  /*241f0*/  MOV R0, R14 ;  /* 0x0000000e00007202 */ /* 0x000fe40000000f00 */
[----:B------:R-:W-:-:S07]  /*24200*/  IADD3 R7, R19, R9, RZ ;  /* 0x0000000913077210 */ /* 0x000fce0007ffe0ff */
[----:B------:R-:W-:Y:S05]  /*24210*/  WARPSYNC.COLLECTIVE R15, `(.L_x_926) ;  /* 0x000000000f087348 */ /* 0x000fea0003c00000 */
[----:B------:R0:W1:Y:S02]  /*24220*/  SHFL.IDX P6, R14, R13, R12, R11 ;  /* 0x0000000c0d0e7389 */ /* 0x00006400000c000b */
[----:B01----:R-:W-:Y:S01]  /*24230*/  ENDCOLLECTIVE ;  /* 0x000000000000791b */ /* 0x003fe20003800000 */
.L_x_926:
[----:B------:R-:W-:Y:S02]  /*24240*/  ULDC UR4, c[0x0][0xc3c] ;  /* 0x00030f0000047ab9 */ /* 0x000fe40000000800 */
[----:B------:R-:W-:-:S13]  /*24250*/  ISETP.GE.OR P1, PT, R7, UR4, !P0 ;  /* 0x0000000407007c0c */ /* 0x000fda000c726670 */
[----:B------:R-:W0:Y:S08]  /*24260*/  @!P1 LDC.64 R2, c[0x0][0xc80] ;  /* 0x00032000ff029b82 */ /* 0x000e300000000a00 */
[----:B------:R-:W1:Y:S01]  /*24270*/  @!P1 LDC.64 R4, c[0x0][0xc78] ;  /* 0x00031e00ff049b82 */ /* 0x000e620000000a00 */
[----:B------:R-:W-:Y:S02]  /*24280*/  IMAD.MOV.U32 R11, RZ, RZ, RZ ;  /* 0x000000ffff0b7224 */ /* 0x000fe400078e00ff */
[----:B------:R-:W-:-:S02]  /*24290*/  IMAD.MOV.U32 R8, RZ, RZ, R14 ;  /* 0x000000ffff087224 */ /* 0x000fc400078e000e */
[----:B0-----:R-:W-:-:S05]  /*242a0*/  @!P1 IMAD.WIDE R2, R7, 0x4, R2 ;  /* 0x0000000407029825 */ /* 0x001fca00078e0202 */
[----:B------:R1:W2:Y:S02]  /*242b0*/  @!P1 LDG.E R6, desc[UR56][R2.64] ;  /* 0x0000003802069981 */ /* 0x0002a4000c1e1900 */
[----:B-1----:R-:W-:-:S05]  /*242c0*/  @!P1 IMAD.WIDE R2, R7, 0x4, R4 ;  /* 0x0000000407029825 */ /* 0x002fca00078e0204 */
[----:B------:R-:W3:Y:S01]  /*242d0*/  @!P1 LDG.E R5, desc[UR56][R2.64] ;  /* 0x0000003802059981 */ /* 0x000ee2000c1e1900 */
[----:B------:R-:W-:Y:S01]  /*242e0*/  IMAD.MOV.U32 R7, RZ, RZ, RZ ;  /* 0x000000ffff077224 */ /* 0x000fe200078e00ff */
[C---:B------:R-:W-:Y:S01]  /*242f0*/  ISETP.GE.U32.AND P2, PT, R9.reuse, 0x2, PT ;  /* 0x000000020900780c */ /* 0x040fe20003f46070 */
[----:B------:R-:W-:Y:S01]  /*24300*/  IMAD.MOV.U32 R4, RZ, RZ, RZ ;  /* 0x000000ffff047224 */ /* 0x000fe200078e00ff */
[C---:B------:R-:W-:Y:S02]  /*24310*/  ISETP.GE.U32.AND P3, PT, R9.reuse, 0x4, PT ;  /* 0x000000040900780c */ /* 0x040fe40003f66070 */
[C---:B------:R-:W-:Y:S02]  /*24320*/  ISETP.GE.U32.AND P4, PT, R9.reuse, 0x8, PT ;  /* 0x000000080900780c */ /* 0x040fe40003f86070 */
[----:B------:R-:W-:Y:S02]  /*24330*/  ISETP.GE.U32.AND P5, PT, R9, 0x10, PT ;  /* 0x000000100900780c */ /* 0x000fe40003fa6070 */
[----:B--2---:R-:W-:-:S02]  /*24340*/  @!P1 MOV R7, R6 ;  /* 0x0000000600079202 */ /* 0x004fc40000000f00 */
[----:B------:R-:W-:Y:S02]  /*24350*/  MOV R6, RZ ;  /* 0x000000ff00067202 */ /* 0x000fe40000000f00 */
[----:B---3--:R-:W-:Y:S02]  /*24360*/  @!P1 MOV R4, R5 ;  /* 0x0000000500049202 */ /* 0x008fe40000000f00 */
[----:B------:R-:W-:-:S03]  /*24370*/  ISETP.NE.AND P1, PT, R9, RZ, PT ;  /* 0x000000ff0900720c */ /* 0x000fc60003f25270 */
[----:B------:R-:W-:-:S10]  /*24380*/  IMAD R13, R4, R7, RZ ;  /* 0x00000007040d7224 */ /* 0x000fd400078e02ff */
[----:B------:R-:W-:Y:S05]  /*24390*/  WARPSYNC.COLLECTIVE R15, `(.L_x_927) ;  /* 0x000000000f087348 */ /* 0x000fea0003c00000 */
[----:B------:R0:W1:Y:S02]  /*243a0*/  SHFL.UP P6, R14, R13, R12, R11 ;  /* 0x0400000c0d0e7389 */ /* 0x00006400000c000b */
[----:B01----:R-:W-:Y:S01]  /*243b0*/  ENDCOLLECTIVE ;  /* 0x000000000000791b */ /* 0x003fe20003800000 */
.L_x_927:
[----:B------:R-:W-:Y:S02]  /*243c0*/  MOV R12, 0x2 ;  /* 0x00000002000c7802 */ /* 0x000fe40000000f00 */
[----:B------:R-:W-:-:S04]  /*243d0*/  SEL R14, R14, RZ, P1 ;  /* 0x000000ff0e0e7207 */ /* 0x000fc80000800000 */
[----:B------:R-:W-:-:S05]  /*243e0*/  IADD3 R5, R13, R14, RZ ;  /* 0x0000000e0d057210 */ /* 0x000fca0007ffe0ff */
[----:B------:R-:W-:-:S07]  /*243f0*/  IMAD.MOV.U32 R13, RZ, RZ, R5 ;  /* 0x000000ffff0d7224 */ /* 0x000fce00078e0005 */
[----:B------:R-:W-:Y:S05]  /*24400*/  WARPSYNC.COLLECTIVE R15, `(.L_x_928) ;  /* 0x000000000f087348 */ /* 0x000fea0003c00000 */
[----:B------:R0:W1:Y:S02]  /*24410*/  SHFL.UP P6, R14, R13, R12, R11 ;  /* 0x0400000c0d0e7389 */ /* 0x00006400000c000b */
[----:B01----:R-:W-:Y:S01]  /*24420*/  ENDCOLLECTIVE ;  /* 0x000000000000791b */ /* 0x003fe20003800000 */
.L_x_928:
[----:B------:R-:W-:Y:S01]  /*24430*/  IMAD.MOV.U32 R12, RZ, RZ, 0x4 ;  /* 0x00000004ff0c7424 */ /* 0x000fe200078e00ff */
[----:B------:R-:W-:-:S05]  /*24440*/  SEL R2, R14, RZ, P2 ;  /* 0x000000ff0e027207 */ /* 0x000fca0001000000 */
[----:B------:R-:W-:-:S05]  /*24450*/  IMAD.IADD R2, R5, 0x1, R2 ;  /* 0x0000000105027824 */ /* 0x000fca00078e0202 */
[----:B------:R-:W-:-:S07]  /*24460*/  MOV R13, R2 ;  /* 0x00000002000d7202 */ /* 0x000fce0000000f00 */
[----:B------:R-:W-:Y:S05]  /*24470*/  WARPSYNC.COLLECTIVE R15, `(.L_x_929) ;  /* 0x000000000f087348 */ /* 0x000fea0003c00000 */
[----:B------:R0:W1:Y:S02]  /*24480*/  SHFL.UP P6, R14, R13, R12, R11 ;  /* 0x0400000c0d0e7389 */ /* 0x00006400000c000b */
[----:B01----:R-:W-:Y:S01]  /*24490*/  ENDCOLLECTIVE ;  /* 0x000000000000791b */ /* 0x003fe20003800000 */
.L_x_929:
[----:B------:R-:W-:Y:S02]  /*244a0*/  MOV R12, 0x8 ;  /* 0x00000008000c7802 */ /* 0x000fe40000000f00 */
[----:B------:R-:W-:-:S04]  /*244b0*/  SEL R3, R14, RZ, P3 ;  /* 0x000000ff0e037207 */ /* 0x000fc80001800000 */
[----:B------:R-:W-:-:S05]  /*244c0*/  IADD3 R3, R2, R3, RZ ;  /* 0x0000000302037210 */ /* 0x000fca0007ffe0ff */
[----:B------:R-:W-:-:S07]  /*244d0*/  IMAD.MOV.U32 R13, RZ, RZ, R3 ;  /* 0x000000ffff0d7224 */ /* 0x000fce00078e0003 */
[----:B------:R-:W-:Y:S05]  /*244e0*/  WARPSYNC.COLLECTIVE R15, `(.L_x_930) ;  /* 0x000000000f087348 */ /* 0x000fea0003c00000 */
[----:B------:R0:W1:Y:S02]  /*244f0*/  SHFL.UP P6, R14, R13, R12, R11 ;  /* 0x0400000c0d0e7389 */ /* 0x00006400000c000b */
[----:B01----:R-:W-:Y:S01]  /*24500*/  ENDCOLLECTIVE ;  /* 0x000000000000791b */ /* 0x003fe20003800000 */
.L_x_930:
[----:B------:R-:W-:Y:S01]  /*24510*/  IMAD.MOV.U32 R12, RZ, RZ, 0x10 ;  /* 0x00000010ff0c7424 */ /* 0x000fe200078e00ff */
[----:B------:R-:W-:-:S05]  /*24520*/  SEL R14, R14, RZ, P4 ;  /* 0x000000ff0e0e7207 */ /* 0x000fca0002000000 */
[----:B------:R-:W-:-:S05]  /*24530*/  IMAD.IADD R5, R3, 0x1, R14 ;  /* 0x0000000103057824 */ /* 0x000fca00078e020e */
[----:B------:R-:W-:-:S07]  /*24540*/  MOV R13, R5 ;  /* 0x00000005000d7202 */ /* 0x000fce0000000f00 */
[----:B------:R-:W-:Y:S05]  /*24550*/  WARPSYNC.COLLECTIVE R15, `(.L_x_931) ;  /* 0x000000000f087348 */ /* 0x000fea0003c00000 */
[----:B------:R0:W1:Y:S02]  /*24560*/  SHFL.UP P6, R14, R13, R12, R11 ;  /* 0x0400000c0d0e7389 */ /* 0x00006400000c000b */
[----:B01----:R-:W-:Y:S01]  /*24570*/  ENDCOLLECTIVE ;  /* 0x000000000000791b */ /* 0x003fe20003800000 */
.L_x_931:
[----:B------:R-:W-:Y:S01]  /*24580*/  MOV R12, 0x1f ;  /* 0x0000001f000c7802 */ /* 0x000fe20000000f00 */
[----:B------:R-:W-:Y:S01]  /*24590*/  IMAD.MOV.U32 R11, RZ, RZ, 0x1f ;  /* 0x0000001fff0b7424 */ /* 0x000fe200078e00ff */
[----:B------:R-:W-:-:S04]  /*245a0*/  SEL R2, R14, RZ, P5 ;  /* 0x000000ff0e027207 */ /* 0x000fc80002800000 */
[----:B------:R-:W-:-:S05]  /*245b0*/  IADD3 R2, R5, R2, RZ ;  /* 0x0000000205027210 */ /* 0x000fca0007ffe0ff */
[----:B------:R-:W-:-:S07]  /*245c0*/  IMAD.MOV.U32 R13, RZ, RZ, R2 ;  /* 0x000000ffff0d7224 */ /* 0x000fce00078e0002 */
[----:B------:R-:W-:Y:S05]  /*245d0*/  WARPSYNC.COLLECTIVE R15, `(.L_x_932) ;  /* 0x000000000f087348 */ /* 0x000fea0003c00000 */
[----:B------:R0:W1:Y:S02]  /*245e0*/  SHFL.IDX P6, R14, R13, R12, R11 ;  /* 0x0000000c0d0e7389 */ /* 0x00006400000c000b */
[----:B01----:R-:W-:Y:S01]  /*245f0*/  ENDCOLLECTIVE ;  /* 0x000000000000791b */ /* 0x003fe20003800000 */
.L_x_932:
[----:B------:R-:W-:Y:S05]  /*24600*/  BRA `(.L_x_933) ;  /* 0xffffffb000407947 */ /* 0x000fea000383ffff */
.L_x_773:
[----:B------:R-:W-:Y:S01]  /*24610*/  BSSY B0, `(.L_x_934) ;  /* 0x0000007000007945 */ /* 0x000fe20003800000 */
[----:B------:R-:W-:Y:S01]  /*24620*/  IMAD.MOV.U32 R12, RZ, RZ, 0x1 ;  /* 0x00000001ff0c7424 */ /* 0x000fe200078e00ff */
[----:B------:R-:W-:Y:S01]  /*24630*/  MOV R11, RZ ;  /* 0x000000ff000b7202 */ /* 0x000fe20000000f00 */
[----:B------:R-:W-:-:S07]  /*24640*/  IMAD.MOV.U32 R15, RZ, RZ, -0x1 ;  /* 0xffffffffff0f7424 */ /* 0x000fce00078e00ff */
[----:B------:R-:W-:Y:S05]  /*24650*/  WARPSYNC.COLLECTIVE R15, `(.L_x_935) ;  /* 0x000000000f087348 */ /* 0x000fea0003c00000 */
[----:B------:R0:W1:Y:S02]  /*24660*/  SHFL.UP P6, R14, R13, R12, R11 ;  /* 0x0400000c0d0e7389 */ /* 0x00006400000c000b */
[----:B01----:R-:W-:Y:S01]  /*24670*/  ENDCOLLECTIVE ;  /* 0x000000000000791b */ /* 0x003fe20003800000 */
.L_x_935:
[----:B------:R-:W-:Y:S05]  /*24680*/  BSYNC B0 ;  /* 0x0000000000007941 */ /* 0x000fea0003800000 */
.L_x_934:
[----:B------:R-:W-:Y:S01]  /*24690*/  SEL R14, R14, RZ, P1 ;  /* 0x000000ff0e0e7207 */ /* 0x000fe20000800000 */
[----:B------:R-:W-:Y:S01]  /*246a0*/  IMAD.MOV.U32 R12, RZ, RZ, 0x2 ;  /* 0x00000002ff0c7424 */ /* 0x000fe200078e00ff */
[----:B------:R-:W-:Y:S01]  /*246b0*/  MOV R11, RZ ;  /* 0x000000ff000b7202 */ /* 0x000fe20000000f00 */
[----:B------:R-:W-:Y:S01]  /*246c0*/  IMAD.MOV.U32 R15, RZ, RZ, -0x1 ;  /* 0xffffffffff0f7424 */ /* 0x000fe200078e00ff */
[----:B------:R-:W-:-:S07]  /*246d0*/  IADD3 R13, R13, R14, RZ ;  /* 0x0000000e0d0d7210 */ /* 0x000fce0007ffe0ff */
[----:B------:R-:W-:Y:S05]  /*246e0*/  WARPSYNC.COLLECTIVE R15, `(.L_x_936) ;  /* 0x000000000f087348 */ /* 0x000fea0003c00000 */
[----:B------:R0:W1:Y:S02]  /*246f0*/  SHFL.UP P6, R14, R13, R12, R11 ;  /* 0x0400000c0d0e7389 */ /* 0x00006400000c000b */
[----:B01----:R-:W-:Y:S01]  /*24700*/  ENDCOLLECTIVE ;  /* 0x000000000000791b */ /* 0x003fe20003800000 */
.L_x_936:
[----:B------:R-:W-:Y:S02]  /*24710*/  MOV R12, 0x4 ;  /* 0x00000004000c7802 */ /* 0x000fe40000000f00 */
[----:B------:R-:W-:-:S04]  /*24720*/  SEL R2, R14, RZ, P2 ;  /* 0x000000ff0e027207 */ /* 0x000fc80001000000 */
[----:B------:R-:W-:-:S05]  /*24730*/  IADD3 R2, R13, R2, RZ ;  /* 0x000000020d027210 */ /* 0x000fca0007ffe0ff */
[----:B------:R-:W-:-:S07]  /*24740*/  IMAD.MOV.U32 R13, RZ, RZ, R2 ;  /* 0x000000ffff0d7224 */ /* 0x000fce00078e0002 */
[----:B------:R-:W-:Y:S05]  /*24750*/  WARPSYNC.COLLECTIVE R15, `(.L_x_937) ;  /* 0x000000000f087348 */ /* 0x000fea0003c00000 */
[----:B------:R0:W1:Y:S02]  /*24760*/  SHFL.UP P6, R14, R13, R12, R11 ;  /* 0x0400000c0d0e7389 */ /* 0x00006400000c000b */
[----:B01----:R-:W-:Y:S01]  /*24770*/  ENDCOLLECTIVE ;  /* 0x000000000000791b */ /* 0x003fe20003800000 */
.L_x_937:
[----:B------:R-:W-:Y:S01]  /*24780*/  IMAD.MOV.U32 R12, RZ, RZ, 0x8 ;  /* 0x00000008ff0c7424 */ /* 0x000fe200078e00ff */
[----:B------:R-:W-:-:S05]  /*24790*/  SEL R3, R14, RZ, P3 ;  /* 0x000000ff0e037207 */ /* 0x000fca0001800000 */
[----:B------:R-:W-:-:S05]  /*247a0*/  IMAD.IADD R3, R2, 0x1, R3 ;  /* 0x0000000102037824 */ /* 0x000fca00078e0203 */
[----:B------:R-:W-:-:S07]  /*247b0*/  MOV R13, R3 ;  /* 0x00000003000d7202 */ /* 0x000fce0000000f00 */
[----:B------:R-:W-:Y:S05]  /*247c0*/  WARPSYNC.COLLECTIVE R15, `(.L_x_938) ;  /* 0x000000000f087348 */ /* 0x000fea0003c00000 */
[----:B------:R0:W1:Y:S02]  /*247d0*/  SHFL.UP P6, R14, R13, R12, R11 ;  /* 0x0400000c0d0e7389 */ /* 0x00006400000c000b */
[----:B01----:R-:W-:Y:S01]  /*247e0*/  ENDCOLLECTIVE ;  /* 0x000000000000791b */ /* 0x003fe20003800000 */
.L_x_938:
[----:B------:R-:W-:Y:S02]  /*247f0*/  MOV R12, 0x10 ;  /* 0x00000010000c7802 */ /* 0x000fe40000000f00 */
[----:B------:R-:W-:-:S04]  /*24800*/  SEL R14, R14, RZ, P4 ;  /* 0x000000ff0e0e7207 */ /* 0x000fc80002000000 */
[----:B------:R-:W-:-:S05]  /*24810*/  IADD3 R5, R3, R14, RZ ;  /* 0x0000000e03057210 */ /* 0x000fca0007ffe0ff */
[----:B------:R-:W-:-:S07]  /*24820*/  IMAD.MOV.U32 R13, RZ, RZ, R5 ;  /* 0x000000ffff0d7224 */ /* 0x000fce00078e0005 */
[----:B------:R-:W-:Y:S05]  /*24830*/  WARPSYNC.COLLECTIVE R15, `(.L_x_939) ;  /* 0x000000000f087348 */ /* 0x000fea0003c00000 */
[----:B------:R0:W1:Y:S02]  /*24840*/  SHFL.UP P6, R14, R13, R12, R11 ;  /* 0x0400000c0d0e7389 */ /* 0x00006400000c000b */
[----:B01----:R-:W-:Y:S01]  /*24850*/  ENDCOLLECTIVE ;  /* 0x000000000000791b */ /* 0x003fe20003800000 */
.L_x_939:
[----:B------:R-:W-:Y:S01]  /*24860*/  IMAD.MOV.U32 R12, RZ, RZ, 0x1f ;  /* 0x0000001fff0c7424 */ /* 0x000fe200078e00ff */
[----:B------:R-:W-:Y:S02]  /*24870*/  MOV R11, 0x1f ;  /* 0x0000001f000b7802 */ /* 0x000fe40000000f00 */
[----:B------:R-:W-:-:S05]  /*24880*/  SEL R2, R14, RZ, P5 ;  /* 0x000000ff0e027207 */ /* 0x000fca0002800000 */
[----:B------:R-:W-:-:S05]  /*24890*/  IMAD.IADD R2, R5, 0x1, R2 ;  /* 0x0000000105027824 */ /* 0x000fca00078e0202 */
[----:B------:R-:W-:-:S07]  /*248a0*/  MOV R13, R2 ;  /* 0x00000002000d7202 */ /* 0x000fce0000000f00 */
[----:B------:R-:W-:Y:S05]  /*248b0*/  WARPSYNC.COLLECTIVE R15, `(.L_x_940) ;  /* 0x000000000f087348 */ /* 0x000fea0003c00000 */
[----:B------:R0:W1:Y:S02]  /*248c0*/  SHFL.IDX P6, R14, R13, R12, R11 ;  /* 0x0000000c0d0e7389 */ /* 0x00006400000c000b */
[----:B01----:R-:W-:Y:S01]  /*248d0*/  ENDCOLLECTIVE ;  /* 0x000000000000791b */ /* 0x003fe20003800000 */
.L_x_940:
[----:B------:R-:W-:Y:S05]  /*248e0*/  BRA `(.L_x_941) ;  /* 0xffffffb0002c7947 */ /* 0x000fea000383ffff */
.L_x_775:
[----:B------:R-:W-:Y:S01]  /*248f0*/  BSSY B0, `(.L_x_942) ;  /* 0x0000006000007945 */ /* 0x000fe20003800000 */
[----:B------:R-:W-:Y:S01]  /*24900*/  PLOP3.LUT P6, PT, P6, PT, PT, 0x8, 0x0 ;  /* 0x000000000000781c */ /* 0x000fe200037ce170 */
[----:B------:R-:W-:-:S12]  /*24910*/  IMAD.MOV.U32 R15, RZ, RZ, -0x1 ;  /* 0xffffffffff0f7424 */ /* 0x000fd800078e00ff */
[----:B0-----:R-:W-:Y:S05]  /*24920*/  WARPSYNC.COLLECTIVE R15, `(.L_x_943) ;  /* 0x000000000f087348 */ /* 0x001fea0003c00000 */
[----:B------:R-:W-:Y:S01]  /*24930*/  VOTE.ANY R14, PT, P6 ;  /* 0x00000000000e7806 */ /* 0x000fe200030e0100 */
[----:B0-----:R-:W-:Y:S06]  /*24940*/  ENDCOLLECTIVE ;  /* 0x000000000000791b */ /* 0x001fec0003800000 */
.L_x_943:
[----:B------:R-:W-:Y:S05]  /*24950*/  BSYNC B0 ;  /* 0x0000000000007941 */ /* 0x000fea0003800000 */
.L_x_942:
[----:B------:R-:W-:Y:S01]  /*24960*/  MOV R3, R14 ;  /* 0x0000000e00037202 */ /* 0x000fe20000000f00 */
[----:B------:R-:W-:Y:S01]  /*24970*/  IMAD.MOV.U32 R13, RZ, RZ, R7 ;  /* 0x000000ffff0d7224 */ /* 0x000fe200078e0007 */
[----:B------:R-:W-:Y:S01]  /*24980*/  MOV R15, 0xffffffff ;  /* 0xffffffff000f7802 */ /* 0x000fe20000000f00 */
[----:B------:R-:W-:Y:S01]  /*24990*/  IMAD.MOV.U32 R11, RZ, RZ, 0x1f ;  /* 0x0000001fff0b7424 */ /* 0x000fe200078e00ff */
[----:B------:R-:W0:Y:S02]  /*249a0*/  POPC R8, R3 ;  /* 0x0000000300087309 */ /* 0x000e240000000000 */
[----:B0-----:R-:W-:-:S07]  /*249b0*/  MOV R12, R8 ;  /* 0x00000008000c7202 */ /* 0x001fce0000000f00 */
[----:B------:R-:W-:Y:S05]  /*249c0*/  WARPSYNC.COLLECTIVE R15, `(.L_x_944) ;  /* 0x000000000f087348 */ /* 0x000fea0003c00000 */
[----:B------:R0:W1:Y:S02]  /*249d0*/  SHFL.IDX P6, R14, R13, R12, R11 ;  /* 0x0000000c0d0e7389 */ /* 0x00006400000c000b */
[----:B01----:R-:W-:Y:S01]  /*249e0*/  ENDCOLLECTIVE ;  /* 0x000000000000791b */ /* 0x003fe20003800000 */
.L_x_944:
[----:B------:R-:W-:Y:S01]  /*249f0*/  MOV R13, R4 ;  /* 0x00000004000d7202 */ /* 0x000fe20000000f00 */
[----:B------:R-:W-:-:S07]  /*24a00*/  IMAD.MOV.U32 R7, RZ, RZ, R14 ;  /* 0x000000ffff077224 */ /* 0x000fce00078e000e */
[----:B------:R-:W-:Y:S05]  /*24a10*/  WARPSYNC.COLLECTIVE R15, `(.L_x_945) ;  /* 0x000000000f087348 */ /* 0x000fea0003c00000 */
[----:B------:R0:W1:Y:S02]  /*24a20*/  SHFL.IDX P6, R14, R13, R12, R11 ;  /* 0x0000000c0d0e7389 */ /* 0x00006400000c000b */
[----:B01----:R-:W-:Y:S01]  /*24a30*/  ENDCOLLECTIVE ;  /* 0x000000000000791b */ /* 0x003fe20003800000 */
.L_x_945:
[----:B------:R-:W-:Y:S01]  /*24a40*/  IMAD.MOV.U32 R4, RZ, RZ, R14 ;  /* 0x000000ffff047224 */ /* 0x000fe200078e000e */
[----:B------:R-:W-:Y:S06]  /*24a50*/  BRA `(.L_x_946) ;  /* 0xffffffb0000c7947 */ /* 0x000fec000383ffff */
.L_x_777:
[----:B------:R-:W-:Y:S01]  /*24a60*/  BSSY B0, `(.L_x_947) ;  /* 0x0000007000007945 */ /* 0x000fe20003800000 */
[----:B------:R-:W-:Y:S01]  /*24a70*/  MOV R13, R2 ;  /* 0x00000002000d7202 */ /* 0x000fe20000000f00 */
[----:B------:R-:W-:Y:S01]  /*24a80*/  IMAD.MOV.U32 R11, RZ, RZ, 0x1f ;  /* 0x0000001fff0b7424 */ /* 0x000fe200078e00ff */
[----:B------:R-:W-:-:S07]  /*24a90*/  MOV R15, 0xffffffff ;  /* 0xffffffff000f7802 */ /* 0x000fce0000000f00 */
[----:B0123--:R-:W-:Y:S05]  /*24aa0*/  WARPSYNC.COLLECTIVE R15, `(.L_x_948) ;  /* 0x000000000f087348 */ /* 0x00ffea0003c00000 */
[----:B------:R4:W0:Y:S02]  /*24ab0*/  SHFL.IDX P6, R14, R13, R12, R11 ;  /* 0x0000000c0d0e7389 */ /* 0x00082400000c000b */
[----:B01234-:R-:W-:Y:S01]  /*24ac0*/  ENDCOLLECTIVE ;  /* 0x000000000000791b */ /* 0x01ffe20003800000 */
.L_x_948:
[----:B------:R-:W-:Y:S05]  /*24ad0*/  BSYNC B0 ;  /* 0x0000000000007941 */ /* 0x000fea0003800000 */
.L_x_947:
[----:B------:R-:W-:Y:S01]  /*24ae0*/  IMAD.MOV.U32 R6, RZ, RZ, R14 ;  /* 0x000000ffff067224 */ /* 0x000fe200078e000e */
[----:B------:R-:W-:Y:S06]  /*24af0*/  BRA `(.L_x_776) ;  /* 0xffffffac00fc7947 */ /* 0x000fec000383ffff */
.L_x_781:
[----:B0-----:R0:W3:Y:S02]  /*24b00*/  SYNCS.PHASECHK.TRANS64.TRYWAIT P0, [R4+URZ+0x2a820], R0 ;  /* 0x02a82000040075a7 */ /* 0x0010e4000800017f */
[----:B---3--:R-:W-:Y:S05]  /*24b10*/  @!P0 NANOSLEEP.SYNCS 0x989680 ;  /* 0x009896800000895d */ /* 0x008fea0003900000 */
[----:B------:R-:W3:Y:S02]  /*24b20*/  @!P0 SYNCS.PHASECHK.TRANS64 P0, [R4+URZ+0x2a820], R0 ;  /* 0x02a82000040085a7 */ /* 0x000ee4000800007f */
[----:B---3--:R-:W-:Y:S05]  /*24b30*/  @!P0 BRA `(.L_x_781) ;  /* 0xfffffffc00f08947 */ /* 0x008fea000383ffff */
[----:B------:R-:W-:Y:S05]  /*24b40*/  BRA `(.L_x_949) ;  /* 0xffffffb400547947 */ /* 0x000fea000383ffff */
.L_x_782:
[----:B------:R-:W3:Y:S01]  /*24b50*/  S2R R2, SR_TID.X ;  /* 0x0000000000027919 */ /* 0x000ee20000002100 */
[----:B------:R-:W-:Y:S01]  /*24b60*/  BSSY B0, `(.L_x_950) ;  /* 0x000000a000007945 */ /* 0x000fe20003800000 */
[----:B------:R-:W-:Y:S01]  /*24b70*/  IMAD.MOV.U32 R12, RZ, RZ, RZ ;  /* 0x000000ffff0c7224 */ /* 0x000fe200078e00ff */
[----:B------:R-:W-:Y:S01]  /*24b80*/  MOV R11, 0x1f ;  /* 0x0000001f000b7802 */ /* 0x000fe20000000f00 */
[----:B------:R-:W-:Y:S01]  /*24b90*/  IMAD.MOV.U32 R15, RZ, RZ, -0x1 ;  /* 0xffffffffff0f7424 */ /* 0x000fe200078e00ff */
[----:B---3--:R-:W-:-:S04]  /*24ba0*/  SHF.R.U32.HI R2, RZ, 0x5, R2 ;  /* 0x00000005ff027819 */ /* 0x008fc80000011602 */
[----:B------:R-:W-:-:S04]  /*24bb0*/  LOP3.LUT R2, R2, 0x3, RZ, 0xc0, !PT ;  /* 0x0000000302027812 */ /* 0x000fc800078ec0ff */
[----:B------:R-:W-:-:S07]  /*24bc0*/  MOV R13, R2 ;  /* 0x00000002000d7202 */ /* 0x000fce0000000f00 */
[----:B012---:R-:W-:Y:S05]  /*24bd0*/  WARPSYNC.COLLECTIVE R15, `(.L_x_951) ;  /* 0x000000000f087348 */ /* 0x007fea0003c00000 */
[----:B------:R3:W4:Y:S02]  /*24be0*/  SHFL.IDX P6, R14, R13, R12, R11 ;  /* 0x0000000c0d0e7389 */ /* 0x00072400000c000b */
[----:B01234-:R-:W-:Y:S01]  /*24bf0*/  ENDCOLLECTIVE ;  /* 0x000000000000791b */ /* 0x01ffe20003800000 */
.L_x_951:
[----:B------:R-:W-:Y:S05]  /*24c00*/  BSYNC B0 ;  /* 0x0000000000007941 */ /* 0x000fea0003800000 */
.L_x_950:
[----:B------:R-:W-:Y:S05]  /*24c10*/  BRA `(.L_x_952) ;  /* 0xffffffb4003c7947 */ /* 0x000fea000383ffff */
.L_x_783:
[----:B------:R-:W-:Y:S01]  /*24c20*/  BSSY B0, `(.L_x_953) ;  /* 0x0000006000007945 */ /* 0x000fe20003800000 */
[----:B------:R-:W-:-:S07]  /*24c30*/  MOV R15, 0xffffffff ;  /* 0xffffffff000f7802 */ /* 0x000fce0000000f00 */
[----:B012---:R-:W-:Y:S05]  /*24c40*/  WARPSYNC.COLLECTIVE R15, `(.L_x_954) ;  /* 0x000000000f0c7348 */ /* 0x007fea0003c00000 */
[----:B------:R-:W-:Y:S02]  /*24c50*/  ELECT P6, UR62, PT ;  /* 0x00000000003e782f */ /* 0x000fe400038c0000 */
[----:B------:R-:W-:Y:S01]  /*24c60*/  MOV R14, UR62 ;  /* 0x0000003e000e7c02 */ /* 0x000fe20008000f00 */
[----:B012---:R-:W-:Y:S10]  /*24c70*/  ENDCOLLECTIVE ;  /* 0x000000000000791b */ /* 0x007ff40003800000 */
.L_x_954:
[----:B------:R-:W-:Y:S05]  /*24c80*/  BSYNC B0 ;  /* 0x0000000000007941 */ /* 0x000fea0003800000 */
.L_x_953:
[----:B------:R-:W-:Y:S05]  /*24c90*/  BRA `(.L_x_955) ;  /* 0xffffffb400307947 */ /* 0x000fea000383ffff */
.L_x_785:
[----:B0-----:R0:W3:Y:S02]  /*24ca0*/  SYNCS.PHASECHK.TRANS64.TRYWAIT P1, [R5+URZ+0x2a840], R0 ;  /* 0x02a84000050075a7 */ /* 0x0010e4000802017f */
[----:B---3--:R-:W-:Y:S05]  /*24cb0*/  @!P1 NANOSLEEP.SYNCS 0x989680 ;  /* 0x009896800000995d */ /* 0x008fea0003900000 */
[----:B------:R-:W3:Y:S02]  /*24cc0*/  @!P1 SYNCS.PHASECHK.TRANS64 P1, [R5+URZ+0x2a840], R0 ;  /* 0x02a84000050095a7 */ /* 0x000ee4000802007f */
[----:B---3--:R-:W-:Y:S05]  /*24cd0*/  @!P1 BRA `(.L_x_785) ;  /* 0xfffffffc00f09947 */ /* 0x008fea000383ffff */
[----:B------:R-:W-:Y:S05]  /*24ce0*/  BRA `(.L_x_956) ;  /* 0xffffffb400507947 */ /* 0x000fea000383ffff */
.L_x_787:
[----:B---3--:R3:W4:Y:S02]  /*24cf0*/  SYNCS.PHASECHK.TRANS64.TRYWAIT P1, [R27+URZ+0x2a840], R2 ;  /* 0x02a840021b0075a7 */ /* 0x008724000802017f */
[----:B----4-:R-:W-:Y:S05]  /*24d00*/  @!P1 NANOSLEEP.SYNCS 0x989680 ;  /* 0x009896800000995d */ /* 0x010fea0003900000 */
[----:B------:R-:W4:Y:S02]  /*24d10*/  @!P1 SYNCS.PHASECHK.TRANS64 P1, [R27+URZ+0x2a840], R2 ;  /* 0x02a840021b0095a7 */ /* 0x000f24000802007f */
[----:B----4-:R-:W-:Y:S05]  /*24d20*/  @!P1 BRA `(.L_x_787) ;  /* 0xfffffffc00f09947 */ /* 0x010fea000383ffff */
[----:B------:R-:W-:Y:S05]  /*24d30*/  BRA `(.L_x_957) ;  /* 0xffffffb4005c7947 */ /* 0x000fea000383ffff */
.L_x_789:
[----:B----4-:R4:W0:Y:S02]  /*24d40*/  SYNCS.PHASECHK.TRANS64.TRYWAIT P1, [R5+URZ+0x2a860], R0 ;  /* 0x02a86000050075a7 */ /* 0x010824000802017f */
[----:B0-----:R-:W-:Y:S05]  /*24d50*/  @!P1 NANOSLEEP.SYNCS 0x989680 ;  /* 0x009896800000995d */ /* 0x001fea0003900000 */
[----:B------:R-:W0:Y:S02]  /*24d60*/  @!P1 SYNCS.PHASECHK.TRANS64 P1, [R5+URZ+0x2a860], R0 ;  /* 0x02a86000050095a7 */ /* 0x000e24000802007f */
[----:B0-----:R-:W-:Y:S05]  /*24d70*/  @!P1 BRA `(.L_x_789) ;  /* 0xfffffffc00f09947 */ /* 0x001fea000383ffff */
[----:B------:R-:W-:Y:S05]  /*24d80*/  BRA `(.L_x_958) ;  /* 0xffffffb400587947 */ /* 0x000fea000383ffff */
.L_x_959:
        /* <DEDUP_REMOVED lines=15> */
.L_x_3206:


//--------------------- .text._ZN7cutlass13device_kernelIN5flash11enable_sm90INS1_16FlashAttnFwdSm90INS1_25CollectiveMainloopFwdSm90ILi2EN4cute5tupleIJNS5_1CILi1EEES8_S8_EEENS6_IJNS7_ILi128EEENS7_ILi96EEENS7_ILi192EEEEEELi128ENS_6half_tEfNS_4arch4Sm90ELb0ELb1ELb0ELb0ELb1ELb0ELb0ELb1ELb1ELb1ELb1ELb0EEENS1_21CollectiveEpilogueFwdINS6_IJSA_SA_SB_EEES9_SE_SG_Li256ELb0ELb1ELb1ELb0EEENS1_19SingleTileSchedulerILb0ELb1ELb1ELi128EEEEEEEEEvNT_6ParamsE --------------------------
	.section	.text._ZN7cutlass13device_kernelIN5flash11enable_sm90INS1_16FlashAttnFwdSm90INS1_25CollectiveMainloopFwdSm90ILi2EN4cute5tupleIJNS5_1CILi1EEES8_S8_EEENS6_IJNS7_ILi128EEENS7_ILi96EEENS7_ILi192EEEEEELi128ENS_6half_tEfNS_4arch4Sm90ELb0ELb1ELb0ELb0ELb1ELb0ELb0ELb1ELb1ELb1ELb1ELb0EEENS1_21CollectiveEpilogueFwdINS6_IJSA_SA_SB_EEES9_SE_SG_Li256ELb0ELb1ELb1ELb0EEENS1_19SingleTileSchedulerILb0ELb1ELb1ELi128EEEEEEEEEvNT_6ParamsE,"ax",@progbits
	.align	128
.text._ZN7cutlass13device_kernelIN5flash11enable_sm90INS1_16FlashAttnFwdSm90INS1_25CollectiveMainloopFwdSm90ILi2EN4cute5tupleIJNS5_1CILi1EEES8_S8_EEENS6_IJNS7_ILi128EEENS7_ILi96EEENS7_ILi192EEEEEELi128ENS_6half_tEfNS_4arch4Sm90ELb0ELb1ELb0ELb0ELb1ELb0ELb0ELb1ELb1ELb1ELb1ELb0EEENS1_21CollectiveEpilogueFwdINS6_IJSA_SA_SB_EEES9_SE_SG_Li256ELb0ELb1ELb1ELb0EEENS1_19SingleTileSchedulerILb0ELb1ELb1ELi128EEEEEEEEEvNT_6ParamsE:
        .type           _ZN7cutlass13device_kernelIN5flash11enable_sm90INS1_16FlashAttnFwdSm90INS1_25CollectiveMainloopFwdSm90ILi2EN4cute5tupleIJNS5_1CILi1EEES8_S8_EEENS6_IJNS7_ILi128EEENS7_ILi96EEENS7_ILi192EEEEEELi128ENS_6half_tEfNS_4arch4Sm90ELb0ELb1ELb0ELb0ELb1ELb0ELb0ELb1ELb1ELb1ELb1ELb0EEENS1_21CollectiveEpilogueFwdINS6_IJSA_SA_SB_EEES9_SE_SG_Li256ELb0ELb1ELb1ELb0EEENS1_19SingleTileSchedulerILb0ELb1ELb1ELi128EEEEEEEEEvNT_6ParamsE,@function
        .size           _ZN7cutlass13device_kernelIN5flash11enable_sm90INS1_16FlashAttnFwdSm90INS1_25CollectiveMainloopFwdSm90ILi2EN4cute5tupleIJNS5_1CILi1EEES8_S8_EEENS6_IJNS7_ILi128EEENS7_ILi96EEENS7_ILi192EEEEEELi128ENS_6half_tEfNS_4arch4Sm90ELb0ELb1ELb0ELb0ELb1ELb0ELb0ELb1ELb1ELb1ELb1ELb0EEENS1_21CollectiveEpilogueFwdINS6_IJSA_SA_SB_EEES9_SE_SG_Li256ELb0ELb1ELb1ELb0EEENS1_19SingleTileSchedulerILb0ELb1ELb1ELi128EEEEEEEEEvNT_6ParamsE,(.L_x_3207 - _ZN7cutlass13device_kernelIN5flash11enable_sm90INS1_16FlashAttnFwdSm90INS1_25CollectiveMainloopFwdSm90ILi2EN4cute5tupleIJNS5_1CILi1EEES8_S8_EEENS6_IJNS7_ILi128EEENS7_ILi96EEENS7_ILi192EEEEEELi128ENS_6half_tEfNS_4arch4Sm90ELb0ELb1ELb0ELb0ELb1ELb0ELb0ELb1ELb1ELb1ELb1ELb0EEENS1_21CollectiveEpilogueFwdINS6_IJSA_SA_SB_EEES9_SE_SG_Li256ELb0ELb1ELb1ELb0EEENS1_19SingleTileSchedulerILb0ELb1ELb1ELi128EEEEEEEEEvNT_6ParamsE)
        .other          _ZN7cutlass13device_kernelIN5flash11enable_sm90INS1_16FlashAttnFwdSm90INS1_25CollectiveMainloopFwdSm90ILi2EN4cute5tupleIJNS5_1CILi1EEES8_S8_EEENS6_IJNS7_ILi128EEENS7_ILi96EEENS7_ILi192EEEEEELi128ENS_6half_tEfNS_4arch4Sm90ELb0ELb1ELb0ELb0ELb1ELb0ELb0ELb1ELb1ELb1ELb1ELb0EEENS1_21CollectiveEpilogueFwdINS6_IJSA_SA_SB_EEES9_SE_SG_Li256ELb0ELb1ELb1ELb0EEENS1_19SingleTileSchedulerILb0ELb1ELb1ELi128EEEEEEEEEvNT_6ParamsE,@"STO_CUDA_ENTRY STV_DEFAULT"
_ZN7cutlass13device_kernelIN5flash11enable_sm90INS1_16FlashAttnFwdSm90INS1_25CollectiveMainloopFwdSm90ILi2EN4cute5tupleIJNS5_1CILi1EEES8_S8_EEENS6_IJNS7_ILi128EEENS7_ILi96EEENS7_ILi192EEEEEELi128ENS_6half_tEfNS_4arch4Sm90ELb0ELb1ELb0ELb0ELb1ELb0ELb0ELb1ELb1ELb1ELb1ELb0EEENS1_21CollectiveEpilogueFwdINS6_IJSA_SA_SB_EEES9_SE_SG_Li256ELb0ELb1ELb1ELb0EEENS1_19SingleTileSchedulerILb0ELb1ELb1ELi128EEEEEEEEEvNT_6ParamsE:
        /* <DEDUP_REMOVED lines=45> */
.L_x_960:
        /* <DEDUP_REMOVED lines=22> */
.L_x_961:
        /* <DEDUP_REMOVED lines=18> */
.L_x_962:
        /* <DEDUP_REMOVED lines=22> */
.L_x_963:
        /* <DEDUP_REMOVED lines=23> */
.L_x_964:
[----:B------:R-:W-:Y:S01]  /*0820*/  UISETP.NE.AND UP0, UPT, UR9, URZ, UPT ;  /* 0x0000003f0900728c */ /* 0x000fe2000bf05270 */
[----:B------:R-:W-:Y:S01]  /*0830*/  NOP ;  /* 0x0000000000007918 */ /* 0x000fe20000000000 */
[----:B0-----:R-:W-:Y:S01]  /*0840*/  UMOV UR4, 0x1 ;  /* 0x0000000100047882 */ /* 0x001fe20000000000 */
[----:B------:R-:W-:Y:S01]  /*0850*/  ULDC.64 UR36, c[0x0][0x208] ;  /* 0x0000820000247ab9 */ /* 0x000fe20000000a00 */
[----:B------:R-:W-:Y:S01]  /*0860*/  USEL UR4, UR4, 0x2, !UP0 ;  /* 0x0000000204047887 */ /* 0x000fe2000c000000 */
[----:B------:R-:W-:Y:S01]  /*0870*/  BSSY B6, `(.L_x_965) ;  /* 0x0001175000067945 */ /* 0x000fe20003800000 */
[----:B-1234-:R-:W-:Y:S01]  /*0880*/  BAR.SYNC.DEFER_BLOCKING 0x0 ;  /* 0x0000000000007b1d */ /* 0x01efe20000010000 */
[----:B------:R-:W-:-:S03]  /*0890*/  PLOP3.LUT P0, PT, PT, PT, UP0, 0x80, 0x0 ;  /* 0x000000000000781c */ /* 0x000fc60003f0f008 */
[----:B------:R-:W-:-:S05]  /*08a0*/  IMAD.U32 R2, RZ, RZ, UR4 ;  /* 0x00000004ff027e24 */ /* 0x000fca000f8e00ff */
[----:B------:R0:W-:Y:S05]  /*08b0*/  STL [R1], R2 ;  /* 0x0000000201007387 */ /* 0x0001ea0000100800 */
[----:B------:R-:W-:Y:S05]  /*08c0*/  @!P0 BRA `(.L_x_966) ;  /* 0x000000d800408947 */ /* 0x000fea0003800000 */
.L_x_967:
[----:B------:R-:W-:-:S08]  /*08d0*/  NOP ;  /* 0x0000000000007918 */ /* 0x000fd00000000000 */
[----:B------:R-:W1:Y:S02]  /*08e0*/  USETMAXREG.TRY_ALLOC.CTAPOOL UP0, 0xe8 ;  /* 0x000000e8000079c8 */ /* 0x000e640008000600 */
[----:B-1----:R-:W-:-:S13]  /*08f0*/  PLOP3.LUT P0, PT, PT, PT, UP0, 0x80, 0x0 ;  /* 0x000000000000781c */ /* 0x002fda0003f0f008 */
[----:B------:R-:W-:Y:S05]  /*0900*/  @!P0 BRA `(.L_x_967) ;  /* 0xfffffffc00f08947 */ /* 0x000fea000383ffff */
[----:B0-----:R-:W0:Y:S08]  /*0910*/  LDC R2, c[0x0][0xc50] ;  /* 0x00031400ff027b82 */ /* 0x001e300000000800 */
        /* <DEDUP_REMOVED lines=13> */
[----:B------:R-:W0:Y:S01]  /*09f0*/  LDC R23, c[0x0][0x448] ;  /* 0x00011200ff177b82 */ /* 0x000e220000000800 */
[----:B------:R-:W1:Y:S01]  /*0a00*/  S2R R72, SR_CTAID.X ;  /* 0x0000000000487919 */ /* 0x000e620000002500 */
[----:B------:R-:W-:Y:S01]  /*0a10*/  LOP3.LUT R18, R18, 0xffefffff, RZ, 0xc0, !PT ;  /* 0xffefffff12127812 */ /* 0x000fe200078ec0ff */
[----:B------:R-:W-:-:S05]  /*0a20*/  VIADD R75, R25, 0xffffff80 ;  /* 0xffffff80194b7836 */ /* 0x000fca0000000000 */
[----:B------:R-:W2:Y:S08]  /*0a30*/  LDC.64 R2, c[0x0][0x418] ;  /* 0x00010600ff027b82 */ /* 0x000eb00000000a00 */
[----:B------:R-:W3:Y:S01]  /*0a40*/  LDC.64 R10, c[0x0][0x9e0] ;  /* 0x00027800ff0a7b82 */ /* 0x000ee20000000a00 */
[----:B0-----:R-:W-:-:S07]  /*0a50*/  ISETP.NE.AND P2, PT, R23, 0x1, PT ;  /* 0x000000011700780c */ /* 0x001fce0003f45270 */
[----:B------:R-:W0:Y:S01]  /*0a60*/  LDC R8, c[0x0][0x288] ;  /* 0x0000a200ff087b82 */ /* 0x000e220000000800 */
[----:B--2---:R-:W-:-:S07]  /*0a70*/  ISETP.NE.U32.AND P0, PT, R2, RZ, PT ;  /* 0x000000ff0200720c */ /* 0x004fce0003f05070 */
[----:B------:R-:W2:Y:S01]  /*0a80*/  LDC R16, c[0x0][0x424] ;  /* 0x00010900ff107b82 */ /* 0x000ea20000000800 */
[----:B-1----:R-:W-:Y:S01]  /*0a90*/  IMAD.SHL.U32 R72, R72, 0x80, RZ ;  /* 0x0000008048487824 */ /* 0x002fe200078e00ff */
[----:B------:R-:W-:-:S03]  /*0aa0*/  ISETP.NE.AND.EX P0, PT, R3, RZ, PT, P0 ;  /* 0x000000ff0300720c */ /* 0x000fc60003f05300 */
[----:B------:R-:W-:Y:S01]  /*0ab0*/  @P2 VIADD R0, R72, 0x7f ;  /* 0x0000007f48002836 */ /* 0x000fe20000000000 */
[----:B------:R-:W-:Y:S02]  /*0ac0*/  @P2 LOP3.LUT R18, R18, 0x100000, RZ, 0xfc, !PT ;  /* 0x0010000012122812 */ /* 0x000fe400078efcff */
[----:B------:R-:W1:Y:S01]  /*0ad0*/  @P2 LDC R5, c[0x0][0x44c] ;  /* 0x00011300ff052b82 */ /* 0x000e620000000800 */
[----:B---3--:R-:W-:Y:S02]  /*0ae0*/  ISETP.GE.AND P1, PT, R11, 0x1, PT ;  /* 0x000000010b00780c */ /* 0x008fe40003f26270 */
[----:B------:R-:W-:-:S05]  /*0af0*/  LOP3.LUT R18, R18, 0xfff7ffff, RZ, 0xc0, !PT ;  /* 0xfff7ffff12127812 */ /* 0x000fca00078ec0ff */
[----:B------:R-:W3:Y:S01]  /*0b00*/  @P2 LDC R7, c[0x0][0x450] ;  /* 0x00011400ff072b82 */ /* 0x000ee20000000800 */
[----:B0-----:R-:W-:-:S05]  /*0b10*/  IADD3 R3, -R8, 0x1, RZ ;  /* 0x0000000108037810 */ /* 0x001fca0007ffe1ff */
[----:B------:R-:W-:Y:S02]  /*0b20*/  @P1 LOP3.LUT R18, R18, 0x80000, RZ, 0xfc, !PT ;  /* 0x0008000012121812 */ /* 0x000fe400078efcff */
[----:B------:R-:W0:Y:S01]  /*0b30*/  LDC R73, c[0x0][0x2f0] ;  /* 0x0000bc00ff497b82 */ /* 0x000e220000000800 */
[----:B--2---:R-:W-:Y:S01]  /*0b40*/  SEL R16, R16, 0x1, P0 ;  /* 0x0000000110107807 */ /* 0x004fe20000000000 */
[----:B-1----:R-:W-:-:S04]  /*0b50*/  @P2 IMAD.HI.U32 R2, R0, R5, RZ ;  /* 0x0000000500022227 */ /* 0x002fc800078e00ff */
[----:B------:R-:W-:Y:S01]  /*0b60*/  VIADD R0, R72, 0x7f ;  /* 0x0000007f48007836 */ /* 0x000fe20000000000 */
[----:B---3--:R-:W-:Y:S01]  /*0b70*/  @P2 SHF.R.U32.HI R0, RZ, R7, R2 ;  /* 0x00000007ff002219 */ /* 0x008fe20000011602 */
[CC--:B0-----:R-:W-:Y:S02]  /*0b80*/  IMAD R3, R16.reuse, R73.reuse, R3 ;  /* 0x0000004910037224 */ /* 0x0c1fe400078e0203 */
[----:B------:R-:W-:Y:S02]  /*0b90*/  IMAD R22, R16, R73, RZ ;  /* 0x0000004910167224 */ /* 0x000fe400078e02ff */
[----:B------:R-:W-:-:S04]  /*0ba0*/  IMAD.IADD R3, R3, 0x1, R0 ;  /* 0x0000000103037824 */ /* 0x000fc800078e0200 */
[----:B------:R-:W-:Y:S01]  /*0bb0*/  IMAD.IADD R0, R3, 0x1, R10 ;  /* 0x0000000103007824 */ /* 0x000fe200078e020a */
[----:B------:R-:W-:Y:S06]  /*0bc0*/  @!P1 BRA `(.L_x_969) ;  /* 0x0000000000409947 */ /* 0x000fec0003800000 */
[C---:B------:R-:W-:Y:S01]  /*0bd0*/  ISETP.GT.AND P0, PT, R3.reuse, RZ, PT ;  /* 0x000000ff0300720c */ /* 0x040fe20003f04270 */
[----:B------:R-:W-:-:S12]  /*0be0*/  VIADD R2, R3, 0xffffffff ;  /* 0xffffffff03027836 */ /* 0x000fd80000000000 */
[----:B------:R-:W-:Y:S05]  /*0bf0*/  @P0 BRA `(.L_x_970) ;  /* 0x00000000001c0947 */ /* 0x000fea0003800000 */
[----:B------:R-:W-:Y:S01]  /*0c00*/  ISETP.NE.AND P0, PT, R11, 0x1, PT ;  /* 0x000000010b00780c */ /* 0x000fe20003f05270 */
[----:B------:R-:W-:-:S12]  /*0c10*/  IMAD.MOV R3, RZ, RZ, -R3 ;  /* 0x000000ffff037224 */ /* 0x000fd800078e0a03 */
[----:B------:R-:W0:Y:S02]  /*0c20*/  @P0 LDC.64 R4, c[0x0][0x9e8] ;  /* 0x00027a00ff040b82 */ /* 0x000e240000000a00 */
[----:B0-----:R-:W-:-:S05]  /*0c30*/  @P0 IMAD.HI.U32 R2, R3, R4, RZ ;  /* 0x0000000403020227 */ /* 0x001fca00078e00ff */
[----:B------:R-:W-:-:S04]  /*0c40*/  @P0 SHF.R.U32.HI R3, RZ, R5, R2 ;  /* 0x00000005ff030219 */ /* 0x000fc80000011602 */
[----:B------:R-:W-:Y:S01]  /*0c50*/  LOP3.LUT R2, RZ, R3, RZ, 0x33, !PT ;  /* 0x00000003ff027212 */ /* 0x000fe200078e33ff */
[----:B------:R-:W-:Y:S06]  /*0c60*/  BRA `(.L_x_971) ;  /* 0x0000000000107947 */ /* 0x000fec0003800000 */
.L_x_970:
[----:B------:R-:W-:-:S13]  /*0c70*/  ISETP.NE.AND P0, PT, R11, 0x1, PT ;  /* 0x000000010b00780c */ /* 0x000fda0003f05270 */
[----:B------:R-:W0:Y:S02]  /*0c80*/  @P0 LDC.64 R4, c[0x0][0x9e8] ;  /* 0x00027a00ff040b82 */ /* 0x000e240000000a00 */
[----:B0-----:R-:W-:-:S05]  /*0c90*/  @P0 IMAD.HI.U32 R4, R2, R4, RZ ;  /* 0x0000000402040227 */ /* 0x001fca00078e00ff */
[----:B------:R-:W-:-:S07]  /*0ca0*/  @P0 SHF.R.U32.HI R2, RZ, R5, R4 ;  /* 0x00000005ff020219 */ /* 0x000fce0000011604 */
.L_x_971:
[----:B------:R-:W-:-:S05]  /*0cb0*/  IMAD R3, R2, R11, R11 ;  /* 0x0000000b02037224 */ /* 0x000fca00078e020b */
[----:B------:R-:W-:-:S07]  /*0cc0*/  VIMNMX R0, R0, R3, PT ;  /* 0x0000000300007248 */ /* 0x000fce0003fe0100 */
.L_x_969:
[----:B------:R-:W0:Y:S01]  /*0cd0*/  @P2 LDC R3, c[0x0][0x44c] ;  /* 0x00011300ff032b82 */ /* 0x000e220000000800 */
[----:B------:R-:W-:Y:S01]  /*0ce0*/  VIADD R2, R0, 0x5f ;  /* 0x0000005f00027836 */ /* 0x000fe20000000000 */
[----:B------:R-:W-:Y:S01]  /*0cf0*/  ULDC UR4, c[0x0][0x9dc] ;  /* 0x0002770000047ab9 */ /* 0x000fe20000000800 */
[----:B------:R-:W-:Y:S02]  /*0d00*/  IMAD R0, R16, R73, 0x5f ;  /* 0x0000005f10007424 */ /* 0x000fe400078e0249 */
[----:B------:R-:W-:-:S03]  /*0d10*/  IMAD.HI R2, R2, 0x2aaaaaab, RZ ;  /* 0x2aaaaaab02027827 */ /* 0x000fc600078e02ff */
[----:B------:R-:W1:Y:S01]  /*0d20*/  @P2 LDC R7, c[0x0][0x450] ;  /* 0x00011400ff072b82 */ /* 0x000e620000000800 */
[----:B------:R-:W-:Y:S01]  /*0d30*/  IMAD.HI R0, R0, 0x2aaaaaab, RZ ;  /* 0x2aaaaaab00007827 */ /* 0x000fe200078e02ff */
[----:B------:R-:W-:-:S03]  /*0d40*/  SHF.R.U32.HI R5, RZ, 0x1f, R2 ;  /* 0x0000001fff057819 */ /* 0x000fc60000011602 */
[----:B------:R-:W-:Y:S01]  /*0d50*/  IMAD.MOV.U32 R4, RZ, RZ, R72 ;  /* 0x000000ffff047224 */ /* 0x000fe200078e0048 */
[----:B------:R-:W-:Y:S01]  /*0d60*/  LEA.HI.SX32 R2, R2, R5, 0x1c ;  /* 0x0000000502027211 */ /* 0x000fe200078fe2ff */
[----:B------:R-:W-:Y:S02]  /*0d70*/  IMAD R73, R16, R73, -R8 ;  /* 0x0000004910497224 */ /* 0x000fe400078e0a08 */
[----:B0-----:R-:W-:Y:S01]  /*0d80*/  @P2 IMAD.HI.U32 R6, R72, R3, RZ ;  /* 0x0000000348062227 */ /* 0x001fe200078e00ff */
[----:B------:R-:W-:-:S04]  /*0d90*/  SHF.R.U32.HI R3, RZ, 0x1f, R0 ;  /* 0x0000001fff037819 */ /* 0x000fc80000011600 */
[----:B------:R-:W-:Y:S02]  /*0da0*/  LEA.HI.SX32 R3, R0, R3, 0x1c ;  /* 0x0000000300037211 */ /* 0x000fe400078fe2ff */
[----:B-1----:R-:W-:Y:S02]  /*0db0*/  @P2 SHF.R.U32.HI R4, RZ, R7, R6 ;  /* 0x00000007ff042219 */ /* 0x002fe40000011606 */
[----:B------:R-:W-:-:S03]  /*0dc0*/  VIMNMX R9, R3, R2, PT ;  /* 0x0000000203097248 */ /* 0x000fc60003fe0100 */
[----:B------:R-:W-:-:S04]  /*0dd0*/  IMAD.IADD R0, R73, 0x1, R4 ;  /* 0x0000000149007824 */ /* 0x000fc800078e0204 */
[----:B------:R-:W-:Y:S01]  /*0de0*/  VIADD R2, R0, -UR4 ;  /* 0x8000000400027c36 */ /* 0x000fe20008000000 */
[----:B------:R-:W-:Y:S06]  /*0df0*/  @!P1 BRA `(.L_x_972) ;  /* 0x00000000003c9947 */ /* 0x000fec0003800000 */
[----:B------:R-:W-:-:S13]  /*0e00*/  ISETP.GT.AND P0, PT, R0, -0x1, PT ;  /* 0xffffffff0000780c */ /* 0x000fda0003f04270 */
[----:B------:R-:W-:Y:S05]  /*0e10*/  @P0 BRA `(.L_x_973) ;  /* 0x00000000001c0947 */ /* 0x000fea0003800000 */
[----:B------:R-:W-:Y:S02]  /*0e20*/  ISETP.NE.AND P0, PT, R11, 0x1, PT ;  /* 0x000000010b00780c */ /* 0x000fe40003f05270 */
[----:B------:R-:W-:-:S11]  /*0e30*/  LOP3.LUT R3, RZ, R0, RZ, 0x33, !PT ;  /* 0x00000000ff037212 */ /* 0x000fd600078e33ff */
[----:B------:R-:W0:Y:S02]  /*0e40*/  @P0 LDC.64 R4, c[0x0][0x9e8] ;  /* 0x00027a00ff040b82 */ /* 0x000e240000000a00 */
[----:B0-----:R-:W-:-:S05]  /*0e50*/  @P0 IMAD.HI.U32 R0, R3, R4, RZ ;  /* 0x0000000403000227 */ /* 0x001fca00078e00ff */
[----:B------:R-:W-:-:S04]  /*0e60*/  @P0 SHF.R.U32.HI R3, RZ, R5, R0 ;  /* 0x00000005ff030219 */ /* 0x000fc80000011600 */
[----:B------:R-:W-:Y:S01]  /*0e70*/  LOP3.LUT R0, RZ, R3, RZ, 0x33, !PT ;  /* 0x00000003ff007212 */ /* 0x000fe200078e33ff */
[----:B------:R-:W-:Y:S06]  /*0e80*/  BRA `(.L_x_974) ;  /* 0x0000000000107947 */ /* 0x000fec0003800000 */
.L_x_973:
[----:B------:R-:W-:-:S13]  /*0e90*/  ISETP.NE.AND P0, PT, R11, 0x1, PT ;  /* 0x000000010b00780c */ /* 0x000fda0003f05270 */
[----:B------:R-:W0:Y:S02]  /*0ea0*/  @P0 LDC.64 R4, c[0x0][0x9e8] ;  /* 0x00027a00ff040b82 */ /* 0x000e240000000a00 */
[----:B0-----:R-:W-:-:S05]  /*0eb0*/  @P0 IMAD.HI.U32 R4, R0, R4, RZ ;  /* 0x0000000400040227 */ /* 0x001fca00078e00ff */
[----:B------:R-:W-:-:S07]  /*0ec0*/  @P0 SHF.R.U32.HI R0, RZ, R5, R4 ;  /* 0x00000005ff000219 */ /* 0x000fce0000011604 */
.L_x_974:
[----:B------:R-:W-:-:S05]  /*0ed0*/  IMAD R3, R0, R11, RZ ;  /* 0x0000000b00037224 */ /* 0x000fca00078e02ff */
[----:B------:R-:W-:-:S07]  /*0ee0*/  VIMNMX R2, R2, R3, !PT ;  /* 0x0000000302027248 */ /* 0x000fce0007fe0100 */
.L_x_972:
[----:B------:R-:W-:Y:S01]  /*0ef0*/  SHF.R.U32.HI R0, RZ, 0x10, R17 ;  /* 0x00000010ff007819 */ /* 0x000fe20000011611 */
[----:B------:R-:W-:Y:S01]  /*0f00*/  IMAD.HI R2, R2, 0x2aaaaaab, RZ ;  /* 0x2aaaaaab02027827 */ /* 0x000fe200078e02ff */
[----:B------:R-:W-:Y:S02]  /*0f10*/  LOP3.LUT R17, R17, 0xffff, RZ, 0xc0, !PT ;  /* 0x0000ffff11117812 */ /* 0x000fe400078ec0ff */
[----:B------:R-:W-:Y:S01]  /*0f20*/  ISETP.NE.AND P0, PT, R0, RZ, PT ;  /* 0x000000ff0000720c */ /* 0x000fe20003f05270 */
[----:B------:R-:W-:Y:S01]  /*0f30*/  IMAD.MOV.U32 R74, RZ, RZ, RZ ;  /* 0x000000ffff4a7224 */ /* 0x000fe200078e00ff */
[----:B------:R-:W-:-:S04]  /*0f40*/  SHF.R.U32.HI R3, RZ, 0x1f, R2 ;  /* 0x0000001fff037819 */ /* 0x000fc80000011602 */
[----:B------:R-:W-:-:S04]  /*0f50*/  LEA.HI.SX32 R3, R2, R3, 0x1c ;  /* 0x0000000302037211 */ /* 0x000fc800078fe2ff */
[----:B------:R-:W-:-:S03]  /*0f60*/  VIMNMX R8, RZ, R3, !PT ;  /* 0x00000003ff087248 */ /* 0x000fc60007fe0100 */
[----:B------:R-:W0:Y:S01]  /*0f70*/  @!P0 LDC R0, c[0x0][0x9f0] ;  /* 0x00027c00ff008b82 */ /* 0x000e220000000800 */
[----:B------:R-:W-:-:S13]  /*0f80*/  ISETP.GT.AND P1, PT, R9, R8, PT ;  /* 0x000000080900720c */ /* 0x000fda0003f24270 */
[----:B------:R-:W-:Y:S05]  /*0f90*/  @!P1 BRA `(.L_x_975) ;  /* 0x0000000000709947 */ /* 0x000fea0003800000 */
[-C--:B0-----:R-:W-:Y:S02]  /*0fa0*/  IABS R6, R0.reuse ;  /* 0x0000000000067213 */ /* 0x081fe40000000000 */
[----:B------:R-:W-:Y:S02]  /*0fb0*/  IADD3 R2, R0, -0x1, R9 ;  /* 0xffffffff00027810 */ /* 0x000fe40007ffe009 */
[----:B------:R-:W0:Y:S03]  /*0fc0*/  I2F.RP R4, R6 ;  /* 0x0000000600047306 */ /* 0x000e260000209400 */
[----:B------:R-:W-:Y:S01]  /*0fd0*/  IMAD.IADD R5, R2, 0x1, -R8 ;  /* 0x0000000102057824 */ /* 0x000fe200078e0a08 */
[----:B------:R-:W-:-:S04]  /*0fe0*/  IABS R2, R0 ;  /* 0x0000000000027213 */ /* 0x000fc80000000000 */
[----:B------:R-:W-:Y:S02]  /*0ff0*/  IABS R10, R5 ;  /* 0x00000005000a7213 */ /* 0x000fe40000000000 */
[----:B------:R-:W-:-:S04]  /*1000*/  LOP3.LUT R5, R5, R0, RZ, 0x3c, !PT ;  /* 0x0000000005057212 */ /* 0x000fc800078e3cff */
[----:B------:R-:W-:Y:S01]  /*1010*/  ISETP.GE.AND P2, PT, R5, RZ, PT ;  /* 0x000000ff0500720c */ /* 0x000fe20003f46270 */
[----:B0-----:R-:W0:Y:S02]  /*1020*/  MUFU.RCP R4, R4 ;  /* 0x0000000400047308 */ /* 0x001e240000001000 */
[----:B0-----:R-:W-:Y:S02]  /*1030*/  VIADD R3, R4, 0xffffffe ;  /* 0x0ffffffe04037836 */ /* 0x001fe40000000000 */
[----:B------:R-:W-:Y:S02]  /*1040*/  IMAD.MOV R4, RZ, RZ, -R2 ;  /* 0x000000ffff047224 */ /* 0x000fe400078e0a02 */
[----:B------:R-:W-:Y:S02]  /*1050*/  IMAD.MOV.U32 R2, RZ, RZ, RZ ;  /* 0x000000ffff027224 */ /* 0x000fe400078e00ff */
[----:B------:R-:W0:Y:S02]  /*1060*/  F2I.FTZ.U32.TRUNC.NTZ R3, R3 ;  /* 0x0000000300037305 */ /* 0x000e24000021f000 */
[----:B0-----:R-:W-:-:S04]  /*1070*/  IMAD.MOV R7, RZ, RZ, -R3 ;  /* 0x000000ffff077224 */ /* 0x001fc800078e0a03 */
[----:B------:R-:W-:-:S04]  /*1080*/  IMAD R7, R7, R6, RZ ;  /* 0x0000000607077224 */ /* 0x000fc800078e02ff */
[----:B------:R-:W-:-:S04]  /*1090*/  IMAD.HI.U32 R2, R3, R7, R2 ;  /* 0x0000000703027227 */ /* 0x000fc800078e0002 */
[----:B------:R-:W-:-:S04]  /*10a0*/  IMAD.MOV.U32 R3, RZ, RZ, R10 ;  /* 0x000000ffff037224 */ /* 0x000fc800078e000a */
[----:B------:R-:W-:-:S04]  /*10b0*/  IMAD.HI.U32 R2, R2, R3, RZ ;  /* 0x0000000302027227 */ /* 0x000fc800078e00ff */
[----:B------:R-:W-:-:S05]  /*10c0*/  IMAD R3, R2, R4, R3 ;  /* 0x0000000402037224 */ /* 0x000fca00078e0203 */
[----:B------:R-:W-:-:S13]  /*10d0*/  ISETP.GT.U32.AND P1, PT, R6, R3, PT ;  /* 0x000000030600720c */ /* 0x000fda0003f24070 */
[----:B------:R-:W-:Y:S02]  /*10e0*/  @!P1 IMAD.IADD R3, R3, 0x1, -R6 ;  /* 0x0000000103039824 */ /* 0x000fe400078e0a06 */
[----:B------:R-:W-:Y:S01]  /*10f0*/  @!P1 VIADD R2, R2, 0x1 ;  /* 0x0000000102029836 */ /* 0x000fe20000000000 */
[----:B------:R-:W-:Y:S02]  /*1100*/  ISETP.NE.AND P1, PT, R0, RZ, PT ;  /* 0x000000ff0000720c */ /* 0x000fe40003f25270 */
[----:B------:R-:W-:-:S13]  /*1110*/  ISETP.GE.U32.AND P0, PT, R3, R6, PT ;  /* 0x000000060300720c */ /* 0x000fda0003f06070 */
[----:B------:R-:W-:-:S04]  /*1120*/  @P0 VIADD R2, R2, 0x1 ;  /* 0x0000000102020836 */ /* 0x000fc80000000000 */
[----:B------:R-:W-:Y:S01]  /*1130*/  @!P2 IMAD.MOV R2, RZ, RZ, -R2 ;  /* 0x000000ffff02a224 */ /* 0x000fe200078e0a02 */
[----:B------:R-:W-:-:S05]  /*1140*/  @!P1 LOP3.LUT R2, RZ, R0, RZ, 0x33, !PT ;  /* 0x00000000ff029212 */ /* 0x000fca00078e33ff */
[----:B------:R-:W-:-:S07]  /*1150*/  IMAD.MOV.U32 R74, RZ, RZ, R2 ;  /* 0x000000ffff4a7224 */ /* 0x000fce00078e0002 */
.L_x_975:
[-C--:B------:R-:W-:Y:S01]  /*1160*/  IMAD R17, R17, R74.reuse, R8 ;  /* 0x0000004a11117224 */ /* 0x080fe200078e0208 */
[----:B------:R-:W-:Y:S01]  /*1170*/  PLOP3.LUT P0, PT, PT, PT, PT, 0x80, 0x0 ;  /* 0x000000000000781c */ /* 0x000fe20003f0f070 */
[----:B0-----:R-:W-:Y:S01]  /*1180*/  IMAD.MOV.U32 R0, RZ, RZ, RZ ;  /* 0x000000ffff007224 */ /* 0x001fe200078e00ff */
[----:B------:R-:W-:Y:S01]  /*1190*/  CS2R R86, SRZ ;  /* 0x0000000000567805 */ /* 0x000fe2000001ff00 */
        /* <DEDUP_REMOVED lines=39> */
[----:B------:R-:W-:-:S05]  /*1410*/  SHF.R.S32.HI R78, RZ, 0x7, R77 ;  /* 0x00000007ff4e7819 */ /* 0x000fca000001144d */
        /* <DEDUP_REMOVED lines=29> */
.L_x_977:
[----:B------:R-:W-:-:S04]  /*15f0*/  SHF.L.U32 R0, RZ, 0x1f, RZ ;  /* 0x0000001fff007819 */ /* 0x000fc800000006ff */
[----:B------:R-:W0:Y:S02]  /*1600*/  SYNCS.PHASECHK.TRANS64.TRYWAIT P0, [UR38+0x2a800], R0 ;  /* 0x02a80000ff0075a7 */ /* 0x000e240008000166 */
[----:B0-----:R-:W-:Y:S05]  /*1610*/  @!P0 BRA `(.L_x_978) ;  /* 0x0000010800708947 */ /* 0x001fea0003800000 */
.L_x_1111:
[----:B------:R-:W2:Y:S02]  /*1620*/  LDL R2, [R1] ;  /* 0x0000000001027983 */ /* 0x000ea40000100800 */
[----:B--2---:R-:W-:-:S13]  /*1630*/  R2UR UR4, R2 ;  /* 0x00000000020472ca */ /* 0x004fda00000e0000 */
[----:B------:R-:W-:-:S06]  /*1640*/  ULOP3.LUT UR4, UR4, 0x1, URZ, 0xfc, !UPT ;  /* 0x0000000104047892 */ /* 0x000fcc000f8efc3f */
[----:B------:R-:W-:-:S05]  /*1650*/  IMAD.U32 R2, RZ, RZ, UR4 ;  /* 0x00000004ff027e24 */ /* 0x000fca000f8e00ff */
[----:B------:R-:W-:-:S13]  /*1660*/  ISETP.NE.AND P0, PT, R2, 0x3, PT ;  /* 0x000000030200780c */ /* 0x000fda0003f05270 */
[----:B------:R-:W-:Y:S05]  /*1670*/  @!P0 BRA `(.L_x_979) ;  /* 0x0000000000048947 */ /* 0x000fea0003800000 */
[----:B------:R-:W-:Y:S01]  /*1680*/  BPT.TRAP 0x1 ;  /* 0x000000040000795c */ /* 0x000fe20000300000 */
.L_x_979:
[----:B------:R1:W2:Y:S01]  /*1690*/  SYNCS.PHASECHK.TRANS64.TRYWAIT P1, [UR38+0x2a830], R0 ;  /* 0x02a83000ff0075a7 */ /* 0x0002a20008020166 */
[----:B------:R-:W-:Y:S05]  /*16a0*/  @!P0 BRA `(.L_x_980) ;  /* 0x0000000000048947 */ /* 0x000fea0003800000 */
[----:B------:R-:W-:Y:S01]  /*16b0*/  BPT.TRAP 0x1 ;  /* 0x000000040000795c */ /* 0x000fe20000300000 */
.L_x_980:
[----:B------:R-:W-:-:S05]  /*16c0*/  IMAD.U32 R4, RZ, RZ, UR39 ;  /* 0x00000027ff047e24 */ /* 0x000fca000f8e00ff */
[----:B------:R-:W-:Y:S01]  /*16d0*/  LOP3.LUT R4, R4, 0x10000, RZ, 0xfc, !PT ;  /* 0x0001000004047812 */ /* 0x000fe200078efcff */
[----:B--2---:R-:W-:Y:S06]  /*16e0*/  @P1 BRA `(.L_x_981) ;  /* 0x0000000000081947 */ /* 0x004fec0003800000 */
[----:B------:R-:W2:Y:S02]  /*16f0*/  SYNCS.PHASECHK.TRANS64.TRYWAIT P1, [UR38+0x2a830], R0 ;  /* 0x02a83000ff0075a7 */ /* 0x000ea40008020166 */
[----:B--2---:R-:W-:Y:S05]  /*1700*/  @!P1 BRA `(.L_x_982) ;  /* 0x00000108004c9947 */ /* 0x004fea0003800000 */
.L_x_981:
[----:B------:R-:W-:Y:S05]  /*1710*/  WARPSYNC.ALL ;  /* 0x0000000000007948 */ /* 0x000fea0003800000 */
[----:B------:R-:W-:Y:S01]  /*1720*/  IMAD.MOV.U32 R5, RZ, RZ, 0x40000040 ;  /* 0x40000040ff057424 */ /* 0x000fe200078e00ff */
[----:B------:R-:W-:Y:S01]  /*1730*/  UIADD3 UR4, UR38, 0x18400, URZ ;  /* 0x0001840026047890 */ /* 0x000fe2000fffe03f */
[----:B------:R-:W-:Y:S01]  /*1740*/  R2UR UR8, R4 ;  /* 0x00000000040872ca */ /* 0x000fe200000e0000 */
[----:B------:R-:W-:Y:S02]  /*1750*/  WARPGROUP.ARRIVE ;  /* 0x00000000000079c5 */ /* 0x000fe40000000000 */
[----:B------:R-:W-:Y:S01]  /*1760*/  R2UR UR9, R5 ;  /* 0x00000000050972ca */ /* 0x000fe200000e0000 */
[----:B------:R-:W-:-:S03]  /*1770*/  USHF.R.U32.HI UR4, URZ, 0x4, UR4 ;  /* 0x000000043f047899 */ /* 0x000fc60008011604 */
[----:B------:R-:W2:Y:S01]  /*1780*/  S2UR UR61, SR_CgaCtaId ;  /* 0x00000000003d79c3 */ /* 0x000ea20000008800 */
[----:B------:R-:W-:Y:S01]  /*1790*/  UMOV UR11, 0x40000040 ;  /* 0x40000040000b7882 */ /* 0x000fe20000000000 */
[----:B------:R-:W-:Y:S01]  /*17a0*/  UMOV UR13, 0x40000040 ;  /* 0x40000040000d7882 */ /* 0x000fe20000000000 */
[----:B------:R-:W-:Y:S01]  /*17b0*/  ULOP3.LUT UR4, UR4, 0x3fff, URZ, 0xc0, !UPT ;  /* 0x00003fff04047892 */ /* 0x000fe2000f8ec03f */
[----:B------:R-:W-:Y:S01]  /*17c0*/  UMOV UR15, 0x40000040 ;  /* 0x40000040000f7882 */ /* 0x000fe20000000000 */
[----:B------:R-:W-:Y:S02]  /*17d0*/  UMOV UR17, 0x40000040 ;  /* 0x4000004000117882 */ /* 0x000fe40000000000 */
[----:B------:R-:W-:Y:S01]  /*17e0*/  ULOP3.LUT UR39, UR4, 0x10000, URZ, 0xfc, !UPT ;  /* 0x0001000004277892 */ /* 0x000fe2000f8efc3f */
[----:B------:R-:W-:Y:S02]  /*17f0*/  UMOV UR19, 0x40000040 ;  /* 0x4000004000137882 */ /* 0x000fe40000000000 */
[----:B------:R-:W-:Y:S01]  /*1800*/  R2UR UR4, R4 ;  /* 0x00000000040472ca */ /* 0x000fe200000e0000 */
[----:B------:R-:W-:-:S02]  /*1810*/  UIADD3 UR14, UR39, 0x4, URZ ;  /* 0x00000004270e7890 */ /* 0x000fc4000fffe03f */
[----:B------:R-:W-:Y:S02]  /*1820*/  UIADD3 UR18, UR39, 0x6, URZ ;  /* 0x0000000627127890 */ /* 0x000fe4000fffe03f */
[----:B------:R-:W-:Y:S01]  /*1830*/  UMOV UR10, UR39 ;  /* 0x00000027000a7c82 */ /* 0x000fe20008000000 */
[----:B------:R-:W-:Y:S01]  /*1840*/  UIADD3 UR22, UR39, 0x300, URZ ;  /* 0x0000030027167890 */ /* 0x000fe2000fffe03f */
[----:B------:R-:W-:Y:S01]  /*1850*/  HGMMA.64x96x16.F32 R24, gdesc[UR8], RZ, !UPT, gsb0 ;  /* 0x01600000081879f0 */ /* 0x000fe2000c0008ff */
[----:B------:R-:W-:Y:S01]  /*1860*/  UIADD3 UR10, UR39, 0x2, URZ ;  /* 0x00000002270a7890 */ /* 0x000fe2000fffe03f */
[----:B------:R-:W-:Y:S01]  /*1870*/  UMOV UR9, 0x40000040 ;  /* 0x4000004000097882 */ /* 0x000fe20000000000 */
[----:B------:R-:W-:Y:S01]  /*1880*/  UMOV UR11, 0x40000040 ;  /* 0x40000040000b7882 */ /* 0x000fe20000000000 */
[----:B------:R-:W-:Y:S02]  /*1890*/  UMOV UR21, 0x40000040 ;  /* 0x4000004000157882 */ /* 0x000fe40000000000 */
[----:B------:R-:W-:-:S02]  /*18a0*/  UIADD3 UR8, UR4, 0x2, URZ ;  /* 0x0000000204087890 */ /* 0x000fc4000fffe03f */
[----:B------:R-:W-:Y:S02]  /*18b0*/  UIADD3 UR12, UR4, 0x4, URZ ;  /* 0x00000004040c7890 */ /* 0x000fe4000fffe03f */
[----:B------:R-:W-:Y:S02]  /*18c0*/  UIADD3 UR16, UR4, 0x6, URZ ;  /* 0x0000000604107890 */ /* 0x000fe4000fffe03f */
[----:B------:R-:W-:Y:S01]  /*18d0*/  UIADD3 UR20, UR4, 0x400, URZ ;  /* 0x0000040004147890 */ /* 0x000fe2000fffe03f */
        /* <DEDUP_REMOVED lines=29> */
[----:B------:R-:W-:-:S02]  /*1ab0*/  UMOV UR5, UR53 ;  /* 0x0000003500057c82 */ /* 0x000fc40008000000 */
[----:B------:R-:W-:Y:S01]  /*1ac0*/  UMOV UR4, UR52 ;  /* 0x0000003400047c82 */ /* 0x000fe20008000000 */
        /* <DEDUP_REMOVED lines=36> */
.L_x_983:
[----:B01----:R-:W-:Y:S01]  /*1d10*/  LOP3.LUT R0, R77, 0xffffff80, RZ, 0xc0, !PT ;  /* 0xffffff804d007812 */ /* 0x003fe200078ec0ff */
[----:B------:R-:W-:Y:S01]  /*1d20*/  UIADD3 UR4, UR38, 0x2a840, URZ ;  /* 0x0002a84026047890 */ /* 0x000fe2000fffe03f */
[----:B------:R-:W-:Y:S01]  /*1d30*/  ISETP.NE.AND P2, PT, R23, 0x1, PT ;  /* 0x000000011700780c */ /* 0x000fe20003f45270 */
[----:B------:R-:W-:Y:S01]  /*1d40*/  ULDC UR11, c[0x0][0x288] ;  /* 0x0000a200000b7ab9 */ /* 0x000fe20000000800 */
[----:B------:R-:W-:Y:S01]  /*1d50*/  LEA.HI R76, R76, R75, RZ, 0x2 ;  /* 0x0000004b4c4c7211 */ /* 0x000fe200078f10ff */
[----:B------:R-:W-:Y:S01]  /*1d60*/  IMAD.IADD R0, R75, 0x1, -R0 ;  /* 0x000000014b007824 */ /* 0x000fe200078e0a00 */
[----:B------:R-:W-:Y:S01]  /*1d70*/  LEA.HI R9, R78, R78, RZ, 0x1 ;  /* 0x0000004e4e097211 */ /* 0x000fe200078f08ff */
[----:B------:R-:W-:Y:S01]  /*1d80*/  UPRMT UR4, UR61, 0x654, UR4 ;  /* 0x000006543d047896 */ /* 0x000fe20008000004 */
[----:B------:R-:W-:Y:S02]  /*1d90*/  LOP3.LUT R76, R76, 0xfffffffc, RZ, 0xc0, !PT ;  /* 0xfffffffc4c4c7812 */ /* 0x000fe400078ec0ff */
[----:B------:R-:W-:-:S02]  /*1da0*/  SHF.R.S32.HI R3, RZ, 0x1f, R0 ;  /* 0x0000001fff037819 */ /* 0x000fc40000011400 */
[----:B------:R-:W-:Y:S01]  /*1db0*/  LOP3.LUT R9, R9, 0x3fffffe, RZ, 0xc0, !PT ;  /* 0x03fffffe09097812 */ /* 0x000fe200078ec0ff */
[----:B------:R-:W-:Y:S01]  /*1dc0*/  IMAD.IADD R76, R75, 0x1, -R76 ;  /* 0x000000014b4c7824 */ /* 0x000fe200078e0a4c */
[CC--:B------:R-:W-:Y:S01]  /*1dd0*/  LEA.HI R2, R3.reuse, R0.reuse, RZ, 0x2 ;  /* 0x0000000003027211 */ /* 0x0c0fe200078f10ff */
[----:B------:R-:W0:Y:S01]  /*1de0*/  @P2 LDC R11, c[0x0][0x44c] ;  /* 0x00011300ff0b2b82 */ /* 0x000e220000000800 */
[----:B------:R-:W-:Y:S01]  /*1df0*/  LEA.HI R6, R3, R0, RZ, 0x5 ;  /* 0x0000000003067211 */ /* 0x000fe200078f28ff */
[----:B------:R-:W-:Y:S01]  /*1e00*/  IMAD.IADD R9, R78, 0x1, -R9 ;  /* 0x000000014e097824 */ /* 0x000fe200078e0a09 */
[--C-:B------:R-:W-:Y:S02]  /*1e10*/  SHF.R.S32.HI R3, RZ, 0x2, R2.reuse ;  /* 0x00000002ff037819 */ /* 0x100fe40000011402 */
[----:B------:R-:W-:Y:S02]  /*1e20*/  SHF.R.S32.HI R8, RZ, 0x1f, R2 ;  /* 0x0000001fff087819 */ /* 0x000fe40000011402 */
[----:B------:R-:W-:Y:S01]  /*1e30*/  SHF.R.S32.HI R7, RZ, 0x5, R6 ;  /* 0x00000005ff077819 */ /* 0x000fe20000011406 */
[----:B------:R-:W1:Y:S01]  /*1e40*/  @P2 LDC R13, c[0x0][0x450] ;  /* 0x00011400ff0d2b82 */ /* 0x000e620000000800 */
[----:B------:R-:W-:-:S02]  /*1e50*/  LEA.HI R8, R8, R3, RZ, 0x3 ;  /* 0x0000000308087211 */ /* 0x000fc400078f18ff */
[----:B------:R-:W-:Y:S01]  /*1e60*/  LEA.HI R6, R76, R76, RZ, 0x1 ;  /* 0x0000004c4c067211 */ /* 0x000fe200078f08ff */
[----:B------:R-:W-:Y:S01]  /*1e70*/  IMAD R10, R7, 0x10, R72 ;  /* 0x00000010070a7824 */ /* 0x000fe200078e0248 */
[----:B------:R-:W-:Y:S02]  /*1e80*/  LOP3.LUT R8, R8, 0xfffffff8, RZ, 0xc0, !PT ;  /* 0xfffffff808087812 */ /* 0x000fe400078ec0ff */
[----:B------:R-:W-:Y:S01]  /*1e90*/  LOP3.LUT R7, R6, 0x1ffffffe, RZ, 0xc0, !PT ;  /* 0x1ffffffe06077812 */ /* 0x000fe200078ec0ff */
[----:B------:R-:W-:Y:S01]  /*1ea0*/  SYNCS.ARRIVE.TRANS64.RED.A1T0 RZ, [UR4], RZ ;  /* 0x000000ffffff79a7 */ /* 0x000fe20008100404 */
[----:B------:R-:W-:Y:S01]  /*1eb0*/  IADD3 R8, R10, R3, -R8 ;  /* 0x000000030a087210 */ /* 0x000fe20007ffe808 */
[----:B------:R-:W-:Y:S01]  /*1ec0*/  ULDC UR4, c[0x0][0x9dc] ;  /* 0x0002770000047ab9 */ /* 0x000fe20000000800 */
[----:B------:R-:W-:Y:S01]  /*1ed0*/  LOP3.LUT P1, RZ, R18, 0x80000, RZ, 0xc0, !PT ;  /* 0x0008000012ff7812 */ /* 0x000fe2000782c0ff */
[----:B------:R-:W-:Y:S01]  /*1ee0*/  IMAD.IADD R7, R76, 0x1, -R7 ;  /* 0x000000014c077824 */ /* 0x000fe200078e0a07 */
[----:B------:R-:W-:Y:S01]  /*1ef0*/  ULOP3.LUT UR5, URZ, UR4, URZ, 0x33, !UPT ;  /* 0x000000043f057292 */ /* 0x000fe2000f8e333f */
[----:B------:R-:W-:Y:S01]  /*1f00*/  IMAD R8, R9, 0x40, R8 ;  /* 0x0000004009087824 */ /* 0x000fe200078e0208 */
[----:B------:R-:W-:Y:S01]  /*1f10*/  LOP3.LUT R9, R2, 0x7ffffffc, RZ, 0xc0, !PT ;  /* 0x7ffffffc02097812 */ /* 0x000fe200078ec0ff */
[----:B------:R-:W-:-:S02]  /*1f20*/  ULDC UR4, c[0x0][0x9e0] ;  /* 0x0002780000047ab9 */ /* 0x000fc40000000800 */
[----:B------:R-:W-:Y:S02]  /*1f30*/  IMAD R8, R7, 0x8, R8 ;  /* 0x0000000807087824 */ /* 0x000fe400078e0208 */
[----:B------:R-:W-:Y:S02]  /*1f40*/  IMAD.MOV.U32 R7, RZ, RZ, -0x60 ;  /* 0xffffffa0ff077424 */ /* 0x000fe400078e00ff */
[----:B0-----:R-:W-:-:S04]  /*1f50*/  @P2 IMAD.HI.U32 R6, R8, R11, RZ ;  /* 0x0000000b08062227 */ /* 0x001fc800078e00ff */
[----:B------:R-:W-:Y:S01]  /*1f60*/  IMAD.MOV.U32 R3, RZ, RZ, R8 ;  /* 0x000000ffff037224 */ /* 0x000fe200078e0008 */
[----:B-1----:R-:W-:Y:S01]  /*1f70*/  @P2 SHF.R.U32.HI R3, RZ, R13, R6 ;  /* 0x0000000dff032219 */ /* 0x002fe20000011606 */
[----:B------:R-:W-:Y:S02]  /*1f80*/  IMAD.IADD R9, R0, 0x1, -R9 ;  /* 0x0000000100097824 */ /* 0x000fe400078e0a09 */
[C---:B------:R-:W-:Y:S02]  /*1f90*/  IMAD R2, R74.reuse, R7, 0x61 ;  /* 0x000000614a027424 */ /* 0x040fe400078e0207 */
[----:B------:R-:W0:Y:S01]  /*1fa0*/  SHFL.IDX PT, R15, R3, RZ, 0x1c1f ;  /* 0x001c1fff030f7589 */ /* 0x000e2200000e0000 */
[----:B------:R-:W-:Y:S02]  /*1fb0*/  IMAD R0, R74, -0x60, R22 ;  /* 0xffffffa04a007824 */ /* 0x000fe400078e0216 */
[----:B------:R-:W-:Y:S02]  /*1fc0*/  IMAD R7, R9, -0x2, R2 ;  /* 0xfffffffe09077824 */ /* 0x000fe400078e0202 */
[----:B------:R-:W-:-:S02]  /*1fd0*/  VIADD R0, R0, 0x60 ;  /* 0x0000006000007836 */ /* 0x000fc40000000000 */
[----:B------:R-:W-:Y:S01]  /*1fe0*/  IMAD.U32 R10, RZ, RZ, UR5 ;  /* 0x00000005ff0a7e24 */ /* 0x000fe2000f8e00ff */
[----:B------:R-:W-:Y:S01]  /*1ff0*/  IADD3 R6, R7, -UR11, R22 ;  /* 0x8000000b07067c10 */ /* 0x000fe2000fffe016 */
[----:B------:R-:W-:Y:S02]  /*2000*/  IMAD R11, R9, -0x2, R0 ;  /* 0xfffffffe090b7824 */ /* 0x000fe400078e0200 */
[----:B------:R-:W-:Y:S02]  /*2010*/  VIADD R14, R2, 0xffffffff ;  /* 0xffffffff020e7836 */ /* 0x000fe40000000000 */
[C---:B------:R-:W-:Y:S02]  /*2020*/  VIADD R12, R6.reuse, UR4 ;  /* 0x00000004060c7c36 */ /* 0x040fe40008000000 */
[----:B------:R-:W-:Y:S02]  /*2030*/  VIADD R13, R6, UR5 ;  /* 0x00000005060d7c36 */ /* 0x000fe40008000000 */
[----:B------:R-:W-:Y:S01]  /*2040*/  VIADD R20, R7, 0xffffffff ;  /* 0xffffffff07147836 */ /* 0x000fe20000000000 */
[----:B0-----:R-:W-:Y:S01]  /*2050*/  VIADDMNMX R0, R15, R12, R11, PT ;  /* 0x0000000c0f007246 */ /* 0x001fe2000380010b */
[----:B------:R-:W-:Y:S01]  /*2060*/  IMAD.IADD R2, R13, 0x1, R15 ;  /* 0x000000010d027824 */ /* 0x000fe200078e020f */
[----:B------:R-:W-:Y:S06]  /*2070*/  @!P1 BRA `(.L_x_984) ;  /* 0x00000000005c9947 */ /* 0x000fec0003800000 */
[----:B------:R-:W-:Y:S01]  /*2080*/  IADD3 R7, R22, -UR11, R15 ;  /* 0x8000000b16077c10 */ /* 0x000fe2000fffe00f */
[----:B------:R-:W-:Y:S03]  /*2090*/  BSSY B0, `(.L_x_985) ;  /* 0x0000012000007945 */ /* 0x000fe60003800000 */
[----:B------:R-:W-:-:S13]  /*20a0*/  ISETP.GT.AND P1, PT, R7, -0x1, PT ;  /* 0xffffffff0700780c */ /* 0x000fda0003f24270 */
[----:B------:R-:W-:Y:S05]  /*20b0*/  @P1 BRA `(.L_x_986) ;  /* 0x0000000000241947 */ /* 0x000fea0003800000 */
[----:B------:R-:W-:Y:S01]  /*20c0*/  ULDC UR5, c[0x0][0x9e4] ;  /* 0x0002790000057ab9 */ /* 0x000fe20000000800 */
[----:B------:R-:W-:Y:S01]  /*20d0*/  LOP3.LUT R7, RZ, R7, RZ, 0x33, !PT ;  /* 0x00000007ff077212 */ /* 0x000fe200078e33ff */
[----:B------:R-:W-:-:S05]  /*20e0*/  IMAD.U32 R15, RZ, RZ, UR5 ;  /* 0x00000005ff0f7e24 */ /* 0x000fca000f8e00ff */
[----:B------:R-:W-:-:S13]  /*20f0*/  ISETP.NE.AND P1, PT, R15, 0x1, PT ;  /* 0x000000010f00780c */ /* 0x000fda0003f25270 */
[----:B------:R-:W0:Y:S02]  /*2100*/  @P1 LDC.64 R76, c[0x0][0x9e8] ;  /* 0x00027a00ff4c1b82 */ /* 0x000e240000000a00 */
[----:B0-----:R-:W-:-:S05]  /*2110*/  @P1 IMAD.HI.U32 R6, R7, R76, RZ ;  /* 0x0000004c07061227 */ /* 0x001fca00078e00ff */
[----:B------:R-:W-:-:S04]  /*2120*/  @P1 SHF.R.U32.HI R7, RZ, R77, R6 ;  /* 0x0000004dff071219 */ /* 0x000fc80000011606 */
[----:B------:R-:W-:Y:S01]  /*2130*/  LOP3.LUT R7, RZ, R7, RZ, 0x33, !PT ;  /* 0x00000007ff077212 */ /* 0x000fe200078e33ff */
[----:B------:R-:W-:Y:S06]  /*2140*/  BRA `(.L_x_987) ;  /* 0x0000000000187947 */ /* 0x000fec0003800000 */
.L_x_986:
[----:B------:R-:W-:Y:S02]  /*2150*/  ULDC UR5, c[0x0][0x9e4] ;  /* 0x0002790000057ab9 */ /* 0x000fe40000000800 */
[----:B------:R-:W-:-:S05]  /*2160*/  IMAD.U32 R15, RZ, RZ, UR5 ;  /* 0x00000005ff0f7e24 */ /* 0x000fca000f8e00ff */
[----:B------:R-:W-:-:S13]  /*2170*/  ISETP.NE.AND P1, PT, R15, 0x1, PT ;  /* 0x000000010f00780c */ /* 0x000fda0003f25270 */
[----:B------:R-:W0:Y:S02]  /*2180*/  @P1 LDC.64 R76, c[0x0][0x9e8] ;  /* 0x00027a00ff4c1b82 */ /* 0x000e240000000a00 */
[----:B0-----:R-:W-:-:S05]  /*2190*/  @P1 IMAD.HI.U32 R6, R7, R76, RZ ;  /* 0x0000004c07061227 */ /* 0x001fca00078e00ff */
[----:B------:R-:W-:-:S07]  /*21a0*/  @P1 SHF.R.U32.HI R7, RZ, R77, R6 ;  /* 0x0000004dff071219 */ /* 0x000fce0000011606 */
.L_x_987:
[----:B------:R-:W-:Y:S05]  /*21b0*/  BSYNC B0 ;  /* 0x0000000000007941 */ /* 0x000fea0003800000 */
.L_x_985:
[----:B------:R-:W-:-:S05]  /*21c0*/  IMAD R7, R7, R15, R20 ;  /* 0x0000000f07077224 */ /* 0x000fca00078e0214 */
[----:B------:R-:W-:Y:S02]  /*21d0*/  VIADDMNMX R0, R7, R15, R0, PT ;  /* 0x0000000f07007246 */ /* 0x000fe40003800100 */
[----:B------:R-:W-:-:S07]  /*21e0*/  VIMNMX R2, R2, R7, !PT ;  /* 0x0000000702027248 */ /* 0x000fce0007fe0100 */
.L_x_984:
[C---:B------:R-:W-:Y:S01]  /*21f0*/  ISETP.GE.AND P6, PT, R14.reuse, 0x9, PT ;  /* 0x000000090e00780c */ /* 0x040fe20003fc6270 */
[----:B------:R-:W0:Y:S01]  /*2200*/  SHFL.IDX PT, R3, R3, 0x1, 0x1c1f ;  /* 0x003c1f0003037f89 */ /* 0x000e2200000e0000 */
[----:B------:R-:W-:Y:S02]  /*2210*/  ISETP.GE.AND P1, PT, R14, 0x2, PT ;  /* 0x000000020e00780c */ /* 0x000fe40003f26270 */
[C---:B------:R-:W-:Y:S02]  /*2220*/  ISETP.GT.AND P2, PT, R2.reuse, 0x8, !P6 ;  /* 0x000000080200780c */ /* 0x040fe40007744270 */
[----:B------:R-:W-:Y:S02]  /*2230*/  ISETP.GT.AND P3, PT, R2, 0x1, !P1 ;  /* 0x000000010200780c */ /* 0x000fe40004f64270 */
[----:B------:R-:W-:Y:S02]  /*2240*/  ISETP.LT.OR P2, PT, R0, 0x9, P2 ;  /* 0x000000090000780c */ /* 0x000fe40001741670 */
[----:B------:R-:W-:-:S02]  /*2250*/  ISETP.GE.AND P4, PT, R14, 0xa, PT ;  /* 0x0000000a0e00780c */ /* 0x000fc40003f86270 */
[----:B------:R-:W-:Y:S02]  /*2260*/  FSEL R28, R28, -INF , !P2 ;  /* 0xff8000001c1c7808 */ /* 0x000fe40005000000 */
[----:B------:R-:W-:Y:S02]  /*2270*/  ISETP.LT.OR P3, PT, R0, 0x2, P3 ;  /* 0x000000020000780c */ /* 0x000fe40001f61670 */
[----:B------:R-:W-:Y:S02]  /*2280*/  ISETP.GT.AND P2, PT, R2, 0x9, !P4 ;  /* 0x000000090200780c */ /* 0x000fe40006744270 */
[----:B------:R-:W-:Y:S02]  /*2290*/  FSEL R76, R25, -INF , !P3 ;  /* 0xff800000194c7808 */ /* 0x000fe40005800000 */
[----:B------:R-:W-:Y:S02]  /*22a0*/  ISETP.LT.OR P2, PT, R0, 0xa, P2 ;  /* 0x0000000a0000780c */ /* 0x000fe40001741670 */
[----:B------:R-:W-:-:S02]  /*22b0*/  ISETP.GE.AND P3, PT, R14, 0x11, PT ;  /* 0x000000110e00780c */ /* 0x000fc40003f66270 */
[----:B------:R-:W-:Y:S02]  /*22c0*/  FSEL R78, R29, -INF , !P2 ;  /* 0xff8000001d4e7808 */ /* 0x000fe40005000000 */
[----:B------:R-:W-:Y:S02]  /*22d0*/  ISETP.GT.AND P2, PT, R2, 0x10, !P3 ;  /* 0x000000100200780c */ /* 0x000fe40005f44270 */
[----:B------:R-:W-:Y:S02]  /*22e0*/  P2R R25, PR, RZ, 0x8 ;  /* 0x00000008ff197803 */ /* 0x000fe40000000000 */
[----:B------:R-:W-:Y:S02]  /*22f0*/  ISETP.LT.OR P2, PT, R0, 0x11, P2 ;  /* 0x000000110000780c */ /* 0x000fe40001741670 */
[----:B------:R-:W-:Y:S02]  /*2300*/  ISETP.GE.AND P3, PT, R14, 0x12, PT ;  /* 0x000000120e00780c */ /* 0x000fe40003f66270 */
[----:B------:R-:W-:-:S02]  /*2310*/  FSEL R32, R32, -INF , !P2 ;  /* 0xff80000020207808 */ /* 0x000fc40005000000 */
[----:B------:R-:W-:Y:S02]  /*2320*/  ISETP.GT.AND P2, PT, R2, 0x11, !P3 ;  /* 0x000000110200780c */ /* 0x000fe40005f44270 */
[----:B------:R-:W-:Y:S02]  /*2330*/  P2R R29, PR, RZ, 0x8 ;  /* 0x00000008ff1d7803 */ /* 0x000fe40000000000 */
[----:B------:R-:W-:Y:S02]  /*2340*/  ISETP.LT.OR P2, PT, R0, 0x12, P2 ;  /* 0x000000120000780c */ /* 0x000fe40001741670 */
[----:B------:R-:W-:Y:S02]  /*2350*/  ISETP.GE.AND P3, PT, R14, 0x19, PT ;  /* 0x000000190e00780c */ /* 0x000fe40003f66270 */
[----:B------:R-:W-:Y:S02]  /*2360*/  FSEL R80, R33, -INF , !P2 ;  /* 0xff80000021507808 */ /* 0x000fe40005000000 */
[----:B------:R-:W-:-:S02]  /*2370*/  ISETP.GT.AND P2, PT, R2, 0x18, !P3 ;  /* 0x000000180200780c */ /* 0x000fc40005f44270 */
[----:B------:R-:W-:Y:S02]  /*2380*/  P2R R33, PR, RZ, 0x8 ;  /* 0x00000008ff217803 */ /* 0x000fe40000000000 */
[----:B------:R-:W-:Y:S02]  /*2390*/  ISETP.LT.OR P2, PT, R0, 0x19, P2 ;  /* 0x000000190000780c */ /* 0x000fe40001741670 */
[----:B------:R-:W-:Y:S02]  /*23a0*/  ISETP.GE.AND P3, PT, R14, 0x1a, PT ;  /* 0x0000001a0e00780c */ /* 0x000fe40003f66270 */
[----:B------:R-:W-:Y:S02]  /*23b0*/  FSEL R36, R36, -INF , !P2 ;  /* 0xff80000024247808 */ /* 0x000fe40005000000 */
[----:B------:R-:W-:Y:S02]  /*23c0*/  ISETP.GT.AND P2, PT, R2, 0x19, !P3 ;  /* 0x000000190200780c */ /* 0x000fe40005f44270 */
[----:B------:R-:W-:-:S02]  /*23d0*/  P2R R21, PR, RZ, 0x8 ;  /* 0x00000008ff157803 */ /* 0x000fc40000000000 */
[----:B------:R-:W-:Y:S02]  /*23e0*/  ISETP.LT.OR P2, PT, R0, 0x1a, P2 ;  /* 0x0000001a0000780c */ /* 0x000fe40001741670 */
[----:B------:R-:W-:Y:S02]  /*23f0*/  ISETP.GE.AND P3, PT, R14, 0x21, PT ;  /* 0x000000210e00780c */ /* 0x000fe40003f66270 */
[----:B------:R-:W-:Y:S02]  /*2400*/  FSEL R82, R37, -INF , !P2 ;  /* 0xff80000025527808 */ /* 0x000fe40005000000 */
[----:B------:R-:W-:Y:S02]  /*2410*/  ISETP.GT.AND P2, PT, R2, 0x20, !P3 ;  /* 0x000000200200780c */ /* 0x000fe40005f44270 */
[----:B------:R-:W-:Y:S02]  /*2420*/  P2R R37, PR, RZ, 0x8 ;  /* 0x00000008ff257803 */ /* 0x000fe40000000000 */
[----:B------:R-:W-:-:S02]  /*2430*/  ISETP.LT.OR P2, PT, R0, 0x21, P2 ;  /* 0x000000210000780c */ /* 0x000fc40001741670 */
[----:B------:R-:W-:Y:S02]  /*2440*/  ISETP.GE.AND P3, PT, R14, 0x22, PT ;  /* 0x000000220e00780c */ /* 0x000fe40003f66270 */
[----:B------:R-:W-:Y:S02]  /*2450*/  FSEL R40, R40, -INF , !P2 ;  /* 0xff80000028287808 */ /* 0x000fe40005000000 */
[----:B------:R-:W-:Y:S02]  /*2460*/  ISETP.GT.AND P2, PT, R2, 0x21, !P3 ;  /* 0x000000210200780c */ /* 0x000fe40005f44270 */
[----:B------:R-:W-:Y:S02]  /*2470*/  P2R R75, PR, RZ, 0x8 ;  /* 0x00000008ff4b7803 */ /* 0x000fe40000000000 */
        /* <DEDUP_REMOVED lines=56> */
[----:B------:R-:W-:Y:S02]  /*2800*/  P2R R15, PR, RZ, 0x10 ;  /* 0x00000010ff0f7803 */ /* 0x000fe40000000000 */
[----:B------:R-:W-:Y:S02]  /*2810*/  FSEL R64, R64, -INF , !P2 ;  /* 0xff80000040407808 */ /* 0x000fe40005000000 */
[----:B------:R-:W-:-:S04]  /*2820*/  ISETP.GE.AND P2, PT, R14, 0x52, PT ;  /* 0x000000520e00780c */ /* 0x000fc80003f46270 */
[----:B------:R-:W-:-:S04]  /*2830*/  ISETP.GT.AND P3, PT, R2, 0x51, !P2 ;  /* 0x000000510200780c */ /* 0x000fc80005764270 */
[----:B------:R-:W-:-:S04]  /*2840*/  ISETP.LT.OR P3, PT, R0, 0x52, P3 ;  /* 0x000000520000780c */ /* 0x000fc80001f61670 */
[----:B------:R-:W-:Y:S02]  /*2850*/  FSEL R96, R65, -INF , !P3 ;  /* 0xff80000041607808 */ /* 0x000fe40005800000 */
[----:B------:R-:W-:-:S04]  /*2860*/  ISETP.GE.AND P3, PT, R14, 0x59, PT ;  /* 0x000000590e00780c */ /* 0x000fc80003f66270 */
[----:B------:R-:W-:-:S04]  /*2870*/  ISETP.GT.AND P4, PT, R2, 0x58, !P3 ;  /* 0x000000580200780c */ /* 0x000fc80005f84270 */
[----:B------:R-:W-:-:S04]  /*2880*/  ISETP.LT.OR P4, PT, R0, 0x59, P4 ;  /* 0x000000590000780c */ /* 0x000fc80002781670 */
[----:B------:R-:W-:Y:S02]  /*2890*/  FSEL R7, R68, -INF , !P4 ;  /* 0xff80000044077808 */ /* 0x000fe40006000000 */
[----:B------:R-:W-:-:S04]  /*28a0*/  ISETP.GE.AND P4, PT, R14, 0x1, PT ;  /* 0x000000010e00780c */ /* 0x000fc80003f86270 */
[----:B------:R-:W-:-:S04]  /*28b0*/  ISETP.GT.AND P5, PT, R2, RZ, !P4 ;  /* 0x000000ff0200720c */ /* 0x000fc800067a4270 */
[----:B------:R-:W-:-:S04]  /*28c0*/  ISETP.LT.OR P5, PT, R0, 0x1, P5 ;  /* 0x000000010000780c */ /* 0x000fc80002fa1670 */
[----:B------:R-:W-:Y:S02]  /*28d0*/  FSEL R24, R24, -INF , !P5 ;  /* 0xff80000018187808 */ /* 0x000fe40006800000 */
[----:B------:R-:W-:-:S04]  /*28e0*/  ISETP.GE.AND P5, PT, R14, 0x5a, PT ;  /* 0x0000005a0e00780c */ /* 0x000fc80003fa6270 */
[----:B------:R-:W-:Y:S02]  /*28f0*/  P2R R65, PR, RZ, 0x20 ;  /* 0x00000020ff417803 */ /* 0x000fe40000000000 */
[----:B------:R-:W-:Y:S01]  /*2900*/  ISETP.GT.AND P5, PT, R2, 0x59, !P5 ;  /* 0x000000590200780c */ /* 0x000fe20006fa4270 */
[----:B0-----:R-:W-:-:S03]  /*2910*/  IMAD.IADD R2, R13, 0x1, R3 ;  /* 0x000000010d027824 */ /* 0x001fc600078e0203 */
[----:B------:R-:W-:Y:S02]  /*2920*/  ISETP.LT.OR P5, PT, R0, 0x5a, P5 ;  /* 0x0000005a0000780c */ /* 0x000fe40002fa1670 */
[----:B------:R-:W-:Y:S02]  /*2930*/  VIADDMNMX R0, R3, R12, R11, PT ;  /* 0x0000000c03007246 */ /* 0x000fe4000380010b */
[----:B------:R-:W-:Y:S02]  /*2940*/  FSEL R68, R69, -INF , !P5 ;  /* 0xff80000045447808 */ /* 0x000fe40006800000 */
[----:B------:R-:W-:-:S13]  /*2950*/  LOP3.LUT P5, RZ, R18, 0x80000, RZ, 0xc0, !PT ;  /* 0x0008000012ff7812 */ /* 0x000fda00078ac0ff */
[----:B------:R-:W-:Y:S05]  /*2960*/  @!P5 BRA `(.L_x_988) ;  /* 0x00000000005cd947 */ /* 0x000fea0003800000 */
        /* <DEDUP_REMOVED lines=13> */
.L_x_990:
[----:B------:R-:W-:Y:S02]  /*2a40*/  ULDC UR5, c[0x0][0x9e4] ;  /* 0x0002790000057ab9 */ /* 0x000fe40000000800 */
[----:B------:R-:W-:-:S05]  /*2a50*/  IMAD.U32 R11, RZ, RZ, UR5 ;  /* 0x00000005ff0b7e24 */ /* 0x000fca000f8e00ff */
[----:B------:R-:W-:-:S13]  /*2a60*/  ISETP.NE.AND P5, PT, R11, 0x1, PT ;  /* 0x000000010b00780c */ /* 0x000fda0003fa5270 */
[----:B------:R-:W0:Y:S02]  /*2a70*/  @P5 LDC.64 R12, c[0x0][0x9e8] ;  /* 0x00027a00ff0c5b82 */ /* 0x000e240000000a00 */
[----:B0-----:R-:W-:-:S05]  /*2a80*/  @P5 IMAD.HI.U32 R6, R3, R12, RZ ;  /* 0x0000000c03065227 */ /* 0x001fca00078e00ff */
[----:B------:R-:W-:-:S07]  /*2a90*/  @P5 SHF.R.U32.HI R3, RZ, R13, R6 ;  /* 0x0000000dff035219 */ /* 0x000fce0000011606 */
.L_x_991:
[----:B------:R-:W-:Y:S05]  /*2aa0*/  BSYNC B0 ;  /* 0x0000000000007941 */ /* 0x000fea0003800000 */
.L_x_989:
[----:B------:R-:W-:-:S05]  /*2ab0*/  IMAD R3, R3, R11, R20 ;  /* 0x0000000b03037224 */ /* 0x000fca00078e0214 */
[----:B------:R-:W-:Y:S02]  /*2ac0*/  VIADDMNMX R0, R3, R11, R0, PT ;  /* 0x0000000b03007246 */ /* 0x000fe40003800100 */
[----:B------:R-:W-:-:S07]  /*2ad0*/  VIMNMX R2, R2, R3, !PT ;  /* 0x0000000302027248 */ /* 0x000fce0007fe0100 */
.L_x_988:
[----:B------:R-:W-:Y:S01]  /*2ae0*/  ISETP.GT.AND P1, PT, R2, 0x1, !P1 ;  /* 0x000000010200780c */ /* 0x000fe20004f24270 */
[----:B------:R-:W-:Y:S01]  /*2af0*/  ULDC UR5, c[0x0][0x988] ;  /* 0x0002620000057ab9 */ /* 0x000fe20000000800 */
[----:B------:R-:W-:Y:S02]  /*2b00*/  FMNMX.FTZ R6, R24, R76, !PT ;  /* 0x0000004c18067209 */ /* 0x000fe40007810000 */
[----:B------:R-:W-:Y:S02]  /*2b10*/  ISETP.LT.OR P1, PT, R0, 0x2, P1 ;  /* 0x000000020000780c */ /* 0x000fe40000f21670 */
[----:B------:R-:W-:Y:S02]  /*2b20*/  ISETP.GT.AND P6, PT, R2, 0x8, !P6 ;  /* 0x000000080200780c */ /* 0x000fe400077c4270 */
[----:B------:R-:W-:Y:S02]  /*2b30*/  FSEL R27, R27, -INF , !P1 ;  /* 0xff8000001b1b7808 */ /* 0x000fe40004800000 */
[----:B------:R-:W-:-:S02]  /*2b40*/  ISETP.NE.AND P1, PT, R15, RZ, PT ;  /* 0x000000ff0f00720c */ /* 0x000fc40003f25270 */
[----:B------:R-:W-:Y:S02]  /*2b50*/  FMNMX.FTZ R6, R28, R6, !PT ;  /* 0x000000061c067209 */ /* 0x000fe40007810000 */
[----:B------:R-:W-:Y:S02]  /*2b60*/  ISETP.GT.AND P1, PT, R2, 0x9, !P1 ;  /* 0x000000090200780c */ /* 0x000fe40004f24270 */
[C---:B------:R-:W-:Y:S02]  /*2b70*/  ISETP.LT.OR P6, PT, R0.reuse, 0x9, P6 ;  /* 0x000000090000780c */ /* 0x040fe400037c1670 */
[----:B------:R-:W-:Y:S02]  /*2b80*/  ISETP.LT.OR P1, PT, R0, 0xa, P1 ;  /* 0x0000000a0000780c */ /* 0x000fe40000f21670 */
[----:B------:R-:W-:Y:S02]  /*2b90*/  FMNMX.FTZ R6, R78, R6, !PT ;  /* 0x000000064e067209 */ /* 0x000fe40007810000 */
[----:B------:R-:W-:-:S02]  /*2ba0*/  FSEL R31, R31, -INF , !P1 ;  /* 0xff8000001f1f7808 */ /* 0x000fc40004800000 */
[----:B------:R-:W-:Y:S02]  /*2bb0*/  ISETP.NE.AND P1, PT, R25, RZ, PT ;  /* 0x000000ff1900720c */ /* 0x000fe40003f25270 */
[----:B------:R-:W-:Y:S02]  /*2bc0*/  ISETP.NE.AND P5, PT, R21, RZ, PT ;  /* 0x000000ff1500720c */ /* 0x000fe40003fa5270 */
[----:B------:R-:W-:Y:S02]  /*2bd0*/  ISETP.GT.AND P1, PT, R2, 0x10, !P1 ;  /* 0x000000100200780c */ /* 0x000fe40004f24270 */
[----:B------:R-:W-:Y:S02]  /*2be0*/  FSEL R21, R30, -INF , !P6 ;  /* 0xff8000001e157808 */ /* 0x000fe40007000000 */
[----:B------:R-:W-:Y:S02]  /*2bf0*/  ISETP.LT.OR P1, PT, R0, 0x11, P1 ;  /* 0x000000110000780c */ /* 0x000fe40000f21670 */
[----:B------:R-:W-:-:S02]  /*2c00*/  ISETP.NE.AND P6, PT, R33, RZ, PT ;  /* 0x000000ff2100720c */ /* 0x000fc40003fc5270 */
[----:B------:R-:W-:Y:S02]  /*2c10*/  FSEL R25, R34, -INF , !P1 ;  /* 0xff80000022197808 */ /* 0x000fe40004800000 */
[----:B------:R-:W-:Y:S02]  /*2c20*/  ISETP.NE.AND P1, PT, R29, RZ, PT ;  /* 0x000000ff1d00720c */ /* 0x000fe40003f25270 */
[----:B------:R-:W-:Y:S02]  /*2c30*/  FMNMX.FTZ R6, R32, R6, !PT ;  /* 0x0000000620067209 */ /* 0x000fe40007810000 */
[----:B------:R-:W-:Y:S02]  /*2c40*/  ISETP.GT.AND P1, PT, R2, 0x11, !P1 ;  /* 0x000000110200780c */ /* 0x000fe40004f24270 */
[----:B------:R-:W-:Y:S02]  /*2c50*/  FMNMX.FTZ R6, R80, R6, !PT ;  /* 0x0000000650067209 */ /* 0x000fe40007810000 */
[----:B------:R-:W-:-:S02]  /*2c60*/  ISETP.LT.OR P1, PT, R0, 0x12, P1 ;  /* 0x000000120000780c */ /* 0x000fc40000f21670 */
[----:B------:R-:W-:Y:S02]  /*2c70*/  FMNMX.FTZ R6, R36, R6, !PT ;  /* 0x0000000624067209 */ /* 0x000fe40007810000 */
[----:B------:R-:W-:Y:S02]  /*2c80*/  FSEL R35, R35, -INF , !P1 ;  /* 0xff80000023237808 */ /* 0x000fe40004800000 */
[----:B------:R-:W-:Y:S02]  /*2c90*/  ISETP.GT.AND P1, PT, R2, 0x18, !P6 ;  /* 0x000000180200780c */ /* 0x000fe40007724270 */
[----:B------:R-:W-:Y:S02]  /*2ca0*/  FMNMX.FTZ R6, R82, R6, !PT ;  /* 0x0000000652067209 */ /* 0x000fe40007810000 */
[----:B------:R-:W-:Y:S02]  /*2cb0*/  ISETP.LT.OR P1, PT, R0, 0x19, P1 ;  /* 0x000000190000780c */ /* 0x000fe40000f21670 */
[----:B------:R-:W-:-:S02]  /*2cc0*/  FMNMX.FTZ R6, R40, R6, !PT ;  /* 0x0000000628067209 */ /* 0x000fc40007810000 */
[----:B------:R-:W-:Y:S02]  /*2cd0*/  FSEL R29, R38, -INF , !P1 ;  /* 0xff800000261d7808 */ /* 0x000fe40004800000 */
[----:B------:R-:W-:Y:S02]  /*2ce0*/  ISETP.GT.AND P1, PT, R2, 0x19, !P5 ;  /* 0x000000190200780c */ /* 0x000fe40006f24270 */
[----:B------:R-:W-:Y:S02]  /*2cf0*/  FMNMX.FTZ R6, R84, R6, !PT ;  /* 0x0000000654067209 */ /* 0x000fe40007810000 */
[----:B------:R-:W-:Y:S02]  /*2d00*/  ISETP.LT.OR P1, PT, R0, 0x1a, P1 ;  /* 0x0000001a0000780c */ /* 0x000fe40000f21670 */
[----:B------:R-:W-:Y:S02]  /*2d10*/  FMNMX.FTZ R6, R44, R6, !PT ;  /* 0x000000062c067209 */ /* 0x000fe40007810000 */
[----:B------:R-:W-:-:S02]  /*2d20*/  FSEL R39, R39, -INF , !P1 ;  /* 0xff80000027277808 */ /* 0x000fc40004800000 */
[----:B------:R-:W-:Y:S02]  /*2d30*/  ISETP.NE.AND P1, PT, R37, RZ, PT ;  /* 0x000000ff2500720c */ /* 0x000fe40003f25270 */
[----:B------:R-:W-:Y:S02]  /*2d40*/  FMNMX.FTZ R6, R86, R6, !PT ;  /* 0x0000000656067209 */ /* 0x000fe40007810000 */
[----:B------:R-:W-:Y:S02]  /*2d50*/  ISETP.GT.AND P1, PT, R2, 0x20, !P1 ;  /* 0x000000200200780c */ /* 0x000fe40004f24270 */
[----:B------:R-:W-:Y:S02]  /*2d60*/  FMNMX.FTZ R6, R48, R6, !PT ;  /* 0x0000000630067209 */ /* 0x000fe40007810000 */
[----:B------:R-:W-:Y:S02]  /*2d70*/  ISETP.LT.OR P1, PT, R0, 0x21, P1 ;  /* 0x000000210000780c */ /* 0x000fe40000f21670 */
[----:B------:R-:W-:-:S02]  /*2d80*/  FMNMX.FTZ R6, R88, R6, !PT ;  /* 0x0000000658067209 */ /* 0x000fc40007810000 */
        /* <DEDUP_REMOVED lines=8> */
[----:B------:R-:W-:Y:S02]  /*2e10*/  ISETP.NE.AND P1, PT, R41, RZ, PT ;  /* 0x000000ff2900720c */ /* 0x000fe40003f25270 */
[----:B------:R-:W-:Y:S02]  /*2e20*/  FMNMX.FTZ R6, R92, R6, !PT ;  /* 0x000000065c067209 */ /* 0x000fe40007810000 */
[----:B------:R-:W-:Y:S02]  /*2e30*/  ISETP.GT.AND P1, PT, R2, 0x28, !P1 ;  /* 0x000000280200780c */ /* 0x000fe40004f24270 */
[----:B------:R-:W-:-:S02]  /*2e40*/  FMNMX.FTZ R6, R60, R6, !PT ;  /* 0x000000063c067209 */ /* 0x000fc40007810000 */
[----:B------:R-:W-:Y:S02]  /*2e50*/  ISETP.LT.OR P1, PT, R0, 0x29, P1 ;  /* 0x000000290000780c */ /* 0x000fe40000f21670 */
[----:B------:R-:W-:Y:S02]  /*2e60*/  FMNMX.FTZ R6, R94, R6, !PT ;  /* 0x000000065e067209 */ /* 0x000fe40007810000 */
[----:B------:R-:W-:Y:S02]  /*2e70*/  FSEL R37, R46, -INF , !P1 ;  /* 0xff8000002e257808 */ /* 0x000fe40004800000 */
[----:B------:R-:W-:Y:S02]  /*2e80*/  ISETP.NE.AND P1, PT, R77, RZ, PT ;  /* 0x000000ff4d00720c */ /* 0x000fe40003f25270 */
[----:B------:R-:W-:Y:S02]  /*2e90*/  FMNMX.FTZ R6, R64, R6, !PT ;  /* 0x0000000640067209 */ /* 0x000fe40007810000 */
[----:B------:R-:W-:-:S02]  /*2ea0*/  ISETP.GT.AND P1, PT, R2, 0x29, !P1 ;  /* 0x000000290200780c */ /* 0x000fc40004f24270 */
[----:B------:R-:W-:Y:S02]  /*2eb0*/  FMNMX.FTZ R6, R96, R6, !PT ;  /* 0x0000000660067209 */ /* 0x000fe40007810000 */
[----:B------:R-:W-:Y:S02]  /*2ec0*/  ISETP.LT.OR P1, PT, R0, 0x2a, P1 ;  /* 0x0000002a0000780c */ /* 0x000fe40000f21670 */
[----:B------:R-:W-:Y:S02]  /*2ed0*/  FMNMX.FTZ R6, R7, R6, !PT ;  /* 0x0000000607067209 */ /* 0x000fe40007810000 */
[----:B------:R-:W-:Y:S02]  /*2ee0*/  FSEL R47, R47, -INF , !P1 ;  /* 0xff8000002f2f7808 */ /* 0x000fe40004800000 */
[----:B------:R-:W-:Y:S02]  /*2ef0*/  ISETP.NE.AND P1, PT, R45, RZ, PT ;  /* 0x000000ff2d00720c */ /* 0x000fe40003f25270 */
[----:B------:R-:W-:-:S02]  /*2f00*/  FMNMX.FTZ R6, R68, R6, !PT ;  /* 0x0000000644067209 */ /* 0x000fc40007810000 */
[C---:B------:R-:W-:Y:S02]  /*2f10*/  ISETP.GT.AND P1, PT, R2.reuse, 0x30, !P1 ;  /* 0x000000300200780c */ /* 0x040fe40004f24270 */
[----:B------:R-:W-:Y:S01]  /*2f20*/  ISETP.GT.AND P4, PT, R2, RZ, !P4 ;  /* 0x000000ff0200720c */ /* 0x000fe20006784270 */
[----:B------:R-:W0:Y:S01]  /*2f30*/  SHFL.BFLY PT, R11, R6, 0x2, 0x1f ;  /* 0x0c401f00060b7f89 */ /* 0x000e2200000e0000 */
[C---:B------:R-:W-:Y:S02]  /*2f40*/  ISETP.LT.OR P1, PT, R0.reuse, 0x31, P1 ;  /* 0x000000310000780c */ /* 0x040fe40000f21670 */
[----:B------:R-:W-:Y:S02]  /*2f50*/  ISETP.LT.OR P4, PT, R0, 0x1, P4 ;  /* 0x000000010000780c */ /* 0x000fe40002781670 */
[----:B------:R-:W-:Y:S02]  /*2f60*/  FSEL R41, R50, -INF , !P1 ;  /* 0xff80000032297808 */ /* 0x000fe40004800000 */
[----:B------:R-:W-:-:S02]  /*2f70*/  ISETP.NE.AND P1, PT, R79, RZ, PT ;  /* 0x000000ff4f00720c */ /* 0x000fc40003f25270 */
[----:B------:R-:W-:Y:S02]  /*2f80*/  FSEL R15, R26, -INF , !P4 ;  /* 0xff8000001a0f7808 */ /* 0x000fe40006000000 */
[----:B------:R-:W-:Y:S02]  /*2f90*/  ISETP.GT.AND P1, PT, R2, 0x31, !P1 ;  /* 0x000000310200780c */ /* 0x000fe40004f24270 */
[----:B------:R-:W-:Y:S02]  /*2fa0*/  ISETP.NE.AND P6, PT, R83, RZ, PT ;  /* 0x000000ff5300720c */ /* 0x000fe40003fc5270 */
[----:B------:R-:W-:Y:S02]  /*2fb0*/  ISETP.LT.OR P1, PT, R0, 0x32, P1 ;  /* 0x000000320000780c */ /* 0x000fe40000f21670 */
[----:B------:R-:W-:Y:S02]  /*2fc0*/  ISETP.NE.AND P5, PT, R57, RZ, PT ;  /* 0x000000ff3900720c */ /* 0x000fe40003fa5270 */
[----:B------:R-:W-:-:S02]  /*2fd0*/  FSEL R51, R51, -INF , !P1 ;  /* 0xff80000033337808 */ /* 0x000fc40004800000 */
[----:B------:R-:W-:Y:S02]  /*2fe0*/  ISETP.NE.AND P1, PT, R49, RZ, PT ;  /* 0x000000ff3100720c */ /* 0x000fe40003f25270 */
[C---:B------:R-:W-:Y:S02]  /*2ff0*/  ISETP.GT.AND P2, PT, R2.reuse, 0x51, !P2 ;  /* 0x000000510200780c */ /* 0x040fe40005744270 */
[----:B------:R-:W-:Y:S02]  /*3000*/  ISETP.GT.AND P1, PT, R2, 0x38, !P1 ;  /* 0x000000380200780c */ /* 0x000fe40004f24270 */
[----:B0-----:R-:W-:Y:S02]  /*3010*/  FMNMX.FTZ R13, R6, R11, !PT ;  /* 0x0000000b060d7209 */ /* 0x001fe40007810000 */
[----:B------:R-:W-:Y:S02]  /*3020*/  FMNMX.FTZ R6, R15, R27, !PT ;  /* 0x0000001b0f067209 */ /* 0x000fe40007810000 */
[----:B------:R-:W-:Y:S01]  /*3030*/  ISETP.LT.OR P1, PT, R0, 0x39, P1 ;  /* 0x000000390000780c */ /* 0x000fe20000f21670 */
[----:B------:R-:W0:Y:S01]  /*3040*/  SHFL.BFLY PT, R12, R13, 0x1, 0x1f ;  /* 0x0c201f000d0c7f89 */ /* 0x000e2200000e0000 */
        /* <DEDUP_REMOVED lines=16> */
[----:B------:R-:W-:Y:S02]  /*3150*/  ISETP.GT.AND P1, PT, R2, 0x41, !P6 ;  /* 0x000000410200780c */ /* 0x000fe40007724270 */
[----:B------:R-:W-:Y:S02]  /*3160*/  FMNMX.FTZ R6, R43, R6, !PT ;  /* 0x000000062b067209 */ /* 0x000fe40007810000 */
[----:B------:R-:W-:-:S02]  /*3170*/  ISETP.LT.OR P1, PT, R0, 0x42, P1 ;  /* 0x000000420000780c */ /* 0x000fc40000f21670 */
[----:B------:R-:W-:Y:S02]  /*3180*/  FMNMX.FTZ R6, R37, R6, !PT ;  /* 0x0000000625067209 */ /* 0x000fe40007810000 */
[----:B------:R-:W-:Y:S02]  /*3190*/  FSEL R59, R59, -INF , !P1 ;  /* 0xff8000003b3b7808 */ /* 0x000fe40004800000 */
[----:B------:R-:W-:Y:S02]  /*31a0*/  FMNMX.FTZ R6, R47, R6, !PT ;  /* 0x000000062f067209 */ /* 0x000fe40007810000 */
[----:B------:R-:W-:Y:S02]  /*31b0*/  ISETP.GT.AND P1, PT, R2, 0x48, !P5 ;  /* 0x000000480200780c */ /* 0x000fe40006f24270 */
[----:B0-----:R-:W-:Y:S01]  /*31c0*/  FMNMX.FTZ R11, R13, R12, !PT ;  /* 0x0000000c0d0b7209 */ /* 0x001fe20007810000 */
[----:B------:R-:W-:Y:S01]  /*31d0*/  IMAD.U32 R12, RZ, RZ, UR5 ;  /* 0x00000005ff0c7e24 */ /* 0x000fe2000f8e00ff */
[----:B------:R-:W-:-:S02]  /*31e0*/  FMNMX.FTZ R6, R41, R6, !PT ;  /* 0x0000000629067209 */ /* 0x000fc40007810000 */
[----:B------:R-:W-:Y:S01]  /*31f0*/  ISETP.LT.OR P1, PT, R0, 0x49, P1 ;  /* 0x000000490000780c */ /* 0x000fe20000f21670 */
[----:B------:R-:W-:Y:S01]  /*3200*/  FMUL.FTZ R14, R11, R12 ;  /* 0x0000000c0b0e7220 */ /* 0x000fe20000410000 */
[----:B------:R-:W-:Y:S02]  /*3210*/  FMNMX.FTZ R6, R51, R6, !PT ;  /* 0x0000000633067209 */ /* 0x000fe40007810000 */
[----:B------:R-:W-:Y:S02]  /*3220*/  FSEL R3, R62, -INF , !P1 ;  /* 0xff8000003e037808 */ /* 0x000fe40004800000 */
[----:B------:R-:W-:Y:S02]  /*3230*/  FSETP.NEU.FTZ.AND P1, PT, R11, -INF , PT ;  /* 0xff8000000b00780b */ /* 0x000fe40003f3d000 */
[----:B------:R-:W-:Y:S02]  /*3240*/  ISETP.NE.AND P5, PT, R85, RZ, PT ;  /* 0x000000ff5500720c */ /* 0x000fe40003fa5270 */
[----:B------:R-:W-:-:S02]  /*3250*/  FMNMX.FTZ R6, R45, R6, !PT ;  /* 0x000000062d067209 */ /* 0x000fc40007810000 */
[----:B------:R-:W-:Y:S02]  /*3260*/  FSEL R61, R14, RZ, P1 ;  /* 0x000000ff0e3d7208 */ /* 0x000fe40000800000 */
[----:B------:R-:W-:Y:S02]  /*3270*/  ISETP.GT.AND P1, PT, R2, 0x49, !P5 ;  /* 0x000000490200780c */ /* 0x000fe40006f24270 */
[----:B------:R-:W-:Y:S01]  /*3280*/  FMNMX.FTZ R6, R55, R6, !PT ;  /* 0x0000000637067209 */ /* 0x000fe20007810000 */
[-CC-:B------:R-:W-:Y:S01]  /*3290*/  FFMA.FTZ R13, R24, R12.reuse, -R61.reuse ;  /* 0x0000000c180d7223 */ /* 0x180fe2000001083d */
[----:B------:R-:W-:Y:S01]  /*32a0*/  ISETP.LT.OR P1, PT, R0, 0x4a, P1 ;  /* 0x0000004a0000780c */ /* 0x000fe20000f21670 */
[--C-:B------:R-:W-:Y:S01]  /*32b0*/  FFMA.FTZ R14, R76, R12, -R61.reuse ;  /* 0x0000000c4c0e7223 */ /* 0x100fe2000001083d */
[----:B------:R-:W-:Y:S01]  /*32c0*/  ISETP.NE.AND P6, PT, R87, RZ, PT ;  /* 0x000000ff5700720c */ /* 0x000fe20003fc5270 */
[----:B------:R0:W-:Y:S01]  /*32d0*/  MUFU.EX2 R156, R13 ;  /* 0x0000000d009c7308 */ /* 0x0001e20000000800 */
[----:B------:R-:W-:Y:S01]  /*32e0*/  FMNMX.FTZ R6, R49, R6, !PT ;  /* 0x0000000631067209 */ /* 0x000fe20007810000 */
[-CC-:B------:R-:W-:Y:S01]  /*32f0*/  FFMA.FTZ R20, R28, R12.reuse, -R61.reuse ;  /* 0x0000000c1c147223 */ /* 0x180fe2000001083d */
[----:B------:R-:W-:Y:S01]  /*3300*/  FSEL R63, R63, -INF , !P1 ;  /* 0xff8000003f3f7808 */ /* 0x000fe20004800000 */
[-CC-:B------:R-:W-:Y:S01]  /*3310*/  FFMA.FTZ R24, R78, R12.reuse, -R61.reuse ;  /* 0x0000000c4e187223 */ /* 0x180fe2000001083d */
[----:B------:R-:W-:Y:S01]  /*3320*/  ISETP.GT.AND P1, PT, R2, 0x50, !P6 ;  /* 0x000000500200780c */ /* 0x000fe20007724270 */
[--C-:B------:R-:W-:Y:S01]  /*3330*/  FFMA.FTZ R7, R7, R12, -R61.reuse ;  /* 0x0000000c07077223 */ /* 0x100fe2000001083d */
[----:B------:R-:W-:Y:S01]  /*3340*/  FMNMX.FTZ R6, R59, R6, !PT ;  /* 0x000000063b067209 */ /* 0x000fe20007810000 */
[----:B------:R-:W-:Y:S01]  /*3350*/  MUFU.EX2 R20, R20 ;  /* 0x0000001400147308 */ /* 0x000fe20000000800 */
[----:B------:R-:W-:Y:S01]  /*3360*/  ISETP.LT.OR P1, PT, R0, 0x51, P1 ;  /* 0x000000510000780c */ /* 0x000fe20000f21670 */
[--C-:B0-----:R-:W-:Y:S01]  /*3370*/  FFMA.FTZ R13, R32, R12, -R61.reuse ;  /* 0x0000000c200d7223 */ /* 0x101fe2000001083d */
[----:B------:R-:W-:Y:S01]  /*3380*/  FMNMX.FTZ R6, R3, R6, !PT ;  /* 0x0000000603067209 */ /* 0x000fe20007810000 */
[-CC-:B------:R-:W-:Y:S01]  /*3390*/  FFMA.FTZ R26, R36, R12.reuse, -R61.reuse ;  /* 0x0000000c241a7223 */ /* 0x180fe2000001083d */
[----:B------:R-:W-:Y:S01]  /*33a0*/  ISETP.NE.AND P5, PT, R65, RZ, PT ;  /* 0x000000ff4100720c */ /* 0x000fe20003fa5270 */
[-CC-:B------:R-:W-:Y:S01]  /*33b0*/  FFMA.FTZ R36, R96, R12.reuse, -R61.reuse ;  /* 0x0000000c60247223 */ /* 0x180fe2000001083d */
[----:B------:R-:W-:Y:S01]  /*33c0*/  ISETP.GT.AND P3, PT, R2, 0x58, !P3 ;  /* 0x000000580200780c */ /* 0x000fe20005f64270 */
[----:B------:R0:W-:Y:S01]  /*33d0*/  MUFU.EX2 R152, R13 ;  /* 0x0000000d00987308 */ /* 0x0001e20000000800 */
[----:B------:R-:W-:Y:S01]  /*33e0*/  ISETP.LT.OR P2, PT, R0, 0x52, P2 ;  /* 0x000000520000780c */ /* 0x000fe20001741670 */
[-CC-:B------:R-:W-:Y:S01]  /*33f0*/  FFMA.FTZ R28, R48, R12.reuse, -R61.reuse ;  /* 0x0000000c301c7223 */ /* 0x180fe2000001083d */
[----:B------:R-:W-:Y:S01]  /*3400*/  FSEL R53, R66, -INF , !P1 ;  /* 0xff80000042357808 */ /* 0x000fe20004800000 */
[--C-:B------:R-:W-:Y:S01]  /*3410*/  FFMA.FTZ R30, R52, R12, -R61.reuse ;  /* 0x0000000c341e7223 */ /* 0x100fe2000001083d */
[----:B------:R-:W-:Y:S01]  /*3420*/  FMNMX.FTZ R6, R63, R6, !PT ;  /* 0x000000063f067209 */ /* 0x000fe20007810000 */
[-CC-:B------:R-:W-:Y:S01]  /*3430*/  FFMA.FTZ R32, R90, R12.reuse, -R61.reuse ;  /* 0x0000000c5a207223 */ /* 0x180fe2000001083d */
[----:B------:R-:W-:Y:S01]  /*3440*/  ISETP.GT.AND P4, PT, R2, 0x59, !P5 ;  /* 0x000000590200780c */ /* 0x000fe20006f84270 */
[----:B------:R1:W-:Y:S01]  /*3450*/  MUFU.EX2 R65, R14 ;  /* 0x0000000e00417308 */ /* 0x0003e20000000800 */
[----:B------:R-:W-:Y:S01]  /*3460*/  ISETP.LT.OR P3, PT, R0, 0x59, P3 ;  /* 0x000000590000780c */ /* 0x000fe20001f61670 */
[-CC-:B0-----:R-:W-:Y:S01]  /*3470*/  FFMA.FTZ R13, R82, R12.reuse, -R61.reuse ;  /* 0x0000000c520d7223 */ /* 0x181fe2000001083d */
[----:B------:R-:W-:Y:S01]  /*3480*/  FSEL R67, R67, -INF , !P2 ;  /* 0xff80000043437808 */ /* 0x000fe20005000000 */
[--C-:B------:R-:W-:Y:S01]  /*3490*/  FFMA.FTZ R2, R40, R12, -R61.reuse ;  /* 0x0000000c28027223 */ /* 0x100fe2000001083d */
[----:B------:R-:W-:Y:S01]  /*34a0*/  FMNMX.FTZ R6, R53, R6, !PT ;  /* 0x0000000635067209 */ /* 0x000fe20007810000 */
[-CC-:B------:R-:W-:Y:S01]  /*34b0*/  FFMA.FTZ R34, R56, R12.reuse, -R61.reuse ;  /* 0x0000000c38227223 */ /* 0x180fe2000001083d */
[----:B------:R-:W-:Y:S01]  /*34c0*/  ISETP.LT.OR P4, PT, R0, 0x5a, P4 ;  /* 0x0000005a0000780c */ /* 0x000fe20002781670 */
[----:B------:R0:W-:Y:S01]  /*34d0*/  MUFU.EX2 R77, R13 ;  /* 0x0000000d004d7308 */ /* 0x0001e20000000800 */
[----:B------:R-:W-:Y:S01]  /*34e0*/  FSEL R57, R70, -INF , !P3 ;  /* 0xff80000046397808 */ /* 0x000fe20005800000 */
[--C-:B------:R-:W-:Y:S01]  /*34f0*/  FFMA.FTZ R0, R44, R12, -R61.reuse ;  /* 0x0000000c2c007223 */ /* 0x100fe2000001083d */
[----:B------:R-:W-:Y:S01]  /*3500*/  FMNMX.FTZ R6, R67, R6, !PT ;  /* 0x0000000643067209 */ /* 0x000fe20007810000 */
[----:B-1----:R-:W-:Y:S01]  /*3510*/  FFMA.FTZ R14, R80, R12, -R61 ;  /* 0x0000000c500e7223 */ /* 0x002fe2000001083d */
[----:B------:R-:W-:-:S02]  /*3520*/  FSEL R71, R71, -INF , !P4 ;  /* 0xff80000047477808 */ /* 0x000fc40006000000 */
[----:B------:R-:W-:Y:S01]  /*3530*/  FMNMX.FTZ R6, R57, R6, !PT ;  /* 0x0000000639067209 */ /* 0x000fe20007810000 */
[----:B------:R-:W-:Y:S01]  /*3540*/  MUFU.EX2 R150, R0 ;  /* 0x0000000000967308 */ /* 0x000fe20000000800 */
[----:B------:R-:W-:Y:S02]  /*3550*/  ISETP.NE.AND P5, PT, R23, 0x1, PT ;  /* 0x000000011700780c */ /* 0x000fe40003fa5270 */
[----:B------:R-:W-:-:S05]  /*3560*/  FMNMX.FTZ R6, R71, R6, !PT ;  /* 0x0000000647067209 */ /* 0x000fca0007810000 */
[----:B0-----:R-:W0:Y:S01]  /*3570*/  SHFL.BFLY PT, R13, R6, 0x2, 0x1f ;  /* 0x0c401f00060d7f89 */ /* 0x001e2200000e0000 */
[----:B------:R1:W2:Y:S05]  /*3580*/  MUFU.EX2 R69, R24 ;  /* 0x0000001800457308 */ /* 0x0002aa0000000800 */
[----:B------:R-:W3:Y:S03]  /*3590*/  @P5 LDC R54, c[0x0][0x450] ;  /* 0x00011400ff365b82 */ /* 0x000ee60000000800 */
[----:B------:R4:W5:Y:S01]  /*35a0*/  MUFU.EX2 R75, R14 ;  /* 0x0000000e004b7308 */ /* 0x0009620000000800 */
[----:B-1----:R-:W-:-:S07]  /*35b0*/  FFMA.FTZ R24, R86, R12, -R61 ;  /* 0x0000000c56187223 */ /* 0x002fce000001083d */
[----:B------:R1:W-:Y:S01]  /*35c0*/  MUFU.EX2 R81, R24 ;  /* 0x0000001800517308 */ /* 0x0003e20000000800 */
[--C-:B----4-:R-:W-:Y:S01]  /*35d0*/  FFMA.FTZ R14, R84, R12, -R61.reuse ;  /* 0x0000000c540e7223 */ /* 0x110fe2000001083d */
[----:B--2---:R-:W-:Y:S02]  /*35e0*/  F2FP.F16.F32.PACK_AB R158, R69, R20 ;  /* 0x00000014459e723e */ /* 0x004fe400000000ff */
[----:B0-----:R-:W-:Y:S01]  /*35f0*/  FMNMX.FTZ R0, R6, R13, !PT ;  /* 0x0000000d06007209 */ /* 0x001fe20007810000 */
[-CC-:B------:R-:W-:Y:S01]  /*3600*/  FFMA.FTZ R6, R92, R12.reuse, -R61.reuse ;  /* 0x0000000c5c067223 */ /* 0x180fe2000001083d */
[----:B-1----:R-:W-:Y:S02]  /*3610*/  FFMA.FTZ R24, R94, R12, -R61 ;  /* 0x0000000c5e187223 */ /* 0x002fe4000001083d */
[----:B------:R0:W-:Y:S01]  /*3620*/  MUFU.EX2 R138, R7 ;  /* 0x00000007008a7308 */ /* 0x0001e20000000800 */
[----:B------:R-:W1:Y:S07]  /*3630*/  SHFL.BFLY PT, R13, R0, 0x1, 0x1f ;  /* 0x0c201f00000d7f89 */ /* 0x000e6e00000e0000 */
[----:B------:R-:W-:Y:S01]  /*3640*/  MUFU.EX2 R87, R6 ;  /* 0x0000000600577308 */ /* 0x000fe20000000800 */
[----:B0-----:R-:W-:Y:S01]  /*3650*/  FADD.FTZ R7, R156, R65 ;  /* 0x000000419c077221 */ /* 0x001fe20000010000 */
[----:B------:R-:W-:-:S03]  /*3660*/  F2FP.F16.F32.PACK_AB R156, R65, R156 ;  /* 0x0000009c419c723e */ /* 0x000fc600000000ff */
[----:B------:R-:W-:-:S03]  /*3670*/  FADD.FTZ R46, R20, R7 ;  /* 0x00000007142e7221 */ /* 0x000fc60000010000 */
[----:B------:R-:W-:Y:S01]  /*3680*/  MUFU.EX2 R89, R24 ;  /* 0x0000001800597308 */ /* 0x000fe20000000800 */
[----:B------:R-:W-:-:S04]  /*3690*/  FADD.FTZ R7, R69, R46 ;  /* 0x0000002e45077221 */ /* 0x000fc80000010000 */
[----:B------:R-:W-:Y:S01]  /*36a0*/  FADD.FTZ R48, R152, R7 ;  /* 0x0000000798307221 */ /* 0x000fe20000010000 */
[----:B-----5:R-:W-:Y:S02]  /*36b0*/  F2FP.F16.F32.PACK_AB R152, R75, R152 ;  /* 0x000000984b98723e */ /* 0x020fe400000000ff */
[----:B------:R-:W0:Y:S01]  /*36c0*/  MUFU.EX2 R26, R26 ;  /* 0x0000001a001a7308 */ /* 0x000e220000000800 */
[----:B-1----:R-:W-:-:S04]  /*36d0*/  FMNMX.FTZ R13, R0, R13, !PT ;  /* 0x0000000d000d7209 */ /* 0x002fc80007810000 */
[C---:B------:R-:W-:Y:S01]  /*36e0*/  FSETP.NEU.FTZ.AND P1, PT, R13.reuse, -INF , PT ;  /* 0xff8000000d00780b */ /* 0x040fe20003f3d000 */
[----:B------:R-:W-:Y:S02]  /*36f0*/  FMUL.FTZ R0, R13, R12 ;  /* 0x0000000c0d007220 */ /* 0x000fe40000410000 */
[----:B------:R-:W-:Y:S03]  /*3700*/  MUFU.EX2 R91, R36 ;  /* 0x00000024005b7308 */ /* 0x000fe60000000800 */
[----:B------:R-:W-:-:S05]  /*3710*/  FSEL R0, R0, RZ, P1 ;  /* 0x000000ff00007208 */ /* 0x000fca0000800000 */
        /* <DEDUP_REMOVED lines=16> */
[----:B------:R1:W2:Y:S01]  /*3820*/  MUFU.EX2 R6, R27 ;  /* 0x0000001b00067308 */ /* 0x0002a20000000800 */
[-CC-:B------:R-:W-:Y:S01]  /*3830*/  FFMA.FTZ R45, R45, R12.reuse, -R0.reuse ;  /* 0x0000000c2d2d7223 */ /* 0x180fe20000010800 */
[-CC-:B------:R-:W-:Y:S01]  /*3840*/  FFMA.FTZ R55, R55, R12.reuse, -R0.reuse ;  /* 0x0000000c37377223 */ /* 0x180fe20000010800 */
[-CC-:B------:R-:W-:Y:S01]  /*3850*/  FFMA.FTZ R49, R49, R12.reuse, -R0.reuse ;  /* 0x0000000c31317223 */ /* 0x180fe20000010800 */
[-CC-:B------:R-:W-:Y:S01]  /*3860*/  FFMA.FTZ R59, R59, R12.reuse, -R0.reuse ;  /* 0x0000000c3b3b7223 */ /* 0x180fe20000010800 */
[-CC-:B------:R-:W-:Y:S01]  /*3870*/  FFMA.FTZ R3, R3, R12.reuse, -R0.reuse ;  /* 0x0000000c03037223 */ /* 0x180fe20000010800 */
[-CC-:B------:R-:W-:Y:S01]  /*3880*/  FFMA.FTZ R63, R63, R12.reuse, -R0.reuse ;  /* 0x0000000c3f3f7223 */ /* 0x180fe20000010800 */
[-C--:B------:R-:W-:Y:S01]  /*3890*/  FFMA.FTZ R53, R53, R12.reuse, -R0 ;  /* 0x0000000c35357223 */ /* 0x080fe20000010800 */
[----:B------:R-:W4:Y:S01]  /*38a0*/  MUFU.EX2 R21, R21 ;  /* 0x0000001500157308 */ /* 0x000f220000000800 */
[----:B-1----:R-:W-:Y:S01]  /*38b0*/  FADD.FTZ R27, R75, R48 ;  /* 0x000000304b1b7221 */ /* 0x002fe20000010000 */
[-CC-:B------:R-:W-:Y:S01]  /*38c0*/  FFMA.FTZ R67, R67, R12.reuse, -R0.reuse ;  /* 0x0000000c43437223 */ /* 0x180fe20000010800 */
[-CC-:B------:R-:W-:Y:S01]  /*38d0*/  FFMA.FTZ R57, R57, R12.reuse, -R0.reuse ;  /* 0x0000000c39397223 */ /* 0x180fe20000010800 */
[----:B------:R-:W-:Y:S01]  /*38e0*/  FFMA.FTZ R71, R71, R12, -R0 ;  /* 0x0000000c47477223 */ /* 0x000fe20000010800 */
[----:B0-----:R-:W-:Y:S01]  /*38f0*/  FADD.FTZ R50, R26, R27 ;  /* 0x0000001b1a327221 */ /* 0x001fe20000010000 */
[----:B------:R-:W-:-:S02]  /*3900*/  F2FP.F16.F32.PACK_AB R154, R77, R26 ;  /* 0x0000001a4d9a723e */ /* 0x000fc400000000ff */
[----:B------:R0:W1:Y:S01]  /*3910*/  MUFU.EX2 R24, R31 ;  /* 0x0000001f00187308 */ /* 0x0000620000000800 */
[----:B--2---:R-:W-:Y:S01]  /*3920*/  FADD.FTZ R46, R15, R6 ;  /* 0x000000060f2e7221 */ /* 0x004fe20000010000 */
[----:B------:R-:W-:Y:S01]  /*3930*/  FADD.FTZ R27, R77, R50 ;  /* 0x000000324d1b7221 */ /* 0x000fe20000010000 */
[----:B------:R-:W-:-:S03]  /*3940*/  F2FP.F16.F32.PACK_AB R157, R6, R15 ;  /* 0x0000000f069d723e */ /* 0x000fc600000000ff */
[----:B------:R-:W-:Y:S02]  /*3950*/  FADD.FTZ R50, R2, R27 ;  /* 0x0000001b02327221 */ /* 0x000fe40000010000 */
[----:B------:R-:W2:Y:S01]  /*3960*/  MUFU.EX2 R25, R25 ;  /* 0x0000001900197308 */ /* 0x000ea20000000800 */
[----:B----4-:R-:W-:Y:S01]  /*3970*/  FADD.FTZ R7, R21, R46 ;  /* 0x0000002e15077221 */ /* 0x010fe20000010000 */
[----:B0-----:R-:W0:Y:S06]  /*3980*/  @P5 LDC R31, c[0x0][0x44c] ;  /* 0x00011300ff1f5b82 */ /* 0x001e2c0000000800 */
[----:B------:R-:W4:Y:S01]  /*3990*/  MUFU.EX2 R36, R35 ;  /* 0x0000002300247308 */ /* 0x000f220000000800 */
[C---:B-1----:R-:W-:Y:S01]  /*39a0*/  FADD.FTZ R48, R24.reuse, R7 ;  /* 0x0000000718307221 */ /* 0x042fe20000010000 */
[----:B------:R-:W-:-:S06]  /*39b0*/  F2FP.F16.F32.PACK_AB R159, R24, R21 ;  /* 0x00000015189f723e */ /* 0x000fcc00000000ff */
[----:B------:R-:W1:Y:S01]  /*39c0*/  MUFU.EX2 R29, R29 ;  /* 0x0000001d001d7308 */ /* 0x000e620000000800 */
[----:B--2---:R-:W-:-:S07]  /*39d0*/  FADD.FTZ R7, R25, R48 ;  /* 0x0000003019077221 */ /* 0x004fce0000010000 */
[----:B------:R2:W5:Y:S01]  /*39e0*/  MUFU.EX2 R79, R14 ;  /* 0x0000000e004f7308 */ /* 0x0005620000000800 */
[----:B----4-:R-:W-:Y:S01]  /*39f0*/  FADD.FTZ R48, R36, R7 ;  /* 0x0000000724307221 */ /* 0x010fe20000010000 */
[----:B0-----:R-:W-:Y:S01]  /*3a00*/  @P5 IMAD.HI.U32 R31, R72, R31, RZ ;  /* 0x0000001f481f5227 */ /* 0x001fe200078e00ff */
[----:B------:R-:W-:-:S04]  /*3a10*/  F2FP.F16.F32.PACK_AB R153, R36, R25 ;  /* 0x000000192499723e */ /* 0x000fc800000000ff */
[----:B---3--:R-:W-:Y:S01]  /*3a20*/  @P5 SHF.R.U32.HI R72, RZ, R54, R31 ;  /* 0x00000036ff485219 */ /* 0x008fe2000001161f */
[----:B------:R-:W0:Y:S01]  /*3a30*/  MUFU.EX2 R38, R39 ;  /* 0x0000002700267308 */ /* 0x000e220000000800 */
[----:B-1----:R-:W-:Y:S01]  /*3a40*/  FADD.FTZ R7, R29, R48 ;  /* 0x000000301d077221 */ /* 0x002fe20000010000 */
[----:B--2---:R-:W-:Y:S01]  /*3a50*/  FFMA.FTZ R14, R88, R12, -R61 ;  /* 0x0000000c580e7223 */ /* 0x004fe2000001083d */
[----:B------:R-:W-:Y:S01]  /*3a60*/  LOP3.LUT P5, RZ, R18, 0x80000, RZ, 0xc0, !PT ;  /* 0x0008000012ff7812 */ /* 0x000fe200078ac0ff */
[----:B------:R-:W-:-:S04]  /*3a70*/  IMAD.IADD R72, R73, 0x1, R72 ;  /* 0x0000000149487824 */ /* 0x000fc800078e0248 */
[----:B------:R-:W1:Y:S01]  /*3a80*/  MUFU.EX2 R33, R33 ;  /* 0x0000002100217308 */ /* 0x000e620000000800 */
[C---:B-----5:R-:W-:Y:S01]  /*3a90*/  FADD.FTZ R27, R79.reuse, R50 ;  /* 0x000000324f1b7221 */ /* 0x060fe20000010000 */
[----:B------:R-:W-:-:S03]  /*3aa0*/  F2FP.F16.F32.PACK_AB R148, R79, R2 ;  /* 0x000000024f94723e */ /* 0x000fc600000000ff */
[----:B------:R-:W-:Y:S01]  /*3ab0*/  FADD.FTZ R52, R150, R27 ;  /* 0x0000001b96347221 */ /* 0x000fe20000010000 */
[C---:B------:R-:W-:Y:S02]  /*3ac0*/  F2FP.F16.F32.PACK_AB R150, R81.reuse, R150 ;  /* 0x000000965196723e */ /* 0x040fe400000000ff */
[----:B------:R-:W2:Y:S01]  /*3ad0*/  MUFU.EX2 R40, R43 ;  /* 0x0000002b00287308 */ /* 0x000ea20000000800 */
[C---:B0-----:R-:W-:Y:S01]  /*3ae0*/  FADD.FTZ R50, R38.reuse, R7 ;  /* 0x0000000726327221 */ /* 0x041fe20000010000 */
[----:B------:R-:W-:Y:S01]  /*3af0*/  FADD.FTZ R27, R81, R52 ;  /* 0x00000034511b7221 */ /* 0x000fe20000010000 */
[----:B------:R-:W-:-:S05]  /*3b00*/  F2FP.F16.F32.PACK_AB R155, R38, R29 ;  /* 0x0000001d269b723e */ /* 0x000fca00000000ff */
[----:B------:R-:W0:Y:S01]  /*3b10*/  MUFU.EX2 R37, R37 ;  /* 0x0000002500257308 */ /* 0x000e220000000800 */
[----:B-1----:R-:W-:-:S07]  /*3b20*/  FADD.FTZ R7, R33, R50 ;  /* 0x0000003221077221 */ /* 0x002fce0000010000 */
[----:B------:R-:W1:Y:S01]  /*3b30*/  MUFU.EX2 R42, R47 ;  /* 0x0000002f002a7308 */ /* 0x000e620000000800 */
[C---:B--2---:R-:W-:Y:S01]  /*3b40*/  FADD.FTZ R50, R40.reuse, R7 ;  /* 0x0000000728327221 */ /* 0x044fe20000010000 */
[----:B------:R-:W-:-:S06]  /*3b50*/  F2FP.F16.F32.PACK_AB R149, R40, R33 ;  /* 0x000000212895723e */ /* 0x000fcc00000000ff */
[----:B------:R-:W2:Y:S01]  /*3b60*/  MUFU.EX2 R41, R41 ;  /* 0x0000002900297308 */ /* 0x000ea20000000800 */
[----:B0-----:R-:W-:-:S07]  /*3b70*/  FADD.FTZ R7, R37, R50 ;  /* 0x0000003225077221 */ /* 0x001fce0000010000 */
[----:B------:R-:W0:Y:S01]  /*3b80*/  MUFU.EX2 R28, R28 ;  /* 0x0000001c001c7308 */ /* 0x000e220000000800 */
[C---:B-1----:R-:W-:Y:S01]  /*3b90*/  FADD.FTZ R50, R42.reuse, R7 ;  /* 0x000000072a327221 */ /* 0x042fe20000010000 */
[----:B------:R-:W-:-:S06]  /*3ba0*/  F2FP.F16.F32.PACK_AB R151, R42, R37 ;  /* 0x000000252a97723e */ /* 0x000fcc00000000ff */
[----:B------:R-:W1:Y:S01]  /*3bb0*/  MUFU.EX2 R44, R51 ;  /* 0x00000033002c7308 */ /* 0x000e620000000800 */
[----:B--2---:R-:W-:-:S07]  /*3bc0*/  FADD.FTZ R7, R41, R50 ;  /* 0x0000003229077221 */ /* 0x004fce0000010000 */
[----:B------:R2:W3:Y:S01]  /*3bd0*/  MUFU.EX2 R83, R14 ;  /* 0x0000000e00537308 */ /* 0x0004e20000000800 */
[----:B0-----:R-:W-:-:S07]  /*3be0*/  FADD.FTZ R52, R28, R27 ;  /* 0x0000001b1c347221 */ /* 0x001fce0000010000 */
[----:B------:R-:W0:Y:S01]  /*3bf0*/  MUFU.EX2 R45, R45 ;  /* 0x0000002d002d7308 */ /* 0x000e220000000800 */
[----:B--2---:R-:W-:Y:S01]  /*3c00*/  FFMA.FTZ R14, R60, R12, -R61 ;  /* 0x0000000c3c0e7223 */ /* 0x004fe2000001083d */
[C---:B-1----:R-:W-:Y:S01]  /*3c10*/  FADD.FTZ R20, R44.reuse, R7 ;  /* 0x000000072c147221 */ /* 0x042fe20000010000 */
[----:B------:R-:W-:-:S05]  /*3c20*/  F2FP.F16.F32.PACK_AB R145, R44, R41 ;  /* 0x000000292c91723e */ /* 0x000fca00000000ff */
[----:B------:R-:W1:Y:S01]  /*3c30*/  MUFU.EX2 R30, R30 ;  /* 0x0000001e001e7308 */ /* 0x000e620000000800 */
[C---:B---3--:R-:W-:Y:S01]  /*3c40*/  FADD.FTZ R27, R83.reuse, R52 ;  /* 0x00000034531b7221 */ /* 0x048fe20000010000 */
[----:B------:R-:W-:-:S06]  /*3c50*/  F2FP.F16.F32.PACK_AB R144, R83, R28 ;  /* 0x0000001c5390723e */ /* 0x000fcc00000000ff */
[----:B------:R-:W2:Y:S01]  /*3c60*/  MUFU.EX2 R46, R55 ;  /* 0x00000037002e7308 */ /* 0x000ea20000000800 */
[----:B0-----:R-:W-:-:S07]  /*3c70*/  FADD.FTZ R7, R45, R20 ;  /* 0x000000142d077221 */ /* 0x001fce0000010000 */
[----:B------:R0:W3:Y:S01]  /*3c80*/  MUFU.EX2 R85, R32 ;  /* 0x0000002000557308 */ /* 0x0000e20000000800 */
[----:B-1----:R-:W-:-:S07]  /*3c90*/  FADD.FTZ R52, R30, R27 ;  /* 0x0000001b1e347221 */ /* 0x002fce0000010000 */
[----:B------:R-:W1:Y:S01]  /*3ca0*/  MUFU.EX2 R49, R49 ;  /* 0x0000003100317308 */ /* 0x000e620000000800 */
[-C--:B0-----:R-:W-:Y:S01]  /*3cb0*/  FFMA.FTZ R32, R64, R12.reuse, -R61 ;  /* 0x0000000c40207223 */ /* 0x081fe2000001083d */
[----:B--2---:R-:W-:Y:S01]  /*3cc0*/  FADD.FTZ R20, R46, R7 ;  /* 0x000000072e147221 */ /* 0x004fe20000010000 */
[----:B------:R-:W-:Y:S01]  /*3cd0*/  FFMA.FTZ R61, R68, R12, -R61 ;  /* 0x0000000c443d7223 */ /* 0x000fe2000001083d */
[----:B------:R-:W-:-:S04]  /*3ce0*/  F2FP.F16.F32.PACK_AB R147, R46, R45 ;  /* 0x0000002d2e93723e */ /* 0x000fc800000000ff */
[----:B------:R-:W0:Y:S01]  /*3cf0*/  MUFU.EX2 R34, R34 ;  /* 0x0000002200227308 */ /* 0x000e220000000800 */
[C---:B---3--:R-:W-:Y:S01]  /*3d00*/  FADD.FTZ R27, R85.reuse, R52 ;  /* 0x00000034551b7221 */ /* 0x048fe20000010000 */
[----:B------:R-:W-:-:S06]  /*3d10*/  F2FP.F16.F32.PACK_AB R146, R85, R30 ;  /* 0x0000001e5592723e */ /* 0x000fcc00000000ff */
[----:B------:R-:W2:Y:S01]  /*3d20*/  MUFU.EX2 R48, R59 ;  /* 0x0000003b00307308 */ /* 0x000ea20000000800 */
[----:B-1----:R-:W-:-:S07]  /*3d30*/  FADD.FTZ R7, R49, R20 ;  /* 0x0000001431077221 */ /* 0x002fce0000010000 */
[----:B------:R-:W1:Y:S01]  /*3d40*/  MUFU.EX2 R3, R3 ;  /* 0x0000000300037308 */ /* 0x000e620000000800 */
[----:B0-----:R-:W-:Y:S01]  /*3d50*/  FADD.FTZ R50, R34, R27 ;  /* 0x0000001b22327221 */ /* 0x001fe20000010000 */
[----:B------:R-:W-:-:S03]  /*3d60*/  F2FP.F16.F32.PACK_AB R140, R87, R34 ;  /* 0x00000022578c723e */ /* 0x000fc600000000ff */
[----:B------:R-:W-:-:S03]  /*3d70*/  FADD.FTZ R27, R87, R50 ;  /* 0x00000032571b7221 */ /* 0x000fc60000010000 */
[----:B------:R-:W0:Y:S01]  /*3d80*/  MUFU.EX2 R14, R14 ;  /* 0x0000000e000e7308 */ /* 0x000e220000000800 */
[C---:B--2---:R-:W-:Y:S01]  /*3d90*/  FADD.FTZ R20, R48.reuse, R7 ;  /* 0x0000000730147221 */ /* 0x044fe20000010000 */
        /* <DEDUP_REMOVED lines=9> */
[----:B------:R-:W-:Y:S01]  /*3e30*/  F2FP.F16.F32.PACK_AB R143, R0, R3 ;  /* 0x00000003008f723e */ /* 0x000fe200000000ff */
[----:B------:R-:W-:-:S05]  /*3e40*/  VIADD R0, R72, UR4 ;  /* 0x0000000448007c36 */ /* 0x000fca0008000000 */
[----:B------:R-:W2:Y:S01]  /*3e50*/  MUFU.EX2 R2, R67 ;  /* 0x0000004300027308 */ /* 0x000ea20000000800 */
[----:B-1----:R-:W-:-:S07]  /*3e60*/  FADD.FTZ R15, R53, R20 ;  /* 0x00000014350f7221 */ /* 0x002fce0000010000 */
[----:B------:R-:W1:Y:S01]  /*3e70*/  MUFU.EX2 R57, R57 ;  /* 0x0000003900397308 */ /* 0x000e620000000800 */
[----:B0-----:R-:W-:Y:S01]  /*3e80*/  FADD.FTZ R26, R32, R27 ;  /* 0x0000001b201a7221 */ /* 0x001fe20000010000 */
[----:B------:R-:W-:-:S03]  /*3e90*/  F2FP.F16.F32.PACK_AB R136, R91, R32 ;  /* 0x000000205b88723e */ /* 0x000fc600000000ff */
[----:B------:R-:W-:-:S03]  /*3ea0*/  FADD.FTZ R27, R91, R26 ;  /* 0x0000001a5b1b7221 */ /* 0x000fc60000010000 */
[----:B------:R-:W0:Y:S01]  /*3eb0*/  MUFU.EX2 R14, R71 ;  /* 0x00000047000e7308 */ /* 0x000e220000000800 */
[----:B--2---:R-:W-:Y:S01]  /*3ec0*/  FADD.FTZ R6, R2, R15 ;  /* 0x0000000f02067221 */ /* 0x004fe20000010000 */
[----:B------:R-:W-:Y:S01]  /*3ed0*/  FADD.FTZ R26, R138, R27 ;  /* 0x0000001b8a1a7221 */ /* 0x000fe20000010000 */
[----:B------:R-:W-:-:S05]  /*3ee0*/  F2FP.F16.F32.PACK_AB R137, R2, R53 ;  /* 0x000000350289723e */ /* 0x000fca00000000ff */
[----:B------:R-:W2:Y:S01]  /*3ef0*/  MUFU.EX2 R61, R61 ;  /* 0x0000003d003d7308 */ /* 0x000ea20000000800 */
[----:B-1----:R-:W-:-:S04]  /*3f00*/  FADD.FTZ R15, R57, R6 ;  /* 0x00000006390f7221 */ /* 0x002fc80000010000 */
[C---:B0-----:R-:W-:Y:S01]  /*3f10*/  FADD.FTZ R6, R14.reuse, R15 ;  /* 0x0000000f0e067221 */ /* 0x041fe20000010000 */
[----:B------:R-:W-:Y:S01]  /*3f20*/  F2FP.F16.F32.PACK_AB R139, R14, R57 ;  /* 0x000000390e8b723e */ /* 0x000fe200000000ff */
[----:B------:R-:W-:Y:S02]  /*3f30*/  VIADD R14, R74, 0xfffffffe ;  /* 0xfffffffe4a0e7836 */ /* 0x000fe40000000000 */
[C---:B--2---:R-:W-:Y:S01]  /*3f40*/  FADD.FTZ R7, R61.reuse, R26 ;  /* 0x0000001a3d077221 */ /* 0x044fe20000010000 */
[----:B------:R-:W-:Y:S01]  /*3f50*/  F2FP.F16.F32.PACK_AB R138, R61, R138 ;  /* 0x0000008a3d8a723e */ /* 0x000fe200000000ff */
[----:B------:R-:W-:Y:S06]  /*3f60*/  @!P5 BRA `(.L_x_992) ;  /* 0x000000000048d947 */ /* 0x000fec0003800000 */
[C---:B------:R-:W-:Y:S01]  /*3f70*/  ISETP.GT.AND P1, PT, R72.reuse, RZ, PT ;  /* 0x000000ff4800720c */ /* 0x040fe20003f24270 */
[----:B------:R-:W-:-:S12]  /*3f80*/  VIADD R3, R72, 0xffffffff ;  /* 0xffffffff48037836 */ /* 0x000fd80000000000 */
[----:B------:R-:W-:Y:S05]  /*3f90*/  @P1 BRA `(.L_x_993) ;  /* 0x0000000000201947 */ /* 0x000fea0003800000 */
[----:B------:R-:W0:Y:S01]  /*3fa0*/  LDC R20, c[0x0][0x9e4] ;  /* 0x00027900ff147b82 */ /* 0x000e220000000800 */
[----:B------:R-:W-:Y:S01]  /*3fb0*/  IMAD.MOV R3, RZ, RZ, -R72 ;  /* 0x000000ffff037224 */ /* 0x000fe200078e0a48 */
[----:B0-----:R-:W-:-:S13]  /*3fc0*/  ISETP.NE.AND P1, PT, R20, 0x1, PT ;  /* 0x000000011400780c */ /* 0x001fda0003f25270 */
[----:B------:R-:W0:Y:S02]  /*3fd0*/  @P1 LDC.64 R24, c[0x0][0x9e8] ;  /* 0x00027a00ff181b82 */ /* 0x000e240000000a00 */
[----:B0-----:R-:W-:-:S05]  /*3fe0*/  @P1 IMAD.HI.U32 R2, R3, R24, RZ ;  /* 0x0000001803021227 */ /* 0x001fca00078e00ff */
[----:B------:R-:W-:-:S04]  /*3ff0*/  @P1 SHF.R.U32.HI R3, RZ, R25, R2 ;  /* 0x00000019ff031219 */ /* 0x000fc80000011602 */
[----:B------:R-:W-:Y:S01]  /*4000*/  LOP3.LUT R3, RZ, R3, RZ, 0x33, !PT ;  /* 0x00000003ff037212 */ /* 0x000fe200078e33ff */
[----:B------:R-:W-:Y:S06]  /*4010*/  BRA `(.L_x_994) ;  /* 0x0000000000147947 */ /* 0x000fec0003800000 */
.L_x_993:
[----:B------:R-:W0:Y:S02]  /*4020*/  LDC R20, c[0x0][0x9e4] ;  /* 0x00027900ff147b82 */ /* 0x000e240000000800 */
[----:B0-----:R-:W-:-:S13]  /*4030*/  ISETP.NE.AND P1, PT, R20, 0x1, PT ;  /* 0x000000011400780c */ /* 0x001fda0003f25270 */
[----:B------:R-:W0:Y:S02]  /*4040*/  @P1 LDC.64 R24, c[0x0][0x9e8] ;  /* 0x00027a00ff181b82 */ /* 0x000e240000000a00 */
[----:B0-----:R-:W-:-:S05]  /*4050*/  @P1 IMAD.HI.U32 R2, R3, R24, RZ ;  /* 0x0000001803021227 */ /* 0x001fca00078e00ff */
[----:B------:R-:W-:-:S07]  /*4060*/  @P1 SHF.R.U32.HI R3, RZ, R25, R2 ;  /* 0x00000019ff031219 */ /* 0x000fce0000011602 */
.L_x_994:
[----:B------:R-:W-:-:S05]  /*4070*/  IMAD R3, R3, R20, R20 ;  /* 0x0000001403037224 */ /* 0x000fca00078e0214 */
[----:B------:R-:W-:-:S07]  /*4080*/  VIMNMX R0, R0, R3, PT ;  /* 0x0000000300007248 */ /* 0x000fce0003fe0100 */
.L_x_992:
[----:B------:R-:W-:Y:S01]  /*4090*/  IMAD.HI R3, R0, 0x2aaaaaab, RZ ;  /* 0x2aaaaaab00037827 */ /* 0x000fe200078e02ff */
[----:B------:R-:W-:Y:S01]  /*40a0*/  UMOV UR4, URZ ;  /* 0x0000003f00047c82 */ /* 0x000fe20008000000 */
[----:B------:R-:W-:Y:S02]  /*40b0*/  CS2R R86, SRZ ;  /* 0x0000000000567805 */ /* 0x000fe4000001ff00 */
[----:B------:R-:W-:Y:S01]  /*40c0*/  CS2R R84, SRZ ;  /* 0x0000000000547805 */ /* 0x000fe2000001ff00 */
[----:B------:R-:W-:Y:S01]  /*40d0*/  IMAD.MOV.U32 R2, RZ, RZ, 0x3f800000 ;  /* 0x3f800000ff027424 */ /* 0x000fe200078e00ff */
[----:B------:R-:W-:Y:S01]  /*40e0*/  SHF.R.U32.HI R20, RZ, 0x1f, R3 ;  /* 0x0000001fff147819 */ /* 0x000fe20000011603 */
[----:B------:R-:W-:Y:S01]  /*40f0*/  IMAD.MOV.U32 R0, RZ, RZ, 0x3f800000 ;  /* 0x3f800000ff007424 */ /* 0x000fe200078e00ff */
[----:B------:R-:W-:Y:S02]  /*4100*/  CS2R R82, SRZ ;  /* 0x0000000000527805 */ /* 0x000fe4000001ff00 */
[----:B------:R-:W-:-:S02]  /*4110*/  CS2R R80, SRZ ;  /* 0x0000000000507805 */ /* 0x000fc4000001ff00 */
[----:B------:R-:W-:Y:S01]  /*4120*/  LEA.HI.SX32 R20, R3, R20, 0x1c ;  /* 0x0000001403147211 */ /* 0x000fe200078fe2ff */
[----:B------:R-:W-:Y:S01]  /*4130*/  IMAD.MOV.U32 R3, RZ, RZ, RZ ;  /* 0x000000ffff037224 */ /* 0x000fe200078e00ff */
[----:B------:R-:W-:Y:S02]  /*4140*/  CS2R R78, SRZ ;  /* 0x00000000004e7805 */ /* 0x000fe4000001ff00 */
[----:B------:R-:W-:Y:S02]  /*4150*/  CS2R R76, SRZ ;  /* 0x00000000004c7805 */ /* 0x000fe4000001ff00 */
[----:B------:R-:W-:Y:S02]  /*4160*/  VIMNMX R21, R17, R20, !PT ;  /* 0x0000001411157248 */ /* 0x000fe40007fe0100 */
[----:B------:R-:W-:Y:S02]  /*4170*/  CS2R R74, SRZ ;  /* 0x00000000004a7805 */ /* 0x000fe4000001ff00 */
[----:B------:R-:W-:-:S02]  /*4180*/  CS2R R72, SRZ ;  /* 0x0000000000487805 */ /* 0x000fc4000001ff00 */
[----:B------:R-:W-:Y:S02]  /*4190*/  CS2R R70, SRZ ;  /* 0x0000000000467805 */ /* 0x000fe4000001ff00 */
[----:B------:R-:W-:Y:S02]  /*41a0*/  ISETP.GE.AND P1, PT, R14, R21, PT ;  /* 0x000000150e00720c */ /* 0x000fe40003f26270 */
        /* <DEDUP_REMOVED lines=23> */
[----:B------:R-:W-:Y:S06]  /*4320*/  @!P1 BRA `(.L_x_995) ;  /* 0x0000002c00649947 */ /* 0x000fec0003800000 */
[----:B------:R-:W-:Y:S01]  /*4330*/  IMAD.MOV.U32 R15, RZ, RZ, R13 ;  /* 0x000000ffff0f7224 */ /* 0x000fe200078e000d */
[----:B------:R-:W-:Y:S01]  /*4340*/  UMOV UR5, URZ ;  /* 0x0000003f00057c82 */ /* 0x000fe20008000000 */
[----:B------:R-:W-:Y:S01]  /*4350*/  IMAD.MOV.U32 R20, RZ, RZ, R11 ;  /* 0x000000ffff147224 */ /* 0x000fe200078e000b */
[----:B------:R-:W-:Y:S01]  /*4360*/  ULDC UR6, c[0x0][0x9e4] ;  /* 0x0002790000067ab9 */ /* 0x000fe20000000800 */
[----:B------:R-:W-:Y:S01]  /*4370*/  IMAD.MOV.U32 R160, RZ, RZ, RZ ;  /* 0x000000ffffa07224 */ /* 0x000fe200078e00ff */
[----:B------:R-:W-:Y:S01]  /*4380*/  ULDC UR7, c[0x0][0x2f0] ;  /* 0x0000bc0000077ab9 */ /* 0x000fe20000000800 */
[----:B------:R-:W-:Y:S02]  /*4390*/  IMAD.MOV.U32 R2, RZ, RZ, 0x3f800000 ;  /* 0x3f800000ff027424 */ /* 0x000fe400078e00ff */
[----:B------:R-:W-:-:S07]  /*43a0*/  IMAD.MOV.U32 R87, RZ, RZ, RZ ;  /* 0x000000ffff577224 */ /* 0x000fce00078e00ff */
.L_x_1014:
[----:B------:R-:W-:-:S04]  /*43b0*/  UISETP.NE.AND UP0, UPT, UR5, 0x1, UPT ;  /* 0x000000010500788c */ /* 0x000fc8000bf05270 */
[----:B------:R-:W-:-:S06]  /*43c0*/  USEL UR4, URZ, 0x1, UP0 ;  /* 0x000000013f047887 */ /* 0x000fcc0008000000 */
[----:B------:R-:W-:Y:S01]  /*43d0*/  LOP3.LUT R3, R160, UR4, RZ, 0x3c, !PT ;  /* 0x00000004a0037c12 */ /* 0x000fe2000f8e3cff */
[----:B------:R-:W-:Y:S06]  /*43e0*/  @!P0 BRA `(.L_x_996) ;  /* 0x0000000000048947 */ /* 0x000fec0003800000 */
[----:B------:R-:W-:Y:S01]  /*43f0*/  BPT.TRAP 0x1 ;  /* 0x000000040000795c */ /* 0x000fe20000300000 */
.L_x_996:
[----:B------:R-:W-:Y:S01]  /*4400*/  UIADD3 UR4, UR5, 0x1, URZ ;  /* 0x0000000105047890 */ /* 0x000fe2000fffe03f */
[----:B------:R-:W-:-:S03]  /*4410*/  SHF.L.U32 R11, R3, 0x1f, RZ ;  /* 0x0000001f030b7819 */ /* 0x000fc600000006ff */
[----:B------:R-:W-:-:S04]  /*4420*/  UISETP.NE.AND UP0, UPT, UR4, 0x2, UPT ;  /* 0x000000020400788c */ /* 0x000fc8000bf05270 */
[----:B------:R-:W-:-:S04]  /*4430*/  USEL UR4, UR4, URZ, UP0 ;  /* 0x0000003f04047287 */ /* 0x000fc80008000000 */
[----:B------:R-:W-:-:S09]  /*4440*/  ULEA UR60, UR4, UR38, 0x3 ;  /* 0x00000026043c7291 */ /* 0x000fd2000f8e183f */
[----:B------:R0:W1:Y:S01]  /*4450*/  SYNCS.PHASECHK.TRANS64.TRYWAIT P1, [UR60+0x2a830], R11 ;  /* 0x02a8300bff0075a7 */ /* 0x000062000802017c */
[----:B------:R-:W-:Y:S05]  /*4460*/  @!P0 BRA `(.L_x_997) ;  /* 0x0000000000048947 */ /* 0x000fea0003800000 */
[----:B------:R-:W-:Y:S01]  /*4470*/  BPT.TRAP 0x1 ;  /* 0x000000040000795c */ /* 0x000fe20000300000 */
.L_x_997:
[----:B-1----:R-:W-:Y:S05]  /*4480*/  @P1 BRA `(.L_x_998) ;  /* 0x0000000000081947 */ /* 0x002fea0003800000 */
[----:B------:R-:W1:Y:S02]  /*4490*/  SYNCS.PHASECHK.TRANS64.TRYWAIT P1, [UR60+0x2a830], R11 ;  /* 0x02a8300bff0075a7 */ /* 0x000e64000802017c */
[----:B-1----:R-:W-:Y:S05]  /*44a0*/  @!P1 BRA `(.L_x_999) ;  /* 0x000000d800fc9947 */ /* 0x002fea0003800000 */
.L_x_998:
        /* <DEDUP_REMOVED lines=129> */
.L_x_1000:
[----:B------:R-:W-:Y:S01]  /*4cc0*/  ULEA UR10, UR5, UR38, 0x3 ;  /* 0x00000026050a7291 */ /* 0x000fe2000f8e183f */
[----:B------:R-:W-:-:S08]  /*4cd0*/  SHF.L.U32 R0, R160, 0x1f, RZ ;  /* 0x0000001fa0007819 */ /* 0x000fd000000006ff */
[----:B------:R2:W3:Y:S01]  /*4ce0*/  SYNCS.PHASECHK.TRANS64.TRYWAIT P1, [UR10+0x2a850], R0 ;  /* 0x02a85000ff0075a7 */ /* 0x0004e2000802014a */
[----:B------:R-:W-:Y:S05]  /*4cf0*/  @!P0 BRA `(.L_x_1001) ;  /* 0x0000000000048947 */ /* 0x000fea0003800000 */
[----:B------:R-:W-:Y:S01]  /*4d00*/  BPT.TRAP 0x1 ;  /* 0x000000040000795c */ /* 0x000fe20000300000 */
.L_x_1001:
[----:B---3--:R-:W-:Y:S05]  /*4d10*/  @P1 BRA `(.L_x_1002) ;  /* 0x0000000000081947 */ /* 0x008fea0003800000 */
[----:B------:R-:W3:Y:S02]  /*4d20*/  SYNCS.PHASECHK.TRANS64.TRYWAIT P1, [UR10+0x2a850], R0 ;  /* 0x02a85000ff0075a7 */ /* 0x000ee4000802014a */
[----:B---3--:R-:W-:Y:S05]  /*4d30*/  @!P1 BRA `(.L_x_1003) ;  /* 0x000000d000f09947 */ /* 0x008fea0003800000 */
.L_x_1002:
[----:B------:R-:W-:Y:S01]  /*4d40*/  UIADD3 UR11, UR38, 0x400, URZ ;  /* 0x00000400260b7890 */ /* 0x000fe2000fffe03f */
[----:B------:R-:W-:Y:S01]  /*4d50*/  WARPGROUP.ARRIVE ;  /* 0x00000000000079c5 */ /* 0x000fe20000000000 */
[----:B------:R-:W-:Y:S02]  /*4d60*/  UMOV UR15, 0x40000040 ;  /* 0x40000040000f7882 */ /* 0x000fe40000000000 */
[----:B------:R-:W-:-:S04]  /*4d70*/  USHF.R.U32.HI UR11, URZ, 0x4, UR11 ;  /* 0x000000043f0b7899 */ /* 0x000fc8000801160b */
[----:B------:R-:W-:-:S04]  /*4d80*/  ULOP3.LUT UR11, UR11, 0x3fff, URZ, 0xc0, !UPT ;  /* 0x00003fff0b0b7892 */ /* 0x000fc8000f8ec03f */
[----:B------:R-:W-:-:S04]  /*4d90*/  ULOP3.LUT UR11, UR11, 0x3000000, URZ, 0xfc, !UPT ;  /* 0x030000000b0b7892 */ /* 0x000fc8000f8efc3f */
        /* <DEDUP_REMOVED lines=31> */
.L_x_1004:
[----:B------:R-:W-:Y:S01]  /*4f90*/  ISETP.NE.AND P2, PT, R23, 0x1, PT ;  /* 0x000000011700780c */ /* 0x000fe20003f45270 */
[----:B------:R-:W-:Y:S01]  /*4fa0*/  IMAD R153, R14, -0x60, RZ ;  /* 0xffffffa00e997824 */ /* 0x000fe200078e02ff */
[----:B------:R-:W-:Y:S01]  /*4fb0*/  R2UR UR5, R10 ;  /* 0x000000000a0572ca */ /* 0x000fe200000e0000 */
[----:B------:R-:W-:Y:S01]  /*4fc0*/  UIADD3 UR60, UR60, 0x2a840, URZ ;  /* 0x0002a8403c3c7890 */ /* 0x000fe2000fffe03f */
[----:B------:R-:W-:Y:S01]  /*4fd0*/  LOP3.LUT P1, RZ, R18, 0x80000, RZ, 0xc0, !PT ;  /* 0x0008000012ff7812 */ /* 0x000fe2000782c0ff */
[----:B------:R-:W-:Y:S01]  /*4fe0*/  ULDC UR11, c[0x0][0x288] ;  /* 0x0000a200000b7ab9 */ /* 0x000fe20000000800 */
[----:B------:R-:W-:Y:S01]  /*4ff0*/  ULDC UR14, c[0x0][0x9e0] ;  /* 0x00027800000e7ab9 */ /* 0x000fe20000000800 */
[----:B------:R-:W-:-:S06]  /*5000*/  UPRMT UR60, UR61, 0x654, UR60 ;  /* 0x000006543d3c7896 */ /* 0x000fcc000800003c */
[----:B01----:R-:W2:Y:S08]  /*5010*/  @P2 LDC R11, c[0x0][0x44c] ;  /* 0x00011300ff0b2b82 */ /* 0x003eb00000000800 */
[----:B------:R-:W0:Y:S01]  /*5020*/  @P2 LDC R13, c[0x0][0x450] ;  /* 0x00011400ff0d2b82 */ /* 0x000e220000000800 */
[----:B------:R-:W-:Y:S01]  /*5030*/  SYNCS.ARRIVE.TRANS64.RED.A1T0 RZ, [UR60], RZ ;  /* 0x000000ffffff79a7 */ /* 0x000fe2000810043c */
[----:B--2---:R-:W-:-:S04]  /*5040*/  @P2 IMAD.HI.U32 R0, R8, R11, RZ ;  /* 0x0000000b08002227 */ /* 0x004fc800078e00ff */
[----:B------:R-:W-:Y:S01]  /*5050*/  IMAD.MOV.U32 R11, RZ, RZ, R8 ;  /* 0x000000ffff0b7224 */ /* 0x000fe200078e0008 */
[----:B0-----:R-:W-:Y:S01]  /*5060*/  @P2 SHF.R.U32.HI R11, RZ, R13, R0 ;  /* 0x0000000dff0b2219 */ /* 0x001fe20000011600 */
[----:B------:R-:W-:-:S04]  /*5070*/  VIADD R0, R153, 0x1 ;  /* 0x0000000199007836 */ /* 0x000fc80000000000 */
[----:B------:R-:W0:Y:S01]  /*5080*/  SHFL.IDX PT, R137, R11, RZ, 0x1c1f ;  /* 0x001c1fff0b897589 */ /* 0x000e2200000e0000 */
[----:B------:R-:W-:-:S04]  /*5090*/  IMAD R13, R9, -0x2, R0 ;  /* 0xfffffffe090d7824 */ /* 0x000fc800078e0200 */
[----:B------:R-:W-:Y:S02]  /*50a0*/  IMAD R0, R16, UR7, R13 ;  /* 0x0000000710007c24 */ /* 0x000fe4000f8e020d */
[----:B------:R-:W-:Y:S02]  /*50b0*/  VIADD R140, R13, 0xffffffff ;  /* 0xffffffff0d8c7836 */ /* 0x000fe40000000000 */
[----:B------:R-:W-:-:S04]  /*50c0*/  VIADD R0, R0, -UR11 ;  /* 0x8000000b00007c36 */ /* 0x000fc80008000000 */
[C---:B------:R-:W-:Y:S02]  /*50d0*/  VIADD R136, R0.reuse, UR14 ;  /* 0x0000000e00887c36 */ /* 0x040fe40008000000 */
[----:B------:R-:W-:Y:S02]  /*50e0*/  VIADD R138, R0, UR5 ;  /* 0x00000005008a7c36 */ /* 0x000fe40008000000 */
[--C-:B0-----:R-:W-:Y:S02]  /*50f0*/  IMAD.IADD R0, R136, 0x1, R137.reuse ;  /* 0x0000000188007824 */ /* 0x101fe400078e0289 */
[----:B------:R-:W-:Y:S01]  /*5100*/  IMAD.IADD R2, R138, 0x1, R137 ;  /* 0x000000018a027824 */ /* 0x000fe200078e0289 */
[----:B------:R-:W-:Y:S06]  /*5110*/  @!P1 BRA `(.L_x_1005) ;  /* 0x0000000000589947 */ /* 0x000fec0003800000 */
[----:B------:R-:W-:Y:S01]  /*5120*/  IMAD R12, R16, UR7, R137 ;  /* 0x00000007100c7c24 */ /* 0x000fe2000f8e0289 */
[----:B------:R-:W-:Y:S03]  /*5130*/  BSSY B0, `(.L_x_1006) ;  /* 0x0000011000007945 */ /* 0x000fe60003800000 */
[----:B------:R-:W-:-:S05]  /*5140*/  VIADD R13, R12, -UR11 ;  /* 0x8000000b0c0d7c36 */ /* 0x000fca0008000000 */
[----:B------:R-:W-:-:S13]  /*5150*/  ISETP.GT.AND P1, PT, R13, -0x1, PT ;  /* 0xffffffff0d00780c */ /* 0x000fda0003f24270 */
[----:B------:R-:W-:Y:S05]  /*5160*/  @P1 BRA `(.L_x_1007) ;  /* 0x0000000000201947 */ /* 0x000fea0003800000 */
[----:B------:R-:W-:Y:S01]  /*5170*/  IMAD.U32 R137, RZ, RZ, UR6 ;  /* 0x00000006ff897e24 */ /* 0x000fe2000f8e00ff */
[----:B------:R-:W-:-:S04]  /*5180*/  LOP3.LUT R13, RZ, R13, RZ, 0x33, !PT ;  /* 0x0000000dff0d7212 */ /* 0x000fc800078e33ff */
[----:B------:R-:W-:-:S13]  /*5190*/  ISETP.NE.AND P1, PT, R137, 0x1, PT ;  /* 0x000000018900780c */ /* 0x000fda0003f25270 */
[----:B------:R-:W0:Y:S02]  /*51a0*/  @P1 LDC.64 R142, c[0x0][0x9e8] ;  /* 0x00027a00ff8e1b82 */ /* 0x000e240000000a00 */
[----:B0-----:R-:W-:-:S05]  /*51b0*/  @P1 IMAD.HI.U32 R12, R13, R142, RZ ;  /* 0x0000008e0d0c1227 */ /* 0x001fca00078e00ff */
[----:B------:R-:W-:-:S04]  /*51c0*/  @P1 SHF.R.U32.HI R13, RZ, R143, R12 ;  /* 0x0000008fff0d1219 */ /* 0x000fc8000001160c */
[----:B------:R-:W-:Y:S01]  /*51d0*/  LOP3.LUT R13, RZ, R13, RZ, 0x33, !PT ;  /* 0x0000000dff0d7212 */ /* 0x000fe200078e33ff */
[----:B------:R-:W-:Y:S06]  /*51e0*/  BRA `(.L_x_1008) ;  /* 0x0000000000147947 */ /* 0x000fec0003800000 */
.L_x_1007:
[----:B------:R-:W-:-:S05]  /*51f0*/  IMAD.U32 R137, RZ, RZ, UR6 ;  /* 0x00000006ff897e24 */ /* 0x000fca000f8e00ff */
[----:B------:R-:W-:-:S13]  /*5200*/  ISETP.NE.AND P1, PT, R137, 0x1, PT ;  /* 0x000000018900780c */ /* 0x000fda0003f25270 */
[----:B------:R-:W0:Y:S02]  /*5210*/  @P1 LDC.64 R142, c[0x0][0x9e8] ;  /* 0x00027a00ff8e1b82 */ /* 0x000e240000000a00 */
[----:B0-----:R-:W-:-:S05]  /*5220*/  @P1 IMAD.HI.U32 R12, R13, R142, RZ ;  /* 0x0000008e0d0c1227 */ /* 0x001fca00078e00ff */
[----:B------:R-:W-:-:S07]  /*5230*/  @P1 SHF.R.U32.HI R13, RZ, R143, R12 ;  /* 0x0000008fff0d1219 */ /* 0x000fce000001160c */
.L_x_1008:
[----:B------:R-:W-:Y:S05]  /*5240*/  BSYNC B0 ;  /* 0x0000000000007941 */ /* 0x000fea0003800000 */
.L_x_1006:
[----:B------:R-:W-:-:S05]  /*5250*/  IMAD R13, R13, R137, R140 ;  /* 0x000000890d0d7224 */ /* 0x000fca00078e028c */
[----:B------:R-:W-:Y:S02]  /*5260*/  VIADDMNMX R0, R13, R137, R0, PT ;  /* 0x000000890d007246 */ /* 0x000fe40003800100 */
[----:B------:R-:W-:-:S07]  /*5270*/  VIMNMX R2, R2, R13, !PT ;  /* 0x0000000d02027248 */ /* 0x000fce0007fe0100 */
.L_x_1005:
[C---:B------:R-:W-:Y:S01]  /*5280*/  ISETP.GE.AND P2, PT, R153.reuse, 0x9, PT ;  /* 0x000000099900780c */ /* 0x040fe20003f46270 */
[----:B------:R-:W0:Y:S01]  /*5290*/  SHFL.IDX PT, R11, R11, 0x1, 0x1c1f ;  /* 0x003c1f000b0b7f89 */ /* 0x000e2200000e0000 */
[C---:B------:R-:W-:Y:S02]  /*52a0*/  ISETP.GE.AND P1, PT, R153.reuse, 0x2, PT ;  /* 0x000000029900780c */ /* 0x040fe40003f26270 */
        /* <DEDUP_REMOVED lines=34> */
[C---:B------:R-:W-:Y:S02]  /*54d0*/  ISETP.GE.AND P4, PT, R153.reuse, 0x22, PT ;  /* 0x000000229900780c */ /* 0x040fe40003f86270 */
        /* <DEDUP_REMOVED lines=69> */
[----:B------:R-:W-:Y:S02]  /*5930*/  P2R R92, PR, RZ, 0x40 ;  /* 0x00000040ff5c7803 */ /* 0x000fe40000000000 */
[----:B------:R-:W-:-:S04]  /*5940*/  ISETP.GT.AND P6, PT, R2, RZ, !P6 ;  /* 0x000000ff0200720c */ /* 0x000fc800077c4270 */
[----:B------:R-:W-:-:S04]  /*5950*/  ISETP.LT.OR P6, PT, R0, 0x1, P6 ;  /* 0x000000010000780c */ /* 0x000fc800037c1670 */
[----:B------:R-:W-:Y:S02]  /*5960*/  FSEL R171, R88, -INF , !P6 ;  /* 0xff80000058ab7808 */ /* 0x000fe40007000000 */
[----:B------:R-:W-:-:S04]  /*5970*/  ISETP.GE.AND P6, PT, R153, 0x5a, PT ;  /* 0x0000005a9900780c */ /* 0x000fc80003fc6270 */
[----:B------:R-:W-:Y:S02]  /*5980*/  P2R R128, PR, RZ, 0x40 ;  /* 0x00000040ff807803 */ /* 0x000fe40000000000 */
[----:B------:R-:W-:Y:S01]  /*5990*/  ISETP.GT.AND P6, PT, R2, 0x59, !P6 ;  /* 0x000000590200780c */ /* 0x000fe200077c4270 */
[----:B0-----:R-:W-:-:S03]  /*59a0*/  IMAD.IADD R2, R138, 0x1, R11 ;  /* 0x000000018a027824 */ /* 0x001fc600078e020b */
[----:B------:R-:W-:Y:S01]  /*59b0*/  ISETP.LT.OR P6, PT, R0, 0x5a, P6 ;  /* 0x0000005a0000780c */ /* 0x000fe200037c1670 */
[----:B------:R-:W-:-:S03]  /*59c0*/  IMAD.IADD R0, R136, 0x1, R11 ;  /* 0x0000000188007824 */ /* 0x000fc600078e020b */
[----:B------:R-:W-:Y:S02]  /*59d0*/  FSEL R133, R133, -INF , !P6 ;  /* 0xff80000085857808 */ /* 0x000fe40007000000 */
[----:B------:R-:W-:-:S13]  /*59e0*/  LOP3.LUT P6, RZ, R18, 0x80000, RZ, 0xc0, !PT ;  /* 0x0008000012ff7812 */ /* 0x000fda00078cc0ff */
[----:B------:R-:W-:Y:S05]  /*59f0*/  @!P6 BRA `(.L_x_1009) ;  /* 0x000000000058e947 */ /* 0x000fea0003800000 */
        /* <DEDUP_REMOVED lines=13> */
.L_x_1011:
[----:B------:R-:W-:-:S05]  /*5ad0*/  IMAD.U32 R88, RZ, RZ, UR6 ;  /* 0x00000006ff587e24 */ /* 0x000fca000f8e00ff */
[----:B------:R-:W-:-:S13]  /*5ae0*/  ISETP.NE.AND P6, PT, R88, 0x1, PT ;  /* 0x000000015800780c */ /* 0x000fda0003fc5270 */
[----:B------:R-:W0:Y:S02]  /*5af0*/  @P6 LDC.64 R142, c[0x0][0x9e8] ;  /* 0x00027a00ff8e6b82 */ /* 0x000e240000000a00 */
[----:B0-----:R-:W-:-:S05]  /*5b00*/  @P6 IMAD.HI.U32 R12, R11, R142, RZ ;  /* 0x0000008e0b0c6227 */ /* 0x001fca00078e00ff */
[----:B------:R-:W-:-:S07]  /*5b10*/  @P6 SHF.R.U32.HI R11, RZ, R143, R12 ;  /* 0x0000008fff0b6219 */ /* 0x000fce000001160c */
.L_x_1012:
[----:B------:R-:W-:Y:S05]  /*5b20*/  BSYNC B0 ;  /* 0x0000000000007941 */ /* 0x000fea0003800000 */
.L_x_1010:
[----:B------:R-:W-:-:S05]  /*5b30*/  IMAD R11, R11, R88, R140 ;  /* 0x000000580b0b7224 */ /* 0x000fca00078e028c */
[----:B------:R-:W-:Y:S02]  /*5b40*/  VIADDMNMX R0, R11, R88, R0, PT ;  /* 0x000000580b007246 */ /* 0x000fe40003800100 */
[----:B------:R-:W-:-:S07]  /*5b50*/  VIMNMX R2, R2, R11, !PT ;  /* 0x0000000b02027248 */ /* 0x000fce0007fe0100 */
.L_x_1009:
[C---:B------:R-:W-:Y:S02]  /*5b60*/  ISETP.GT.AND P1, PT, R2.reuse, 0x1, !P1 ;  /* 0x000000010200780c */ /* 0x040fe40004f24270 */
[----:B------:R-:W-:Y:S02]  /*5b70*/  ISETP.GT.AND P2, PT, R2, 0x8, !P2 ;  /* 0x000000080200780c */ /* 0x000fe40005744270 */
        /* <DEDUP_REMOVED lines=32> */
[----:B------:R-:W-:Y:S02]  /*5d80*/  ISETP.NE.AND P2, PT, R151, RZ, PT ;  /* 0x000000ff9700720c */ /* 0x000fe40003f45270 */
        /* <DEDUP_REMOVED lines=31> */
[----:B------:R-:W-:Y:S02]  /*5f80*/  ISETP.GT.AND P1, PT, R2, 0x30, !P1 ;  /* 0x000000300200780c */ /* 0x000fe40004f24270 */
[----:B------:R-:W-:Y:S02]  /*5f90*/  FMNMX.FTZ R12, R101, R12, !PT ;  /* 0x0000000c650c7209 */ /* 0x000fe40007810000 */
[----:B------:R-:W-:Y:S02]  /*5fa0*/  ISETP.LT.OR P1, PT, R0, 0x31, P1 ;  /* 0x000000310000780c */ /* 0x000fe40000f21670 */
[----:B------:R-:W-:Y:S02]  /*5fb0*/  FMNMX.FTZ R88, R133, R12, !PT ;  /* 0x0000000c85587209 */ /* 0x000fe40007810000 */
[----:B------:R-:W-:Y:S01]  /*5fc0*/  FSEL R155, R114, -INF , !P1 ;  /* 0xff800000729b7808 */ /* 0x000fe20004800000 */
[----:B------:R-:W0:Y:S01]  /*5fd0*/  LDC R12, c[0x0][0x988] ;  /* 0x00026200ff0c7b82 */ /* 0x000e220000000800 */
[----:B------:R-:W-:Y:S01]  /*5fe0*/  ISETP.NE.AND P1, PT, R112, RZ, PT ;  /* 0x000000ff7000720c */ /* 0x000fe20003f25270 */
[----:B------:R-:W1:Y:S01]  /*5ff0*/  SHFL.BFLY PT, R11, R88, 0x2, 0x1f ;  /* 0x0c401f00580b7f89 */ /* 0x000e6200000e0000 */
[----:B------:R-:W-:-:S02]  /*6000*/  ISETP.NE.AND P6, PT, R124, RZ, PT ;  /* 0x000000ff7c00720c */ /* 0x000fc40003fc5270 */
[C---:B------:R-:W-:Y:S02]  /*6010*/  ISETP.GT.AND P1, PT, R2.reuse, 0x31, !P1 ;  /* 0x000000310200780c */ /* 0x040fe40004f24270 */
[----:B------:R-:W-:Y:S02]  /*6020*/  ISETP.GT.AND P3, PT, R2, 0x50, !P3 ;  /* 0x000000500200780c */ /* 0x000fe40005f64270 */
[C---:B------:R-:W-:Y:S02]  /*6030*/  ISETP.LT.OR P1, PT, R0.reuse, 0x32, P1 ;  /* 0x000000320000780c */ /* 0x040fe40000f21670 */
[----:B------:R-:W-:Y:S02]  /*6040*/  ISETP.LT.OR P3, PT, R0, 0x51, P3 ;  /* 0x000000510000780c */ /* 0x000fe40001f61670 */
[----:B------:R-:W-:Y:S02]  /*6050*/  FSEL R115, R115, -INF , !P1 ;  /* 0xff80000073737808 */ /* 0x000fe40004800000 */
[----:B------:R-:W-:-:S02]  /*6060*/  ISETP.NE.AND P1, PT, R152, RZ, PT ;  /* 0x000000ff9800720c */ /* 0x000fc40003f25270 */
[C---:B------:R-:W-:Y:S02]  /*6070*/  ISETP.GT.AND P4, PT, R2.reuse, 0x51, !P4 ;  /* 0x000000510200780c */ /* 0x040fe40006784270 */
[----:B------:R-:W-:Y:S02]  /*6080*/  ISETP.GT.AND P1, PT, R2, 0x38, !P1 ;  /* 0x000000380200780c */ /* 0x000fe40004f24270 */
[----:B------:R-:W-:Y:S02]  /*6090*/  FSEL R165, R130, -INF , !P3 ;  /* 0xff80000082a57808 */ /* 0x000fe40005800000 */
[----:B------:R-:W-:Y:S02]  /*60a0*/  ISETP.LT.OR P1, PT, R0, 0x39, P1 ;  /* 0x000000390000780c */ /* 0x000fe40000f21670 */
[----:B------:R-:W-:Y:S02]  /*60b0*/  ISETP.GT.AND P5, PT, R2, 0x58, !P5 ;  /* 0x000000580200780c */ /* 0x000fe40006fa4270 */
[----:B------:R-:W-:-:S02]  /*60c0*/  FSEL R157, R118, -INF , !P1 ;  /* 0xff800000769d7808 */ /* 0x000fc40004800000 */
[----:B------:R-:W-:Y:S02]  /*60d0*/  ISETP.NE.AND P1, PT, R116, RZ, PT ;  /* 0x000000ff7400720c */ /* 0x000fe40003f25270 */
[----:B------:R-:W-:Y:S02]  /*60e0*/  ISETP.LT.OR P4, PT, R0, 0x52, P4 ;  /* 0x000000520000780c */ /* 0x000fe40002781670 */
[----:B------:R-:W-:Y:S02]  /*60f0*/  ISETP.GT.AND P1, PT, R2, 0x39, !P1 ;  /* 0x000000390200780c */ /* 0x000fe40004f24270 */
[C---:B------:R-:W-:Y:S02]  /*6100*/  ISETP.LT.OR P5, PT, R0.reuse, 0x59, P5 ;  /* 0x000000590000780c */ /* 0x040fe40002fa1670 */
[----:B------:R-:W-:-:S04]  /*6110*/  ISETP.LT.OR P1, PT, R0, 0x3a, P1 ;  /* 0x0000003a0000780c */ /* 0x000fc80000f21670 */
[----:B------:R-:W-:Y:S02]  /*6120*/  FSEL R119, R119, -INF , !P1 ;  /* 0xff80000077777808 */ /* 0x000fe40004800000 */
[----:B------:R-:W-:-:S04]  /*6130*/  ISETP.NE.AND P1, PT, R154, RZ, PT ;  /* 0x000000ff9a00720c */ /* 0x000fc80003f25270 */
[----:B------:R-:W-:-:S04]  /*6140*/  ISETP.GT.AND P1, PT, R2, 0x40, !P1 ;  /* 0x000000400200780c */ /* 0x000fc80004f24270 */
[----:B------:R-:W-:-:S04]  /*6150*/  ISETP.LT.OR P1, PT, R0, 0x41, P1 ;  /* 0x000000410000780c */ /* 0x000fc80000f21670 */
[----:B------:R-:W-:Y:S02]  /*6160*/  FSEL R159, R122, -INF , !P1 ;  /* 0xff8000007a9f7808 */ /* 0x000fe40004800000 */
[----:B------:R-:W-:-:S04]  /*6170*/  ISETP.NE.AND P1, PT, R120, RZ, PT ;  /* 0x000000ff7800720c */ /* 0x000fc80003f25270 */
[----:B------:R-:W-:-:S04]  /*6180*/  ISETP.GT.AND P1, PT, R2, 0x41, !P1 ;  /* 0x000000410200780c */ /* 0x000fc80004f24270 */
[----:B------:R-:W-:-:S04]  /*6190*/  ISETP.LT.OR P1, PT, R0, 0x42, P1 ;  /* 0x000000420000780c */ /* 0x000fc80000f21670 */
[----:B------:R-:W-:Y:S02]  /*61a0*/  FSEL R123, R123, -INF , !P1 ;  /* 0xff8000007b7b7808 */ /* 0x000fe40004800000 */
[----:B------:R-:W-:-:S04]  /*61b0*/  ISETP.GT.AND P1, PT, R2, 0x48, !P2 ;  /* 0x000000480200780c */ /* 0x000fc80005724270 */
[----:B------:R-:W-:-:S04]  /*61c0*/  ISETP.LT.OR P1, PT, R0, 0x49, P1 ;  /* 0x000000490000780c */ /* 0x000fc80000f21670 */
[----:B------:R-:W-:Y:S02]  /*61d0*/  FSEL R161, R126, -INF , !P1 ;  /* 0xff8000007ea17808 */ /* 0x000fe40004800000 */
[----:B------:R-:W-:Y:S02]  /*61e0*/  ISETP.GT.AND P1, PT, R2, 0x49, !P6 ;  /* 0x000000490200780c */ /* 0x000fe40007724270 */
[----:B------:R-:W-:Y:S02]  /*61f0*/  ISETP.NE.AND P6, PT, R92, RZ, PT ;  /* 0x000000ff5c00720c */ /* 0x000fe40003fc5270 */
[----:B------:R-:W-:Y:S02]  /*6200*/  ISETP.LT.OR P1, PT, R0, 0x4a, P1 ;  /* 0x0000004a0000780c */ /* 0x000fe40000f21670 */
[----:B-1----:R-:W-:Y:S02]  /*6210*/  FMNMX.FTZ R92, R88, R11, !PT ;  /* 0x0000000b585c7209 */ /* 0x002fe40007810000 */
[----:B------:R-:W-:-:S02]  /*6220*/  FSEL R127, R127, -INF , !P1 ;  /* 0xff8000007f7f7808 */ /* 0x000fc40004800000 */
[----:B------:R-:W-:Y:S01]  /*6230*/  ISETP.GT.AND P1, PT, R2, RZ, !P6 ;  /* 0x000000ff0200720c */ /* 0x000fe20007724270 */
[----:B------:R-:W1:Y:S01]  /*6240*/  SHFL.BFLY PT, R11, R92, 0x1, 0x1f ;  /* 0x0c201f005c0b7f89 */ /* 0x000e6200000e0000 */
[----:B------:R-:W-:Y:S02]  /*6250*/  ISETP.NE.AND P6, PT, R128, RZ, PT ;  /* 0x000000ff8000720c */ /* 0x000fe40003fc5270 */
[----:B------:R-:W-:Y:S02]  /*6260*/  ISETP.LT.OR P1, PT, R0, 0x1, P1 ;  /* 0x000000010000780c */ /* 0x000fe40000f21670 */
[----:B------:R-:W-:Y:S02]  /*6270*/  ISETP.GT.AND P2, PT, R2, 0x59, !P6 ;  /* 0x000000590200780c */ /* 0x000fe40007744270 */
[----:B------:R-:W-:Y:S02]  /*6280*/  FSEL R90, R90, -INF , !P1 ;  /* 0xff8000005a5a7808 */ /* 0x000fe40004800000 */
[----:B------:R-:W-:-:S02]  /*6290*/  ISETP.LT.OR P2, PT, R0, 0x5a, P2 ;  /* 0x0000005a0000780c */ /* 0x000fc40001741670 */
[----:B------:R-:W-:Y:S02]  /*62a0*/  FMNMX.FTZ R88, R90, R15, !PT ;  /* 0x0000000f5a587209 */ /* 0x000fe40007810000 */
[----:B------:R-:W-:Y:S02]  /*62b0*/  FSEL R135, R135, -INF , !P2 ;  /* 0xff80000087877808 */ /* 0x000fe40005000000 */
[----:B------:R-:W-:-:S04]  /*62c0*/  FMNMX.FTZ R88, R91, R88, !PT ;  /* 0x000000585b587209 */ /* 0x000fc80007810000 */
[----:B------:R-:W-:-:S04]  /*62d0*/  FMNMX.FTZ R88, R141, R88, !PT ;  /* 0x000000588d587209 */ /* 0x000fc80007810000 */
[----:B------:R-:W-:Y:S02]  /*62e0*/  FMNMX.FTZ R88, R95, R88, !PT ;  /* 0x000000585f587209 */ /* 0x000fe40007810000 */
[----:B-1----:R-:W-:Y:S02]  /*62f0*/  FMNMX.FTZ R11, R92, R11, !PT ;  /* 0x0000000b5c0b7209 */ /* 0x002fe40007810000 */
[----:B------:R-:W-:Y:S02]  /*6300*/  FMNMX.FTZ R88, R143, R88, !PT ;  /* 0x000000588f587209 */ /* 0x000fe40007810000 */
[C---:B------:R-:W-:Y:S01]  /*6310*/  FSETP.NEU.FTZ.AND P1, PT, R11.reuse, -INF , PT ;  /* 0xff8000000b00780b */ /* 0x040fe20003f3d000 */
[----:B0-----:R-:W-:Y:S01]  /*6320*/  FMUL.FTZ R94, R11, R12 ;  /* 0x0000000c0b5e7220 */ /* 0x001fe20000410000 */
[----:B------:R-:W-:-:S04]  /*6330*/  FMNMX.FTZ R88, R99, R88, !PT ;  /* 0x0000005863587209 */ /* 0x000fc80007810000 */
[----:B------:R-:W-:Y:S02]  /*6340*/  FMNMX.FTZ R88, R147, R88, !PT ;  /* 0x0000005893587209 */ /* 0x000fe40007810000 */
[----:B------:R-:W-:Y:S02]  /*6350*/  FSEL R94, R94, RZ, P1 ;  /* 0x000000ff5e5e7208 */ /* 0x000fe40000800000 */
[----:B------:R-:W-:-:S03]  /*6360*/  FMNMX.FTZ R88, R103, R88, !PT ;  /* 0x0000005867587209 */ /* 0x000fc60007810000 */
[--C-:B------:R-:W-:Y:S01]  /*6370*/  FFMA.FTZ R2, R139, R12, -R94.reuse ;  /* 0x0000000c8b027223 */ /* 0x100fe2000001085e */
[----:B------:R-:W-:Y:S01]  /*6380*/  FMNMX.FTZ R88, R151, R88, !PT ;  /* 0x0000005897587209 */ /* 0x000fe20007810000 */
[-CC-:B------:R-:W-:Y:S01]  /*6390*/  FFMA.FTZ R148, R145, R12.reuse, -R94.reuse ;  /* 0x0000000c91947223 */ /* 0x180fe2000001085e */
[----:B------:R-:W-:Y:S01]  /*63a0*/  FSEL R139, R131, -INF , !P4 ;  /* 0xff800000838b7808 */ /* 0x000fe20006000000 */
[--C-:B------:R-:W-:Y:S01]  /*63b0*/  FFMA.FTZ R150, R137, R12, -R94.reuse ;  /* 0x0000000c89967223 */ /* 0x100fe2000001085e */
[----:B------:R-:W-:Y:S01]  /*63c0*/  FMNMX.FTZ R88, R107, R88, !PT ;  /* 0x000000586b587209 */ /* 0x000fe20007810000 */
[-CC-:B------:R-:W-:Y:S01]  /*63d0*/  FFMA.FTZ R142, R13, R12.reuse, -R94.reuse ;  /* 0x0000000c0d8e7223 */ /* 0x180fe2000001085e */
[----:B------:R-:W-:Y:S01]  /*63e0*/  FSEL R145, R134, -INF , !P5 ;  /* 0xff80000086917808 */ /* 0x000fe20006800000 */
[--C-:B------:R-:W-:Y:S01]  /*63f0*/  FFMA.FTZ R146, R93, R12, -R94.reuse ;  /* 0x0000000c5d927223 */ /* 0x100fe2000001085e */
[----:B------:R-:W-:Y:S01]  /*6400*/  FMNMX.FTZ R88, R153, R88, !PT ;  /* 0x0000005899587209 */ /* 0x000fe20007810000 */
[----:B------:R0:W-:Y:S01]  /*6410*/  MUFU.EX2 R131, R2 ;  /* 0x0000000200837308 */ /* 0x0001e20000000800 */
[-CC-:B------:R-:W-:Y:S01]  /*6420*/  FFMA.FTZ R93, R117, R12.reuse, -R94.reuse ;  /* 0x0000000c755d7223 */ /* 0x180fe2000001085e */
[----:B------:R-:W-:Y:S01]  /*6430*/  FSEL R117, R11, RZ, P1 ;  /* 0x000000ff0b757208 */ /* 0x000fe20000800000 */
[--C-:B------:R-:W-:Y:S01]  /*6440*/  FFMA.FTZ R171, R171, R12, -R94.reuse ;  /* 0x0000000cabab7223 */ /* 0x100fe2000001085e */
[----:B------:R-:W-:Y:S01]  /*6450*/  FMNMX.FTZ R88, R111, R88, !PT ;  /* 0x000000586f587209 */ /* 0x000fe20007810000 */
[-CC-:B------:R-:W-:Y:S01]  /*6460*/  FFMA.FTZ R156, R177, R12.reuse, -R94.reuse ;  /* 0x0000000cb19c7223 */ /* 0x180fe2000001085e */
[----:B------:R-:W-:Y:S01]  /*6470*/  FFMA.FTZ R158, R175, R12, -R94 ;  /* 0x0000000caf9e7223 */ /* 0x000fe2000001085e */
[----:B------:R-:W-:Y:S01]  /*6480*/  FADD.FTZ R117, -R117, R20 ;  /* 0x0000001475757221 */ /* 0x000fe20000010100 */
        /* <DEDUP_REMOVED lines=25> */
[----:B------:R-:W-:Y:S03]  /*6620*/  MUFU.EX2 R173, R173 ;  /* 0x000000ad00ad7308 */ /* 0x000fe60000000800 */
[----:B------:R-:W-:-:S04]  /*6630*/  FMNMX.FTZ R88, R127, R88, !PT ;  /* 0x000000587f587209 */ /* 0x000fc80007810000 */
[----:B------:R-:W-:Y:S01]  /*6640*/  FMNMX.FTZ R88, R165, R88, !PT ;  /* 0x00000058a5587209 */ /* 0x000fe20007810000 */
[----:B------:R-:W-:Y:S03]  /*6650*/  MUFU.EX2 R152, R152 ;  /* 0x0000009800987308 */ /* 0x000fe60000000800 */
[----:B------:R-:W-:-:S04]  /*6660*/  FMNMX.FTZ R88, R139, R88, !PT ;  /* 0x000000588b587209 */ /* 0x000fc80007810000 */
[----:B------:R-:W-:Y:S01]  /*6670*/  FMNMX.FTZ R88, R145, R88, !PT ;  /* 0x0000005891587209 */ /* 0x000fe20007810000 */
[----:B------:R-:W-:Y:S03]  /*6680*/  MUFU.EX2 R167, R167 ;  /* 0x000000a700a77308 */ /* 0x000fe60000000800 */
[----:B------:R-:W-:-:S05]  /*6690*/  FMNMX.FTZ R88, R135, R88, !PT ;  /* 0x0000005887587209 */ /* 0x000fca0007810000 */
[----:B------:R-:W1:Y:S01]  /*66a0*/  SHFL.BFLY PT, R137, R88, 0x2, 0x1f ;  /* 0x0c401f0058897f89 */ /* 0x000e6200000e0000 */
[----:B------:R-:W-:Y:S08]  /*66b0*/  MUFU.EX2 R154, R154 ;  /* 0x0000009a009a7308 */ /* 0x000ff00000000800 */
[----:B------:R-:W-:Y:S08]  /*66c0*/  MUFU.EX2 R149, R149 ;  /* 0x0000009500957308 */ /* 0x000ff00000000800 */
[----:B------:R-:W-:Y:S01]  /*66d0*/  MUFU.EX2 R148, R148 ;  /* 0x0000009400947308 */ /* 0x000fe20000000800 */
[----:B-1----:R-:W-:-:S07]  /*66e0*/  FMNMX.FTZ R137, R88, R137, !PT ;  /* 0x0000008958897209 */ /* 0x002fce0007810000 */
[----:B------:R-:W-:Y:S01]  /*66f0*/  MUFU.EX2 R150, R150 ;  /* 0x0000009600967308 */ /* 0x000fe20000000800 */
[----:B------:R-:W1:Y:S07]  /*6700*/  SHFL.BFLY PT, R0, R137, 0x1, 0x1f ;  /* 0x0c201f0089007f89 */ /* 0x000e6e00000e0000 */
[----:B------:R-:W-:Y:S08]  /*6710*/  MUFU.EX2 R109, R109 ;  /* 0x0000006d006d7308 */ /* 0x000ff00000000800 */
[----:B------:R-:W-:Y:S08]  /*6720*/  MUFU.EX2 R144, R144 ;  /* 0x0000009000907308 */ /* 0x000ff00000000800 */
[----:B------:R-:W-:Y:S01]  /*6730*/  MUFU.EX2 R89, R89 ;  /* 0x0000005900597308 */ /* 0x000fe20000000800 */
[----:B-1----:R-:W-:Y:S01]  /*6740*/  FMNMX.FTZ R13, R137, R0, !PT ;  /* 0x00000000890d7209 */ /* 0x002fe20007810000 */
[----:B------:R-:W-:-:S03]  /*6750*/  FMUL.FTZ R0, R117, R12 ;  /* 0x0000000c75007220 */ /* 0x000fc60000410000 */
[C---:B------:R-:W-:Y:S01]  /*6760*/  FSETP.NEU.FTZ.AND P1, PT, R13.reuse, -INF , PT ;  /* 0xff8000000d00780b */ /* 0x040fe20003f3d000 */
[C---:B0-----:R-:W-:Y:S02]  /*6770*/  FMUL.FTZ R2, R13.reuse, R12 ;  /* 0x0000000c0d027220 */ /* 0x041fe40000410000 */
[----:B------:R-:W-:Y:S03]  /*6780*/  MUFU.EX2 R146, R146 ;  /* 0x0000009200927308 */ /* 0x000fe60000000800 */
[----:B------:R-:W-:Y:S02]  /*6790*/  FSEL R92, R2, RZ, P1 ;  /* 0x000000ff025c7208 */ /* 0x000fe40000800000 */
[----:B------:R-:W-:-:S03]  /*67a0*/  FSEL R2, R13, RZ, P1 ;  /* 0x000000ff0d027208 */ /* 0x000fc60000800000 */
[----:B------:R-:W0:Y:S01]  /*67b0*/  MUFU.EX2 R0, R0 ;  /* 0x0000000000007308 */ /* 0x000e220000000800 */
[-CC-:B------:R-:W-:Y:S01]  /*67c0*/  FFMA.FTZ R117, R90, R12.reuse, -R92.reuse ;  /* 0x0000000c5a757223 */ /* 0x180fe2000001085c */
[-CC-:B------:R-:W-:Y:S01]  /*67d0*/  FFMA.FTZ R88, R91, R12.reuse, -R92.reuse ;  /* 0x0000000c5b587223 */ /* 0x180fe2000001085c */
[----:B------:R-:W-:Y:S01]  /*67e0*/  FADD.FTZ R15, -R2, R15 ;  /* 0x0000000f020f7221 */ /* 0x000fe20000010100 */
[-CC-:B------:R-:W-:Y:S01]  /*67f0*/  FFMA.FTZ R20, R141, R12.reuse, -R92.reuse ;  /* 0x0000000c8d147223 */ /* 0x180fe2000001085c */
[-CC-:B------:R-:W-:Y:S01]  /*6800*/  FFMA.FTZ R95, R95, R12.reuse, -R92.reuse ;  /* 0x0000000c5f5f7223 */ /* 0x180fe2000001085c */
[-CC-:B------:R-:W-:Y:S01]  /*6810*/  FFMA.FTZ R143, R143, R12.reuse, -R92.reuse ;  /* 0x0000000c8f8f7223 */ /* 0x180fe2000001085c */
[-C--:B------:R-:W-:Y:S01]  /*6820*/  FMUL.FTZ R15, R15, R12.reuse ;  /* 0x0000000c0f0f7220 */ /* 0x080fe20000410000 */
        /* <DEDUP_REMOVED lines=9> */
[----:B0-----:R-:W-:Y:S01]  /*68c0*/  FFMA.FTZ R7, R0, R7, R171 ;  /* 0x0000000700077223 */ /* 0x001fe200000100ab */
[-CC-:B------:R-:W-:Y:S01]  /*68d0*/  FFMA.FTZ R155, R155, R12.reuse, -R92.reuse ;  /* 0x0000000c9b9b7223 */ /* 0x180fe2000001085c */
[-CC-:B------:R-:W-:Y:S01]  /*68e0*/  FFMA.FTZ R115, R115, R12.reuse, -R92.reuse ;  /* 0x0000000c73737223 */ /* 0x180fe2000001085c */
[-CC-:B------:R-:W-:Y:S01]  /*68f0*/  FFMA.FTZ R157, R157, R12.reuse, -R92.reuse ;  /* 0x0000000c9d9d7223 */ /* 0x180fe2000001085c */
[----:B------:R-:W-:Y:S01]  /*6900*/  FADD.FTZ R7, R156, R7 ;  /* 0x000000079c077221 */ /* 0x000fe20000010000 */
        /* <DEDUP_REMOVED lines=9> */
[----:B------:R-:W-:Y:S01]  /*69a0*/  FFMA.FTZ R92, R135, R12, -R92 ;  /* 0x0000000c875c7223 */ /* 0x000fe2000001085c */
[----:B------:R-:W2:Y:S01]  /*69b0*/  MUFU.EX2 R20, R20 ;  /* 0x0000001400147308 */ /* 0x000ea20000000800 */
[----:B-1----:R-:W-:Y:S01]  /*69c0*/  FFMA.FTZ R91, R2, R6, R117 ;  /* 0x00000006025b7223 */ /* 0x002fe20000010075 */
[----:B------:R-:W-:-:S04]  /*69d0*/  FADD.FTZ R6, R158, R7 ;  /* 0x000000079e067221 */ /* 0x000fc80000010000 */
[----:B------:R-:W-:Y:S02]  /*69e0*/  FADD.FTZ R7, R173, R6 ;  /* 0x00000006ad077221 */ /* 0x000fe40000010000 */
[----:B------:R-:W1:Y:S01]  /*69f0*/  MUFU.EX2 R95, R95 ;  /* 0x0000005f005f7308 */ /* 0x000e620000000800 */
[----:B0-----:R-:W-:Y:S01]  /*6a00*/  FADD.FTZ R91, R88, R91 ;  /* 0x0000005b585b7221 */ /* 0x001fe20000010000 */
[----:B------:R-:W-:-:S04]  /*6a10*/  FADD.FTZ R6, R152, R7 ;  /* 0x0000000798067221 */ /* 0x000fc80000010000 */
[----:B------:R-:W-:Y:S02]  /*6a20*/  FADD.FTZ R7, R167, R6 ;  /* 0x00000006a7077221 */ /* 0x000fe40000010000 */
[----:B------:R-:W0:Y:S01]  /*6a30*/  MUFU.EX2 R90, R143 ;  /* 0x0000008f005a7308 */ /* 0x000e220000000800 */
[----:B--2---:R-:W-:Y:S01]  /*6a40*/  FADD.FTZ R91, R20, R91 ;  /* 0x0000005b145b7221 */ /* 0x004fe20000010000 */
[----:B------:R-:W-:-:S04]  /*6a50*/  FADD.FTZ R6, R154, R7 ;  /* 0x000000079a067221 */ /* 0x000fc80000010000 */
[----:B------:R-:W-:Y:S02]  /*6a60*/  FADD.FTZ R7, R149, R6 ;  /* 0x0000000695077221 */ /* 0x000fe40000010000 */
[----:B------:R-:W2:Y:S01]  /*6a70*/  MUFU.EX2 R99, R99 ;  /* 0x0000006300637308 */ /* 0x000ea20000000800 */
[----:B-1----:R-:W-:Y:S01]  /*6a80*/  FADD.FTZ R91, R95, R91 ;  /* 0x0000005b5f5b7221 */ /* 0x002fe20000010000 */
        /* <DEDUP_REMOVED lines=12> */
[----:B------:R-:W-:-:S06]  /*6b50*/  FADD.FTZ R6, R146, R7 ;  /* 0x0000000792067221 */ /* 0x000fcc0000010000 */
[----:B------:R-:W1:Y:S01]  /*6b60*/  MUFU.EX2 R107, R107 ;  /* 0x0000006b006b7308 */ /* 0x000e620000000800 */
[----:B0-----:R-:W-:-:S07]  /*6b70*/  FADD.FTZ R91, R103, R91 ;  /* 0x0000005b675b7221 */ /* 0x001fce0000010000 */
[----:B------:R-:W0:Y:S01]  /*6b80*/  MUFU.EX2 R98, R153 ;  /* 0x0000009900627308 */ /* 0x000e220000000800 */
[----:B--2---:R-:W-:-:S07]  /*6b90*/  FADD.FTZ R91, R96, R91 ;  /* 0x0000005b605b7221 */ /* 0x004fce0000010000 */
[----:B------:R-:W2:Y:S01]  /*6ba0*/  MUFU.EX2 R111, R111 ;  /* 0x0000006f006f7308 */ /* 0x000ea20000000800 */
[----:B-1----:R-:W-:-:S07]  /*6bb0*/  FADD.FTZ R91, R107, R91 ;  /* 0x0000005b6b5b7221 */ /* 0x002fce0000010000 */
        /* <DEDUP_REMOVED lines=41> */
[----:B-1----:R-:W-:Y:S01]  /*6e50*/  FADD.FTZ R91, R110, R91 ;  /* 0x0000005b6e5b7221 */ /* 0x002fe20000010000 */
[----:B0-----:R-:W-:-:S03]  /*6e60*/  FADD.FTZ R7, R101, R6 ;  /* 0x0000000665077221 */ /* 0x001fc60000010000 */
[----:B--2---:R-:W-:Y:S01]  /*6e70*/  FADD.FTZ R6, R92, R91 ;  /* 0x0000005b5c067221 */ /* 0x004fe20000010000 */
[----:B------:R-:W-:Y:S06]  /*6e80*/  @!P0 BRA `(.L_x_1013) ;  /* 0x0000000000048947 */ /* 0x000fec0003800000 */
[----:B------:R-:W-:Y:S01]  /*6e90*/  BPT.TRAP 0x1 ;  /* 0x000000040000795c */ /* 0x000fe20000300000 */
.L_x_1013:
[----:B------:R-:W-:Y:S01]  /*6ea0*/  UIADD3 UR10, UR10, 0x2a860, URZ ;  /* 0x0002a8600a0a7890 */ /* 0x000fe2000fffe03f */
[C---:B------:R-:W-:Y:S01]  /*6eb0*/  ISETP.GT.AND P1, PT, R14.reuse, R21, PT ;  /* 0x000000150e00720c */ /* 0x040fe20003f24270 */
[----:B------:R-:W-:Y:S01]  /*6ec0*/  UMOV UR5, UR4 ;  /* 0x0000000400057c82 */ /* 0x000fe20008000000 */
[----:B------:R-:W-:Y:S01]  /*6ed0*/  F2FP.F16.F32.PACK_AB R159, R95, R20 ;  /* 0x000000145f9f723e */ /* 0x000fe200000000ff */
[----:B------:R-:W-:Y:S01]  /*6ee0*/  UPRMT UR10, UR61, 0x654, UR10 ;  /* 0x000006543d0a7896 */ /* 0x000fe2000800000a */
[----:B------:R-:W-:Y:S01]  /*6ef0*/  F2FP.F16.F32.PACK_AB R154, R149, R154 ;  /* 0x0000009a959a723e */ /* 0x000fe200000000ff */
[----:B------:R-:W-:Y:S01]  /*6f00*/  VIADD R14, R14, 0xffffffff ;  /* 0xffffffff0e0e7836 */ /* 0x000fe20000000000 */
[----:B------:R-:W-:Y:S01]  /*6f10*/  F2FP.F16.F32.PACK_AB R156, R156, R171 ;  /* 0x000000ab9c9c723e */ /* 0x000fe200000000ff */
[----:B------:R-:W-:Y:S01]  /*6f20*/  IMAD.MOV.U32 R15, RZ, RZ, R13 ;  /* 0x000000ffff0f7224 */ /* 0x000fe200078e000d */
[----:B------:R-:W-:Y:S01]  /*6f30*/  F2FP.F16.F32.PACK_AB R157, R88, R117 ;  /* 0x00000075589d723e */ /* 0x000fe200000000ff */
[----:B------:R-:W-:Y:S01]  /*6f40*/  IMAD.MOV.U32 R20, RZ, RZ, R11 ;  /* 0x000000ffff147224 */ /* 0x000fe200078e000b */
[----:B------:R-:W-:Y:S01]  /*6f50*/  F2FP.F16.F32.PACK_AB R158, R173, R158 ;  /* 0x0000009ead9e723e */ /* 0x000fe200000000ff */
[----:B------:R-:W-:Y:S01]  /*6f60*/  IMAD.MOV.U32 R160, RZ, RZ, R3 ;  /* 0x000000ffffa07224 */ /* 0x000fe200078e0003 */
        /* <DEDUP_REMOVED lines=19> */
[----:B------:R-:W-:Y:S01]  /*70a0*/  F2FP.F16.F32.PACK_AB R139, R92, R110 ;  /* 0x0000006e5c8b723e */ /* 0x000fe200000000ff */
[----:B------:R-:W-:Y:S06]  /*70b0*/  @P1 BRA `(.L_x_1014) ;  /* 0xffffffd000bc1947 */ /* 0x000fec000383ffff */
.L_x_995:
[----:B------:R-:W-:Y:S01]  /*70c0*/  ISETP.NE.AND P2, PT, R23, 0x1, PT ;  /* 0x000000011700780c */ /* 0x000fe20003f45270 */
[----:B------:R-:W0:Y:S01]  /*70d0*/  S2R R15, SR_CTAID.X ;  /* 0x00000000000f7919 */ /* 0x000e220000002500 */
[----:B------:R-:W1:Y:S01]  /*70e0*/  LDC R89, c[0x0][0x2f0] ;  /* 0x0000bc00ff597b82 */ /* 0x000e620000000800 */
[----:B------:R-:W-:Y:S01]  /*70f0*/  UIADD3 UR11, -UR11, 0x1, URZ ;  /* 0x000000010b0b7890 */ /* 0x000fe2000fffe13f */
[----:B------:R-:W-:Y:S01]  /*7100*/  LOP3.LUT P1, RZ, R18, 0x80000, RZ, 0xc0, !PT ;  /* 0x0008000012ff7812 */ /* 0x000fe2000782c0ff */
[----:B------:R-:W-:-:S08]  /*7110*/  ULDC UR5, c[0x0][0x9dc] ;  /* 0x0002770000057ab9 */ /* 0x000fd00000000800 */
[----:B------:R-:W2:Y:S08]  /*7120*/  @P2 LDC R20, c[0x0][0x44c] ;  /* 0x00011300ff142b82 */ /* 0x000eb00000000800 */
[----:B------:R-:W3:Y:S01]  /*7130*/  @P2 LDC R21, c[0x0][0x450] ;  /* 0x00011400ff152b82 */ /* 0x000ee20000000800 */
[----:B-1----:R-:W-:Y:S01]  /*7140*/  IMAD R88, R16, R89, UR11 ;  /* 0x0000000b10587e24 */ /* 0x002fe2000f8e0259 */
[----:B0-----:R-:W-:-:S05]  /*7150*/  LEA R15, R15, 0x7f, 0x7 ;  /* 0x0000007f0f0f7811 */ /* 0x001fca00078e38ff */
[----:B--2---:R-:W-:-:S05]  /*7160*/  @P2 IMAD.HI.U32 R20, R15, R20, RZ ;  /* 0x000000140f142227 */ /* 0x004fca00078e00ff */
[----:B---3--:R-:W-:-:S05]  /*7170*/  @P2 SHF.R.U32.HI R15, RZ, R21, R20 ;  /* 0x00000015ff0f2219 */ /* 0x008fca0000011614 */
[----:B------:R-:W-:-:S04]  /*7180*/  IMAD.IADD R15, R88, 0x1, R15 ;  /* 0x00000001580f7824 */ /* 0x000fc800078e020f */
[----:B------:R-:W-:Y:S01]  /*7190*/  VIADD R20, R15, -UR5 ;  /* 0x800000050f147c36 */ /* 0x000fe20008000000 */
[----:B------:R-:W-:Y:S06]  /*71a0*/  @!P1 BRA `(.L_x_1015) ;  /* 0x0000000000449947 */ /* 0x000fec0003800000 */
[----:B------:R-:W-:-:S13]  /*71b0*/  ISETP.GT.AND P1, PT, R15, -0x1, PT ;  /* 0xffffffff0f00780c */ /* 0x000fda0003f24270 */
[----:B------:R-:W-:Y:S05]  /*71c0*/  @P1 BRA `(.L_x_1016) ;  /* 0x0000000000201947 */ /* 0x000fea0003800000 */
[----:B------:R-:W0:Y:S01]  /*71d0*/  LDC R90, c[0x0][0x9e4] ;  /* 0x00027900ff5a7b82 */ /* 0x000e220000000800 */
[----:B------:R-:W-:Y:S02]  /*71e0*/  LOP3.LUT R15, RZ, R15, RZ, 0x33, !PT ;  /* 0x0000000fff0f7212 */ /* 0x000fe400078e33ff */
[----:B0-----:R-:W-:-:S13]  /*71f0*/  ISETP.NE.AND P1, PT, R90, 0x1, PT ;  /* 0x000000015a00780c */ /* 0x001fda0003f25270 */
[----:B------:R-:W0:Y:S02]  /*7200*/  @P1 LDC.64 R88, c[0x0][0x9e8] ;  /* 0x00027a00ff581b82 */ /* 0x000e240000000a00 */
[----:B0-----:R-:W-:-:S05]  /*7210*/  @P1 IMAD.HI.U32 R88, R15, R88, RZ ;  /* 0x000000580f581227 */ /* 0x001fca00078e00ff */
[----:B------:R-:W-:-:S04]  /*7220*/  @P1 SHF.R.U32.HI R15, RZ, R89, R88 ;  /* 0x00000059ff0f1219 */ /* 0x000fc80000011658 */
[----:B------:R-:W-:Y:S01]  /*7230*/  LOP3.LUT R15, RZ, R15, RZ, 0x33, !PT ;  /* 0x0000000fff0f7212 */ /* 0x000fe200078e33ff */
[----:B------:R-:W-:Y:S06]  /*7240*/  BRA `(.L_x_1017) ;  /* 0x0000000000147947 */ /* 0x000fec0003800000 */
.L_x_1016:
[----:B------:R-:W0:Y:S02]  /*7250*/  LDC R90, c[0x0][0x9e4] ;  /* 0x00027900ff5a7b82 */ /* 0x000e240000000800 */
[----:B0-----:R-:W-:-:S13]  /*7260*/  ISETP.NE.AND P1, PT, R90, 0x1, PT ;  /* 0x000000015a00780c */ /* 0x001fda0003f25270 */
[----:B------:R-:W0:Y:S02]  /*7270*/  @P1 LDC.64 R88, c[0x0][0x9e8] ;  /* 0x00027a00ff581b82 */ /* 0x000e240000000a00 */
[----:B0-----:R-:W-:-:S05]  /*7280*/  @P1 IMAD.HI.U32 R88, R15, R88, RZ ;  /* 0x000000580f581227 */ /* 0x001fca00078e00ff */
[----:B------:R-:W-:-:S07]  /*7290*/  @P1 SHF.R.U32.HI R15, RZ, R89, R88 ;  /* 0x00000059ff0f1219 */ /* 0x000fce0000011658 */
.L_x_1017:
[----:B------:R-:W-:-:S05]  /*72a0*/  IMAD R15, R15, R90, RZ ;  /* 0x0000005a0f0f7224 */ /* 0x000fca00078e02ff */
[----:B------:R-:W-:-:S07]  /*72b0*/  VIMNMX R20, R20, R15, !PT ;  /* 0x0000000f14147248 */ /* 0x000fce0007fe0100 */
.L_x_1015:
[----:B------:R-:W-:-:S04]  /*72c0*/  VIADD R20, R20, 0x5f ;  /* 0x0000005f14147836 */ /* 0x000fc80000000000 */
[----:B------:R-:W-:-:S05]  /*72d0*/  IMAD.HI R20, R20, 0x2aaaaaab, RZ ;  /* 0x2aaaaaab14147827 */ /* 0x000fca00078e02ff */
[----:B------:R-:W-:-:S04]  /*72e0*/  SHF.R.U32.HI R15, RZ, 0x1f, R20 ;  /* 0x0000001fff0f7819 */ /* 0x000fc80000011614 */
[----:B------:R-:W-:-:S04]  /*72f0*/  LEA.HI.SX32 R20, R20, R15, 0x1c ;  /* 0x0000000f14147211 */ /* 0x000fc800078fe2ff */
[----:B------:R-:W-:-:S04]  /*7300*/  VIMNMX R15, R17, R20, !PT ;  /* 0x00000014110f7248 */ /* 0x000fc80007fe0100 */
[----:B------:R-:W-:-:S13]  /*7310*/  ISETP.GE.AND P1, PT, R14, R15, PT ;  /* 0x0000000f0e00720c */ /* 0x000fda0003f26270 */
[----:B------:R-:W-:Y:S05]  /*7320*/  @!P1 BRA `(.L_x_1018) ;  /* 0x0000001800ec9947 */ /* 0x000fea0003800000 */
[----:B------:R-:W-:Y:S01]  /*7330*/  IMAD.MOV.U32 R20, RZ, RZ, R13 ;  /* 0x000000ffff147224 */ /* 0x000fe200078e000d */
[----:B------:R-:W-:Y:S01]  /*7340*/  UMOV UR6, UR4 ;  /* 0x0000000400067c82 */ /* 0x000fe20008000000 */
[----:B------:R-:W-:Y:S02]  /*7350*/  IMAD.MOV.U32 R21, RZ, RZ, R11 ;  /* 0x000000ffff157224 */ /* 0x000fe400078e000b */
[----:B------:R-:W-:-:S07]  /*7360*/  IMAD.MOV.U32 R160, RZ, RZ, R3 ;  /* 0x000000ffffa07224 */ /* 0x000fce00078e0003 */
.L_x_1029:
[----:B------:R-:W-:-:S04]  /*7370*/  UIADD3 UR4, UR6, 0x1, URZ ;  /* 0x0000000106047890 */ /* 0x000fc8000fffe03f */
[----:B------:R-:W-:-:S04]  /*7380*/  UISETP.NE.AND UP0, UPT, UR4, 0x2, UPT ;  /* 0x000000020400788c */ /* 0x000fc8000bf05270 */
[----:B------:R-:W-:Y:S02]  /*7390*/  USEL UR5, URZ, 0x1, UP0 ;  /* 0x000000013f057887 */ /* 0x000fe40008000000 */
[----:B------:R-:W-:-:S04]  /*73a0*/  USEL UR4, UR4, URZ, UP0 ;  /* 0x0000003f04047287 */ /* 0x000fc80008000000 */
[----:B------:R-:W-:Y:S01]  /*73b0*/  LOP3.LUT R3, R160, UR5, RZ, 0x3c, !PT ;  /* 0x00000005a0037c12 */ /* 0x000fe2000f8e3cff */
[----:B------:R-:W-:Y:S07]  /*73c0*/  @!P0 BRA `(.L_x_1019) ;  /* 0x0000000000048947 */ /* 0x000fee0003800000 */
[----:B------:R-:W-:Y:S01]  /*73d0*/  BPT.TRAP 0x1 ;  /* 0x000000040000795c */ /* 0x000fe20000300000 */
.L_x_1019:
[----:B------:R-:W-:Y:S01]  /*73e0*/  ULEA UR5, UR4, UR38, 0x3 ;  /* 0x0000002604057291 */ /* 0x000fe2000f8e183f */
[----:B------:R-:W-:-:S08]  /*73f0*/  SHF.L.U32 R11, R3, 0x1f, RZ ;  /* 0x0000001f030b7819 */ /* 0x000fd000000006ff */
[----:B------:R0:W1:Y:S01]  /*7400*/  SYNCS.PHASECHK.TRANS64.TRYWAIT P1, [UR5+0x2a830], R11 ;  /* 0x02a8300bff0075a7 */ /* 0x0000620008020145 */
[----:B------:R-:W-:Y:S05]  /*7410*/  @!P0 BRA `(.L_x_1020) ;  /* 0x0000000000048947 */ /* 0x000fea0003800000 */
[----:B------:R-:W-:Y:S01]  /*7420*/  BPT.TRAP 0x1 ;  /* 0x000000040000795c */ /* 0x000fe20000300000 */
.L_x_1020:
[----:B-1----:R-:W-:Y:S05]  /*7430*/  @P1 BRA `(.L_x_1021) ;  /* 0x0000000000081947 */ /* 0x002fea0003800000 */
[----:B------:R-:W1:Y:S02]  /*7440*/  SYNCS.PHASECHK.TRANS64.TRYWAIT P1, [UR5+0x2a830], R11 ;  /* 0x02a8300bff0075a7 */ /* 0x000e640008020145 */
[----:B-1----:R-:W-:Y:S05]  /*7450*/  @!P1 BRA `(.L_x_1022) ;  /* 0x000000ac00409947 */ /* 0x002fea0003800000 */
.L_x_1021:
        /* <DEDUP_REMOVED lines=129> */
.L_x_1023:
[----:B------:R-:W-:Y:S01]  /*7c70*/  ULEA UR7, UR6, UR38, 0x3 ;  /* 0x0000002606077291 */ /* 0x000fe2000f8e183f */
[----:B------:R-:W-:-:S08]  /*7c80*/  SHF.L.U32 R0, R160, 0x1f, RZ ;  /* 0x0000001fa0007819 */ /* 0x000fd000000006ff */
[----:B------:R2:W3:Y:S01]  /*7c90*/  SYNCS.PHASECHK.TRANS64.TRYWAIT P1, [UR7+0x2a850], R0 ;  /* 0x02a85000ff0075a7 */ /* 0x0004e20008020147 */
[----:B------:R-:W-:Y:S05]  /*7ca0*/  @!P0 BRA `(.L_x_1024) ;  /* 0x0000000000048947 */ /* 0x000fea0003800000 */
[----:B------:R-:W-:Y:S01]  /*7cb0*/  BPT.TRAP 0x1 ;  /* 0x000000040000795c */ /* 0x000fe20000300000 */
.L_x_1024:
[----:B---3--:R-:W-:Y:S05]  /*7cc0*/  @P1 BRA `(.L_x_1025) ;  /* 0x0000000000081947 */ /* 0x008fea0003800000 */
[----:B------:R-:W3:Y:S02]  /*7cd0*/  SYNCS.PHASECHK.TRANS64.TRYWAIT P1, [UR7+0x2a850], R0 ;  /* 0x02a85000ff0075a7 */ /* 0x000ee40008020147 */
[----:B---3--:R-:W-:Y:S05]  /*7ce0*/  @!P1 BRA `(.L_x_1026) ;  /* 0x000000a400349947 */ /* 0x008fea0003800000 */
.L_x_1025:
        /* <DEDUP_REMOVED lines=38> */
.L_x_1027:
[----:B0-2---:R-:W-:Y:S01]  /*7f50*/  FMNMX.FTZ R0, R88, R21, !PT ;  /* 0x0000001558007209 */ /* 0x005fe20007810000 */
[----:B-1----:R-:W0:Y:S01]  /*7f60*/  LDC R12, c[0x0][0x988] ;  /* 0x00026200ff0c7b82 */ /* 0x002e220000000800 */
[----:B------:R-:W-:Y:S01]  /*7f70*/  FMNMX.FTZ R2, R90, R20, !PT ;  /* 0x000000145a027209 */ /* 0x000fe20007810000 */
[----:B------:R-:W-:Y:S01]  /*7f80*/  ULEA UR5, UR4, UR38, 0x3 ;  /* 0x0000002604057291 */ /* 0x000fe2000f8e183f */
[----:B------:R-:W-:Y:S02]  /*7f90*/  FMNMX.FTZ R11, R89, R0, !PT ;  /* 0x00000000590b7209 */ /* 0x000fe40007810000 */
[----:B------:R-:W-:Y:S01]  /*7fa0*/  FMNMX.FTZ R13, R91, R2, !PT ;  /* 0x000000025b0d7209 */ /* 0x000fe20007810000 */
[----:B------:R-:W-:Y:S01]  /*7fb0*/  UIADD3 UR5, UR5, 0x2a840, URZ ;  /* 0x0002a84005057890 */ /* 0x000fe2000fffe03f */
[----:B------:R-:W-:Y:S02]  /*7fc0*/  FMNMX.FTZ R0, R92, R11, !PT ;  /* 0x0000000b5c007209 */ /* 0x000fe40007810000 */
[----:B------:R-:W-:Y:S01]  /*7fd0*/  FMNMX.FTZ R2, R94, R13, !PT ;  /* 0x0000000d5e027209 */ /* 0x000fe20007810000 */
[----:B------:R-:W-:Y:S01]  /*7fe0*/  UPRMT UR5, UR61, 0x654, UR5 ;  /* 0x000006543d057896 */ /* 0x000fe20008000005 */
[----:B------:R-:W-:-:S02]  /*7ff0*/  FMNMX.FTZ R11, R93, R0, !PT ;  /* 0x000000005d0b7209 */ /* 0x000fc40007810000 */
[----:B------:R-:W-:Y:S02]  /*8000*/  FMNMX.FTZ R13, R95, R2, !PT ;  /* 0x000000025f0d7209 */ /* 0x000fe40007810000 */
[----:B------:R-:W-:Y:S02]  /*8010*/  FMNMX.FTZ R0, R96, R11, !PT ;  /* 0x0000000b60007209 */ /* 0x000fe40007810000 */
[----:B------:R-:W-:Y:S02]  /*8020*/  FMNMX.FTZ R2, R98, R13, !PT ;  /* 0x0000000d62027209 */ /* 0x000fe40007810000 */
[----:B------:R-:W-:Y:S01]  /*8030*/  FMNMX.FTZ R11, R97, R0, !PT ;  /* 0x00000000610b7209 */ /* 0x000fe20007810000 */
[----:B------:R-:W-:Y:S01]  /*8040*/  SYNCS.ARRIVE.TRANS64.RED.A1T0 RZ, [UR5], RZ ;  /* 0x000000ffffff79a7 */ /* 0x000fe20008100405 */
        /* <DEDUP_REMOVED lines=36> */
[----:B------:R-:W-:-:S03]  /*8290*/  FMNMX.FTZ R2, R135, R2, !PT ;  /* 0x0000000287027209 */ /* 0x000fc60007810000 */
[----:B------:R-:W1:Y:S04]  /*82a0*/  SHFL.BFLY PT, R11, R0, 0x2, 0x1f ;  /* 0x0c401f00000b7f89 */ /* 0x000e6800000e0000 */
[----:B------:R-:W2:Y:S01]  /*82b0*/  SHFL.BFLY PT, R13, R2, 0x2, 0x1f ;  /* 0x0c401f00020d7f89 */ /* 0x000ea200000e0000 */
[----:B-1----:R-:W-:Y:S02]  /*82c0*/  FMNMX.FTZ R136, R0, R11, !PT ;  /* 0x0000000b00887209 */ /* 0x002fe40007810000 */
[----:B--2---:R-:W-:-:S03]  /*82d0*/  FMNMX.FTZ R137, R2, R13, !PT ;  /* 0x0000000d02897209 */ /* 0x004fc60007810000 */
[----:B------:R-:W1:Y:S04]  /*82e0*/  SHFL.BFLY PT, R11, R136, 0x1, 0x1f ;  /* 0x0c201f00880b7f89 */ /* 0x000e6800000e0000 */
[----:B------:R-:W2:Y:S01]  /*82f0*/  SHFL.BFLY PT, R138, R137, 0x1, 0x1f ;  /* 0x0c201f00898a7f89 */ /* 0x000ea200000e0000 */
[----:B-1----:R-:W-:Y:S02]  /*8300*/  FMNMX.FTZ R11, R136, R11, !PT ;  /* 0x0000000b880b7209 */ /* 0x002fe40007810000 */
[----:B--2---:R-:W-:-:S03]  /*8310*/  FMNMX.FTZ R13, R137, R138, !PT ;  /* 0x0000008a890d7209 */ /* 0x004fc60007810000 */
[C---:B0-----:R-:W-:Y:S01]  /*8320*/  FMUL.FTZ R139, R11.reuse, R12 ;  /* 0x0000000c0b8b7220 */ /* 0x041fe20000410000 */
[----:B------:R-:W-:-:S03]  /*8330*/  FADD.FTZ R21, -R11, R21 ;  /* 0x000000150b157221 */ /* 0x000fc60000010100 */
[-CC-:B------:R-:W-:Y:S01]  /*8340*/  FFMA.FTZ R156, R89, R12.reuse, -R139.reuse ;  /* 0x0000000c599c7223 */ /* 0x180fe2000001088b */
[-CC-:B------:R-:W-:Y:S01]  /*8350*/  FFMA.FTZ R89, R93, R12.reuse, -R139.reuse ;  /* 0x0000000c5d597223 */ /* 0x180fe2000001088b */
[-CC-:B------:R-:W-:Y:S01]  /*8360*/  FFMA.FTZ R93, R97, R12.reuse, -R139.reuse ;  /* 0x0000000c615d7223 */ /* 0x180fe2000001088b */
[-CC-:B------:R-:W-:Y:S01]  /*8370*/  FFMA.FTZ R97, R101, R12.reuse, -R139.reuse ;  /* 0x0000000c65617223 */ /* 0x180fe2000001088b */
[-CC-:B------:R-:W-:Y:S01]  /*8380*/  FFMA.FTZ R101, R105, R12.reuse, -R139.reuse ;  /* 0x0000000c69657223 */ /* 0x180fe2000001088b */
[-CC-:B------:R-:W-:Y:S01]  /*8390*/  FFMA.FTZ R105, R109, R12.reuse, -R139.reuse ;  /* 0x0000000c6d697223 */ /* 0x180fe2000001088b */
[-CC-:B------:R-:W-:Y:S01]  /*83a0*/  FFMA.FTZ R109, R113, R12.reuse, -R139.reuse ;  /* 0x0000000c716d7223 */ /* 0x180fe2000001088b */
[-CC-:B------:R-:W-:Y:S01]  /*83b0*/  FFMA.FTZ R113, R117, R12.reuse, -R139.reuse ;  /* 0x0000000c75717223 */ /* 0x180fe2000001088b */
[-C--:B------:R-:W-:Y:S01]  /*83c0*/  FMUL.FTZ R138, R21, R12.reuse ;  /* 0x0000000c158a7220 */ /* 0x080fe20000410000 */
[-CC-:B------:R-:W-:Y:S01]  /*83d0*/  FFMA.FTZ R117, R121, R12.reuse, -R139.reuse ;  /* 0x0000000c79757223 */ /* 0x180fe2000001088b */
[----:B------:R-:W-:Y:S01]  /*83e0*/  FADD.FTZ R21, -R13, R20 ;  /* 0x000000140d157221 */ /* 0x000fe20000010100 */
[-CC-:B------:R-:W-:Y:S01]  /*83f0*/  FFMA.FTZ R121, R125, R12.reuse, -R139.reuse ;  /* 0x0000000c7d797223 */ /* 0x180fe2000001088b */
[-CC-:B------:R-:W-:Y:S01]  /*8400*/  FFMA.FTZ R125, R129, R12.reuse, -R139.reuse ;  /* 0x0000000c817d7223 */ /* 0x180fe2000001088b */
[-CC-:B------:R-:W-:Y:S01]  /*8410*/  FFMA.FTZ R129, R133, R12.reuse, -R139.reuse ;  /* 0x0000000c85817223 */ /* 0x180fe2000001088b */
[-C--:B------:R-:W-:Y:S01]  /*8420*/  FMUL.FTZ R133, R13, R12.reuse ;  /* 0x0000000c0d857220 */ /* 0x080fe20000410000 */
[-C--:B------:R-:W-:Y:S01]  /*8430*/  FMUL.FTZ R2, R21, R12.reuse ;  /* 0x0000000c15027220 */ /* 0x080fe20000410000 */
[-C--:B------:R-:W-:Y:S01]  /*8440*/  FFMA.FTZ R21, R88, R12.reuse, -R139 ;  /* 0x0000000c58157223 */ /* 0x080fe2000001088b */
[----:B------:R-:W-:Y:S01]  /*8450*/  MUFU.EX2 R0, R138 ;  /* 0x0000008a00007308 */ /* 0x000fe20000000800 */
[-CC-:B------:R-:W-:Y:S01]  /*8460*/  FFMA.FTZ R90, R90, R12.reuse, -R133.reuse ;  /* 0x0000000c5a5a7223 */ /* 0x180fe20000010885 */
[-C--:B------:R-:W-:Y:S01]  /*8470*/  FFMA.FTZ R91, R91, R12.reuse, -R133 ;  /* 0x0000000c5b5b7223 */ /* 0x080fe20000010885 */
[-C--:B------:R-:W-:Y:S01]  /*8480*/  FFMA.FTZ R158, R92, R12.reuse, -R139 ;  /* 0x0000000c5c9e7223 */ /* 0x080fe2000001088b */
[-CC-:B------:R-:W-:Y:S01]  /*8490*/  FFMA.FTZ R94, R94, R12.reuse, -R133.reuse ;  /* 0x0000000c5e5e7223 */ /* 0x180fe20000010885 */
[-C--:B------:R-:W-:Y:S01]  /*84a0*/  FFMA.FTZ R95, R95, R12.reuse, -R133 ;  /* 0x0000000c5f5f7223 */ /* 0x080fe20000010885 */
[-C--:B------:R-:W-:Y:S01]  /*84b0*/  FFMA.FTZ R152, R96, R12.reuse, -R139 ;  /* 0x0000000c60987223 */ /* 0x080fe2000001088b */
[-CC-:B------:R-:W-:Y:S01]  /*84c0*/  FFMA.FTZ R98, R98, R12.reuse, -R133.reuse ;  /* 0x0000000c62627223 */ /* 0x180fe20000010885 */
[----:B------:R-:W-:Y:S01]  /*84d0*/  MUFU.EX2 R2, R2 ;  /* 0x0000000200027308 */ /* 0x000fe20000000800 */
[-C--:B------:R-:W-:Y:S01]  /*84e0*/  FFMA.FTZ R99, R99, R12.reuse, -R133 ;  /* 0x0000000c63637223 */ /* 0x080fe20000010885 */
[-C--:B------:R-:W-:Y:S01]  /*84f0*/  FFMA.FTZ R154, R100, R12.reuse, -R139 ;  /* 0x0000000c649a7223 */ /* 0x080fe2000001088b */
[-CC-:B------:R-:W-:Y:S01]  /*8500*/  FFMA.FTZ R102, R102, R12.reuse, -R133.reuse ;  /* 0x0000000c66667223 */ /* 0x180fe20000010885 */
[-C--:B------:R-:W-:Y:S01]  /*8510*/  FFMA.FTZ R103, R103, R12.reuse, -R133 ;  /* 0x0000000c67677223 */ /* 0x080fe20000010885 */
[-C--:B------:R-:W-:Y:S01]  /*8520*/  FFMA.FTZ R148, R104, R12.reuse, -R139 ;  /* 0x0000000c68947223 */ /* 0x080fe2000001088b */
[-CC-:B------:R-:W-:Y:S01]  /*8530*/  FFMA.FTZ R106, R106, R12.reuse, -R133.reuse ;  /* 0x0000000c6a6a7223 */ /* 0x180fe20000010885 */
[-C--:B------:R-:W-:Y:S01]  /*8540*/  FFMA.FTZ R107, R107, R12.reuse, -R133 ;  /* 0x0000000c6b6b7223 */ /* 0x080fe20000010885 */
[----:B------:R-:W0:Y:S01]  /*8550*/  MUFU.EX2 R21, R21 ;  /* 0x0000001500157308 */ /* 0x000e220000000800 */
[-C--:B------:R-:W-:Y:S01]  /*8560*/  FFMA.FTZ R150, R108, R12.reuse, -R139 ;  /* 0x0000000c6c967223 */ /* 0x080fe2000001088b */
[-CC-:B------:R-:W-:Y:S01]  /*8570*/  FFMA.FTZ R110, R110, R12.reuse, -R133.reuse ;  /* 0x0000000c6e6e7223 */ /* 0x180fe20000010885 */
[-C--:B------:R-:W-:Y:S01]  /*8580*/  FFMA.FTZ R111, R111, R12.reuse, -R133 ;  /* 0x0000000c6f6f7223 */ /* 0x080fe20000010885 */
[-C--:B------:R-:W-:Y:S01]  /*8590*/  FFMA.FTZ R144, R112, R12.reuse, -R139 ;  /* 0x0000000c70907223 */ /* 0x080fe2000001088b */
[-CC-:B------:R-:W-:Y:S01]  /*85a0*/  FFMA.FTZ R114, R114, R12.reuse, -R133.reuse ;  /* 0x0000000c72727223 */ /* 0x180fe20000010885 */
[-C--:B------:R-:W-:Y:S01]  /*85b0*/  FFMA.FTZ R115, R115, R12.reuse, -R133 ;  /* 0x0000000c73737223 */ /* 0x080fe20000010885 */
[-C--:B------:R-:W-:Y:S01]  /*85c0*/  FFMA.FTZ R146, R116, R12.reuse, -R139 ;  /* 0x0000000c74927223 */ /* 0x080fe2000001088b */
[----:B------:R-:W1:Y:S01]  /*85d0*/  MUFU.EX2 R157, R90 ;  /* 0x0000005a009d7308 */ /* 0x000e620000000800 */
[-CC-:B------:R-:W-:Y:S01]  /*85e0*/  FFMA.FTZ R118, R118, R12.reuse, -R133.reuse ;  /* 0x0000000c76767223 */ /* 0x180fe20000010885 */
[-C--:B------:R-:W-:Y:S01]  /*85f0*/  FFMA.FTZ R119, R119, R12.reuse, -R133 ;  /* 0x0000000c77777223 */ /* 0x080fe20000010885 */
[-C--:B------:R-:W-:Y:S01]  /*8600*/  FFMA.FTZ R140, R120, R12.reuse, -R139 ;  /* 0x0000000c788c7223 */ /* 0x080fe2000001088b */
[-CC-:B------:R-:W-:Y:S01]  /*8610*/  FFMA.FTZ R122, R122, R12.reuse, -R133.reuse ;  /* 0x0000000c7a7a7223 */ /* 0x180fe20000010885 */
[-C--:B------:R-:W-:Y:S01]  /*8620*/  FFMA.FTZ R123, R123, R12.reuse, -R133 ;  /* 0x0000000c7b7b7223 */ /* 0x080fe20000010885 */
[-C--:B------:R-:W-:Y:S01]  /*8630*/  FFMA.FTZ R142, R124, R12.reuse, -R139 ;  /* 0x0000000c7c8e7223 */ /* 0x080fe2000001088b */
[-C--:B------:R-:W-:Y:S01]  /*8640*/  FFMA.FTZ R126, R126, R12.reuse, -R133 ;  /* 0x0000000c7e7e7223 */ /* 0x080fe20000010885 */
[----:B------:R-:W2:Y:S01]  /*8650*/  MUFU.EX2 R156, R156 ;  /* 0x0000009c009c7308 */ /* 0x000ea20000000800 */
[----:B0-----:R-:W-:Y:S01]  /*8660*/  FFMA.FTZ R7, R0, R7, R21 ;  /* 0x0000000700077223 */ /* 0x001fe20000010015 */
[-C--:B------:R-:W-:Y:S01]  /*8670*/  FFMA.FTZ R127, R127, R12.reuse, -R133 ;  /* 0x0000000c7f7f7223 */ /* 0x080fe20000010885 */
[-C--:B------:R-:W-:Y:S01]  /*8680*/  FFMA.FTZ R136, R128, R12.reuse, -R139 ;  /* 0x0000000c80887223 */ /* 0x080fe2000001088b */
[-CC-:B------:R-:W-:Y:S01]  /*8690*/  FFMA.FTZ R130, R130, R12.reuse, -R133.reuse ;  /* 0x0000000c82827223 */ /* 0x180fe20000010885 */
[-C--:B------:R-:W-:Y:S01]  /*86a0*/  FFMA.FTZ R131, R131, R12.reuse, -R133 ;  /* 0x0000000c83837223 */ /* 0x080fe20000010885 */
[-C--:B------:R-:W-:Y:S01]  /*86b0*/  FFMA.FTZ R138, R132, R12.reuse, -R139 ;  /* 0x0000000c848a7223 */ /* 0x080fe2000001088b */
[----:B------:R-:W-:Y:S01]  /*86c0*/  FFMA.FTZ R134, R134, R12, -R133 ;  /* 0x0000000c86867223 */ /* 0x000fe20000010885 */
[----:B------:R-:W0:Y:S01]  /*86d0*/  MUFU.EX2 R91, R91 ;  /* 0x0000005b005b7308 */ /* 0x000e220000000800 */
[----:B-1----:R-:W-:Y:S01]  /*86e0*/  FFMA.FTZ R6, R2, R6, R157 ;  /* 0x0000000602067223 */ /* 0x002fe2000001009d */
[----:B------:R-:W-:-:S06]  /*86f0*/  FFMA.FTZ R133, R135, R12, -R133 ;  /* 0x0000000c87857223 */ /* 0x000fcc0000010885 */
        /* <DEDUP_REMOVED lines=92> */
.L_x_1028:
[----:B------:R-:W-:Y:S01]  /*8cc0*/  UIADD3 UR5, UR7, 0x2a860, URZ ;  /* 0x0002a86007057890 */ /* 0x000fe2000fffe03f */
[----:B------:R-:W-:Y:S01]  /*8cd0*/  ISETP.GT.AND P1, PT, R14, R15, PT ;  /* 0x0000000f0e00720c */ /* 0x000fe20003f24270 */
        /* <DEDUP_REMOVED lines=32> */
.L_x_1018:
[----:B------:R-:W-:-:S13]  /*8ee0*/  ISETP.GE.AND P1, PT, R14, R17, PT ;  /* 0x000000110e00720c */ /* 0x000fda0003f26270 */
[----:B------:R-:W-:Y:S05]  /*8ef0*/  @!P1 BRA `(.L_x_1030) ;  /* 0x0000002c00649947 */ /* 0x000fea0003800000 */
[----:B------:R-:W-:Y:S01]  /*8f00*/  IMAD.MOV.U32 R15, RZ, RZ, R13 ;  /* 0x000000ffff0f7224 */ /* 0x000fe200078e000d */
[----:B------:R-:W-:Y:S01]  /*8f10*/  UMOV UR6, UR4 ;  /* 0x0000000400067c82 */ /* 0x000fe20008000000 */
[----:B------:R-:W-:Y:S01]  /*8f20*/  IMAD.MOV.U32 R20, RZ, RZ, R11 ;  /* 0x000000ffff147224 */ /* 0x000fe200078e000b */
[----:B------:R-:W-:Y:S01]  /*8f30*/  ULDC UR60, c[0x0][0x9e4] ;  /* 0x00027900003c7ab9 */ /* 0x000fe20000000800 */
[----:B------:R-:W-:-:S07]  /*8f40*/  IMAD.MOV.U32 R21, RZ, RZ, R3 ;  /* 0x000000ffff157224 */ /* 0x000fce00078e0003 */
.L_x_1049:
[----:B------:R-:W-:-:S04]  /*8f50*/  UIADD3 UR4, UR6, 0x1, URZ ;  /* 0x0000000106047890 */ /* 0x000fc8000fffe03f */
[----:B------:R-:W-:-:S04]  /*8f60*/  UISETP.NE.AND UP0, UPT, UR4, 0x2, UPT ;  /* 0x000000020400788c */ /* 0x000fc8000bf05270 */
[----:B------:R-:W-:Y:S02]  /*8f70*/  USEL UR5, URZ, 0x1, UP0 ;  /* 0x000000013f057887 */ /* 0x000fe40008000000 */
[----:B------:R-:W-:-:S04]  /*8f80*/  USEL UR4, UR4, URZ, UP0 ;  /* 0x0000003f04047287 */ /* 0x000fc80008000000 */
[----:B------:R-:W-:Y:S01]  /*8f90*/  LOP3.LUT R3, R21, UR5, RZ, 0x3c, !PT ;  /* 0x0000000515037c12 */ /* 0x000fe2000f8e3cff */
[----:B------:R-:W-:Y:S07]  /*8fa0*/  @!P0 BRA `(.L_x_1031) ;  /* 0x0000000000048947 */ /* 0x000fee0003800000 */
[----:B------:R-:W-:Y:S01]  /*8fb0*/  BPT.TRAP 0x1 ;  /* 0x000000040000795c */ /* 0x000fe20000300000 */
.L_x_1031:
[----:B------:R-:W-:Y:S01]  /*8fc0*/  ULEA UR7, UR4, UR38, 0x3 ;  /* 0x0000002604077291 */ /* 0x000fe2000f8e183f */
[----:B------:R-:W-:-:S08]  /*8fd0*/  SHF.L.U32 R11, R3, 0x1f, RZ ;  /* 0x0000001f030b7819 */ /* 0x000fd000000006ff */
[----:B------:R0:W1:Y:S01]  /*8fe0*/  SYNCS.PHASECHK.TRANS64.TRYWAIT P1, [UR7+0x2a830], R11 ;  /* 0x02a8300bff0075a7 */ /* 0x0000620008020147 */
[----:B------:R-:W-:Y:S05]  /*8ff0*/  @!P0 BRA `(.L_x_1032) ;  /* 0x0000000000048947 */ /* 0x000fea0003800000 */
[----:B------:R-:W-:Y:S01]  /*9000*/  BPT.TRAP 0x1 ;  /* 0x000000040000795c */ /* 0x000fe20000300000 */
.L_x_1032:
[----:B-1----:R-:W-:Y:S05]  /*9010*/  @P1 BRA `(.L_x_1033) ;  /* 0x0000000000081947 */ /* 0x002fea0003800000 */
[----:B------:R-:W1:Y:S02]  /*9020*/  SYNCS.PHASECHK.TRANS64.TRYWAIT P1, [UR7+0x2a830], R11 ;  /* 0x02a8300bff0075a7 */ /* 0x000e640008020147 */
[----:B-1----:R-:W-:Y:S05]  /*9030*/  @!P1 BRA `(.L_x_1034) ;  /* 0x0000009000789947 */ /* 0x002fea0003800000 */
.L_x_1033:
        /* <DEDUP_REMOVED lines=129> */
.L_x_1035:
[----:B------:R-:W-:Y:S01]  /*9850*/  ULEA UR5, UR6, UR38, 0x3 ;  /* 0x0000002606057291 */ /* 0x000fe2000f8e183f */
[----:B------:R-:W-:-:S08]  /*9860*/  SHF.L.U32 R0, R21, 0x1f, RZ ;  /* 0x0000001f15007819 */ /* 0x000fd000000006ff */
[----:B------:R2:W3:Y:S01]  /*9870*/  SYNCS.PHASECHK.TRANS64.TRYWAIT P1, [UR5+0x2a850], R0 ;  /* 0x02a85000ff0075a7 */ /* 0x0004e20008020145 */
[----:B------:R-:W-:Y:S05]  /*9880*/  @!P0 BRA `(.L_x_1036) ;  /* 0x0000000000048947 */ /* 0x000fea0003800000 */
[----:B------:R-:W-:Y:S01]  /*9890*/  BPT.TRAP 0x1 ;  /* 0x000000040000795c */ /* 0x000fe20000300000 */
.L_x_1036:
[----:B---3--:R-:W-:Y:S05]  /*98a0*/  @P1 BRA `(.L_x_1037) ;  /* 0x0000000000081947 */ /* 0x008fea0003800000 */
[----:B------:R-:W3:Y:S02]  /*98b0*/  SYNCS.PHASECHK.TRANS64.TRYWAIT P1, [UR5+0x2a850], R0 ;  /* 0x02a85000ff0075a7 */ /* 0x000ee40008020145 */
[----:B---3--:R-:W-:Y:S05]  /*98c0*/  @!P1 BRA `(.L_x_1038) ;  /* 0x00000088006c9947 */ /* 0x008fea0003800000 */
.L_x_1037:
        /* <DEDUP_REMOVED lines=38> */
.L_x_1039:
        /* <DEDUP_REMOVED lines=17> */
[C---:B------:R-:W-:Y:S01]  /*9c40*/  VIADD R140, R13.reuse, 0xffffffff ;  /* 0xffffffff0d8c7836 */ /* 0x040fe20000000000 */
[----:B------:R-:W-:-:S05]  /*9c50*/  IADD3 R0, R13, -UR11, R22 ;  /* 0x8000000b0d007c10 */ /* 0x000fca000fffe016 */
[C---:B------:R-:W-:Y:S02]  /*9c60*/  VIADD R138, R0.reuse, UR10 ;  /* 0x0000000a008a7c36 */ /* 0x040fe40008000000 */
[----:B------:R-:W-:Y:S02]  /*9c70*/  VIADD R139, R0, UR6 ;  /* 0x00000006008b7c36 */ /* 0x000fe40008000000 */
[--C-:B0-----:R-:W-:Y:S02]  /*9c80*/  IMAD.IADD R0, R138, 0x1, R21.reuse ;  /* 0x000000018a007824 */ /* 0x101fe400078e0215 */
[----:B------:R-:W-:Y:S01]  /*9c90*/  IMAD.IADD R2, R139, 0x1, R21 ;  /* 0x000000018b027824 */ /* 0x000fe200078e0215 */
[----:B------:R-:W-:Y:S06]  /*9ca0*/  @!P1 BRA `(.L_x_1040) ;  /* 0x0000000000609947 */ /* 0x000fec0003800000 */
[----:B------:R-:W-:Y:S01]  /*9cb0*/  ULDC UR7, c[0x0][0x2f0] ;  /* 0x0000bc0000077ab9 */ /* 0x000fe20000000800 */
[----:B------:R-:W-:Y:S01]  /*9cc0*/  ULDC UR6, c[0x0][0x288] ;  /* 0x0000a20000067ab9 */ /* 0x000fe20000000800 */
        /* <DEDUP_REMOVED lines=13> */
.L_x_1042:
[----:B------:R-:W-:-:S05]  /*9da0*/  IMAD.U32 R21, RZ, RZ, UR60 ;  /* 0x0000003cff157e24 */ /* 0x000fca000f8e00ff */
[----:B------:R-:W-:-:S13]  /*9db0*/  ISETP.NE.AND P1, PT, R21, 0x1, PT ;  /* 0x000000011500780c */ /* 0x000fda0003f25270 */
[----:B------:R-:W0:Y:S02]  /*9dc0*/  @P1 LDC.64 R142, c[0x0][0x9e8] ;  /* 0x00027a00ff8e1b82 */ /* 0x000e240000000a00 */
[----:B0-----:R-:W-:-:S05]  /*9dd0*/  @P1 IMAD.HI.U32 R12, R13, R142, RZ ;  /* 0x0000008e0d0c1227 */ /* 0x001fca00078e00ff */
[----:B------:R-:W-:-:S07]  /*9de0*/  @P1 SHF.R.U32.HI R13, RZ, R143, R12 ;  /* 0x0000008fff0d1219 */ /* 0x000fce000001160c */
.L_x_1043:
[----:B------:R-:W-:Y:S05]  /*9df0*/  BSYNC B0 ;  /* 0x0000000000007941 */ /* 0x000fea0003800000 */
.L_x_1041:
[----:B------:R-:W-:-:S05]  /*9e00*/  IMAD R13, R13, R21, R140 ;  /* 0x000000150d0d7224 */ /* 0x000fca00078e028c */
[----:B------:R-:W-:Y:S02]  /*9e10*/  VIADDMNMX R0, R13, R21, R0, PT ;  /* 0x000000150d007246 */ /* 0x000fe40003800100 */
[----:B------:R-:W-:-:S07]  /*9e20*/  VIMNMX R2, R2, R13, !PT ;  /* 0x0000000d02027248 */ /* 0x000fce0007fe0100 */
.L_x_1040:
        /* <DEDUP_REMOVED lines=135> */
.L_x_1046:
[----:B------:R-:W-:-:S05]  /*a6a0*/  IMAD.U32 R88, RZ, RZ, UR60 ;  /* 0x0000003cff587e24 */ /* 0x000fca000f8e00ff */
[----:B------:R-:W-:-:S13]  /*a6b0*/  ISETP.NE.AND P6, PT, R88, 0x1, PT ;  /* 0x000000015800780c */ /* 0x000fda0003fc5270 */
[----:B------:R-:W0:Y:S02]  /*a6c0*/  @P6 LDC.64 R138, c[0x0][0x9e8] ;  /* 0x00027a00ff8a6b82 */ /* 0x000e240000000a00 */
[----:B0-----:R-:W-:-:S05]  /*a6d0*/  @P6 IMAD.HI.U32 R12, R11, R138, RZ ;  /* 0x0000008a0b0c6227 */ /* 0x001fca00078e00ff */
[----:B------:R-:W-:-:S07]  /*a6e0*/  @P6 SHF.R.U32.HI R11, RZ, R139, R12 ;  /* 0x0000008bff0b6219 */ /* 0x000fce000001160c */
.L_x_1047:
[----:B------:R-:W-:Y:S05]  /*a6f0*/  BSYNC B0 ;  /* 0x0000000000007941 */ /* 0x000fea0003800000 */
.L_x_1045:
[----:B------:R-:W-:-:S05]  /*a700*/  IMAD R11, R11, R88, R140 ;  /* 0x000000580b0b7224 */ /* 0x000fca00078e028c */
[----:B------:R-:W-:Y:S02]  /*a710*/  VIADDMNMX R0, R11, R88, R0, PT ;  /* 0x000000580b007246 */ /* 0x000fe40003800100 */
[----:B------:R-:W-:-:S07]  /*a720*/  VIMNMX R2, R2, R11, !PT ;  /* 0x0000000b02027248 */ /* 0x000fce0007fe0100 */
.L_x_1044:
        /* <DEDUP_REMOVED lines=139> */
[-CC-:B------:R-:W-:Y:S01]  /*afe0*/  FFMA.FTZ R21, R113, R12.reuse, -R94.reuse ;  /* 0x0000000c71157223 */ /* 0x180fe2000001085e */
[-CC-:B------:R-:W-:Y:S01]  /*aff0*/  FFMA.FTZ R142, R13, R12.reuse, -R94.reuse ;  /* 0x0000000c0d8e7223 */ /* 0x180fe2000001085e */
[--C-:B------:R-:W-:Y:S01]  /*b000*/  FFMA.FTZ R146, R89, R12, -R94.reuse ;  /* 0x0000000c59927223 */ /* 0x100fe2000001085e */
[----:B------:R-:W-:Y:S01]  /*b010*/  FMNMX.FTZ R88, R111, R88, !PT ;  /* 0x000000586f587209 */ /* 0x000fe20007810000 */
[--C-:B------:R-:W-:Y:S01]  /*b020*/  FFMA.FTZ R89, R117, R12, -R94.reuse ;  /* 0x0000000c75597223 */ /* 0x100fe2000001085e */
[----:B------:R-:W-:Y:S01]  /*b030*/  FSEL R117, R11, RZ, P1 ;  /* 0x000000ff0b757208 */ /* 0x000fe20000800000 */
[----:B------:R0:W-:Y:S01]  /*b040*/  MUFU.EX2 R131, R2 ;  /* 0x0000000200837308 */ /* 0x0001e20000000800 */
[----:B------:R-:W-:Y:S01]  /*b050*/  FMNMX.FTZ R88, R151, R88, !PT ;  /* 0x0000005897587209 */ /* 0x000fe20007810000 */
[-CC-:B------:R-:W-:Y:S01]  /*b060*/  FFMA.FTZ R167, R167, R12.reuse, -R94.reuse ;  /* 0x0000000ca7a77223 */ /* 0x180fe2000001085e */
[----:B------:R-:W-:Y:S01]  /*b070*/  FFMA.FTZ R156, R175, R12, -R94 ;  /* 0x0000000caf9c7223 */ /* 0x000fe2000001085e */
[----:B------:R-:W-:Y:S01]  /*b080*/  FADD.FTZ R117, -R117, R20 ;  /* 0x0000001475757221 */ /* 0x000fe20000010100 */
[----:B------:R-:W-:Y:S01]  /*b090*/  FMNMX.FTZ R88, R115, R88, !PT ;  /* 0x0000005873587209 */ /* 0x000fe20007810000 */
[-CC-:B------:R-:W-:Y:S01]  /*b0a0*/  FFMA.FTZ R158, R173, R12.reuse, -R94.reuse ;  /* 0x0000000cad9e7223 */ /* 0x180fe2000001085e */
[-CC-:B------:R-:W-:Y:S01]  /*b0b0*/  FFMA.FTZ R169, R169, R12.reuse, -R94.reuse ;  /* 0x0000000ca9a97223 */ /* 0x180fe2000001085e */
[----:B------:R-:W-:Y:S01]  /*b0c0*/  FMUL.FTZ R117, R117, R12 ;  /* 0x0000000c75757220 */ /* 0x000fe20000410000 */
        /* <DEDUP_REMOVED lines=31> */
[----:B------:R-:W-:Y:S01]  /*b2c0*/  FFMA.FTZ R109, R125, R12, -R94 ;  /* 0x0000000c7d6d7223 */ /* 0x000fe2000001085e */
[----:B------:R-:W1:Y:S06]  /*b2d0*/  SHFL.BFLY PT, R113, R0, 0x1, 0x1f ;  /* 0x0c201f0000717f89 */ /* 0x000e6c00000e0000 */
[----:B------:R-:W-:Y:S08]  /*b2e0*/  MUFU.EX2 R150, R150 ;  /* 0x0000009600967308 */ /* 0x000ff00000000800 */
[----:B------:R-:W-:Y:S08]  /*b2f0*/  MUFU.EX2 R105, R105 ;  /* 0x0000006900697308 */ /* 0x000ff00000000800 */
[----:B------:R-:W-:Y:S01]  /*b300*/  MUFU.EX2 R144, R144 ;  /* 0x0000009000907308 */ /* 0x000fe20000000800 */
[----:B-1----:R-:W-:-:S04]  /*b310*/  FMNMX.FTZ R13, R0, R113, !PT ;  /* 0x00000071000d7209 */ /* 0x002fc80007810000 */
[C---:B------:R-:W-:Y:S01]  /*b320*/  FSETP.NEU.FTZ.AND P1, PT, R13.reuse, -INF , PT ;  /* 0xff8000000d00780b */ /* 0x040fe20003f3d000 */
[C---:B------:R-:W-:Y:S02]  /*b330*/  FMUL.FTZ R0, R13.reuse, R12 ;  /* 0x0000000c0d007220 */ /* 0x040fe40000410000 */
[----:B------:R-:W-:Y:S01]  /*b340*/  MUFU.EX2 R21, R21 ;  /* 0x0000001500157308 */ /* 0x000fe20000000800 */
[----:B0-----:R-:W-:Y:S02]  /*b350*/  FSEL R2, R13, RZ, P1 ;  /* 0x000000ff0d027208 */ /* 0x001fe40000800000 */
[----:B------:R-:W-:-:S03]  /*b360*/  FSEL R20, R0, RZ, P1 ;  /* 0x000000ff00147208 */ /* 0x000fc60000800000 */
[----:B------:R-:W-:Y:S02]  /*b370*/  FADD.FTZ R15, -R2, R15 ;  /* 0x0000000f020f7221 */ /* 0x000fe40000010100 */
[----:B------:R-:W0:Y:S01]  /*b380*/  MUFU.EX2 R0, R117 ;  /* 0x0000007500007308 */ /* 0x000e220000000800 */
[-CC-:B------:R-:W-:Y:S01]  /*b390*/  FFMA.FTZ R113, R90, R12.reuse, -R20.reuse ;  /* 0x0000000c5a717223 */ /* 0x180fe20000010814 */
[-CC-:B------:R-:W-:Y:S01]  /*b3a0*/  FFMA.FTZ R91, R91, R12.reuse, -R20.reuse ;  /* 0x0000000c5b5b7223 */ /* 0x180fe20000010814 */
[-C--:B------:R-:W-:Y:S01]  /*b3b0*/  FMUL.FTZ R15, R15, R12.reuse ;  /* 0x0000000c0f0f7220 */ /* 0x080fe20000410000 */
        /* <DEDUP_REMOVED lines=21> */
[----:B------:R-:W-:Y:S01]  /*b510*/  FADD.FTZ R88, R158, R7 ;  /* 0x000000079e587221 */ /* 0x000fe20000010000 */
[-CC-:B------:R-:W-:Y:S01]  /*b520*/  FFMA.FTZ R161, R161, R12.reuse, -R20.reuse ;  /* 0x0000000ca1a17223 */ /* 0x180fe20000010814 */
[-CC-:B------:R-:W-:Y:S01]  /*b530*/  FFMA.FTZ R127, R127, R12.reuse, -R20.reuse ;  /* 0x0000000c7f7f7223 */ /* 0x180fe20000010814 */
[-C--:B------:R-:W-:Y:S01]  /*b540*/  FFMA.FTZ R165, R165, R12.reuse, -R20 ;  /* 0x0000000ca5a57223 */ /* 0x080fe20000010814 */
[----:B------:R-:W-:Y:S01]  /*b550*/  FADD.FTZ R7, R169, R88 ;  /* 0x00000058a9077221 */ /* 0x000fe20000010000 */
[-CC-:B------:R-:W-:Y:S01]  /*b560*/  FFMA.FTZ R137, R137, R12.reuse, -R20.reuse ;  /* 0x0000000c89897223 */ /* 0x180fe20000010814 */
[--C-:B------:R-:W-:Y:S01]  /*b570*/  FFMA.FTZ R141, R141, R12, -R20.reuse ;  /* 0x0000000c8d8d7223 */ /* 0x100fe20000010814 */
[----:B------:R-:W2:Y:S01]  /*b580*/  MUFU.EX2 R139, R139 ;  /* 0x0000008b008b7308 */ /* 0x000ea20000000800 */
[----:B-1----:R-:W-:Y:S01]  /*b590*/  FFMA.FTZ R6, R2, R6, R113 ;  /* 0x0000000602067223 */ /* 0x002fe20000010071 */
[----:B------:R-:W-:Y:S01]  /*b5a0*/  FADD.FTZ R88, R152, R7 ;  /* 0x0000000798587221 */ /* 0x000fe20000010000 */
[----:B------:R-:W-:-:S03]  /*b5b0*/  FFMA.FTZ R20, R135, R12, -R20 ;  /* 0x0000000c87147223 */ /* 0x000fc60000010814 */
        /* <DEDUP_REMOVED lines=70> */
[----:B0-----:R-:W-:Y:S01]  /*ba20*/  FADD.FTZ R6, R129, R6 ;  /* 0x0000000681067221 */ /* 0x001fe20000010000 */
[----:B--2---:R-:W-:-:S03]  /*ba30*/  FADD.FTZ R7, R97, R88 ;  /* 0x0000005861077221 */ /* 0x004fc60000010000 */
[----:B-1----:R-:W-:Y:S01]  /*ba40*/  FADD.FTZ R6, R20, R6 ;  /* 0x0000000614067221 */ /* 0x002fe20000010000 */
[----:B------:R-:W-:Y:S06]  /*ba50*/  @!P0 BRA `(.L_x_1048) ;  /* 0x0000000000048947 */ /* 0x000fec0003800000 */
[----:B------:R-:W-:Y:S01]  /*ba60*/  BPT.TRAP 0x1 ;  /* 0x000000040000795c */ /* 0x000fe20000300000 */
.L_x_1048:
[----:B------:R-:W-:Y:S01]  /*ba70*/  UIADD3 UR5, UR5, 0x2a860, URZ ;  /* 0x0002a86005057890 */ /* 0x000fe2000fffe03f */
[C---:B------:R-:W-:Y:S01]  /*ba80*/  ISETP.GT.AND P1, PT, R14.reuse, R17, PT ;  /* 0x000000110e00720c */ /* 0x040fe20003f24270 */
[----:B------:R-:W-:Y:S01]  /*ba90*/  UMOV UR6, UR4 ;  /* 0x0000000400067c82 */ /* 0x000fe20008000000 */
[----:B------:R-:W-:Y:S01]  /*baa0*/  F2FP.F16.F32.PACK_AB R159, R95, R139 ;  /* 0x0000008b5f9f723e */ /* 0x000fe200000000ff */
[----:B------:R-:W-:Y:S01]  /*bab0*/  UPRMT UR5, UR61, 0x654, UR5 ;  /* 0x000006543d057896 */ /* 0x000fe20008000005 */
[----:B------:R-:W-:Y:S01]  /*bac0*/  F2FP.F16.F32.PACK_AB R154, R155, R154 ;  /* 0x0000009a9b9a723e */ /* 0x000fe200000000ff */
[----:B------:R-:W-:Y:S01]  /*bad0*/  VIADD R14, R14, 0xffffffff ;  /* 0xffffffff0e0e7836 */ /* 0x000fe20000000000 */
[----:B------:R-:W-:Y:S02]  /*bae0*/  F2FP.F16.F32.PACK_AB R153, R99, R143 ;  /* 0x0000008f6399723e */ /* 0x000fe400000000ff */
[----:B------:R-:W-:Y:S02]  /*baf0*/  F2FP.F16.F32.PACK_AB R155, R103, R145 ;  /* 0x00000091679b723e */ /* 0x000fe400000000ff */
[----:B------:R-:W-:-:S02]  /*bb00*/  F2FP.F16.F32.PACK_AB R149, R107, R147 ;  /* 0x000000936b95723e */ /* 0x000fc400000000ff */
[----:B------:R-:W-:Y:S01]  /*bb10*/  SYNCS.ARRIVE.TRANS64.RED.A1T0 RZ, [UR5], RZ ;  /* 0x000000ffffff79a7 */ /* 0x000fe20008100405 */
[----:B------:R-:W-:Y:S01]  /*bb20*/  F2FP.F16.F32.PACK_AB R144, R21, R144 ;  /* 0x000000901590723e */ /* 0x000fe200000000ff */
[----:B------:R-:W-:Y:S01]  /*bb30*/  IMAD.MOV.U32 R21, RZ, RZ, R3 ;  /* 0x000000ffff157224 */ /* 0x000fe200078e0003 */
[----:B------:R-:W-:Y:S01]  /*bb40*/  F2FP.F16.F32.PACK_AB R141, R123, R15 ;  /* 0x0000000f7b8d723e */ /* 0x000fe200000000ff */
[----:B------:R-:W-:Y:S01]  /*bb50*/  IMAD.MOV.U32 R15, RZ, RZ, R13 ;  /* 0x000000ffff0f7224 */ /* 0x000fe200078e000d */
[----:B------:R-:W-:Y:S01]  /*bb60*/  F2FP.F16.F32.PACK_AB R139, R20, R129 ;  /* 0x00000081148b723e */ /* 0x000fe200000000ff */
[----:B------:R-:W-:Y:S01]  /*bb70*/  IMAD.MOV.U32 R20, RZ, RZ, R11 ;  /* 0x000000ffff147224 */ /* 0x000fe200078e000b */
        /* <DEDUP_REMOVED lines=15> */
[----:B------:R-:W-:Y:S01]  /*bc70*/  F2FP.F16.F32.PACK_AB R138, R97, R138 ;  /* 0x0000008a618a723e */ /* 0x000fe200000000ff */
[----:B------:R-:W-:Y:S06]  /*bc80*/  @P1 BRA `(.L_x_1049) ;  /* 0xffffffd000b01947 */ /* 0x000fec000383ffff */
.L_x_1030:
        /* <DEDUP_REMOVED lines=67> */
.L_x_1050:
[----:B------:R-:W-:Y:S01]  /*c0c0*/  ULEA UR5, UR4, UR38, 0x3 ;  /* 0x0000002604057291 */ /* 0x000fe2000f8e183f */
[----:B------:R-:W-:-:S08]  /*c0d0*/  SHF.L.U32 R3, R3, 0x1f, RZ ;  /* 0x0000001f03037819 */ /* 0x000fd000000006ff */
[----:B------:R0:W1:Y:S01]  /*c0e0*/  SYNCS.PHASECHK.TRANS64.TRYWAIT P1, [UR5+0x2a850], R3 ;  /* 0x02a85003ff0075a7 */ /* 0x0000620008020145 */
[----:B------:R-:W-:Y:S05]  /*c0f0*/  @!P0 BRA `(.L_x_1051) ;  /* 0x0000000000048947 */ /* 0x000fea0003800000 */
[----:B------:R-:W-:Y:S01]  /*c100*/  BPT.TRAP 0x1 ;  /* 0x000000040000795c */ /* 0x000fe20000300000 */
.L_x_1051:
[----:B-1----:R-:W-:Y:S05]  /*c110*/  @P1 BRA `(.L_x_1052) ;  /* 0x0000000000081947 */ /* 0x002fea0003800000 */
[----:B------:R-:W1:Y:S02]  /*c120*/  SYNCS.PHASECHK.TRANS64.TRYWAIT P1, [UR5+0x2a850], R3 ;  /* 0x02a85003ff0075a7 */ /* 0x000e640008020145 */
[----:B-1----:R-:W-:Y:S05]  /*c130*/  @!P1 BRA `(.L_x_1053) ;  /* 0x0000006000689947 */ /* 0x002fea0003800000 */
.L_x_1052:
[----:B------:R-:W-:Y:S01]  /*c140*/  UIADD3 UR38, UR38, 0x400, URZ ;  /* 0x0000040026267890 */ /* 0x000fe2000fffe03f */
[----:B------:R-:W-:Y:S01]  /*c150*/  WARPGROUP.ARRIVE ;  /* 0x00000000000079c5 */ /* 0x000fe20000000000 */
[----:B------:R-:W-:Y:S01]  /*c160*/  UMOV UR7, 0x40000040 ;  /* 0x4000004000077882 */ /* 0x000fe20000000000 */
[----:B-1----:R-:W1:Y:S01]  /*c170*/  SHFL.BFLY PT, R0, R7, 0x2, 0x1f ;  /* 0x0c401f0007007f89 */ /* 0x002e6200000e0000 */
[----:B------:R-:W-:Y:S01]  /*c180*/  USHF.R.U32.HI UR38, URZ, 0x4, UR38 ;  /* 0x000000043f267899 */ /* 0x000fe20008011626 */
[----:B------:R-:W-:Y:S02]  /*c190*/  IMAD.MOV.U32 R4, RZ, RZ, RZ ;  /* 0x000000ffff047224 */ /* 0x000fe400078e00ff */
[----:B0-----:R-:W0:Y:S01]  /*c1a0*/  SHFL.BFLY PT, R3, R6, 0x2, 0x1f ;  /* 0x0c401f0006037f89 */ /* 0x001e2200000e0000 */
[----:B------:R-:W-:-:S04]  /*c1b0*/  ULOP3.LUT UR38, UR38, 0x3fff, URZ, 0xc0, !UPT ;  /* 0x00003fff26267892 */ /* 0x000fc8000f8ec03f */
[----:B------:R-:W-:-:S04]  /*c1c0*/  ULOP3.LUT UR38, UR38, 0x3000000, URZ, 0xfc, !UPT ;  /* 0x0300000026267892 */ /* 0x000fc8000f8efc3f */
[----:B------:R-:W-:-:S07]  /*c1d0*/  UIMAD UR4, UR4, 0x600, UR38 ;  /* 0x00000600040478a4 */ /* 0x000fce000f8e0226 */
[----:B------:R-:W-:Y:S02]  /*c1e0*/  UMOV UR6, UR4 ;  /* 0x0000000400067c82 */ /* 0x000fe40008000000 */
[----:B------:R-:W-:Y:S01]  /*c1f0*/  HGMMA.64x128x16.F32 R24, R156, gdesc[UR4].tnspB, R24, gsb0 ;  /* 0x41e000049c187df0 */ /* 0x000fe20008000818 */
[----:B------:R-:W-:Y:S01]  /*c200*/  UIADD3 UR6, UR4, 0x80, URZ ;  /* 0x0000008004067890 */ /* 0x000fe2000fffe03f */
[----:B-1----:R-:W-:Y:S01]  /*c210*/  FADD.FTZ R0, R0, R7 ;  /* 0x0000000700007221 */ /* 0x002fe20000010000 */
[----:B------:R-:W-:Y:S01]  /*c220*/  UMOV UR7, 0x40000040 ;  /* 0x4000004000077882 */ /* 0x000fe20000000000 */
[----:B------:R-:W-:Y:S02]  /*c230*/  IMAD.MOV.U32 R7, RZ, RZ, RZ ;  /* 0x000000ffff077224 */ /* 0x000fe400078e00ff */
[----:B0-----:R-:W-:Y:S01]  /*c240*/  FADD.FTZ R2, R3, R6 ;  /* 0x0000000603027221 */ /* 0x001fe20000010000 */
[----:B------:R-:W-:Y:S01]  /*c250*/  IMAD.MOV.U32 R6, RZ, RZ, -0x800000 ;  /* 0xff800000ff067424 */ /* 0x000fe200078e00ff */
[----:B------:R-:W0:Y:S04]  /*c260*/  SHFL.BFLY PT, R3, R0, 0x1, 0x1f ;  /* 0x0c201f0000037f89 */ /* 0x000e2800000e0000 */
[----:B------:R-:W1:Y:S01]  /*c270*/  SHFL.BFLY PT, R5, R2, 0x1, 0x1f ;  /* 0x0c201f0002057f89 */ /* 0x000e6200000e0000 */
[----:B0-----:R-:W-:Y:S01]  /*c280*/  FADD.FTZ R9, R0, R3 ;  /* 0x0000000300097221 */ /* 0x001fe20000010000 */
[----:B------:R-:W-:-:S02]  /*c290*/  IMAD.MOV.U32 R0, RZ, RZ, -0x800000 ;  /* 0xff800000ff007424 */ /* 0x000fc400078e00ff */
        /* <DEDUP_REMOVED lines=40> */
.L_x_1054:
        /* <DEDUP_REMOVED lines=68> */
.L_x_976:
[----:B------:R-:W-:Y:S05]  /*c960*/  @P0 BRA `(.L_x_1055) ;  /* 0x0000001400340947 */ /* 0x000fea0003800000 */
[----:B------:R-:W0:Y:S01]  /*c970*/  S2R R7, SR_TID.X ;  /* 0x0000000000077919 */ /* 0x000e220000002100 */
[----:B------:R-:W1:Y:S01]  /*c980*/  LDC R21, c[0x0][0xbe8] ;  /* 0x0002fa00ff157b82 */ /* 0x000e620000000800 */
[----:B------:R-:W-:Y:S01]  /*c990*/  ULDC.64 UR4, c[0x0][0xbd0] ;  /* 0x0002f40000047ab9 */ /* 0x000fe20000000a00 */
[----:B------:R-:W-:Y:S01]  /*c9a0*/  ULDC.64 UR6, c[0x0][0xb38] ;  /* 0x0002ce0000067ab9 */ /* 0x000fe20000000a00 */
[----:B------:R-:W2:Y:S01]  /*c9b0*/  S2R R20, SR_CTAID.X ;  /* 0x0000000000147919 */ /* 0x000ea20000002500 */
[----:B------:R-:W-:Y:S04]  /*c9c0*/  BSSY B0, `(.L_x_1056) ;  /* 0x00000e3000007945 */ /* 0x000fe80003800000 */
        /* <DEDUP_REMOVED lines=12> */
[----:B------:R-:W-:-:S03]  /*ca90*/  LOP3.LUT R8, R8, 0xfffffffc, RZ, 0xc0, !PT ;  /* 0xfffffffc08087812 */ /* 0x000fc600078ec0ff */
[C---:B------:R-:W-:Y:S01]  /*caa0*/  IMAD.IADD R22, R7.reuse, 0x1, -R10 ;  /* 0x0000000107167824 */ /* 0x040fe200078e0a0a */
[----:B------:R-:W-:Y:S01]  /*cab0*/  SHF.R.S32.HI R10, RZ, 0x7, R9 ;  /* 0x00000007ff0a7819 */ /* 0x000fe20000011409 */
[----:B------:R-:W-:Y:S01]  /*cac0*/  IMAD.IADD R14, R7, 0x1, -R8 ;  /* 0x00000001070e7824 */ /* 0x000fe200078e0a08 */
[----:B------:R-:W5:Y:S02]  /*cad0*/  @P0 LDC R23, c[0x0][0xbf0] ;  /* 0x0002fc00ff170b82 */ /* 0x000f640000000800 */
[----:B------:R-:W-:Y:S02]  /*cae0*/  SHF.R.S32.HI R11, RZ, 0x1f, R22 ;  /* 0x0000001fff0b7819 */ /* 0x000fe40000011416 */
[----:B------:R-:W-:Y:S02]  /*caf0*/  LEA.HI R7, R9, R10, RZ, 0x1 ;  /* 0x0000000a09077211 */ /* 0x000fe400078f08ff */
[CC--:B------:R-:W-:Y:S02]  /*cb00*/  LEA.HI R88, R11.reuse, R22.reuse, RZ, 0x2 ;  /* 0x000000160b587211 */ /* 0x0c0fe400078f10ff */
[----:B------:R-:W-:Y:S01]  /*cb10*/  LEA.HI R11, R11, R22, RZ, 0x5 ;  /* 0x000000160b0b7211 */ /* 0x000fe200078f28ff */
[----:B------:R-:W1:Y:S01]  /*cb20*/  LDC.64 R74, c[0x0][0xb40] ;  /* 0x0002d000ff4a7b82 */ /* 0x000e620000000a00 */
[----:B------:R-:W-:-:S02]  /*cb30*/  SHF.R.S32.HI R12, RZ, 0x2, R88 ;  /* 0x00000002ff0c7819 */ /* 0x000fc40000011458 */
[----:B------:R-:W-:Y:S02]  /*cb40*/  SHF.R.S32.HI R13, RZ, 0x1f, R88 ;  /* 0x0000001fff0d7819 */ /* 0x000fe40000011458 */
[----:B------:R-:W-:Y:S02]  /*cb50*/  LOP3.LUT R7, R7, 0x3fffffe, RZ, 0xc0, !PT ;  /* 0x03fffffe07077812 */ /* 0x000fe400078ec0ff */
[----:B------:R-:W-:Y:S01]  /*cb60*/  LEA.HI R13, R13, R12, RZ, 0x3 ;  /* 0x0000000c0d0d7211 */ /* 0x000fe200078f18ff */
[----:B------:R-:W1:Y:S01]  /*cb70*/  @P0 LDC R89, c[0x0][0xbec] ;  /* 0x0002fb00ff590b82 */ /* 0x000e620000000800 */
[----:B------:R-:W-:Y:S01]  /*cb80*/  LEA.HI R9, R14, R14, RZ, 0x1 ;  /* 0x0000000e0e097211 */ /* 0x000fe200078f08ff */
[----:B------:R-:W-:Y:S01]  /*cb90*/  IMAD.IADD R7, R10, 0x1, -R7 ;  /* 0x000000010a077824 */ /* 0x000fe200078e0a07 */
[----:B------:R-:W-:Y:S02]  /*cba0*/  LOP3.LUT R13, R13, 0xfffffff8, RZ, 0xc0, !PT ;  /* 0xfffffff80d0d7812 */ /* 0x000fe400078ec0ff */
[----:B------:R-:W-:-:S02]  /*cbb0*/  SHF.R.S32.HI R11, RZ, 0x5, R11 ;  /* 0x00000005ff0b7819 */ /* 0x000fc4000001140b */
[----:B------:R-:W-:Y:S01]  /*cbc0*/  LOP3.LUT R9, R9, 0x1ffffffe, RZ, 0xc0, !PT ;  /* 0x1ffffffe09097812 */ /* 0x000fe200078ec0ff */
[----:B------:R-:W-:Y:S01]  /*cbd0*/  IMAD.IADD R8, R12, 0x1, -R13 ;  /* 0x000000010c087824 */ /* 0x000fe200078e0a0d */
[----:B------:R-:W-:Y:S01]  /*cbe0*/  SHF.R.S32.HI R12, RZ, 0x1f, R19 ;  /* 0x0000001fff0c7819 */ /* 0x000fe20000011413 */
[----:B------:R-:W1:Y:S02]  /*cbf0*/  @P0 LDC R90, c[0x0][0xbf0] ;  /* 0x0002fc00ff5a0b82 */ /* 0x000e640000000800 */
[----:B------:R-:W-:Y:S02]  /*cc00*/  IMAD R8, R11, 0x10, R8 ;  /* 0x000000100b087824 */ /* 0x000fe400078e0208 */
[----:B------:R-:W-:Y:S02]  /*cc10*/  IMAD R10, R12, UR4, RZ ;  /* 0x000000040c0a7c24 */ /* 0x000fe4000f8e02ff */
[----:B------:R-:W-:Y:S02]  /*cc20*/  IMAD.IADD R14, R14, 0x1, -R9 ;  /* 0x000000010e0e7824 */ /* 0x000fe400078e0a09 */
[----:B------:R-:W-:-:S02]  /*cc30*/  IMAD R7, R7, 0x40, R8 ;  /* 0x0000004007077824 */ /* 0x000fc400078e0208 */
[----:B------:R-:W-:Y:S01]  /*cc40*/  IMAD.WIDE.U32 R8, R19, UR4, RZ ;  /* 0x0000000413087c25 */ /* 0x000fe2000f8e00ff */
[----:B---3--:R-:W-:-:S03]  /*cc50*/  USHF.R.S32.HI UR4, URZ, 0x1f, UR9 ;  /* 0x0000001f3f047899 */ /* 0x008fc60008011409 */
[----:B------:R-:W-:Y:S02]  /*cc60*/  IMAD R13, R19, UR5, R10 ;  /* 0x00000005130d7c24 */ /* 0x000fe4000f8e020a */
[----:B------:R-:W-:Y:S02]  /*cc70*/  IMAD R12, R12, UR6, RZ ;  /* 0x000000060c0c7c24 */ /* 0x000fe4000f8e02ff */
[----:B------:R-:W-:Y:S02]  /*cc80*/  IMAD.IADD R9, R9, 0x1, R13 ;  /* 0x0000000109097824 */ /* 0x000fe400078e020d */
[----:B------:R-:W-:Y:S02]  /*cc90*/  IMAD R13, R19, UR7, R12 ;  /* 0x00000007130d7c24 */ /* 0x000fe4000f8e020c */
[----:B------:R-:W-:Y:S02]  /*cca0*/  IMAD R12, R14, 0x8, R7 ;  /* 0x000000080e0c7824 */ /* 0x000fe400078e0207 */
[----:B----4-:R-:W-:-:S02]  /*ccb0*/  IMAD R14, R72, UR4, RZ ;  /* 0x00000004480e7c24 */ /* 0x010fc4000f8e02ff */
[----:B--2---:R-:W-:Y:S02]  /*ccc0*/  IMAD R12, R20, 0x80, R12 ;  /* 0x00000080140c7824 */ /* 0x004fe400078e020c */
[----:B------:R-:W-:Y:S01]  /*ccd0*/  IMAD.WIDE.U32 R10, R19, UR6, RZ ;  /* 0x00000006130a7c25 */ /* 0x000fe2000f8e00ff */
[----:B------:R-:W-:-:S03]  /*cce0*/  ULDC.64 UR6, c[0x0][0xb48] ;  /* 0x0002d20000067ab9 */ /* 0x000fc60000000a00 */
[----:B------:R-:W-:Y:S02]  /*ccf0*/  IMAD R15, R73, UR9, R14 ;  /* 0x00000009490f7c24 */ /* 0x000fe4000f8e020e */
[----:B0-----:R-:W-:-:S04]  /*cd00*/  @P0 IMAD.HI.U32 R14, R12, R17, RZ ;  /* 0x000000110c0e0227 */ /* 0x001fc800078e00ff */
[----:B------:R-:W-:Y:S02]  /*cd10*/  IMAD.MOV R19, RZ, RZ, -R19 ;  /* 0x000000ffff137224 */ /* 0x000fe400078e0a13 */
[----:B------:R-:W-:Y:S02]  /*cd20*/  IMAD.IADD R11, R11, 0x1, R13 ;  /* 0x000000010b0b7824 */ /* 0x000fe400078e020d */
[----:B------:R-:W-:Y:S01]  /*cd30*/  IMAD.MOV.U32 R13, RZ, RZ, R12 ;  /* 0x000000ffff0d7224 */ /* 0x000fe200078e000c */
[----:B-----5:R-:W-:Y:S01]  /*cd40*/  @P0 SHF.R.U32.HI R13, RZ, R23, R14 ;  /* 0x00000017ff0d0219 */ /* 0x020fe2000001160e */
[----:B-1----:R-:W-:Y:S01]  /*cd50*/  IMAD R16, R74, UR4, RZ ;  /* 0x000000044a107c24 */ /* 0x002fe2000f8e02ff */
[----:B------:R-:W-:Y:S01]  /*cd60*/  ULDC.64 UR4, c[0x0][0xbe0] ;  /* 0x0002f80000047ab9 */ /* 0x000fe20000000a00 */
[----:B------:R-:W-:Y:S02]  /*cd70*/  IMAD R23, R18, R19, UR8 ;  /* 0x0000000812177e24 */ /* 0x000fe4000f8e0213 */
[----:B------:R-:W-:-:S04]  /*cd80*/  IMAD.WIDE.U32 R8, R72, UR9, R8 ;  /* 0x0000000948087c25 */ /* 0x000fc8000f8e0008 */
[----:B------:R-:W-:Y:S01]  /*cd90*/  IMAD R17, R75, UR9, R16 ;  /* 0x000000094b117c24 */ /* 0x000fe2000f8e0210 */
[----:B------:R-:W-:Y:S01]  /*cda0*/  SHF.R.S32.HI R16, RZ, 0x1f, R23 ;  /* 0x0000001fff107819 */ /* 0x000fe20000011417 */
[----:B------:R-:W-:Y:S01]  /*cdb0*/  IMAD.WIDE.U32 R10, R74, UR9, R10 ;  /* 0x000000094a0a7c25 */ /* 0x000fe2000f8e000a */
[----:B------:R-:W-:-:S03]  /*cdc0*/  ULDC.64 UR8, c[0x0][0xb28] ;  /* 0x0002ca0000087ab9 */ /* 0x000fc60000000a00 */
[----:B------:R-:W-:Y:S02]  /*cdd0*/  IMAD.IADD R9, R9, 0x1, R15 ;  /* 0x0000000109097824 */ /* 0x000fe400078e020f */
[----:B------:R-:W-:-:S04]  /*cde0*/  @P0 IMAD.HI.U32 R89, R12, R89, RZ ;  /* 0x000000590c590227 */ /* 0x000fc800078e00ff */
[----:B------:R-:W-:Y:S02]  /*cdf0*/  IMAD.IADD R11, R11, 0x1, R17 ;  /* 0x000000010b0b7824 */ /* 0x000fe400078e0211 */
[----:B------:R-:W-:Y:S02]  /*ce00*/  IMAD R17, R16, UR6, RZ ;  /* 0x0000000610117c24 */ /* 0x000fe4000f8e02ff */
[----:B------:R-:W-:-:S04]  /*ce10*/  IMAD.WIDE.U32 R8, R23, UR4, R8 ;  /* 0x0000000417087c25 */ /* 0x000fc8000f8e0008 */
[----:B------:R-:W-:Y:S01]  /*ce20*/  IMAD.MOV.U32 R15, RZ, RZ, R12 ;  /* 0x000000ffff0f7224 */ /* 0x000fe200078e000c */
[----:B------:R-:W-:Y:S01]  /*ce30*/  @P0 SHF.R.U32.HI R15, RZ, R90, R89 ;  /* 0x0000005aff0f0219 */ /* 0x000fe20000011659 */
[----:B------:R-:W-:Y:S01]  /*ce40*/  IMAD R14, R16, UR4, RZ ;  /* 0x00000004100e7c24 */ /* 0x000fe2000f8e02ff */
[----:B------:R-:W-:Y:S01]  /*ce50*/  IADD3 R8, P0, R13, R8, RZ ;  /* 0x000000080d087210 */ /* 0x000fe20007f1e0ff */
[C---:B------:R-:W-:Y:S01]  /*ce60*/  IMAD R19, R23.reuse, UR7, R17 ;  /* 0x0000000717137c24 */ /* 0x040fe2000f8e0211 */
[--C-:B------:R-:W-:Y:S01]  /*ce70*/  SHF.R.S32.HI R17, RZ, 0x1f, R13.reuse ;  /* 0x0000001fff117819 */ /* 0x100fe2000001140d */
[----:B------:R-:W-:Y:S02]  /*ce80*/  IMAD.MOV R13, RZ, RZ, -R13 ;  /* 0x000000ffff0d7224 */ /* 0x000fe400078e0a0d */
[----:B------:R-:W-:Y:S01]  /*ce90*/  IMAD R16, R23, UR5, R14 ;  /* 0x0000000517107c24 */ /* 0x000fe2000f8e020e */
[--C-:B------:R-:W-:Y:S01]  /*cea0*/  SHF.R.S32.HI R14, RZ, 0x1f, R15.reuse ;  /* 0x0000001fff0e7819 */ /* 0x100fe2000001140f */
[----:B------:R-:W-:Y:S01]  /*ceb0*/  IMAD.MOV R18, RZ, RZ, -R15 ;  /* 0x000000ffff127224 */ /* 0x000fe200078e0a0f */
[----:B------:R-:W-:Y:S01]  /*cec0*/  ULDC.64 UR4, c[0x0][0xb30] ;  /* 0x0002cc0000047ab9 */ /* 0x000fe20000000a00 */
[----:B------:R-:W-:Y:S01]  /*ced0*/  IMAD R13, R21, R13, R12 ;  /* 0x0000000d150d7224 */ /* 0x000fe200078e020c */
[----:B------:R-:W-:Y:S01]  /*cee0*/  IADD3.X R9, R17, R9, R16, P0, !PT ;  /* 0x0000000911097210 */ /* 0x000fe200007fe410 */
[----:B------:R-:W-:Y:S01]  /*cef0*/  IMAD.WIDE.U32 R10, R23, UR6, R10 ;  /* 0x00000006170a7c25 */ /* 0x000fe2000f8e000a */
[----:B------:R-:W-:-:S03]  /*cf00*/  ULDC.64 UR6, c[0x0][0xbc8] ;  /* 0x0002f20000067ab9 */ /* 0x000fc60000000a00 */
[----:B------:R-:W-:Y:S02]  /*cf10*/  IMAD R14, R14, UR4, RZ ;  /* 0x000000040e0e7c24 */ /* 0x000fe4000f8e02ff */
[----:B------:R-:W-:Y:S01]  /*cf20*/  IMAD R17, R21, R18, R12 ;  /* 0x0000001215117224 */ /* 0x000fe200078e020c */
[----:B------:R-:W-:Y:S01]  /*cf30*/  SHF.R.S32.HI R12, RZ, 0x1f, R13 ;  /* 0x0000001fff0c7819 */ /* 0x000fe2000001140d */
[----:B------:R-:W-:Y:S02]  /*cf40*/  IMAD.IADD R11, R11, 0x1, R19 ;  /* 0x000000010b0b7824 */ /* 0x000fe400078e0213 */
[C---:B------:R-:W-:Y:S01]  /*cf50*/  IMAD R19, R15.reuse, UR5, R14 ;  /* 0x000000050f137c24 */ /* 0x040fe2000f8e020e */
[----:B------:R-:W-:Y:S01]  /*cf60*/  SHF.R.S32.HI R14, RZ, 0x1f, R17 ;  /* 0x0000001fff0e7819 */ /* 0x000fe20000011411 */
[----:B------:R-:W-:Y:S01]  /*cf70*/  IMAD.WIDE.U32 R10, R15, UR4, R10 ;  /* 0x000000040f0a7c25 */ /* 0x000fe2000f8e000a */
[----:B------:R-:W0:Y:S01]  /*cf80*/  S2UR UR5, SR_CgaCtaId ;  /* 0x00000000000579c3 */ /* 0x000e220000008800 */
[----:B------:R-:W-:-:S02]  /*cf90*/  UMOV UR4, 0x400 ;  /* 0x0000040000047882 */ /* 0x000fc40000000000 */
[----:B------:R-:W-:Y:S02]  /*cfa0*/  IMAD R12, R12, UR6, RZ ;  /* 0x000000060c0c7c24 */ /* 0x000fe4000f8e02ff */
[----:B------:R-:W-:Y:S02]  /*cfb0*/  IMAD.IADD R11, R11, 0x1, R19 ;  /* 0x000000010b0b7824 */ /* 0x000fe400078e0213 */
[----:B------:R-:W-:Y:S02]  /*cfc0*/  IMAD R14, R14, UR8, RZ ;  /* 0x000000080e0e7c24 */ /* 0x000fe4000f8e02ff */
[C---:B------:R-:W-:Y:S02]  /*cfd0*/  IMAD R15, R13.reuse, UR7, R12 ;  /* 0x000000070d0f7c24 */ /* 0x040fe4000f8e020c */
[----:B------:R-:W-:Y:S01]  /*cfe0*/  IMAD.WIDE.U32 R8, R13, UR6, R8 ;  /* 0x000000060d087c25 */ /* 0x000fe2000f8e0008 */
[----:B------:R-:W-:-:S03]  /*cff0*/  ULDC.64 UR6, c[0x0][0xba8] ;  /* 0x0002ea0000067ab9 */ /* 0x000fc60000000a00 */
[C---:B------:R-:W-:Y:S01]  /*d000*/  IMAD R19, R17.reuse, UR9, R14 ;  /* 0x0000000911137c24 */ /* 0x040fe2000f8e020e */
[----:B------:R-:W-:Y:S01]  /*d010*/  LEA R12, P0, R8, UR6, 0x2 ;  /* 0x00000006080c7c11 */ /* 0x000fe2000f8010ff */
[----:B------:R-:W-:Y:S01]  /*d020*/  IMAD.WIDE.U32 R10, R17, UR8, R10 ;  /* 0x00000008110a7c25 */ /* 0x000fe2000f8e000a */
[----:B------:R-:W-:Y:S01]  /*d030*/  ULDC.64 UR8, c[0x0][0xb00] ;  /* 0x0002c00000087ab9 */ /* 0x000fe20000000a00 */
[----:B------:R-:W-:Y:S02]  /*d040*/  ULDC UR6, c[0x0][0xa88] ;  /* 0x0002a20000067ab9 */ /* 0x000fe40000000800 */
[----:B------:R-:W-:Y:S01]  /*d050*/  IMAD.IADD R13, R9, 0x1, R15 ;  /* 0x00000001090d7824 */ /* 0x000fe200078e020f */
[----:B------:R-:W-:Y:S01]  /*d060*/  LEA R72, P1, R10, UR8, 0x2 ;  /* 0x000000080a487c11 */ /* 0x000fe2000f8210ff */
[----:B------:R-:W-:Y:S01]  /*d070*/  IMAD.IADD R9, R11, 0x1, R19 ;  /* 0x000000010b097824 */ /* 0x000fe200078e0213 */
[----:B0-----:R-:W-:Y:S01]  /*d080*/  ULEA UR4, UR5, UR4, 0x18 ;  /* 0x0000000405047291 */ /* 0x001fe2000f8ec03f */
[----:B------:R-:W-:Y:S01]  /*d090*/  IMAD R7, R20, 0x80, R7 ;  /* 0x0000008014077824 */ /* 0x000fe200078e0207 */
[----:B------:R-:W-:Y:S01]  /*d0a0*/  LEA.HI.X R13, R8, UR7, R13, 0x2, P0 ;  /* 0x00000007080d7c11 */ /* 0x000fe200080f140d */
[----:B------:R-:W-:Y:S01]  /*d0b0*/  IMAD R20, R21, UR6, RZ ;  /* 0x0000000615147c24 */ /* 0x000fe2000f8e02ff */
[----:B------:R-:W-:Y:S01]  /*d0c0*/  LEA.HI.X R73, R10, UR9, R9, 0x2, P1 ;  /* 0x000000090a497c11 */ /* 0x000fe200088f1409 */
[----:B------:R-:W-:Y:S01]  /*d0d0*/  SHFL.IDX PT, R8, R12, RZ, 0x1c1f ;  /* 0x001c1fff0c087589 */ /* 0x000fe200000e0000 */
[----:B------:R-:W-:Y:S01]  /*d0e0*/  LOP3.LUT P0, RZ, R22, 0x3, RZ, 0xc0, !PT ;  /* 0x0000000316ff7812 */ /* 0x000fe2000780c0ff */
[C---:B------:R-:W-:Y:S01]  /*d0f0*/  VIADD R21, R7.reuse, 0x8 ;  /* 0x0000000807157836 */ /* 0x040fe20000000000 */
[----:B------:R-:W-:Y:S01]  /*d100*/  UIADD3 UR4, UR4, 0x2a820, URZ ;  /* 0x0002a82004047890 */ /* 0x000fe2000fffe03f */
[----:B------:R-:W0:Y:S01]  /*d110*/  SHFL.IDX PT, R9, R13, RZ, 0x1c1f ;  /* 0x001c1fff0d097589 */ /* 0x000e2200000e0000 */
[----:B------:R-:W-:-:S02]  /*d120*/  ISETP.GE.OR P1, PT, R7, R20, P0 ;  /* 0x000000140700720c */ /* 0x000fc40000726670 */
[-C--:B------:R-:W-:Y:S01]  /*d130*/  ISETP.GE.OR P0, PT, R21, R20.reuse, P0 ;  /* 0x000000141500720c */ /* 0x080fe20000706670 */
[----:B------:R-:W-:Y:S01]  /*d140*/  SHFL.IDX PT, R10, R12, 0x1, 0x1c1f ;  /* 0x003c1f000c0a7f89 */ /* 0x000fe200000e0000 */
[----:B------:R-:W-:Y:S01]  /*d150*/  UPRMT UR4, URZ, 0x654, UR4 ;  /* 0x000006543f047896 */ /* 0x000fe20008000004 */
[----:B------:R-:W-:Y:S02]  /*d160*/  ISETP.GE.AND P2, PT, R7, R20, PT ;  /* 0x000000140700720c */ /* 0x000fe40003f46270 */
[----:B------:R1:W2:Y:S04]  /*d170*/  SHFL.IDX PT, R11, R13, 0x1, 0x1c1f ;  /* 0x003c1f000d0b7f89 */ /* 0x0002a800000e0000 */
[----:B------:R3:W4:Y:S02]  /*d180*/  SHFL.IDX PT, R18, R72, RZ, 0x1c1f ;  /* 0x001c1fff48127589 */ /* 0x00072400000e0000 */
[----:B------:R-:W-:Y:S01]  /*d190*/  SYNCS.ARRIVE.TRANS64.RED.A1T0 RZ, [UR4], RZ ;  /* 0x000000ffffff79a7 */ /* 0x000fe20008100404 */
[----:B-1----:R-:W-:Y:S01]  /*d1a0*/  LOP3.LUT R13, R88, 0x7ffffffc, RZ, 0xc0, !PT ;  /* 0x7ffffffc580d7812 */ /* 0x002fe200078ec0ff */
[----:B------:R3:W1:Y:S04]  /*d1b0*/  SHFL.IDX PT, R19, R73, RZ, 0x1c1f ;  /* 0x001c1fff49137589 */ /* 0x00066800000e0000 */
[----:B------:R-:W-:Y:S01]  /*d1c0*/  IMAD.IADD R13, R22, 0x1, -R13 ;  /* 0x00000001160d7824 */ /* 0x000fe200078e0a0d */
[----:B0-----:R3:W-:Y:S03]  /*d1d0*/  @!P1 ST.E desc[UR36][R8.64], R6 ;  /* 0x0000000608009985 */ /* 0x0017e6000c101924 */
[----:B------:R-:W-:Y:S01]  /*d1e0*/  IMAD.SHL.U32 R23, R13, 0x2, RZ ;  /* 0x000000020d177824 */ /* 0x000fe200078e00ff */
[----:B--2---:R3:W-:Y:S01]  /*d1f0*/  @!P0 ST.E desc[UR36][R10.64], R0 ;  /* 0x000000000a008985 */ /* 0x0047e2000c101924 */
[----:B------:R-:W-:Y:S05]  /*d200*/  @P2 BRA `(.L_x_1057) ;  /* 0x0000000400782947 */ /* 0x000fea0003800000 */
[C---:B---3--:R-:W-:Y:S01]  /*d210*/  VIADD R0, R23.reuse, 0x8 ;  /* 0x0000000817007836 */ /* 0x048fe20000000000 */
        /* <DEDUP_REMOVED lines=9> */
[----:B------:R-:W-:-:S02]  /*d2b0*/  VIADD R14, R23, 0x38 ;  /* 0x00000038170e7836 */ /* 0x000fc40000000000 */
[----:B------:R-:W-:Y:S01]  /*d2c0*/  VIADD R15, R23, 0x40 ;  /* 0x00000040170f7836 */ /* 0x000fe20000000000 */
[----:B------:R-:W-:Y:S01]  /*d2d0*/  ISETP.GE.AND P4, PT, R13, UR4, PT ;  /* 0x000000040d007c0c */ /* 0x000fe2000bf86270 */
[C---:B------:R-:W-:Y:S01]  /*d2e0*/  VIADD R16, R23.reuse, 0x50 ;  /* 0x0000005017107836 */ /* 0x040fe20000000000 */
[----:B------:R-:W-:Y:S01]  /*d2f0*/  ISETP.GE.AND P5, PT, R14, UR4, PT ;  /* 0x000000040e007c0c */ /* 0x000fe2000bfa6270 */
[----:B-1--4-:R-:W-:Y:S01]  /*d300*/  @!P2 IMAD.WIDE R6, R23, 0x4, R18 ;  /* 0x000000041706a825 */ /* 0x012fe200078e0212 */
[----:B------:R-:W-:Y:S02]  /*d310*/  ISETP.GE.AND P6, PT, R15, UR4, PT ;  /* 0x000000040f007c0c */ /* 0x000fe4000bfc6270 */
[----:B------:R-:W-:Y:S01]  /*d320*/  @!P3 LEA.HI R0, R0, R0, RZ, 0x1 ;  /* 0x000000000000b211 */ /* 0x000fe200078f08ff */
[----:B------:R-:W-:Y:S01]  /*d330*/  VIADD R22, R23, 0x60 ;  /* 0x0000006017167836 */ /* 0x000fe20000000000 */
[----:B------:R0:W-:Y:S01]  /*d340*/  @!P2 ST.E.64 desc[UR36][R6.64], R24 ;  /* 0x000000180600a985 */ /* 0x0001e2000c101b24 */
[----:B------:R-:W-:-:S02]  /*d350*/  @!P0 LEA.HI R10, R10, R10, RZ, 0x1 ;  /* 0x0000000a0a0a8211 */ /* 0x000fc400078f08ff */
[----:B------:R-:W-:Y:S01]  /*d360*/  @!P3 LOP3.LUT R9, R0, 0xfffffffe, RZ, 0xc0, !PT ;  /* 0xfffffffe0009b812 */ /* 0x000fe200078ec0ff */
[----:B------:R-:W-:Y:S01]  /*d370*/  VIADD R0, R23, 0x20 ;  /* 0x0000002017007836 */ /* 0x000fe20000000000 */
[----:B------:R-:W-:Y:S02]  /*d380*/  @!P1 LEA.HI R11, R11, R11, RZ, 0x1 ;  /* 0x0000000b0b0b9211 */ /* 0x000fe400078f08ff */
[----:B------:R-:W-:Y:S01]  /*d390*/  @!P5 LEA.HI R14, R14, R14, RZ, 0x1 ;  /* 0x0000000e0e0ed211 */ /* 0x000fe200078f08ff */
[----:B------:R-:W-:Y:S01]  /*d3a0*/  @!P3 IMAD.WIDE R8, R9, 0x4, R18 ;  /* 0x000000040908b825 */ /* 0x000fe200078e0212 */
[----:B------:R-:W-:Y:S02]  /*d3b0*/  ISETP.GE.AND P2, PT, R0, UR4, PT ;  /* 0x0000000400007c0c */ /* 0x000fe4000bf46270 */
[----:B------:R-:W-:Y:S02]  /*d3c0*/  @!P5 LOP3.LUT R17, R14, 0xfffffffe, RZ, 0xc0, !PT ;  /* 0xfffffffe0e11d812 */ /* 0x000fe400078ec0ff */
[----:B------:R1:W-:Y:S01]  /*d3d0*/  @!P3 ST.E.64 desc[UR36][R8.64], R28 ;  /* 0x0000001c0800b985 */ /* 0x0003e2000c101b24 */
[----:B------:R-:W-:-:S02]  /*d3e0*/  ISETP.GE.AND P3, PT, R12, UR4, PT ;  /* 0x000000040c007c0c */ /* 0x000fc4000bf66270 */
[----:B0-----:R-:W-:Y:S02]  /*d3f0*/  @!P0 LOP3.LUT R7, R10, 0xfffffffe, RZ, 0xc0, !PT ;  /* 0xfffffffe0a078812 */ /* 0x001fe400078ec0ff */
[----:B------:R-:W-:-:S03]  /*d400*/  @!P4 LEA.HI R10, R13, R13, RZ, 0x1 ;  /* 0x0000000d0d0ac211 */ /* 0x000fc600078f08ff */
[----:B------:R-:W-:Y:S01]  /*d410*/  @!P0 IMAD.WIDE R6, R7, 0x4, R18 ;  /* 0x0000000407068825 */ /* 0x000fe200078e0212 */
[----:B------:R-:W-:-:S04]  /*d420*/  @!P2 LEA.HI R0, R0, R0, RZ, 0x1 ;  /* 0x000000000000a211 */ /* 0x000fc800078f08ff */
[----:B------:R0:W-:Y:S01]  /*d430*/  @!P0 ST.E.64 desc[UR36][R6.64], R32 ;  /* 0x0000002006008985 */ /* 0x0001e2000c101b24 */
[----:B------:R-:W-:Y:S02]  /*d440*/  @!P3 LEA.HI R12, R12, R12, RZ, 0x1 ;  /* 0x0000000c0c0cb211 */ /* 0x000fe400078f08ff */
[----:B-1----:R-:W-:Y:S02]  /*d450*/  @!P1 LOP3.LUT R9, R11, 0xfffffffe, RZ, 0xc0, !PT ;  /* 0xfffffffe0b099812 */ /* 0x002fe400078ec0ff */
[----:B------:R-:W-:Y:S02]  /*d460*/  @!P2 LOP3.LUT R11, R0, 0xfffffffe, RZ, 0xc0, !PT ;  /* 0xfffffffe000ba812 */ /* 0x000fe400078ec0ff */
        /* <DEDUP_REMOVED lines=8> */
[----:B0-----:R-:W-:-:S02]  /*d4f0*/  @!P3 IMAD.WIDE R6, R13, 0x4, R18 ;  /* 0x000000040d06b825 */ /* 0x001fc400078e0212 */
[----:B------:R0:W-:Y:S02]  /*d500*/  @!P2 ST.E.64 desc[UR36][R10.64], R40 ;  /* 0x000000280a00a985 */ /* 0x0001e4000c101b24 */
[----:B------:R-:W-:Y:S02]  /*d510*/  VIADD R0, R23, 0x48 ;  /* 0x0000004817007836 */ /* 0x000fe40000000000 */
[--C-:B------:R-:W-:Y:S01]  /*d520*/  @!P5 IMAD.WIDE R12, R17, 0x4, R18.reuse ;  /* 0x00000004110cd825 */ /* 0x100fe200078e0212 */
[----:B------:R2:W-:Y:S01]  /*d530*/  @!P3 ST.E.64 desc[UR36][R6.64], R44 ;  /* 0x0000002c0600b985 */ /* 0x0005e2000c101b24 */
[----:B------:R-:W-:Y:S02]  /*d540*/  ISETP.GE.AND P3, PT, R22, UR4, PT ;  /* 0x0000000416007c0c */ /* 0x000fe4000bf66270 */
[----:B------:R-:W-:Y:S01]  /*d550*/  VIADD R17, R23, 0x58 ;  /* 0x0000005817117836 */ /* 0x000fe20000000000 */
[----:B------:R-:W-:Y:S01]  /*d560*/  ISETP.GE.AND P0, PT, R0, UR4, PT ;  /* 0x0000000400007c0c */ /* 0x000fe2000bf06270 */
[----:B-1----:R-:W-:Y:S01]  /*d570*/  @!P4 IMAD.WIDE R8, R15, 0x4, R18 ;  /* 0x000000040f08c825 */ /* 0x002fe200078e0212 */
[----:B------:R-:W-:-:S02]  /*d580*/  @!P1 LEA.HI R16, R16, R16, RZ, 0x1 ;  /* 0x0000001010109211 */ /* 0x000fc400078f08ff */
        /* <DEDUP_REMOVED lines=38> */
.L_x_1057:
[----:B------:R-:W-:Y:S05]  /*d7f0*/  BSYNC B0 ;  /* 0x0000000000007941 */ /* 0x000fea0003800000 */
.L_x_1056:
[----:B------:R-:W-:Y:S01]  /*d800*/  ISETP.GE.AND P0, PT, R21, R20, PT ;  /* 0x000000141500720c */ /* 0x000fe20003f06270 */
[----:B0-----:R0:W2:Y:S04]  /*d810*/  SHFL.IDX PT, R15, R73, 0x1, 0x1c1f ;  /* 0x003c1f00490f7f89 */ /* 0x0010a800000e0000 */
[----:B------:R0:W0:Y:S08]  /*d820*/  SHFL.IDX PT, R14, R72, 0x1, 0x1c1f ;  /* 0x003c1f00480e7f89 */ /* 0x00003000000e0000 */
[----:B------:R-:W-:Y:S05]  /*d830*/  @P0 BRA `(.L_x_968) ;  /* 0x0000004400e00947 */ /* 0x000fea0003800000 */
[----:B------:R-:W-:Y:S01]  /*d840*/  ULDC UR4, c[0x0][0xac8] ;  /* 0x0002b20000047ab9 */ /* 0x000fe20000000800 */
[C---:B---3--:R-:W-:Y:S01]  /*d850*/  VIADD R0, R23.reuse, 0x8 ;  /* 0x0000000817007836 */ /* 0x048fe20000000000 */
[C---:B------:R-:W-:Y:S01]  /*d860*/  ISETP.GE.AND P0, PT, R23.reuse, UR4, PT ;  /* 0x0000000417007c0c */ /* 0x040fe2000bf06270 */
[C---:B------:R-:W-:Y:S02]  /*d870*/  VIADD R6, R23.reuse, 0x10 ;  /* 0x0000001017067836 */ /* 0x040fe40000000000 */
[C---:B------:R-:W-:Y:S01]  /*d880*/  VIADD R8, R23.reuse, 0x18 ;  /* 0x0000001817087836 */ /* 0x040fe20000000000 */
[----:B------:R-:W-:Y:S01]  /*d890*/  ISETP.GE.AND P5, PT, R0, UR4, PT ;  /* 0x0000000400007c0c */ /* 0x000fe2000bfa6270 */
[C---:B------:R-:W-:Y:S01]  /*d8a0*/  VIADD R10, R23.reuse, 0x20 ;  /* 0x00000020170a7836 */ /* 0x040fe20000000000 */
[----:B------:R-:W-:Y:S01]  /*d8b0*/  ISETP.GE.AND P6, PT, R6, UR4, PT ;  /* 0x0000000406007c0c */ /* 0x000fe2000bfc6270 */
[C---:B------:R-:W-:Y:S02]  /*d8c0*/  VIADD R11, R23.reuse, 0x28 ;  /* 0x00000028170b7836 */ /* 0x040fe40000000000 */
[C---:B------:R-:W-:Y:S01]  /*d8d0*/  VIADD R12, R23.reuse, 0x30 ;  /* 0x00000030170c7836 */ /* 0x040fe20000000000 */
[----:B------:R-:W-:Y:S01]  /*d8e0*/  ISETP.GE.AND P4, PT, R10, UR4, PT ;  /* 0x000000040a007c0c */ /* 0x000fe2000bf86270 */
[----:B------:R-:W-:Y:S01]  /*d8f0*/  VIADD R13, R23, 0x38 ;  /* 0x00000038170d7836 */ /* 0x000fe20000000000 */
[----:B------:R-:W-:Y:S01]  /*d900*/  ISETP.GE.AND P3, PT, R11, UR4, PT ;  /* 0x000000040b007c0c */ /* 0x000fe2000bf66270 */
[----:B0-2---:R-:W-:Y:S01]  /*d910*/  @!P0 IMAD.WIDE R2, R23, 0x4, R14 ;  /* 0x0000000417028825 */ /* 0x005fe200078e020e */
[----:B------:R-:W-:-:S02]  /*d920*/  ISETP.GE.AND P2, PT, R12, UR4, PT ;  /* 0x000000040c007c0c */ /* 0x000fc4000bf46270 */
[----:B------:R-:W-:Y:S01]  /*d930*/  ISETP.GE.AND P1, PT, R13, UR4, PT ;  /* 0x000000040d007c0c */ /* 0x000fe2000bf26270 */
[C---:B----4-:R-:W-:Y:S01]  /*d940*/  VIADD R18, R23.reuse, 0x40 ;  /* 0x0000004017127836 */ /* 0x050fe20000000000 */
[----:B------:R0:W-:Y:S01]  /*d950*/  @!P0 ST.E.64 desc[UR36][R2.64], R26 ;  /* 0x0000001a02008985 */ /* 0x0001e2000c101b24 */
[----:B------:R-:W-:Y:S01]  /*d960*/  ISETP.GE.AND P0, PT, R8, UR4, PT ;  /* 0x0000000408007c0c */ /* 0x000fe2000bf06270 */
[C---:B------:R-:W-:Y:S01]  /*d970*/  VIADD R20, R23.reuse, 0x48 ;  /* 0x0000004817147836 */ /* 0x040fe20000000000 */
[----:B------:R-:W-:Y:S01]  /*d980*/  @!P5 LEA.HI R0, R0, R0, RZ, 0x1 ;  /* 0x000000000000d211 */ /* 0x000fe200078f08ff */
[----:B------:R-:W-:Y:S01]  /*d990*/  VIADD R21, R23, 0x70 ;  /* 0x0000007017157836 */ /* 0x000fe20000000000 */
[----:B------:R-:W-:Y:S02]  /*d9a0*/  @!P6 LEA.HI R6, R6, R6, RZ, 0x1 ;  /* 0x000000060606e211 */ /* 0x000fe400078f08ff */
[----:B------:R-:W-:Y:S02]  /*d9b0*/  @!P5 LOP3.LUT R7, R0, 0xfffffffe, RZ, 0xc0, !PT ;  /* 0xfffffffe0007d812 */ /* 0x000fe400078ec0ff */
[----:B------:R-:W-:-:S02]  /*d9c0*/  @!P6 LOP3.LUT R9, R6, 0xfffffffe, RZ, 0xc0, !PT ;  /* 0xfffffffe0609e812 */ /* 0x000fc400078ec0ff */
[----:B------:R-:W-:Y:S02]  /*d9d0*/  @!P4 LEA.HI R10, R10, R10, RZ, 0x1 ;  /* 0x0000000a0a0ac211 */ /* 0x000fe400078f08ff */
[----:B------:R-:W-:Y:S01]  /*d9e0*/  @!P3 LEA.HI R0, R11, R11, RZ, 0x1 ;  /* 0x0000000b0b00b211 */ /* 0x000fe200078f08ff */
[--C-:B0-----:R-:W-:Y:S01]  /*d9f0*/  @!P5 IMAD.WIDE R2, R7, 0x4, R14.reuse ;  /* 0x000000040702d825 */ /* 0x101fe200078e020e */
[----:B------:R-:W-:Y:S02]  /*da00*/  @!P0 LEA.HI R8, R8, R8, RZ, 0x1 ;  /* 0x0000000808088211 */ /* 0x000fe400078f08ff */
[----:B------:R-:W-:Y:S01]  /*da10*/  @!P2 LEA.HI R12, R12, R12, RZ, 0x1 ;  /* 0x0000000c0c0ca211 */ /* 0x000fe200078f08ff */
[----:B------:R-:W-:Y:S01]  /*da20*/  @!P6 IMAD.WIDE R6, R9, 0x4, R14 ;  /* 0x000000040906e825 */ /* 0x000fe200078e020e */
[----:B------:R-:W-:Y:S01]  /*da30*/  @!P1 LEA.HI R16, R13, R13, RZ, 0x1 ;  /* 0x0000000d0d109211 */ /* 0x000fe200078f08ff */
[----:B------:R0:W-:Y:S01]  /*da40*/  @!P5 ST.E.64 desc[UR36][R2.64], R30 ;  /* 0x0000001e0200d985 */ /* 0x0001e2000c101b24 */
[----:B------:R-:W-:-:S02]  /*da50*/  @!P0 LOP3.LUT R9, R8, 0xfffffffe, RZ, 0xc0, !PT ;  /* 0xfffffffe08098812 */ /* 0x000fc400078ec0ff */
[----:B------:R-:W-:Y:S01]  /*da60*/  @!P4 LOP3.LUT R11, R10, 0xfffffffe, RZ, 0xc0, !PT ;  /* 0xfffffffe0a0bc812 */ /* 0x000fe200078ec0ff */
[----:B------:R2:W-:Y:S01]  /*da70*/  @!P6 ST.E.64 desc[UR36][R6.64], R34 ;  /* 0x000000220600e985 */ /* 0x0005e2000c101b24 */
[----:B------:R-:W-:Y:S01]  /*da80*/  @!P3 LOP3.LUT R13, R0, 0xfffffffe, RZ, 0xc0, !PT ;  /* 0xfffffffe000db812 */ /* 0x000fe200078ec0ff */
[C---:B------:R-:W-:Y:S01]  /*da90*/  VIADD R0, R23.reuse, 0x50 ;  /* 0x0000005017007836 */ /* 0x040fe20000000000 */
[----:B------:R-:W-:Y:S02]  /*daa0*/  @!P2 LOP3.LUT R17, R12, 0xfffffffe, RZ, 0xc0, !PT ;  /* 0xfffffffe0c11a812 */ /* 0x000fe400078ec0ff */
[----:B-1----:R-:W-:Y:S01]  /*dab0*/  @!P1 LOP3.LUT R19, R16, 0xfffffffe, RZ, 0xc0, !PT ;  /* 0xfffffffe10139812 */ /* 0x002fe200078ec0ff */
[----:B------:R-:W-:Y:S01]  /*dac0*/  VIADD R16, R23, 0x58 ;  /* 0x0000005817107836 */ /* 0x000fe20000000000 */
[----:B------:R-:W-:Y:S02]  /*dad0*/  ISETP.GE.AND P5, PT, R18, UR4, PT ;  /* 0x0000000412007c0c */ /* 0x000fe4000bfa6270 */
[----:B------:R-:W-:Y:S01]  /*dae0*/  ISETP.GE.AND P6, PT, R20, UR4, PT ;  /* 0x0000000414007c0c */ /* 0x000fe2000bfc6270 */
[----:B0-----:R-:W-:-:S04]  /*daf0*/  @!P0 IMAD.WIDE R2, R9, 0x4, R14 ;  /* 0x0000000409028825 */ /* 0x001fc800078e020e */
[--C-:B--2---:R-:W-:Y:S01]  /*db00*/  @!P4 IMAD.WIDE R6, R11, 0x4, R14.reuse ;  /* 0x000000040b06c825 */ /* 0x104fe200078e020e */
[----:B------:R0:W-:Y:S01]  /*db10*/  @!P0 ST.E.64 desc[UR36][R2.64], R38 ;  /* 0x0000002602008985 */ /* 0x0001e2000c101b24 */
[----:B------:R-:W-:Y:S02]  /*db20*/  ISETP.GE.AND P0, PT, R0, UR4, PT ;  /* 0x0000000400007c0c */ /* 0x000fe4000bf06270 */
[--C-:B------:R-:W-:Y:S01]  /*db30*/  @!P3 IMAD.WIDE R8, R13, 0x4, R14.reuse ;  /* 0x000000040d08b825 */ /* 0x100fe200078e020e */
[----:B------:R1:W-:Y:S01]  /*db40*/  @!P4 ST.E.64 desc[UR36][R6.64], R42 ;  /* 0x0000002a0600c985 */ /* 0x0003e2000c101b24 */
[----:B------:R-:W-:Y:S02]  /*db50*/  ISETP.GE.AND P4, PT, R21, UR4, PT ;  /* 0x0000000415007c0c */ /* 0x000fe4000bf86270 */
[----:B------:R-:W-:Y:S01]  /*db60*/  @!P2 IMAD.WIDE R10, R17, 0x4, R14 ;  /* 0x00000004110aa825 */ /* 0x000fe200078e020e */
[----:B------:R2:W-:Y:S01]  /*db70*/  @!P3 ST.E.64 desc[UR36][R8.64], R46 ;  /* 0x0000002e0800b985 */ /* 0x0005e2000c101b24 */
[----:B------:R-:W-:-:S02]  /*db80*/  @!P5 LEA.HI R18, R18, R18, RZ, 0x1 ;  /* 0x000000121212d211 */ /* 0x000fc400078f08ff */
[----:B------:R-:W-:Y:S01]  /*db90*/  @!P1 IMAD.WIDE R12, R19, 0x4, R14 ;  /* 0x00000004130c9825 */ /* 0x000fe200078e020e */
[----:B------:R3:W-:Y:S01]  /*dba0*/  @!P2 ST.E.64 desc[UR36][R10.64], R50 ;  /* 0x000000320a00a985 */ /* 0x0007e2000c101b24 */
[----:B------:R-:W-:Y:S02]  /*dbb0*/  @!P6 LEA.HI R20, R20, R20, RZ, 0x1 ;  /* 0x000000141414e211 */ /* 0x000fe400078f08ff */
[C---:B------:R-:W-:Y:S01]  /*dbc0*/  VIADD R17, R23.reuse, 0x60 ;  /* 0x0000006017117836 */ /* 0x040fe20000000000 */
[----:B------:R4:W-:Y:S01]  /*dbd0*/  @!P1 ST.E.64 desc[UR36][R12.64], R54 ;  /* 0x000000360c009985 */ /* 0x0009e2000c101b24 */
[C---:B------:R-:W-:Y:S01]  /*dbe0*/  VIADD R19, R23.reuse, 0x68 ;  /* 0x0000006817137836 */ /* 0x040fe20000000000 */
[----:B------:R-:W-:Y:S01]  /*dbf0*/  ISETP.GE.AND P1, PT, R16, UR4, PT ;  /* 0x0000000410007c0c */ /* 0x000fe2000bf26270 */
[----:B------:R-:W-:Y:S01]  /*dc00*/  VIADD R23, R23, 0x78 ;  /* 0x0000007817177836 */ /* 0x000fe20000000000 */
[----:B------:R-:W-:Y:S02]  /*dc10*/  ISETP.GE.AND P2, PT, R17, UR4, PT ;  /* 0x0000000411007c0c */ /* 0x000fe4000bf46270 */
[----:B------:R-:W-:-:S02]  /*dc20*/  ISETP.GE.AND P3, PT, R19, UR4, PT ;  /* 0x0000000413007c0c */ /* 0x000fc4000bf66270 */
        /* <DEDUP_REMOVED lines=15> */
[----:B----4-:R-:W-:Y:S01]  /*dd20*/  @!P4 LOP3.LUT R13, R21, 0xfffffffe, RZ, 0xc0, !PT ;  /* 0xfffffffe150dc812 */ /* 0x010fe200078ec0ff */
        /* <DEDUP_REMOVED lines=17> */
.L_x_1055:
        /* <DEDUP_REMOVED lines=8> */
[----:B-1----:R-:W-:Y:S02]  /*dec0*/  IMAD R3, R6, UR4, RZ ;  /* 0x0000000406037c24 */ /* 0x002fe4000f8e02ff */
[----:B------:R-:W-:-:S05]  /*ded0*/  VIADD R0, R0, 0xffffff80 ;  /* 0xffffff8000007836 */ /* 0x000fca0000000000 */
[----:B------:R-:W-:-:S13]  /*dee0*/  ISETP.GE.AND P0, PT, R0, R3, PT ;  /* 0x000000030000720c */ /* 0x000fda0003f06270 */
[----:B------:R-:W-:Y:S05]  /*def0*/  @P0 BRA `(.L_x_968) ;  /* 0x0000004000300947 */ /* 0x000fea0003800000 */
[----:B------:R-:W-:Y:S01]  /*df00*/  ISETP.NE.AND P0, PT, R6, 0x1, PT ;  /* 0x000000010600780c */ /* 0x000fe20003f05270 */
[----:B------:R-:W0:Y:S01]  /*df10*/  S2UR UR4, SR_CTAID.Z ;  /* 0x00000000000479c3 */ /* 0x000e220000002700 */
[----:B------:R-:W-:Y:S01]  /*df20*/  SHF.R.S32.HI R4, RZ, 0x1f, R19 ;  /* 0x0000001fff047819 */ /* 0x000fe20000011413 */
[----:B------:R-:W-:Y:S02]  /*df30*/  ULDC.64 UR6, c[0x0][0xbd0] ;  /* 0x0002f40000067ab9 */ /* 0x000fe40000000a00 */
[----:B------:R-:W-:-:S04]  /*df40*/  IMAD.WIDE.U32 R2, R19, UR6, RZ ;  /* 0x0000000613027c25 */ /* 0x000fc8000f8e00ff */
[----:B------:R-:W1:Y:S01]  /*df50*/  LDC.64 R10, c[0x0][0xbd8] ;  /* 0x0002f600ff0a7b82 */ /* 0x000e620000000a00 */
[----:B------:R-:W-:-:S04]  /*df60*/  IMAD R4, R4, UR6, RZ ;  /* 0x0000000604047c24 */ /* 0x000fc8000f8e02ff */
[----:B------:R-:W-:Y:S02]  /*df70*/  IMAD R5, R19, UR7, R4 ;  /* 0x0000000713057c24 */ /* 0x000fe4000f8e0204 */
[----:B------:R-:W-:Y:S01]  /*df80*/  IMAD.MOV R19, RZ, RZ, -R19 ;  /* 0x000000ffff137224 */ /* 0x000fe200078e0a13 */
[----:B------:R-:W2:Y:S01]  /*df90*/  @P0 LDC R7, c[0x0][0xbec] ;  /* 0x0002fb00ff070b82 */ /* 0x000ea20000000800 */
[----:B------:R-:W-:Y:S02]  /*dfa0*/  IMAD.IADD R3, R3, 0x1, R5 ;  /* 0x0000000103037824 */ /* 0x000fe400078e0205 */
[----:B------:R-:W-:-:S05]  /*dfb0*/  IMAD.MOV.U32 R5, RZ, RZ, R0 ;  /* 0x000000ffff057224 */ /* 0x000fca00078e0000 */
        /* <DEDUP_REMOVED lines=8> */
[----:B------:R-:W-:-:S03]  /*e040*/  ULDC.64 UR4, c[0x0][0xbe0] ;  /* 0x0002f80000047ab9 */ /* 0x000fc60000000a00 */
[----:B------:R-:W-:Y:S02]  /*e050*/  IMAD.IADD R3, R11, 0x1, R3 ;  /* 0x000000010b037824 */ /* 0x000fe400078e0203 */
[----:B---3--:R-:W-:-:S04]  /*e060*/  IMAD R19, R8, R19, UR8 ;  /* 0x0000000808137e24 */ /* 0x008fc8000f8e0213 */
[----:B------:R-:W-:Y:S01]  /*e070*/  IMAD.WIDE.U32 R2, R19, UR4, R2 ;  /* 0x0000000413027c25 */ /* 0x000fe2000f8e0002 */
[----:B0-----:R-:W-:Y:S02]  /*e080*/  @P0 SHF.R.U32.HI R5, RZ, R9, R4 ;  /* 0x00000009ff050219 */ /* 0x001fe40000011604 */
[----:B------:R-:W-:Y:S02]  /*e090*/  SHF.R.S32.HI R4, RZ, 0x1f, R19 ;  /* 0x0000001fff047819 */ /* 0x000fe40000011413 */
[--C-:B------:R-:W-:Y:S01]  /*e0a0*/  SHF.R.S32.HI R9, RZ, 0x1f, R5.reuse ;  /* 0x0000001fff097819 */ /* 0x100fe20000011405 */
[----:B------:R-:W-:Y:S01]  /*e0b0*/  IMAD.MOV R7, RZ, RZ, -R5 ;  /* 0x000000ffff077224 */ /* 0x000fe200078e0a05 */
[----:B------:R-:W-:Y:S01]  /*e0c0*/  IADD3 R2, P0, R5, R2, RZ ;  /* 0x0000000205027210 */ /* 0x000fe20007f1e0ff */
[----:B------:R-:W-:Y:S02]  /*e0d0*/  IMAD R4, R4, UR4, RZ ;  /* 0x0000000404047c24 */ /* 0x000fe4000f8e02ff */
[----:B------:R-:W-:-:S02]  /*e0e0*/  IMAD R7, R6, R7, R0 ;  /* 0x0000000706077224 */ /* 0x000fc400078e0200 */
[----:B------:R-:W-:Y:S01]  /*e0f0*/  IMAD R4, R19, UR5, R4 ;  /* 0x0000000513047c24 */ /* 0x000fe2000f8e0204 */
[----:B------:R-:W-:Y:S02]  /*e100*/  ULDC.64 UR4, c[0x0][0xbc8] ;  /* 0x0002f20000047ab9 */ /* 0x000fe40000000a00 */
[----:B------:R-:W-:Y:S02]  /*e110*/  SHF.R.S32.HI R0, RZ, 0x1f, R7 ;  /* 0x0000001fff007819 */ /* 0x000fe40000011407 */
[----:B------:R-:W-:-:S03]  /*e120*/  IADD3.X R3, R9, R3, R4, P0, !PT ;  /* 0x0000000309037210 */ /* 0x000fc600007fe404 */
[----:B------:R-:W-:Y:S02]  /*e130*/  IMAD R0, R0, UR4, RZ ;  /* 0x0000000400007c24 */ /* 0x000fe4000f8e02ff */
[----:B------:R-:W-:-:S04]  /*e140*/  IMAD.WIDE.U32 R2, R7, UR4, R2 ;  /* 0x0000000407027c25 */ /* 0x000fc8000f8e0002 */
        /* <DEDUP_REMOVED lines=8> */
.L_x_966:
[----:B------:R-:W-:-:S08]  /*e1d0*/  NOP ;  /* 0x0000000000007918 */ /* 0x000fd00000000000 */
[----:B0-----:R-:W0:-:S00]  /*e1e0*/  USETMAXREG.DEALLOC.CTAPOOL 0x28 ;  /* 0x00000028000079c8 */ /* 0x001e0000080e0500 */
        /* <DEDUP_REMOVED lines=16> */
.L_x_1058:
[----:B------:R-:W-:Y:S01]  /*e2f0*/  ULDC UR7, c[0x0][0xc50] ;  /* 0x0003140000077ab9 */ /* 0x000fe20000000800 */
[----:B------:R-:W-:Y:S01]  /*e300*/  UMOV UR41, UR6 ;  /* 0x0000000600297c82 */ /* 0x000fe20008000000 */
[----:B------:R-:W-:-:S11]  /*e310*/  UISETP.NE.AND UP0, UPT, UR7, 0x1, UPT ;  /* 0x000000010700788c */ /* 0x000fd6000bf05270 */
[----:B------:R-:W-:Y:S01]  /*e320*/  @UP0 ULDC UR4, c[0x0][0xc54] ;  /* 0x0003150000040ab9 */ /* 0x000fe20000000800 */
[----:B------:R-:W-:Y:S01]  /*e330*/  @UP0 ULDC UR8, c[0x0][0xc58] ;  /* 0x0003160000080ab9 */ /* 0x000fe20000000800 */
[----:B------:R-:W-:-:S04]  /*e340*/  UIMAD.WIDE.U32 UR4, UR6, UR4, URZ ;  /* 0x00000004060472a5 */ /* 0x000fc8000f8e003f */
[----:B------:R-:W-:-:S12]  /*e350*/  @UP0 USHF.R.U32.HI UR41, URZ, UR8, UR5 ;  /* 0x000000083f290299 */ /* 0x000fd80008011605 */
.L_x_1059:
[----:B------:R-:W-:Y:S01]  /*e360*/  ISETP.GE.AND P0, PT, R28, RZ, PT ;  /* 0x000000ff1c00720c */ /* 0x000fe20003f06270 */
[----:B------:R-:W-:Y:S01]  /*e370*/  UIADD3 UR47, -UR41, URZ, URZ ;  /* 0x0000003f292f7290 */ /* 0x000fe2000fffe13f */
[----:B------:R-:W-:Y:S02]  /*e380*/  IMAD.MOV.U32 R24, RZ, RZ, 0x1 ;  /* 0x00000001ff187424 */ /* 0x000fe400078e00ff */
[----:B------:R-:W-:Y:S01]  /*e390*/  IMAD.MOV.U32 R0, RZ, RZ, RZ ;  /* 0x000000ffff007224 */ /* 0x000fe200078e00ff */
[----:B------:R-:W-:Y:S01]  /*e3a0*/  UIMAD UR47, UR7, UR47, UR6 ;  /* 0x0000002f072f72a4 */ /* 0x000fe2000f8e0206 */
[----:B------:R-:W-:-:S07]  /*e3b0*/  IMAD.MOV.U32 R8, RZ, RZ, 0x1 ;  /* 0x00000001ff087424 */ /* 0x000fce00078e00ff */
[----:B------:R-:W-:Y:S05]  /*e3c0*/  @!P0 BRA `(.L_x_1060) ;  /* 0x0000003800348947 */ /* 0x000fea0003800000 */
[----:B------:R-:W0:Y:S01]  /*e3d0*/  LDC.64 R2, c[0x0][0xa28] ;  /* 0x00028a00ff027b82 */ /* 0x000e220000000a00 */
[----:B------:R-:W-:Y:S01]  /*e3e0*/  IMAD.MOV.U32 R23, RZ, RZ, RZ ;  /* 0x000000ffff177224 */ /* 0x000fe200078e00ff */
[----:B------:R-:W-:Y:S01]  /*e3f0*/  ULDC UR4, c[0x0][0x448] ;  /* 0x0001120000047ab9 */ /* 0x000fe20000000800 */
[----:B------:R-:W-:Y:S01]  /*e400*/  ULDC UR6, c[0x0][0x2f0] ;  /* 0x0000bc0000067ab9 */ /* 0x000fe20000000800 */
[----:B------:R-:W-:Y:S01]  /*e410*/  ULDC UR10, c[0x0][0x288] ;  /* 0x0000a200000a7ab9 */ /* 0x000fe20000000800 */
[----:B0-----:R-:W-:-:S04]  /*e420*/  ISETP.NE.U32.AND P0, PT, R2, RZ, PT ;  /* 0x000000ff0200720c */ /* 0x001fc80003f05070 */
[----:B------:R-:W-:-:S13]  /*e430*/  ISETP.NE.AND.EX P0, PT, R3, RZ, PT, P0 ;  /* 0x000000ff0300720c */ /* 0x000fda0003f05300 */
[----:B------:R-:W0:Y:S02]  /*e440*/  @P0 LDC.64 R2, c[0x0][0xa28] ;  /* 0x00028a00ff020b82 */ /* 0x000e240000000a00 */
[----:B0-----:R-:W-:-:S05]  /*e450*/  @P0 IMAD.WIDE R2, R28, 0x4, R2 ;  /* 0x000000041c020825 */ /* 0x001fca00078e0202 */
[----:B------:R0:W5:Y:S01]  /*e460*/  @P0 LDG.E R23, desc[UR36][R2.64] ;  /* 0x0000002402170981 */ /* 0x000162000c1e1900 */
[----:B------:R-:W1:Y:S01]  /*e470*/  S2UR UR42, SR_CTAID.X ;  /* 0x00000000002a79c3 */ /* 0x000e620000002500 */
[----:B------:R-:W-:-:S03]  /*e480*/  UISETP.NE.AND UP1, UPT, UR4, 0x1, UPT ;  /* 0x000000010400788c */ /* 0x000fc6000bf25270 */
[----:B------:R-:W-:Y:S01]  /*e490*/  ULDC.64 UR4, c[0x0][0x418] ;  /* 0x0001060000047ab9 */ /* 0x000fe20000000a00 */
[----:B------:R-:W-:Y:S02]  /*e4a0*/  UP2UR UR50, UPR, URZ, 0x2 ;  /* 0x000000023f327883 */ /* 0x000fe40008000000 */
[----:B------:R-:W-:-:S03]  /*e4b0*/  UISETP.NE.U32.AND UP0, UPT, UR4, URZ, UPT ;  /* 0x0000003f0400728c */ /* 0x000fc6000bf05070 */
[----:B------:R-:W-:Y:S01]  /*e4c0*/  ULDC UR4, c[0x0][0x424] ;  /* 0x0001090000047ab9 */ /* 0x000fe20000000800 */
[----:B------:R-:W-:Y:S01]  /*e4d0*/  UISETP.NE.AND.EX UP0, UPT, UR5, URZ, UPT, UP0 ;  /* 0x0000003f0500728c */ /* 0x000fe2000bf05300 */
[----:B------:R-:W-:Y:S02]  /*e4e0*/  @UP1 ULDC UR9, c[0x0][0x450] ;  /* 0x0001140000091ab9 */ /* 0x000fe40000000800 */
[----:B------:R-:W-:Y:S01]  /*e4f0*/  @UP1 ULDC UR5, c[0x0][0x44c] ;  /* 0x0001130000051ab9 */ /* 0x000fe20000000800 */
[----:B------:R-:W-:-:S04]  /*e500*/  USEL UR43, UR4, 0x1, UP0 ;  /* 0x00000001042b7887 */ /* 0x000fc80008000000 */
[----:B------:R-:W-:Y:S02]  /*e510*/  UIMAD UR7, UR43, UR6, 0x5f ;  /* 0x0000005f2b0774a4 */ /* 0x000fe4000f8e0206 */
[----:B------:R-:W-:Y:S02]  /*e520*/  UIMAD UR43, UR43, UR6, URZ ;  /* 0x000000062b2b72a4 */ /* 0x000fe4000f8e023f */
[----:B------:R-:W-:Y:S02]  /*e530*/  UIMAD.WIDE UR6, UR7, 0x2aaaaaab, URZ ;  /* 0x2aaaaaab070678a5 */ /* 0x000fe4000f8e023f */
[----:B-1----:R-:W-:Y:S02]  /*e540*/  USHF.L.U32 UR42, UR42, 0x7, URZ ;  /* 0x000000072a2a7899 */ /* 0x002fe4000800063f */
[----:B------:R-:W-:Y:S02]  /*e550*/  USHF.R.U32.HI UR44, URZ, 0x1f, UR7 ;  /* 0x0000001f3f2c7899 */ /* 0x000fe40008011607 */
[----:B------:R-:W-:-:S02]  /*e560*/  UIADD3 UR8, UR42, 0x7f, URZ ;  /* 0x0000007f2a087890 */ /* 0x000fc4000fffe03f */
[----:B------:R-:W-:Y:S02]  /*e570*/  ULEA.HI.SX32 UR44, UR7, UR44, 0x1c ;  /* 0x0000002c072c7291 */ /* 0x000fe4000f8fe23f */
[----:B------:R-:W-:-:S04]  /*e580*/  UIMAD.WIDE.U32 UR4, UR8, UR5, URZ ;  /* 0x00000005080472a5 */ /* 0x000fc8000f8e003f */
[----:B------:R-:W-:Y:S02]  /*e590*/  @UP1 USHF.R.U32.HI UR8, URZ, UR9, UR5 ;  /* 0x000000093f081299 */ /* 0x000fe40008011605 */
[----:B------:R-:W-:Y:S01]  /*e5a0*/  UIADD3 UR9, UR43, 0x1, -UR10 ;  /* 0x000000012b097890 */ /* 0x000fe2000fffe80a */
[----:B------:R-:W-:Y:S02]  /*e5b0*/  ULDC.64 UR4, c[0x0][0x9e0] ;  /* 0x0002780000047ab9 */ /* 0x000fe40000000a00 */
[----:B------:R-:W-:Y:S02]  /*e5c0*/  UISETP.GE.AND UP0, UPT, UR5, 0x1, UPT ;  /* 0x000000010500788c */ /* 0x000fe4000bf06270 */
[----:B------:R-:W-:-:S04]  /*e5d0*/  UIADD3 UR9, UR9, UR8, URZ ;  /* 0x0000000809097290 */ /* 0x000fc8000fffe03f */
[----:B------:R-:W-:Y:S01]  /*e5e0*/  PLOP3.LUT P1, PT, PT, PT, UP0, 0x80, 0x0 ;  /* 0x000000000000781c */ /* 0x000fe20003f2f008 */
[----:B------:R-:W-:-:S12]  /*e5f0*/  UIADD3 UR4, UR9, UR4, URZ ;  /* 0x0000000409047290 */ /* 0x000fd8000fffe03f */
[----:B0-----:R-:W-:Y:S05]  /*e600*/  @!P1 BRA `(.L_x_1061) ;  /* 0x0000000000449947 */ /* 0x001fea0003800000 */
[----:B------:R-:W-:Y:S01]  /*e610*/  ISETP.LT.AND P0, PT, RZ, UR9, PT ;  /* 0x00000009ff007c0c */ /* 0x000fe2000bf01270 */
[----:B------:R-:W-:-:S12]  /*e620*/  UIADD3 UR8, UR9, -0x1, URZ ;  /* 0xffffffff09087890 */ /* 0x000fd8000fffe03f */
[----:B------:R-:W-:Y:S05]  /*e630*/  @P0 BRA `(.L_x_1062) ;  /* 0x00000000001c0947 */ /* 0x000fea0003800000 */
[----:B------:R-:W-:Y:S02]  /*e640*/  UISETP.NE.AND UP0, UPT, UR5, 0x1, UPT ;  /* 0x000000010500788c */ /* 0x000fe4000bf05270 */
[----:B------:R-:W-:-:S09]  /*e650*/  UIADD3 UR8, -UR9, URZ, URZ ;  /* 0x0000003f09087290 */ /* 0x000fd2000fffe13f */
[----:B------:R-:W-:Y:S02]  /*e660*/  @UP0 ULDC.64 UR12, c[0x0][0x9e8] ;  /* 0x00027a00000c0ab9 */ /* 0x000fe40000000a00 */
[----:B------:R-:W-:-:S04]  /*e670*/  UIMAD.WIDE.U32 UR6, UR8, UR12, URZ ;  /* 0x0000000c080672a5 */ /* 0x000fc8000f8e003f */
[----:B------:R-:W-:-:S04]  /*e680*/  @UP0 USHF.R.U32.HI UR8, URZ, UR13, UR7 ;  /* 0x0000000d3f080299 */ /* 0x000fc80008011607 */
[----:B------:R-:W-:Y:S01]  /*e690*/  ULOP3.LUT UR8, URZ, UR8, URZ, 0x33, !UPT ;  /* 0x000000083f087292 */ /* 0x000fe2000f8e333f */
[----:B------:R-:W-:Y:S11]  /*e6a0*/  BRA `(.L_x_1063) ;  /* 0x0000000000107947 */ /* 0x000ff60003800000 */
.L_x_1062:
[----:B------:R-:W-:-:S11]  /*e6b0*/  UISETP.NE.AND UP0, UPT, UR5, 0x1, UPT ;  /* 0x000000010500788c */ /* 0x000fd6000bf05270 */
[----:B------:R-:W-:Y:S02]  /*e6c0*/  @UP0 ULDC.64 UR12, c[0x0][0x9e8] ;  /* 0x00027a00000c0ab9 */ /* 0x000fe40000000a00 */
[----:B------:R-:W-:-:S04]  /*e6d0*/  UIMAD.WIDE.U32 UR6, UR8, UR12, URZ ;  /* 0x0000000c080672a5 */ /* 0x000fc8000f8e003f */
[----:B------:R-:W-:-:S12]  /*e6e0*/  @UP0 USHF.R.U32.HI UR8, URZ, UR13, UR7 ;  /* 0x0000000d3f080299 */ /* 0x000fd80008011607 */
.L_x_1063:
[----:B------:R-:W-:-:S04]  /*e6f0*/  UIMAD UR8, UR8, UR5, UR5 ;  /* 0x00000005080872a4 */ /* 0x000fc8000f8e0205 */
[----:B------:R-:W-:-:S04]  /*e700*/  UISETP.LT.AND UP0, UPT, UR4, UR8, UPT ;  /* 0x000000080400728c */ /* 0x000fc8000bf01270 */
[----:B------:R-:W-:-:S12]  /*e710*/  USEL UR4, UR4, UR8, UP0 ;  /* 0x0000000804047287 */ /* 0x000fd80008000000 */
.L_x_1061:
[----:B------:R-:W-:Y:S02]  /*e720*/  UISETP.NE.AND UP0, UPT, UR50, URZ, UPT ;  /* 0x0000003f3200728c */ /* 0x000fe4000bf05270 */
[----:B------:R-:W-:-:S03]  /*e730*/  UIADD3 UR6, UR4, 0x5f, URZ ;  /* 0x0000005f04067890 */ /* 0x000fc6000fffe03f */
[----:B------:R-:W-:Y:S01]  /*e740*/  UMOV UR4, UR42 ;  /* 0x0000002a00047c82 */ /* 0x000fe20008000000 */
[----:B------:R-:W-:-:S04]  /*e750*/  UIMAD.WIDE UR6, UR6, 0x2aaaaaab, URZ ;  /* 0x2aaaaaab060678a5 */ /* 0x000fc8000f8e023f */
[----:B------:R-:W-:Y:S01]  /*e760*/  USHF.R.U32.HI UR45, URZ, 0x1f, UR7 ;  /* 0x0000001f3f2d7899 */ /* 0x000fe20008011607 */
[----:B------:R-:W-:Y:S02]  /*e770*/  @UP0 ULDC UR8, c[0x0][0x44c] ;  /* 0x0001130000080ab9 */ /* 0x000fe40000000800 */
[----:B------:R-:W-:Y:S01]  /*e780*/  @UP0 ULDC UR6, c[0x0][0x450] ;  /* 0x0001140000060ab9 */ /* 0x000fe20000000800 */
[----:B------:R-:W-:Y:S02]  /*e790*/  UIMAD.WIDE.U32 UR8, UR42, UR8, URZ ;  /* 0x000000082a0872a5 */ /* 0x000fe4000f8e003f */
[----:B------:R-:W-:Y:S02]  /*e7a0*/  ULEA.HI.SX32 UR45, UR7, UR45, 0x1c ;  /* 0x0000002d072d7291 */ /* 0x000fe4000f8fe23f */
[----:B------:R-:W-:Y:S02]  /*e7b0*/  @UP0 USHF.R.U32.HI UR4, URZ, UR6, UR9 ;  /* 0x000000063f040299 */ /* 0x000fe40008011609 */
[----:B------:R-:W-:-:S02]  /*e7c0*/  UISETP.LT.AND UP0, UPT, UR44, UR45, UPT ;  /* 0x0000002d2c00728c */ /* 0x000fc4000bf01270 */
[----:B------:R-:W-:Y:S01]  /*e7d0*/  UIADD3 UR4, UR4, -UR10, UR43 ;  /* 0x8000000a04047290 */ /* 0x000fe2000fffe02b */
[----:B------:R-:W-:Y:S01]  /*e7e0*/  ULDC UR8, c[0x0][0x9dc] ;  /* 0x0002770000087ab9 */ /* 0x000fe20000000800 */
[----:B------:R-:W-:Y:S02]  /*e7f0*/  USEL UR12, UR44, UR45, UP0 ;  /* 0x0000002d2c0c7287 */ /* 0x000fe40008000000 */
[----:B------:R-:W-:Y:S01]  /*e800*/  UIADD3 UR8, UR4, -UR8, URZ ;  /* 0x8000000804087290 */ /* 0x000fe2000fffe03f */
[----:B------:R-:W-:Y:S11]  /*e810*/  @!P1 BRA `(.L_x_1064) ;  /* 0x0000000000449947 */ /* 0x000ff60003800000 */
[----:B------:R-:W-:-:S06]  /*e820*/  UISETP.GT.AND UP0, UPT, UR4, -0x1, UPT ;  /* 0xffffffff0400788c */ /* 0x000fcc000bf04270 */
[----:B------:R-:W-:-:S13]  /*e830*/  PLOP3.LUT P0, PT, PT, PT, UP0, 0x80, 0x0 ;  /* 0x000000000000781c */ /* 0x000fda0003f0f008 */
[----:B------:R-:W-:Y:S05]  /*e840*/  @P0 BRA `(.L_x_1065) ;  /* 0x00000000001c0947 */ /* 0x000fea0003800000 */
[----:B------:R-:W-:Y:S02]  /*e850*/  UISETP.NE.AND UP0, UPT, UR5, 0x1, UPT ;  /* 0x000000010500788c */ /* 0x000fe4000bf05270 */
[----:B------:R-:W-:-:S09]  /*e860*/  ULOP3.LUT UR4, URZ, UR4, URZ, 0x33, !UPT ;  /* 0x000000043f047292 */ /* 0x000fd2000f8e333f */
[----:B------:R-:W-:Y:S02]  /*e870*/  @UP0 ULDC.64 UR10, c[0x0][0x9e8] ;  /* 0x00027a00000a0ab9 */ /* 0x000fe40000000a00 */
[----:B------:R-:W-:-:S04]  /*e880*/  UIMAD.WIDE.U32 UR6, UR4, UR10, URZ ;  /* 0x0000000a040672a5 */ /* 0x000fc8000f8e003f */
[----:B------:R-:W-:-:S04]  /*e890*/  @UP0 USHF.R.U32.HI UR4, URZ, UR11, UR7 ;  /* 0x0000000b3f040299 */ /* 0x000fc80008011607 */
[----:B------:R-:W-:Y:S01]  /*e8a0*/  ULOP3.LUT UR4, URZ, UR4, URZ, 0x33, !UPT ;  /* 0x000000043f047292 */ /* 0x000fe2000f8e333f */
[----:B------:R-:W-:Y:S11]  /*e8b0*/  BRA `(.L_x_1066) ;  /* 0x0000000000107947 */ /* 0x000ff60003800000 */
.L_x_1065:
[----:B------:R-:W-:-:S11]  /*e8c0*/  UISETP.NE.AND UP0, UPT, UR5, 0x1, UPT ;  /* 0x000000010500788c */ /* 0x000fd6000bf05270 */
[----:B------:R-:W-:Y:S02]  /*e8d0*/  @UP0 ULDC.64 UR10, c[0x0][0x9e8] ;  /* 0x00027a00000a0ab9 */ /* 0x000fe40000000a00 */
[----:B------:R-:W-:-:S04]  /*e8e0*/  UIMAD.WIDE.U32 UR6, UR4, UR10, URZ ;  /* 0x0000000a040672a5 */ /* 0x000fc8000f8e003f */
[----:B------:R-:W-:-:S12]  /*e8f0*/  @UP0 USHF.R.U32.HI UR4, URZ, UR11, UR7 ;  /* 0x0000000b3f040299 */ /* 0x000fd80008011607 */
.L_x_1066:
[----:B------:R-:W-:-:S04]  /*e900*/  UIMAD UR4, UR4, UR5, URZ ;  /* 0x00000005040472a4 */ /* 0x000fc8000f8e023f */
[----:B------:R-:W-:-:S04]  /*e910*/  UISETP.LT.AND UP0, UPT, UR8, UR4, UPT ;  /* 0x000000040800728c */ /* 0x000fc8000bf01270 */
[----:B------:R-:W-:-:S12]  /*e920*/  USEL UR8, UR8, UR4, !UP0 ;  /* 0x0000000408087287 */ /* 0x000fd8000c000000 */
.L_x_1064:
[----:B------:R-:W-:Y:S02]  /*e930*/  UIMAD.WIDE UR4, UR8, 0x2aaaaaab, URZ ;  /* 0x2aaaaaab080478a5 */ /* 0x000fe4000f8e023f */
[----:B------:R-:W-:Y:S02]  /*e940*/  USHF.R.U32.HI UR9, URZ, 0x10, UR47 ;  /* 0x000000103f097899 */ /* 0x000fe4000801162f */
[----:B------:R-:W-:Y:S02]  /*e950*/  USHF.R.U32.HI UR4, URZ, 0x1f, UR5 ;  /* 0x0000001f3f047899 */ /* 0x000fe40008011605 */
[----:B------:R-:W-:Y:S02]  /*e960*/  ULOP3.LUT UR47, UR47, 0xffff, URZ, 0xc0, !UPT ;  /* 0x0000ffff2f2f7892 */ /* 0x000fe4000f8ec03f */
[----:B------:R-:W-:Y:S01]  /*e970*/  ULEA.HI.SX32 UR4, UR5, UR4, 0x1c ;  /* 0x0000000405047291 */ /* 0x000fe2000f8fe23f */
[----:B------:R-:W-:-:S03]  /*e980*/  UMOV UR40, URZ ;  /* 0x0000003f00287c82 */ /* 0x000fc60008000000 */
[----:B------:R-:W-:-:S04]  /*e990*/  UISETP.LT.AND UP0, UPT, URZ, UR4, UPT ;  /* 0x000000043f00728c */ /* 0x000fc8000bf01270 */
[----:B------:R-:W-:Y:S02]  /*e9a0*/  USEL UR46, URZ, UR4, !UP0 ;  /* 0x000000043f2e7287 */ /* 0x000fe4000c000000 */
[----:B------:R-:W-:Y:S02]  /*e9b0*/  UISETP.NE.AND UP0, UPT, UR9, URZ, UPT ;  /* 0x0000003f0900728c */ /* 0x000fe4000bf05270 */
[----:B------:R-:W-:-:S06]  /*e9c0*/  UISETP.GT.AND UP1, UPT, UR12, UR46, UPT ;  /* 0x0000002e0c00728c */ /* 0x000fcc000bf24270 */
[----:B------:R-:W-:-:S03]  /*e9d0*/  PLOP3.LUT P0, PT, PT, PT, UP1, 0x80, 0x0 ;  /* 0x000000000000781c */ /* 0x000fc60003f0f018 */
[----:B------:R-:W-:-:S10]  /*e9e0*/  @!UP0 ULDC UR9, c[0x0][0x9f0] ;  /* 0x00027c0000098ab9 */ /* 0x000fd40000000800 */
[----:B------:R-:W-:Y:S05]  /*e9f0*/  @!P0 BRA `(.L_x_1067) ;  /* 0x00000000007c8947 */ /* 0x000fea0003800000 */
[----:B------:R-:W-:Y:S01]  /*ea00*/  IABS R0, UR9 ;  /* 0x0000000900007c13 */ /* 0x000fe20008000000 */
[----:B------:R-:W-:Y:S02]  /*ea10*/  UIADD3 UR4, UR9, -0x1, UR12 ;  /* 0xffffffff09047890 */ /* 0x000fe4000fffe00c */
[----:B------:R-:W-:Y:S02]  /*ea20*/  IABS R4, UR9 ;  /* 0x0000000900047c13 */ /* 0x000fe40008000000 */
[----:B------:R-:W-:Y:S01]  /*ea30*/  R2UR UR10, R0 ;  /* 0x00000000000a72ca */ /* 0x000fe200000e0000 */
[----:B------:R-:W-:-:S03]  /*ea40*/  UIADD3 UR6, -UR46, UR4, URZ ;  /* 0x000000042e067290 */ /* 0x000fc6000fffe13f */
[----:B------:R-:W-:-:S03]  /*ea50*/  UMOV UR4, URZ ;  /* 0x0000003f00047c82 */ /* 0x000fc60008000000 */
[----:B------:R-:W-:Y:S01]  /*ea60*/  IABS R3, UR6 ;  /* 0x0000000600037c13 */ /* 0x000fe20008000000 */
[----:B------:R-:W-:-:S03]  /*ea70*/  ULOP3.LUT UR6, UR6, UR9, URZ, 0x3c, !UPT ;  /* 0x0000000906067292 */ /* 0x000fc6000f8e3c3f */
[----:B------:R-:W-:Y:S02]  /*ea80*/  R2UR UR8, R3 ;  /* 0x00000000030872ca */ /* 0x000fe400000e0000 */
        /* <DEDUP_REMOVED lines=22> */
.L_x_1067:
[----:B------:R-:W-:Y:S02]  /*ebf0*/  UIMAD UR51, UR47, UR40, UR46 ;  /* 0x000000282f3372a4 */ /* 0x000fe4000f8e022e */
[----:B------:R-:W-:Y:S02]  /*ec00*/  IMAD.U32 R0, RZ, RZ, UR40 ;  /* 0x00000028ff007e24 */ /* 0x000fe4000f8e00ff */
[----:B------:R-:W-:Y:S02]  /*ec10*/  IMAD.MOV.U32 R24, RZ, RZ, 0x1 ;  /* 0x00000001ff187424 */ /* 0x000fe400078e00ff */
[----:B------:R-:W-:Y:S02]  /*ec20*/  IMAD.MOV.U32 R8, RZ, RZ, 0x1 ;  /* 0x00000001ff087424 */ /* 0x000fe400078e00ff */
[----:B------:R-:W-:-:S05]  /*ec30*/  IMAD.U32 R19, RZ, RZ, UR51 ;  /* 0x00000033ff137e24 */ /* 0x000fca000f8e00ff */
[----:B------:R-:W-:Y:S01]  /*ec40*/  VIADDMNMX R19, R19, R0, UR12, PT ;  /* 0x0000000c13137e46 */ /* 0x000fe2000b800100 */
[----:B------:R-:W-:-:S03]  /*ec50*/  IMAD.MOV.U32 R0, RZ, RZ, RZ ;  /* 0x000000ffff007224 */ /* 0x000fc600078e00ff */
[----:B------:R-:W-:-:S13]  /*ec60*/  ISETP.GT.AND P0, PT, R19, UR51, PT ;  /* 0x0000003313007c0c */ /* 0x000fda000bf04270 */
        /* <DEDUP_REMOVED lines=11> */
[----:B------:R-:W-:Y:S02]  /*ed20*/  IMAD.U32 R4, RZ, RZ, UR4 ;  /* 0x00000004ff047e24 */ /* 0x000fe4000f8e00ff */
[----:B------:R-:W-:Y:S01]  /*ed30*/  IMAD.U32 R5, RZ, RZ, UR5 ;  /* 0x00000005ff057e24 */ /* 0x000fe2000f8e00ff */
[----:B------:R-:W0:Y:S01]  /*ed40*/  LDC.64 R2, c[0x4][R2] ;  /* 0x0100000002027b82 */ /* 0x000e220000000a00 */
[----:B------:R-:W-:Y:S01]  /*ed50*/  ULDC.64 UR4, c[0x4][0x8] ;  /* 0x0100020000047ab9 */ /* 0x000fe20000000a00 */
[----:B------:R-:W-:Y:S02]  /*ed60*/  IMAD.U32 R6, RZ, RZ, UR6 ;  /* 0x00000006ff067e24 */ /* 0x000fe4000f8e00ff */
[----:B------:R-:W-:-:S02]  /*ed70*/  IMAD.U32 R7, RZ, RZ, UR7 ;  /* 0x00000007ff077e24 */ /* 0x000fc4000f8e00ff */
[----:B------:R-:W-:Y:S02]  /*ed80*/  IMAD.U32 R10, RZ, RZ, UR4 ;  /* 0x00000004ff0a7e24 */ /* 0x000fe4000f8e00ff */
[----:B------:R-:W-:Y:S02]  /*ed90*/  IMAD.U32 R11, RZ, RZ, UR5 ;  /* 0x00000005ff0b7e24 */ /* 0x000fe4000f8e00ff */
[----:B------:R-:W-:Y:S02]  /*eda0*/  IMAD.MOV.U32 R8, RZ, RZ, 0x70 ;  /* 0x00000070ff087424 */ /* 0x000fe400078e00ff */
[----:B------:R-:W-:Y:S02]  /*edb0*/  IMAD.MOV.U32 R12, RZ, RZ, 0x1 ;  /* 0x00000001ff0c7424 */ /* 0x000fe400078e00ff */
[----:B------:R-:W-:-:S07]  /*edc0*/  IMAD.MOV.U32 R13, RZ, RZ, RZ ;  /* 0x000000ffff0d7224 */ /* 0x000fce00078e00ff */
[----:B------:R-:W-:-:S07]  /*edd0*/  LEPC R20, `(.L_x_1068) ;  /* 0x000000001014794e */ /* 0x000fce0000000000 */
[----:B0----5:R-:W-:Y:S05]  /*ede0*/  CALL.ABS.NOINC R2 ;  /* 0x0000000002007343 */ /* 0x021fea0003c00000 */
.L_x_1068:
        /* <DEDUP_REMOVED lines=19> */
[----:B-1---5:R-:W-:Y:S05]  /*ef20*/  CALL.ABS.NOINC R2 ;  /* 0x0000000002007343 */ /* 0x022fea0003c00000 */
.L_x_1070:
[----:B------:R0:W1:Y:S01]  /*ef30*/  LDC.64 R2, c[0x4][R16] ;  /* 0x0100000010027b82 */ /* 0x0000620000000a00 */
[----:B------:R-:W-:Y:S01]  /*ef40*/  ULDC.64 UR4, c[0x4][0x90] ;  /* 0x0100240000047ab9 */ /* 0x000fe20000000a00 */
[----:B------:R-:W-:Y:S01]  /*ef50*/  ULDC.64 UR6, c[0x4][0x98] ;  /* 0x0100260000067ab9 */ /* 0x000fe20000000a00 */
[----:B------:R-:W-:Y:S02]  /*ef60*/  IMAD.U32 R4, RZ, RZ, UR4 ;  /* 0x00000004ff047e24 */ /* 0x000fe4000f8e00ff */
        /* <DEDUP_REMOVED lines=11> */
.L_x_1069:
[----:B------:R-:W0:Y:S01]  /*f020*/  LDC.64 R2, c[0x0][0x9f8] ;  /* 0x00027e00ff027b82 */ /* 0x000e220000000a00 */
[----:B------:R-:W-:-:S07]  /*f030*/  IMAD.MOV.U32 R32, RZ, RZ, R28 ;  /* 0x000000ffff207224 */ /* 0x000fce00078e001c */
[----:B------:R-:W1:Y:S01]  /*f040*/  LDC R37, c[0x0][0x430] ;  /* 0x00010c00ff257b82 */ /* 0x000e620000000800 */
[C---:B------:R-:W-:Y:S01]  /*f050*/  IMAD.SHL.U32 R26, R25.reuse, 0x10, RZ ;  /* 0x00000010191a7824 */ /* 0x040fe200078e00ff */
[----:B------:R-:W-:Y:S01]  /*f060*/  LOP3.LUT R8, R25, 0x7f, RZ, 0xc0, !PT ;  /* 0x0000007f19087812 */ /* 0x000fe200078ec0ff */
[----:B------:R-:W-:Y:S01]  /*f070*/  VIADD R27, R19, 0xffffffff ;  /* 0xffffffff131b7836 */ /* 0x000fe20000000000 */
[----:B------:R-:W-:Y:S01]  /*f080*/  LOP3.LUT R18, R18, 0xffffffdf, RZ, 0xc0, !PT ;  /* 0xffffffdf12127812 */ /* 0x000fe200078ec0ff */
[----:B------:R-:W-:Y:S01]  /*f090*/  ULDC UR4, c[0x0][0x2f4] ;  /* 0x0000bd0000047ab9 */ /* 0x000fe20000000800 */
[----:B------:R-:W-:Y:S01]  /*f0a0*/  ULDC UR5, c[0x0][0x320] ;  /* 0x0000c80000057ab9 */ /* 0x000fe20000000800 */
[----:B0-----:R-:W-:-:S04]  /*f0b0*/  ISETP.NE.U32.AND P0, PT, R2, RZ, PT ;  /* 0x000000ff0200720c */ /* 0x001fc80003f05070 */
[----:B------:R-:W-:-:S13]  /*f0c0*/  ISETP.NE.AND.EX P0, PT, R3, RZ, PT, P0 ;  /* 0x000000ff0300720c */ /* 0x000fda0003f05300 */
[----:B------:R-:W0:Y:S02]  /*f0d0*/  @P0 LDC.64 R2, c[0x0][0x9f8] ;  /* 0x00027e00ff020b82 */ /* 0x000e240000000a00 */
[----:B0-----:R-:W-:-:S05]  /*f0e0*/  @P0 IMAD.WIDE R2, R28, 0x4, R2 ;  /* 0x000000041c020825 */ /* 0x001fca00078e0202 */
[----:B------:R0:W2:Y:S01]  /*f0f0*/  @P0 LDG.E R32, desc[UR36][R2.64] ;  /* 0x0000002402200981 */ /* 0x0000a2000c1e1900 */
[----:B------:R-:W-:Y:S02]  /*f100*/  LOP3.LUT R26, R26, 0x70, RZ, 0xc0, !PT ;  /* 0x000000701a1a7812 */ /* 0x000fe400078ec0ff */
[----:B------:R-:W-:Y:S02]  /*f110*/  SHF.R.U32.HI R36, RZ, 0x3, R8 ;  /* 0x00000003ff247819 */ /* 0x000fe40000011608 */
[----:B-1----:R-:W-:Y:S02]  /*f120*/  ISETP.NE.AND P1, PT, R37, 0x1, PT ;  /* 0x000000012500780c */ /* 0x002fe40003f25270 */
[----:B------:R-:W-:-:S05]  /*f130*/  LOP3.LUT R33, R26, R36, RZ, 0xfc, !PT ;  /* 0x000000241a217212 */ /* 0x000fca00078efcff */
[----:B------:R-:W-:-:S05]  /*f140*/  IMAD R10, R27, 0x60, R33 ;  /* 0x000000601b0a7824 */ /* 0x000fca00078e0221 */
[C---:B------:R-:W-:Y:S01]  /*f150*/  ISETP.GE.AND P0, PT, R10.reuse, UR43, PT ;  /* 0x0000002b0a007c0c */ /* 0x040fe2000bf06270 */
[----:B0-----:R-:W0:Y:S01]  /*f160*/  @P1 LDC R3, c[0x0][0x434] ;  /* 0x00010d00ff031b82 */ /* 0x001e220000000800 */
[----:B-----5:R-:W-:Y:S01]  /*f170*/  IMAD.IADD R10, R10, 0x1, R23 ;  /* 0x000000010a0a7824 */ /* 0x020fe200078e0217 */
[----:B------:R-:W-:Y:S02]  /*f180*/  @P1 LOP3.LUT R18, R18, 0x20, RZ, 0xfc, !PT ;  /* 0x0000002012121812 */ /* 0x000fe400078efcff */
[----:B------:R-:W-:Y:S01]  /*f190*/  ISETP.GT.U32.OR P0, PT, R33, 0x5f, P0 ;  /* 0x0000005f2100780c */ /* 0x000fe20000704470 */
[----:B------:R-:W-:-:S03]  /*f1a0*/  IMAD.MOV.U32 R9, RZ, RZ, R10 ;  /* 0x000000ffff097224 */ /* 0x000fc600078e000a */
[----:B------:R-:W1:Y:S09]  /*f1b0*/  @P1 LDC R11, c[0x0][0x438] ;  /* 0x00010e00ff0b1b82 */ /* 0x000e720000000800 */
[----:B------:R-:W3:Y:S01]  /*f1c0*/  @!P0 LDC.64 R6, c[0x0][0x428] ;  /* 0x00010a00ff068b82 */ /* 0x000ee20000000a00 */
[----:B0-----:R-:W-:-:S07]  /*f1d0*/  @P1 IMAD.HI.U32 R0, R10, R3, RZ ;  /* 0x000000030a001227 */ /* 0x001fce00078e00ff */
[----:B------:R-:W0:Y:S01]  /*f1e0*/  @!P0 LDC.64 R4, c[0x0][0x418] ;  /* 0x00010600ff048b82 */ /* 0x000e220000000a00 */
[----:B-1----:R-:W-:-:S04]  /*f1f0*/  @P1 SHF.R.U32.HI R9, RZ, R11, R0 ;  /* 0x0000000bff091219 */ /* 0x002fc80000011600 */
[--C-:B------:R-:W-:Y:S01]  /*f200*/  @!P0 SHF.R.S32.HI R3, RZ, 0x1f, R9.reuse ;  /* 0x0000001fff038819 */ /* 0x100fe20000011409 */
[----:B------:R-:W-:Y:S01]  /*f210*/  @!P0 IMAD.MOV.U32 R2, RZ, RZ, R9 ;  /* 0x000000ffff028224 */ /* 0x000fe200078e0009 */
[----:B------:R-:W-:Y:S01]  /*f220*/  LOP3.LUT R18, R18, 0xfffffffb, RZ, 0xc0, !PT ;  /* 0xfffffffb12127812 */ /* 0x000fe200078ec0ff */
[----:B------:R-:W-:Y:S01]  /*f230*/  UMOV UR6, 0xffffffff ;  /* 0xffffffff00067882 */ /* 0x000fe20000000000 */
[----:B--2---:R-:W-:Y:S01]  /*f240*/  SHF.R.S32.HI R34, RZ, 0x1f, R32 ;  /* 0x0000001fff227819 */ /* 0x004fe20000011420 */
[----:B---3--:R-:W-:-:S04]  /*f250*/  @!P0 IMAD.WIDE.U32 R2, R32, R6, R2 ;  /* 0x0000000620028225 */ /* 0x008fc800078e0002 */
[----:B------:R-:W-:Y:S01]  /*f260*/  @!P0 IMAD R0, R34, R6, RZ ;  /* 0x0000000622008224 */ /* 0x000fe200078e02ff */
[----:B0-----:R-:W-:-:S03]  /*f270*/  @!P0 LEA R4, P1, R2, R4, 0x2 ;  /* 0x0000000402048211 */ /* 0x001fc600078210ff */
[----:B------:R-:W-:-:S04]  /*f280*/  @!P0 IMAD R7, R32, R7, R0 ;  /* 0x0000000720078224 */ /* 0x000fc800078e0200 */
[----:B------:R-:W-:-:S05]  /*f290*/  @!P0 IMAD.IADD R0, R3, 0x1, R7 ;  /* 0x0000000103008824 */ /* 0x000fca00078e0207 */
[----:B------:R-:W-:Y:S01]  /*f2a0*/  @!P0 LEA.HI.X R5, R2, R5, R0, 0x2, P1 ;  /* 0x0000000502058211 */ /* 0x000fe200008f1400 */
[----:B------:R-:W-:-:S06]  /*f2b0*/  IMAD.MOV.U32 R0, RZ, RZ, RZ ;  /* 0x000000ffff007224 */ /* 0x000fcc00078e00ff */
[----:B------:R0:W5:Y:S02]  /*f2c0*/  @!P0 LDG.E R0, desc[UR36][R4.64] ;  /* 0x0000002404008981 */ /* 0x000164000c1e1900 */
[----:B0-----:R-:W-:-:S05]  /*f2d0*/  IMAD.SHL.U32 R4, R25, 0x8, RZ ;  /* 0x0000000819047824 */ /* 0x001fca00078e00ff */
[----:B------:R-:W-:-:S04]  /*f2e0*/  LOP3.LUT R30, R4, 0x38, RZ, 0xc0, !PT ;  /* 0x00000038041e7812 */ /* 0x000fc800078ec0ff */
[C---:B------:R-:W-:Y:S02]  /*f2f0*/  ISETP.GE.AND P1, PT, R30.reuse, UR4, PT ;  /* 0x000000041e007c0c */ /* 0x040fe4000bf26270 */
[C---:B------:R-:W-:Y:S02]  /*f300*/  LOP3.LUT R22, R30.reuse, 0x40, RZ, 0xfc, !PT ;  /* 0x000000401e167812 */ /* 0x040fe400078efcff */
[----:B------:R-:W-:Y:S02]  /*f310*/  LOP3.LUT R24, R30, 0x80, RZ, 0xfc, !PT ;  /* 0x000000801e187812 */ /* 0x000fe400078efcff */
[----:B------:R-:W-:Y:S02]  /*f320*/  ISETP.GE.AND P3, PT, R22, UR4, PT ;  /* 0x0000000416007c0c */ /* 0x000fe4000bf66270 */
[----:B------:R-:W-:Y:S02]  /*f330*/  ISETP.GE.AND P2, PT, R24, UR4, PT ;  /* 0x0000000418007c0c */ /* 0x000fe4000bf46270 */
[----:B------:R-:W-:-:S03]  /*f340*/  ISETP.GE.AND P0, PT, R30, UR5, PT ;  /* 0x000000051e007c0c */ /* 0x000fc6000bf06270 */
[----:B------:R-:W-:Y:S02]  /*f350*/  @P1 LOP3.LUT R18, R18, 0x4, RZ, 0xfc, !PT ;  /* 0x0000000412121812 */ /* 0x000fe400078efcff */
[----:B------:R-:W-:Y:S02]  /*f360*/  ISETP.GE.AND P1, PT, R22, UR5, PT ;  /* 0x0000000516007c0c */ /* 0x000fe4000bf26270 */
[----:B------:R-:W-:-:S04]  /*f370*/  LOP3.LUT R18, R18, 0xfffffffd, RZ, 0xc0, !PT ;  /* 0xfffffffd12127812 */ /* 0x000fc800078ec0ff */
[----:B------:R-:W-:-:S04]  /*f380*/  @P3 LOP3.LUT R18, R18, 0x2, RZ, 0xfc, !PT ;  /* 0x0000000212123812 */ /* 0x000fc800078efcff */
[----:B------:R-:W-:-:S04]  /*f390*/  LOP3.LUT R18, R18, 0xfffffffe, RZ, 0xc0, !PT ;  /* 0xfffffffe12127812 */ /* 0x000fc800078ec0ff */
[----:B------:R-:W-:Y:S01]  /*f3a0*/  @P2 LOP3.LUT R18, R18, 0x1, RZ, 0xfc, !PT ;  /* 0x0000000112122812 */ /* 0x000fe200078efcff */
[----:B------:R-:W-:Y:S06]  /*f3b0*/  BRA.DIV UR6, `(.L_x_1071) ;  /* 0x0000002e06e07947 */ /* 0x000fec000b800000 */
.L_x_1113:
[----:B------:R-:W2:Y:S01]  /*f3c0*/  LDL R2, [R1] ;  /* 0x0000000001027983 */ /* 0x000ea20000100800 */
[----:B------:R-:W-:Y:S01]  /*f3d0*/  SEL R29, RZ, 0x1, P0 ;  /* 0x00000001ff1d7807 */ /* 0x000fe20000000000 */
[----:B------:R-:W-:Y:S01]  /*f3e0*/  IMAD.U32 R31, RZ, RZ, UR41 ;  /* 0x00000029ff1f7e24 */ /* 0x000fe2000f8e00ff */
[----:B------:R-:W-:Y:S01]  /*f3f0*/  ISETP.GT.U32.AND P0, PT, R33, 0x5f, PT ;  /* 0x0000005f2100780c */ /* 0x000fe20003f04070 */
[----:B------:R-:W-:Y:S01]  /*f400*/  IMAD.MOV R6, RZ, RZ, -R9 ;  /* 0x000000ffff067224 */ /* 0x000fe200078e0a09 */
[----:B------:R-:W-:Y:S02]  /*f410*/  LOP3.LUT R18, R18, 0xffffffef, RZ, 0xc0, !PT ;  /* 0xffffffef12127812 */ /* 0x000fe400078ec0ff */
[----:B------:R-:W-:Y:S01]  /*f420*/  SHF.R.S32.HI R31, RZ, 0x1f, R31 ;  /* 0x0000001fff1f7819 */ /* 0x000fe2000001141f */
[----:B------:R-:W-:Y:S01]  /*f430*/  IMAD R6, R37, R6, R10 ;  /* 0x0000000625067224 */ /* 0x000fe200078e020a */
[----:B------:R-:W-:-:S07]  /*f440*/  LOP3.LUT R18, R18, 0xfffffff7, RZ, 0xc0, !PT ;  /* 0xfffffff712127812 */ /* 0x000fce00078ec0ff */
[----:B------:R-:W-:Y:S02]  /*f450*/  @P0 LOP3.LUT R18, R18, 0x8, RZ, 0xfc, !PT ;  /* 0x0000000812120812 */ /* 0x000fe400078efcff */
[----:B--2---:R-:W-:Y:S02]  /*f460*/  R2UR UR4, R2 ;  /* 0x00000000020472ca */ /* 0x004fe400000e0000 */
[----:B------:R-:W-:-:S05]  /*f470*/  SEL R2, RZ, 0xffffffff, P1 ;  /* 0xffffffffff027807 */ /* 0x000fca0000800000 */
[----:B------:R-:W-:-:S05]  /*f480*/  IMAD.SHL.U32 R2, R2, 0x2, RZ ;  /* 0x0000000202027824 */ /* 0x000fca00078e00ff */
[----:B------:R-:W-:Y:S01]  /*f490*/  LOP3.LUT R29, R2, 0x2, R29, 0xe2, !PT ;  /* 0x00000002021d7812 */ /* 0x000fe200078ee21d */
[----:B------:R-:W-:-:S06]  /*f4a0*/  ULOP3.LUT UR4, UR4, 0x2, URZ, 0xfc, !UPT ;  /* 0x0000000204047892 */ /* 0x000fcc000f8efc3f */
[----:B------:R-:W-:-:S05]  /*f4b0*/  IMAD.U32 R3, RZ, RZ, UR4 ;  /* 0x00000004ff037e24 */ /* 0x000fca000f8e00ff */
[----:B------:R-:W-:-:S13]  /*f4c0*/  ISETP.NE.AND P2, PT, R3, 0x3, PT ;  /* 0x000000030300780c */ /* 0x000fda0003f45270 */
[----:B------:R-:W-:Y:S01]  /*f4d0*/  @P2 LOP3.LUT R18, R18, 0x10, RZ, 0xfc, !PT ;  /* 0x0000001012122812 */ /* 0x000fe200078efcff */
[----:B------:R-:W-:Y:S06]  /*f4e0*/  @!P2 BRA `(.L_x_1072) ;  /* 0x000000000004a947 */ /* 0x000fec0003800000 */
[----:B------:R-:W-:Y:S01]  /*f4f0*/  BPT.TRAP 0x1 ;  /* 0x000000040000795c */ /* 0x000fe20000300000 */
.L_x_1072:
[----:B------:R-:W-:Y:S01]  /*f500*/  SHF.R.S32.HI R7, RZ, 0x1f, R6 ;  /* 0x0000001fff077819 */ /* 0x000fe20000011406 */
[----:B------:R-:W-:Y:S01]  /*f510*/  ULDC.64 UR4, c[0x0][0x328] ;  /* 0x0000ca0000047ab9 */ /* 0x000fe20000000a00 */
[----:B------:R-:W-:-:S03]  /*f520*/  R2UR UR6, R31 ;  /* 0x000000001f0672ca */ /* 0x000fc600000e0000 */
        /* <DEDUP_REMOVED lines=17> */
[----:B------:R-:W-:-:S05]  /*f640*/  VIADD R17, R3, UR4 ;  /* 0x0000000403117c36 */ /* 0x000fca0008000000 */
[----:B------:R-:W-:Y:S01]  /*f650*/  LEA.HI.X R17, R2, UR7, R17, 0x1, P0 ;  /* 0x0000000702117c11 */ /* 0x000fe200080f0c11 */
[----:B------:R-:W-:-:S05]  /*f660*/  IMAD.MOV.U32 R2, RZ, RZ, 0x1 ;  /* 0x00000001ff027424 */ /* 0x000fca00078e00ff */
[----:B------:R-:W-:-:S04]  /*f670*/  SHF.L.U32 R2, R2, 0x1f, RZ ;  /* 0x0000001f02027819 */ /* 0x000fc800000006ff */
[----:B------:R-:W0:Y:S02]  /*f680*/  SYNCS.PHASECHK.TRANS64.TRYWAIT P0, [UR48+0x2a840], R2 ;  /* 0x02a84002ff0075a7 */ /* 0x000e240008000170 */
[----:B0-----:R-:W-:Y:S05]  /*f690*/  @!P0 BRA `(.L_x_1073) ;  /* 0x0000002c00488947 */ /* 0x001fea0003800000 */
.L_x_1114:
[----:B------:R-:W-:Y:S01]  /*f6a0*/  ULDC.64 UR4, c[0x0][0x300] ;  /* 0x0000c00000047ab9 */ /* 0x000fe20000000a00 */
[----:B------:R-:W-:Y:S01]  /*f6b0*/  R2UR UR6, R31 ;  /* 0x000000001f0672ca */ /* 0x000fe200000e0000 */
[----:B------:R-:W-:Y:S01]  /*f6c0*/  IMAD R7, R7, UR4, RZ ;  /* 0x0000000407077c24 */ /* 0x000fe2000f8e02ff */
[----:B------:R-:W-:Y:S01]  /*f6d0*/  LOP3.LUT P3, RZ, R18, 0x4, RZ, 0xc0, !PT ;  /* 0x0000000412ff7812 */ /* 0x000fe2000786c0ff */
[----:B0-----:R-:W-:Y:S01]  /*f6e0*/  IMAD.WIDE.U32 R2, R6, UR4, RZ ;  /* 0x0000000406027c25 */ /* 0x001fe2000f8e00ff */
[C---:B------:R-:W-:Y:S02]  /*f6f0*/  LOP3.LUT P2, RZ, R18.reuse, 0x2, RZ, 0xc0, !PT ;  /* 0x0000000212ff7812 */ /* 0x040fe4000784c0ff */
[----:B------:R-:W-:Y:S01]  /*f700*/  LOP3.LUT P1, RZ, R18, 0x1, RZ, 0xc0, !PT ;  /* 0x0000000112ff7812 */ /* 0x000fe2000782c0ff */
[----:B------:R-:W-:Y:S01]  /*f710*/  IMAD R7, R6, UR5, R7 ;  /* 0x0000000506077c24 */ /* 0x000fe2000f8e0207 */
[----:B------:R-:W-:Y:S02]  /*f720*/  ULDC.64 UR4, c[0x0][0x310] ;  /* 0x0000c40000047ab9 */ /* 0x000fe40000000a00 */
[----:B------:R-:W-:-:S02]  /*f730*/  IMAD R5, R5, UR4, RZ ;  /* 0x0000000405057c24 */ /* 0x000fc4000f8e02ff */
[----:B------:R-:W-:Y:S02]  /*f740*/  IMAD.IADD R3, R3, 0x1, R7 ;  /* 0x0000000103037824 */ /* 0x000fe400078e0207 */
        /* <DEDUP_REMOVED lines=10> */
[----:B------:R-:W-:Y:S01]  /*f7f0*/  VIADD R7, R3, UR4 ;  /* 0x0000000403077c36 */ /* 0x000fe20008000000 */
[----:B------:R-:W-:Y:S01]  /*f800*/  LOP3.LUT R3, R4, 0x1c0, RZ, 0xc0, !PT ;  /* 0x000001c004037812 */ /* 0x000fe200078ec0ff */
[----:B------:R-:W-:-:S03]  /*f810*/  UMOV UR4, 0xffffffff ;  /* 0xffffffff00047882 */ /* 0x000fc60000000000 */
[----:B------:R-:W-:Y:S01]  /*f820*/  LEA.HI.X R7, R2, UR7, R7, 0x1, P0 ;  /* 0x0000000702077c11 */ /* 0x000fe200080f0c07 */
[----:B------:R-:W-:Y:S01]  /*f830*/  IMAD.MOV.U32 R2, RZ, RZ, -0x60 ;  /* 0xffffffa0ff027424 */ /* 0x000fe200078e00ff */
[----:B------:R-:W-:-:S03]  /*f840*/  LOP3.LUT R4, R3, 0x38, R4, 0xf8, !PT ;  /* 0x0000003803047812 */ /* 0x000fc600078ef804 */
[----:B------:R-:W-:Y:S01]  /*f850*/  IMAD R5, R27, R2, UR43 ;  /* 0x0000002b1b057e24 */ /* 0x000fe2000f8e0202 */
[----:B------:R-:W-:Y:S01]  /*f860*/  LOP3.LUT R4, R4, 0x38, R25, 0x78, !PT ;  /* 0x0000003804047812 */ /* 0x000fe200078e7819 */
[----:B------:R-:W-:Y:S02]  /*f870*/  IMAD.SHL.U32 R25, R8, 0x8, RZ ;  /* 0x0000000808197824 */ /* 0x000fe400078e00ff */
[----:B------:R-:W-:-:S03]  /*f880*/  IMAD.IADD R6, R5, 0x1, -R36 ;  /* 0x0000000105067824 */ /* 0x000fc600078e0a24 */
[----:B------:R-:W-:Y:S02]  /*f890*/  LOP3.LUT R25, R4, 0x200, R25, 0xf8, !PT ;  /* 0x0000020004197812 */ /* 0x000fe400078ef819 */
[----:B------:R-:W-:Y:S01]  /*f8a0*/  ISETP.GE.AND P0, PT, R6, 0x1, PT ;  /* 0x000000010600780c */ /* 0x000fe20003f06270 */
[----:B------:R-:W-:-:S12]  /*f8b0*/  BRA.DIV UR4, `(.L_x_1074) ;  /* 0x0000002a04d87947 */ /* 0x000fd8000b800000 */
[----:B------:R-:W-:Y:S01]  /*f8c0*/  SHFL.IDX PT, R3, R7, RZ, 0x181f ;  /* 0x00181fff07037589 */ /* 0x000fe200000e0000 */
[----:B------:R-:W-:-:S03]  /*f8d0*/  @P0 LEA R9, R25, UR48, 0x1 ;  /* 0x0000003019090c11 */ /* 0x000fc6000f8e08ff */
[----:B------:R-:W0:Y:S04]  /*f8e0*/  SHFL.IDX PT, R2, R0, RZ, 0x181f ;  /* 0x00181fff00027589 */ /* 0x000e2800000e0000 */
[----:B------:R-:W-:Y:S04]  /*f8f0*/  SHFL.IDX PT, R5, R7, 0x1, 0x181f ;  /* 0x00381f0007057f89 */ /* 0x000fe800000e0000 */
[----:B------:R-:W-:Y:S04]  /*f900*/  SHFL.IDX PT, R4, R0, 0x1, 0x181f ;  /* 0x00381f0000047f89 */ /* 0x000fe800000e0000 */
[----:B------:R-:W-:Y:S04]  /*f910*/  SHFL.IDX PT, R8, R7, 0x2, 0x181f ;  /* 0x00581f0007087f89 */ /* 0x000fe800000e0000 */
[----:B------:R-:W1:Y:S04]  /*f920*/  SHFL.IDX PT, R14, R0, 0x2, 0x181f ;  /* 0x00581f00000e7f89 */ /* 0x000e6800000e0000 */
[----:B------:R-:W2:Y:S01]  /*f930*/  SHFL.IDX PT, R10, R0, 0x3, 0x181f ;  /* 0x00781f00000a7f89 */ /* 0x000ea200000e0000 */
[----:B0-----:R-:W-:-:S05]  /*f940*/  @P0 IMAD.WIDE.U32 R2, R30, 0x2, R2 ;  /* 0x000000021e020825 */ /* 0x001fca00078e0002 */
[----:B------:R-:W-:Y:S04]  /*f950*/  @P0 LDGSTS.E.BYPASS.LTC128B.128 [R9+0x18400], desc[UR36][R2.64], !P3 ;  /* 0x1840000002090fae */ /* 0x000fe8000d901d64 */
[----:B------:R-:W-:Y:S04]  /*f960*/  @P0 LDGSTS.E.BYPASS.LTC128B.128 [R9+0x1b400], desc[UR36][R2.64+0x80], !P2 ;  /* 0x1b40008002090fae */ /* 0x000fe8000d101d64 */
[----:B------:R0:W-:Y:S01]  /*f970*/  @P0 LDGSTS.E.BYPASS.LTC128B.128 [R9+0x1e400], desc[UR36][R2.64+0x100], !P1 ;  /* 0x1e40010002090fae */ /* 0x0001e2000c901d64 */
[----:B------:R-:W-:-:S03]  /*f980*/  ISETP.GE.AND P0, PT, R6, 0x11, PT ;  /* 0x000000110600780c */ /* 0x000fc60003f06270 */
[----:B0-----:R-:W0:Y:S01]  /*f990*/  SHFL.IDX PT, R9, R7, 0x3, 0x181f ;  /* 0x00781f0007097f89 */ /* 0x001e2200000e0000 */
[----:B-1----:R-:W-:-:S09]  /*f9a0*/  IMAD.MOV.U32 R2, RZ, RZ, R14 ;  /* 0x000000ffff027224 */ /* 0x002fd200078e000e */
[----:B------:R-:W-:Y:S01]  /*f9b0*/  @P0 LEA R21, R25, UR48, 0x1 ;  /* 0x0000003019150c11 */ /* 0x000fe2000f8e08ff */
[----:B------:R-:W-:Y:S01]  /*f9c0*/  @P0 IMAD.WIDE.U32 R4, R30, 0x2, R4 ;  /* 0x000000021e040825 */ /* 0x000fe200078e0004 */
[----:B------:R-:W1:Y:S03]  /*f9d0*/  SHFL.IDX PT, R14, R0, 0x4, 0x181f ;  /* 0x00981f00000e7f89 */ /* 0x000e6600000e0000 */
[----:B------:R-:W-:Y:S01]  /*f9e0*/  IMAD.MOV.U32 R3, RZ, RZ, R8 ;  /* 0x000000ffff037224 */ /* 0x000fe200078e0008 */
[----:B------:R-:W-:Y:S04]  /*f9f0*/  @P0 LDGSTS.E.BYPASS.LTC128B.128 [R21+0x18c00], desc[UR36][R4.64], !P3 ;  /* 0x18c0000004150fae */ /* 0x000fe8000d901d64 */
[----:B------:R-:W-:Y:S04]  /*fa00*/  @P0 LDGSTS.E.BYPASS.LTC128B.128 [R21+0x1bc00], desc[UR36][R4.64+0x80], !P2 ;  /* 0x1bc0008004150fae */ /* 0x000fe8000d101d64 */
[----:B------:R2:W-:Y:S01]  /*fa10*/  @P0 LDGSTS.E.BYPASS.LTC128B.128 [R21+0x1ec00], desc[UR36][R4.64+0x100], !P1 ;  /* 0x1ec0010004150fae */ /* 0x0005e2000c901d64 */
[----:B------:R-:W-:-:S03]  /*fa20*/  ISETP.GE.AND P0, PT, R6, 0x21, PT ;  /* 0x000000210600780c */ /* 0x000fc60003f06270 */
[----:B------:R-:W3:Y:S04]  /*fa30*/  SHFL.IDX PT, R8, R7, 0x4, 0x181f ;  /* 0x00981f0007087f89 */ /* 0x000ee800000e0000 */
[----:B------:R-:W4:Y:S01]  /*fa40*/  SHFL.IDX PT, R7, R7, 0x5, 0x181f ;  /* 0x00b81f0007077f89 */ /* 0x000f2200000e0000 */
[----:B--2---:R-:W-:-:S05]  /*fa50*/  IMAD.MOV.U32 R4, RZ, RZ, R10 ;  /* 0x000000ffff047224 */ /* 0x004fca00078e000a */
[----:B------:R-:W-:Y:S01]  /*fa60*/  @P0 IMAD.WIDE.U32 R2, R30, 0x2, R2 ;  /* 0x000000021e020825 */ /* 0x000fe200078e0002 */
[----:B------:R-:W-:-:S03]  /*fa70*/  @P0 LEA R35, R25, UR48, 0x1 ;  /* 0x0000003019230c11 */ /* 0x000fc6000f8e08ff */
[----:B0-----:R-:W-:Y:S02]  /*fa80*/  IMAD.MOV.U32 R5, RZ, RZ, R9 ;  /* 0x000000ffff057224 */ /* 0x001fe400078e0009 */
        /* <DEDUP_REMOVED lines=8> */
[----:B---3--:R-:W-:Y:S02]  /*fb10*/  IMAD.MOV.U32 R3, RZ, RZ, R8 ;  /* 0x000000ffff037224 */ /* 0x008fe400078e0008 */
        /* <DEDUP_REMOVED lines=8> */
[----:B-1--4-:R0:W-:Y:S02]  /*fba0*/  @P0 LDGSTS.E.BYPASS.LTC128B.128 [R21+0x20400], desc[UR36][R2.64+0x100], !P1 ;  /* 0x2040010002150fae */ /* 0x0121e4000c901d64 */
.L_x_1128:
[----:B------:R-:W-:Y:S01]  /*fbb0*/  ISETP.GE.AND P0, PT, R6, 0x51, PT ;  /* 0x000000510600780c */ /* 0x000fe20003f06270 */
[----:B0-----:R-:W-:Y:S02]  /*fbc0*/  IMAD.MOV.U32 R2, RZ, RZ, R14 ;  /* 0x000000ffff027224 */ /* 0x001fe400078e000e */
[----:B------:R-:W-:-:S10]  /*fbd0*/  IMAD.MOV.U32 R3, RZ, RZ, R7 ;  /* 0x000000ffff037224 */ /* 0x000fd400078e0007 */
        /* <DEDUP_REMOVED lines=12> */
[----:B------:R-:W-:-:S13]  /*fca0*/  LOP3.LUT P1, RZ, R18, 0x10, RZ, 0xc0, !PT ;  /* 0x0000001012ff7812 */ /* 0x000fda000782c0ff */
[----:B0-----:R-:W-:Y:S05]  /*fcb0*/  @!P1 BRA `(.L_x_1075) ;  /* 0x0000000000049947 */ /* 0x001fea0003800000 */
[----:B------:R-:W-:Y:S01]  /*fcc0*/  BPT.TRAP 0x1 ;  /* 0x000000040000795c */ /* 0x000fe20000300000 */
.L_x_1075:
        /* <DEDUP_REMOVED lines=18> */
[----:B------:R-:W-:Y:S02]  /*fdf0*/  IMAD.U32 R4, RZ, RZ, UR6 ;  /* 0x00000006ff047e24 */ /* 0x000fe4000f8e00ff */
[----:B------:R-:W0:Y:S01]  /*fe00*/  LDC.64 R2, c[0x4][R2] ;  /* 0x0100000002027b82 */ /* 0x000e220000000a00 */
[----:B------:R-:W-:Y:S02]  /*fe10*/  IMAD.U32 R5, RZ, RZ, UR7 ;  /* 0x00000007ff057e24 */ /* 0x000fe4000f8e00ff */
        /* <DEDUP_REMOVED lines=8> */
[----:B0-----:R-:W-:Y:S05]  /*fea0*/  CALL.ABS.NOINC R2 ;  /* 0x0000000002007343 */ /* 0x001fea0003c00000 */
.L_x_1076:
[----:B------:R-:W-:Y:S01]  /*feb0*/  UISETP.NE.AND UP0, UPT, UR50, URZ, UPT ;  /* 0x0000003f3200728c */ /* 0x000fe2000bf05270 */
[----:B------:R-:W-:Y:S01]  /*fec0*/  VIADD R7, R33, UR42 ;  /* 0x0000002a21077c36 */ /* 0x000fe20008000000 */
[----:B------:R-:W0:Y:S01]  /*fed0*/  LDC R6, c[0x0][0x448] ;  /* 0x00011200ff067b82 */ /* 0x000e220000000800 */
[----:B------:R-:W-:Y:S01]  /*fee0*/  IMAD.U32 R4, RZ, RZ, UR38 ;  /* 0x00000026ff047e24 */ /* 0x000fe2000f8e00ff */
[----:B------:R-:W-:Y:S01]  /*fef0*/  ULDC.64 UR4, c[0x0][0x2e0] ;  /* 0x0000b80000047ab9 */ /* 0x000fe20000000a00 */
[----:B------:R-:W-:Y:S01]  /*ff00*/  IMAD.U32 R3, RZ, RZ, UR49 ;  /* 0x00000031ff037e24 */ /* 0x000fe2000f8e00ff */
[----:B------:R-:W-:Y:S01]  /*ff10*/  PLOP3.LUT P0, PT, PT, PT, UP0, 0x80, 0x0 ;  /* 0x000000000000781c */ /* 0x000fe20003f0f008 */
[----:B------:R-:W-:Y:S02]  /*ff20*/  IMAD.MOV.U32 R2, RZ, RZ, R4 ;  /* 0x000000ffff027224 */ /* 0x000fe400078e0004 */
[----:B------:R-:W-:Y:S02]  /*ff30*/  IMAD R35, R35, UR4, RZ ;  /* 0x0000000423237c24 */ /* 0x000fe4000f8e02ff */
[----:B------:R-:W-:Y:S01]  /*ff40*/  @UP0 ULDC UR6, c[0x0][0x44c] ;  /* 0x0001130000060ab9 */ /* 0x000fe20000000800 */
[----:B------:R-:W-:Y:S01]  /*ff50*/  IMAD.WIDE.U32 R2, R28, UR4, R2 ;  /* 0x000000041c027c25 */ /* 0x000fe2000f8e0002 */
[----:B------:R-:W-:-:S03]  /*ff60*/  @UP0 ULDC UR4, c[0x0][0x450] ;  /* 0x0001140000040ab9 */ /* 0x000fc60000000800 */
[----:B------:R-:W-:Y:S02]  /*ff70*/  IMAD.U32 R5, RZ, RZ, UR39 ;  /* 0x00000027ff057e24 */ /* 0x000fe4000f8e00ff */
[----:B------:R-:W-:Y:S02]  /*ff80*/  IMAD.MOV.U32 R5, RZ, RZ, R7 ;  /* 0x000000ffff057224 */ /* 0x000fe400078e0007 */
[----:B------:R-:W-:Y:S01]  /*ff90*/  @P0 IMAD.HI.U32 R0, R7, UR6, RZ ;  /* 0x0000000607000c27 */ /* 0x000fe2000f8e00ff */
[----:B------:R-:W-:-:S03]  /*ffa0*/  PLOP3.LUT P0, PT, PT, PT, UP0, 0x80, 0x0 ;  /* 0x000000000000781c */ /* 0x000fc60003f0f008 */
[----:B------:R-:W-:-:S04]  /*ffb0*/  IMAD R35, R28, UR5, R35 ;  /* 0x000000051c237c24 */ /* 0x000fc8000f8e0223 */
[----:B------:R-:W-:-:S06]  /*ffc0*/  IMAD.IADD R3, R3, 0x1, R35 ;  /* 0x0000000103037824 */ /* 0x000fcc00078e0223 */
[----:B------:R-:W-:Y:S01]  /*ffd0*/  @P0 SHF.R.U32.HI R5, RZ, UR4, R0 ;  /* 0x00000004ff050c19 */ /* 0x000fe20008011600 */
[----:B------:R-:W-:-:S04]  /*ffe0*/  ULDC.64 UR4, c[0x0][0x2d0] ;  /* 0x0000b40000047ab9 */ /* 0x000fc80000000a00 */
[----:B------:R-:W-:Y:S02]  /*fff0*/  IMAD.MOV R0, RZ, RZ, -R5 ;  /* 0x000000ffff007224 */ /* 0x000fe400078e0a05 */
[----:B------:R-:W-:-:S04]  /*10000*/  IMAD.WIDE.U32 R2, R5, UR4, R2 ;  /* 0x0000000405027c25 */ /* 0x000fc8000f8e0002 */
[----:B0-----:R-:W-:Y:S01]  /*10010*/  IMAD R7, R6, R0, R7 ;  /* 0x0000000006077224 */ /* 0x001fe200078e0207 */
        /* <DEDUP_REMOVED lines=10> */
[----:B------:R-:W-:Y:S01]  /*100c0*/  LEA R0, P0, R2, UR4, 0x1 ;  /* 0x0000000402007c11 */ /* 0x000fe2000f8008ff */
        /* <DEDUP_REMOVED lines=10> */
[----:B------:R-:W-:Y:S02]  /*10170*/  VIADD R7, R36, UR42 ;  /* 0x0000002a24077c36 */ /* 0x000fe40008000000 */
[----:B------:R-:W0:Y:S01]  /*10180*/  SHFL.IDX PT, R2, R0, RZ, 0x181f ;  /* 0x00181fff00027589 */ /* 0x000e2200000e0000 */
[----:B------:R-:W-:Y:S02]  /*10190*/  IMAD R6, R6, UR4, RZ ;  /* 0x0000000406067c24 */ /* 0x000fe4000f8e02ff */
[C---:B------:R-:W-:Y:S01]  /*101a0*/  VIADD R11, R7.reuse, 0x10 ;  /* 0x00000010070b7836 */ /* 0x040fe20000000000 */
[----:B------:R-:W-:Y:S02]  /*101b0*/  SHFL.IDX PT, R5, R8, 0x1, 0x181f ;  /* 0x00381f0008057f89 */ /* 0x000fe400000e0000 */
[----:B------:R-:W-:-:S02]  /*101c0*/  ISETP.GE.AND P1, PT, R7, R6, PT ;  /* 0x000000060700720c */ /* 0x000fc40003f26270 */
[----:B------:R-:W1:Y:S04]  /*101d0*/  SHFL.IDX PT, R4, R0, 0x1, 0x181f ;  /* 0x00381f0000047f89 */ /* 0x000e6800000e0000 */
[----:B------:R-:W-:Y:S07]  /*101e0*/  SHFL.IDX PT, R14, R0, 0x7, 0x181f ;  /* 0x00f81f00000e7f89 */ /* 0x000fee00000e0000 */
[----:B------:R-:W-:Y:S01]  /*101f0*/  @!P1 LEA R9, R25, UR48, 0x1 ;  /* 0x0000003019099c11 */ /* 0x000fe2000f8e08ff */
[----:B0-----:R-:W-:-:S05]  /*10200*/  @!P1 IMAD.WIDE.U32 R2, R30, 0x2, R2 ;  /* 0x000000021e029825 */ /* 0x001fca00078e0002 */
[----:B------:R-:W-:Y:S04]  /*10210*/  @!P1 LDGSTS.E.BYPASS.LTC128B.128 [R9+0xc400], desc[UR36][R2.64], !P3 ;  /* 0x0c40000002099fae */ /* 0x000fe8000d901d64 */
[----:B------:R-:W-:Y:S04]  /*10220*/  @!P1 LDGSTS.E.BYPASS.LTC128B.128 [R9+0x10400], desc[UR36][R2.64+0x80], !P2 ;  /* 0x1040008002099fae */ /* 0x000fe8000d101d64 */
[----:B------:R0:W-:Y:S01]  /*10230*/  @!P1 LDGSTS.E.BYPASS.LTC128B.128 [R9+0x14400], desc[UR36][R2.64+0x100], !P0 ;  /* 0x1440010002099fae */ /* 0x0001e2000c101d64 */
[----:B------:R-:W-:Y:S01]  /*10240*/  ISETP.GE.AND P1, PT, R11, R6, PT ;  /* 0x000000060b00720c */ /* 0x000fe20003f26270 */
[----:B------:R-:W-:-:S02]  /*10250*/  VIADD R11, R7, 0x30 ;  /* 0x00000030070b7836 */ /* 0x000fc40000000000 */
        /* <DEDUP_REMOVED lines=50> */
.L_x_1145:
[----:B------:R-:W-:Y:S01]  /*10580*/  VIADD R7, R7, 0x70 ;  /* 0x0000007007077836 */ /* 0x000fe20000000000 */
[----:B------:R-:W-:Y:S01]  /*10590*/  BSSY B0, `(.L_x_1078) ;  /* 0x000000d000007945 */ /* 0x000fe20003800000 */
[----:B-1----:R-:W-:Y:S02]  /*105a0*/  IMAD.MOV.U32 R2, RZ, RZ, R14 ;  /* 0x000000ffff027224 */ /* 0x002fe400078e000e */
[----:B--2---:R-:W-:Y:S01]  /*105b0*/  IMAD.MOV.U32 R3, RZ, RZ, R4 ;  /* 0x000000ffff037224 */ /* 0x004fe200078e0004 */
        /* <DEDUP_REMOVED lines=10> */
.L_x_1079:
[----:B------:R-:W-:Y:S05]  /*10660*/  BSYNC B0 ;  /* 0x0000000000007941 */ /* 0x000fea0003800000 */
.L_x_1078:
[----:B------:R-:W-:Y:S01]  /*10670*/  NOP ;  /* 0x0000000000007918 */ /* 0x000fe20000000000 */
[----:B------:R-:W-:Y:S01]  /*10680*/  SYNCS.ARRIVE.TRANS64.RED.A0T1 RZ, [UR48+0x2a800], RZ ;  /* 0x02a800ffffff79a7 */ /* 0x000fe20008200430 */
[----:B------:R-:W-:Y:S01]  /*10690*/  IMAD.MOV.U32 R0, RZ, RZ, 0x1 ;  /* 0x00000001ff007424 */ /* 0x000fe200078e00ff */
[----:B------:R-:W-:Y:S04]  /*106a0*/  ARRIVES.LDGSTSBAR.64.TRANSCNT [UR48+0x2a800] ;  /* 0x02a80000ff0079b0 */ /* 0x000fe80008000ab0 */
[----:B------:R-:W-:Y:S01]  /*106b0*/  SHF.L.U32 R0, R0, 0x1f, RZ ;  /* 0x0000001f00007819 */ /* 0x000fe200000006ff */
[----:B------:R-:W-:Y:S01]  /*106c0*/  NOP ;  /* 0x0000000000007918 */ /* 0x000fe20000000000 */
[----:B------:R-:W-:Y:S01]  /*106d0*/  SYNCS.ARRIVE.TRANS64.A1T0 RZ, [UR48+0x2a800], RZ ;  /* 0x02a800ffffff79a7 */ /* 0x000fe20008100030 */
[----:B------:R-:W-:Y:S01]  /*106e0*/  VIADD R19, R19, 0xfffffffe ;  /* 0xfffffffe13137836 */ /* 0x000fe20000000000 */
[----:B------:R-:W1:Y:S02]  /*106f0*/  SYNCS.PHASECHK.TRANS64.TRYWAIT P0, [UR48+0x2a820], R0 ;  /* 0x02a82000ff0075a7 */ /* 0x000e640008000170 */
[----:B-1----:R-:W-:Y:S05]  /*10700*/  @!P0 BRA `(.L_x_1080) ;  /* 0x0000002c00b08947 */ /* 0x002fea0003800000 */
.L_x_1146:
[----:B------:R-:W-:Y:S01]  /*10710*/  ISETP.GE.AND P0, PT, R19, UR51, PT ;  /* 0x0000003313007c0c */ /* 0x000fe2000bf06270 */
[----:B------:R-:W-:Y:S02]  /*10720*/  IMAD.MOV.U32 R24, RZ, RZ, 0x1 ;  /* 0x00000001ff187424 */ /* 0x000fe400078e00ff */
[----:B------:R-:W-:-:S10]  /*10730*/  IMAD.MOV.U32 R22, RZ, RZ, RZ ;  /* 0x000000ffff167224 */ /* 0x000fd400078e00ff */
[----:B------:R-:W-:Y:S05]  /*10740*/  @!P0 BRA `(.L_x_1081) ;  /* 0x0000000c00e08947 */ /* 0x000fea0003800000 */
[----:B------:R-:W-:Y:S01]  /*10750*/  UIADD3 UR4, UR47, 0x1, URZ ;  /* 0x000000012f047890 */ /* 0x000fe2000fffe03f */
[----:B0-----:R-:W-:Y:S01]  /*10760*/  LOP3.LUT R3, RZ, UR45, RZ, 0x33, !PT ;  /* 0x0000002dff037c12 */ /* 0x001fe2000f8e33ff */
[----:B------:R-:W-:Y:S01]  /*10770*/  BSSY B0, `(.L_x_1081) ;  /* 0x00000f5000007945 */ /* 0x000fe20003800000 */
[----:B------:R-:W-:Y:S01]  /*10780*/  LOP3.LUT R5, RZ, UR44, RZ, 0x33, !PT ;  /* 0x0000002cff057c12 */ /* 0x000fe2000f8e33ff */
[----:B------:R-:W-:Y:S01]  /*10790*/  UIMAD UR4, UR4, UR40, URZ ;  /* 0x00000028040472a4 */ /* 0x000fe2000f8e023f */
[----:B------:R-:W-:Y:S01]  /*107a0*/  IADD3 R23, R26, R23, R36 ;  /* 0x000000171a177210 */ /* 0x000fe20007ffe024 */
[----:B------:R-:W-:Y:S02]  /*107b0*/  IMAD.SHL.U32 R35, R30, 0x2, RZ ;  /* 0x000000021e237824 */ /* 0x000fe400078e00ff */
[----:B------:R-:W-:Y:S02]  /*107c0*/  IMAD.MOV.U32 R20, RZ, RZ, RZ ;  /* 0x000000ffff147224 */ /* 0x000fe400078e00ff */
[----:B------:R-:W-:Y:S01]  /*107d0*/  LOP3.LUT R0, RZ, UR4, RZ, 0x33, !PT ;  /* 0x00000004ff007c12 */ /* 0x000fe2000f8e33ff */
[----:B------:R-:W-:-:S02]  /*107e0*/  VIADD R9, R23, 0xfffffee0 ;  /* 0xfffffee017097836 */ /* 0x000fc40000000000 */
[----:B------:R-:W-:Y:S01]  /*107f0*/  IMAD.MOV.U32 R23, RZ, RZ, 0x1 ;  /* 0x00000001ff177424 */ /* 0x000fe200078e00ff */
[----:B------:R-:W-:Y:S02]  /*10800*/  VIADDMNMX R0, R0, -UR46, R3, !PT ;  /* 0x8000002e00007c46 */ /* 0x000fe4000f800103 */
[----:B------:R-:W-:Y:S02]  /*10810*/  IADD3 R3, -R36, UR43, RZ ;  /* 0x0000002b24037c10 */ /* 0x000fe4000fffe1ff */
[----:B------:R-:W-:-:S04]  /*10820*/  VIMNMX R0, R0, R5, !PT ;  /* 0x0000000500007248 */ /* 0x000fc80007fe0100 */
[C---:B------:R-:W-:Y:S01]  /*10830*/  IADD3 R27, -R0.reuse, -0x2, RZ ;  /* 0xfffffffe001b7810 */ /* 0x040fe20007ffe1ff */
[C---:B------:R-:W-:Y:S02]  /*10840*/  IMAD R3, R0.reuse, 0x60, R3 ;  /* 0x0000006000037824 */ /* 0x040fe400078e0203 */
[----:B------:R-:W-:Y:S02]  /*10850*/  IMAD R9, R0, -0x60, R9 ;  /* 0xffffffa000097824 */ /* 0x000fe400078e0209 */
[----:B------:R-:W-:-:S07]  /*10860*/  VIADD R0, R3, 0xc0 ;  /* 0x000000c003007836 */ /* 0x000fce0000000000 */
.L_x_1094:
[----:B------:R-:W-:Y:S01]  /*10870*/  ISETP.NE.AND P0, PT, R37, 0x1, PT ;  /* 0x000000012500780c */ /* 0x000fe20003f05270 */
[----:B------:R-:W-:Y:S01]  /*10880*/  IMAD.MOV.U32 R10, RZ, RZ, R9 ;  /* 0x000000ffff0a7224 */ /* 0x000fe200078e0009 */
[----:B------:R-:W-:Y:S02]  /*10890*/  ISETP.GT.U32.AND P2, PT, R33, 0x5f, PT ;  /* 0x0000005f2100780c */ /* 0x000fe40003f44070 */
[----:B------:R-:W-:-:S09]  /*108a0*/  LOP3.LUT P1, RZ, R18, 0x10, RZ, 0xc0, !PT ;  /* 0x0000001012ff7812 */ /* 0x000fd2000782c0ff */
[----:B------:R-:W0:Y:S08]  /*108b0*/  @P0 LDC R2, c[0x0][0x434] ;  /* 0x00010d00ff020b82 */ /* 0x000e300000000800 */
[----:B------:R-:W1:Y:S08]  /*108c0*/  @P0 LDC R3, c[0x0][0x438] ;  /* 0x00010e00ff030b82 */ /* 0x000e700000000800 */
[----:B------:R-:W2:Y:S08]  /*108d0*/  @!P2 LDC.64 R6, c[0x0][0x428] ;  /* 0x00010a00ff06ab82 */ /* 0x000eb00000000a00 */
[----:B------:R-:W3:Y:S01]  /*108e0*/  @!P2 LDC.64 R4, c[0x0][0x418] ;  /* 0x00010600ff04ab82 */ /* 0x000ee20000000a00 */
[----:B0-----:R-:W-:-:S05]  /*108f0*/  @P0 IMAD.HI.U32 R2, R9, R2, RZ ;  /* 0x0000000209020227 */ /* 0x001fca00078e00ff */
[----:B-1----:R-:W-:-:S04]  /*10900*/  @P0 SHF.R.U32.HI R10, RZ, R3, R2 ;  /* 0x00000003ff0a0219 */ /* 0x002fc80000011602 */
[----:B------:R-:W-:Y:S01]  /*10910*/  @!P2 SHF.R.S32.HI R3, RZ, 0x1f, R10 ;  /* 0x0000001fff03a819 */ /* 0x000fe2000001140a */
[----:B--2---:R-:W-:-:S04]  /*10920*/  @!P2 IMAD R2, R34, R6, RZ ;  /* 0x000000062202a224 */ /* 0x004fc800078e02ff */
[----:B------:R-:W-:Y:S02]  /*10930*/  @!P2 IMAD R7, R32, R7, R2 ;  /* 0x000000072007a224 */ /* 0x000fe400078e0202 */
[----:B------:R-:W-:-:S04]  /*10940*/  @!P2 IMAD.MOV.U32 R2, RZ, RZ, R10 ;  /* 0x000000ffff02a224 */ /* 0x000fc800078e000a */
[----:B------:R-:W-:-:S04]  /*10950*/  @!P2 IMAD.WIDE.U32 R2, R32, R6, R2 ;  /* 0x000000062002a225 */ /* 0x000fc800078e0002 */
[----:B------:R-:W-:Y:S01]  /*10960*/  @!P2 IMAD.IADD R3, R7, 0x1, R3 ;  /* 0x000000010703a824 */ /* 0x000fe200078e0203 */
[----:B---3--:R-:W-:Y:S01]  /*10970*/  @!P2 LEA R4, P0, R2, R4, 0x2 ;  /* 0x000000040204a211 */ /* 0x008fe200078010ff */
[----:B------:R-:W-:-:S03]  /*10980*/  IMAD.MOV.U32 R6, RZ, RZ, RZ ;  /* 0x000000ffff067224 */ /* 0x000fc600078e00ff */
[----:B------:R-:W-:-:S05]  /*10990*/  @!P2 LEA.HI.X R5, R2, R5, R3, 0x2, P0 ;  /* 0x000000050205a211 */ /* 0x000fca00000f1403 */
[----:B------:R0:W5:Y:S01]  /*109a0*/  @!P2 LDG.E R6, desc[UR36][R4.64] ;  /* 0x000000240406a981 */ /* 0x000162000c1e1900 */
[----:B------:R-:W-:-:S05]  /*109b0*/  VIADD R22, R20, 0x1 ;  /* 0x0000000114167836 */ /* 0x000fca0000000000 */
[----:B------:R-:W-:-:S04]  /*109c0*/  ISETP.NE.AND P0, PT, R22, 0x2, PT ;  /* 0x000000021600780c */ /* 0x000fc80003f05270 */
[----:B------:R-:W-:Y:S02]  /*109d0*/  SEL R24, RZ, 0x1, P0 ;  /* 0x00000001ff187807 */ /* 0x000fe40000000000 */
[----:B------:R-:W-:Y:S02]  /*109e0*/  SEL R22, R22, RZ, P0 ;  /* 0x000000ff16167207 */ /* 0x000fe40000000000 */
[----:B------:R-:W-:Y:S01]  /*109f0*/  LOP3.LUT R24, R23, R24, RZ, 0x3c, !PT ;  /* 0x0000001817187212 */ /* 0x000fe200078e3cff */
[----:B0-----:R-:W-:Y:S06]  /*10a00*/  @!P1 BRA `(.L_x_1082) ;  /* 0x0000000000049947 */ /* 0x001fec0003800000 */
[----:B------:R-:W-:Y:S01]  /*10a10*/  BPT.TRAP 0x1 ;  /* 0x000000040000795c */ /* 0x000fe20000300000 */
.L_x_1082:
[----:B------:R-:W-:Y:S01]  /*10a20*/  LEA R8, R22, UR48, 0x3 ;  /* 0x0000003016087c11 */ /* 0x000fe2000f8e18ff */
[----:B------:R-:W-:Y:S01]  /*10a30*/  BSSY B1, `(.L_x_1083) ;  /* 0x0000004000017945 */ /* 0x000fe20003800000 */
[----:B------:R-:W-:-:S04]  /*10a40*/  SHF.L.U32 R3, R24, 0x1f, RZ ;  /* 0x0000001f18037819 */ /* 0x000fc800000006ff */
[----:B------:R-:W0:Y:S02]  /*10a50*/  SYNCS.PHASECHK.TRANS64.TRYWAIT P0, [R8+URZ+0x2a840], R3 ;  /* 0x02a84003080075a7 */ /* 0x000e24000800017f */
[----:B0-----:R-:W-:Y:S05]  /*10a60*/  @!P0 BRA `(.L_x_1084) ;  /* 0x0000002800f08947 */ /* 0x001fea0003800000 */
.L_x_1147:
[----:B------:R-:W-:Y:S05]  /*10a70*/  BSYNC B1 ;  /* 0x0000000000017941 */ /* 0x000fea0003800000 */
.L_x_1083:
[----:B------:R-:W-:Y:S01]  /*10a80*/  ULDC UR4, c[0x0][0x430] ;  /* 0x00010c0000047ab9 */ /* 0x000fe20000000800 */
[----:B-----5:R-:W-:Y:S01]  /*10a90*/  SHF.R.S32.HI R28, RZ, 0x1f, R6 ;  /* 0x0000001fff1c7819 */ /* 0x020fe20000011406 */
[----:B------:R-:W-:Y:S01]  /*10aa0*/  UIADD3 UR4, -UR4, URZ, URZ ;  /* 0x0000003f04047290 */ /* 0x000fe2000fffe13f */
[----:B------:R-:W-:Y:S01]  /*10ab0*/  R2UR UR6, R31 ;  /* 0x000000001f0672ca */ /* 0x000fe200000e0000 */
[----:B------:R-:W-:Y:S01]  /*10ac0*/  IMAD R19, R22, 0x4800, R25 ;  /* 0x0000480016137824 */ /* 0x000fe200078e0219 */
[C---:B------:R-:W-:Y:S02]  /*10ad0*/  LOP3.LUT P3, RZ, R18.reuse, 0x4, RZ, 0xc0, !PT ;  /* 0x0000000412ff7812 */ /* 0x040fe4000786c0ff */
[----:B------:R-:W-:Y:S01]  /*10ae0*/  LOP3.LUT P2, RZ, R18, 0x2, RZ, 0xc0, !PT ;  /* 0x0000000212ff7812 */ /* 0x000fe2000784c0ff */
        /* <DEDUP_REMOVED lines=31> */
[----:B------:R-:W0:Y:S02]  /*10ce0*/  SHFL.IDX PT, R14, R10, 0x1, 0x181f ;  /* 0x00381f000a0e7f89 */ /* 0x000e2400000e0000 */
[----:B-1----:R-:W-:-:S05]  /*10cf0*/  IMAD.X R3, RZ, RZ, R3, P0 ;  /* 0x000000ffff037224 */ /* 0x002fca00000e0603 */
        /* <DEDUP_REMOVED lines=20> */
[----:B-1----:R-:W-:-:S05]  /*10e40*/  IMAD.X R3, RZ, RZ, R3, P0 ;  /* 0x000000ffff037224 */ /* 0x002fca00000e0603 */
        /* <DEDUP_REMOVED lines=8> */
.L_x_1161:
        /* <DEDUP_REMOVED lines=10> */
.L_x_1086:
        /* <DEDUP_REMOVED lines=10> */
.L_x_1087:
[----:B------:R1:W-:Y:S01]  /*11010*/  SYNCS.ARRIVE.TRANS64.A1T0 RZ, [R8+URZ+0x2a830], RZ ;  /* 0x02a830ff08ff79a7 */ /* 0x0003e2000810003f */
[----:B------:R-:W-:Y:S05]  /*11020*/  @!P2 BRA `(.L_x_1088) ;  /* 0x000000000004a947 */ /* 0x000fea0003800000 */
[----:B------:R-:W-:Y:S01]  /*11030*/  BPT.TRAP 0x1 ;  /* 0x000000040000795c */ /* 0x000fe20000300000 */
.L_x_1088:
[----:B0-----:R-:W-:Y:S01]  /*11040*/  SHF.L.U32 R3, R23, 0x1f, RZ ;  /* 0x0000001f17037819 */ /* 0x001fe200000006ff */
[----:B------:R-:W-:Y:S01]  /*11050*/  BSSY B1, `(.L_x_1089) ;  /* 0x0000004000017945 */ /* 0x000fe20003800000 */
[----:B------:R-:W-:-:S04]  /*11060*/  LEA R4, R20, UR48, 0x3 ;  /* 0x0000003014047c11 */ /* 0x000fc8000f8e18ff */
[----:B------:R-:W0:Y:S02]  /*11070*/  SYNCS.PHASECHK.TRANS64.TRYWAIT P0, [R4+URZ+0x2a860], R3 ;  /* 0x02a86003040075a7 */ /* 0x000e24000800017f */
[----:B0-----:R-:W-:Y:S05]  /*11080*/  @!P0 BRA `(.L_x_1090) ;  /* 0x0000002c00388947 */ /* 0x001fea0003800000 */
.L_x_1162:
[----:B------:R-:W-:Y:S05]  /*11090*/  BSYNC B1 ;  /* 0x0000000000017941 */ /* 0x000fea0003800000 */
.L_x_1089:
        /* <DEDUP_REMOVED lines=9> */
[----:B------:R-:W1:Y:S02]  /*11130*/  SHFL.IDX PT, R14, R16, 0x1, 0x181f ;  /* 0x00381f00100e7f89 */ /* 0x000e6400000e0000 */
[----:B0-----:R-:W-:Y:S01]  /*11140*/  IMAD.X R3, RZ, RZ, R3, P1 ;  /* 0x000000ffff037224 */ /* 0x001fe200008e0603 */
        /* <DEDUP_REMOVED lines=30> */
[----:B------:R2:W3:Y:S03]  /*11330*/  SHFL.IDX PT, R14, R16, 0x5, 0x181f ;  /* 0x00b81f00100e7f89 */ /* 0x0004e600000e0000 */
[----:B-1----:R-:W-:Y:S01]  /*11340*/  IMAD.X R3, RZ, RZ, R8, P2 ;  /* 0x000000ffff037224 */ /* 0x002fe200010e0608 */
[----:B------:R-:W-:Y:S01]  /*11350*/  ISETP.LT.OR P2, PT, R0, 0x41, !P1 ;  /* 0x000000410000780c */ /* 0x000fe20004f41670 */
[----:B------:R2:W1:-:S12]  /*11360*/  SHFL.IDX PT, R8, R17, 0x5, 0x181f ;  /* 0x00b81f0011087f89 */ /* 0x00045800000e0000 */
[----:B------:R2:W-:Y:S01]  /*11370*/  LDGSTS.E.BYPASS.LTC128B.128 [R5+0x2400], desc[UR36][R2.64], !P2 ;  /* 0x0240000002057fae */ /* 0x0005e2000d101d64 */
[----:B------:R-:W-:-:S13]  /*11380*/  ISETP.LT.OR P2, PT, R0, 0x41, !P0 ;  /* 0x000000410000780c */ /* 0x000fda0004741670 */
[----:B-1-3--:R2:W-:Y:S02]  /*11390*/  LDGSTS.E.BYPASS.LTC128B.128 [R5+0x5400], desc[UR36][R2.64+0x80], !P2 ;  /* 0x0540008002057fae */ /* 0x00a5e4000d101d64 */
.L_x_1176:
[C---:B------:R-:W-:Y:S01]  /*113a0*/  ISETP.LT.OR P1, PT, R0.reuse, 0x51, !P1 ;  /* 0x000000510000780c */ /* 0x040fe20004f21670 */
[----:B------:R-:W-:Y:S01]  /*113b0*/  ULDC.64 UR4, c[0x0][0x328] ;  /* 0x0000ca0000047ab9 */ /* 0x000fe20000000a00 */
[----:B------:R-:W-:Y:S01]  /*113c0*/  ISETP.LT.OR P0, PT, R0, 0x51, !P0 ;  /* 0x000000510000780c */ /* 0x000fe20004701670 */
[----:B------:R-:W-:Y:S01]  /*113d0*/  IMAD R26, R26, UR4, RZ ;  /* 0x000000041a1a7c24 */ /* 0x000fe2000f8e02ff */
[----:B0-2---:R-:W-:-:S03]  /*113e0*/  IADD3 R2, P2, R14, R35, RZ ;  /* 0x000000230e027210 */ /* 0x005fc60007f5e0ff */
        /* <DEDUP_REMOVED lines=16> */
.L_x_1092:
        /* <DEDUP_REMOVED lines=10> */
.L_x_1093:
[----:B------:R-:W-:Y:S01]  /*11590*/  R2UR UR4, R31 ;  /* 0x000000001f0472ca */ /* 0x000fe200000e0000 */
[----:B------:R-:W-:Y:S01]  /*115a0*/  ULDC.64 UR6, c[0x0][0x330] ;  /* 0x0000cc0000067ab9 */ /* 0x000fe20000000a00 */
[----:B------:R-:W-:Y:S01]  /*115b0*/  IMAD.MOV.U32 R3, RZ, RZ, R7 ;  /* 0x000000ffff037224 */ /* 0x000fe200078e0007 */
[----:B------:R0:W-:Y:S01]  /*115c0*/  SYNCS.ARRIVE.TRANS64.A1T0 RZ, [R4+URZ+0x2a850], RZ ;  /* 0x02a850ff04ff79a7 */ /* 0x0001e2000810003f */
[----:B------:R-:W-:Y:S02]  /*115d0*/  IMAD.U32 R5, RZ, RZ, UR6 ;  /* 0x00000006ff057e24 */ /* 0x000fe4000f8e00ff */
[----:B------:R-:W-:Y:S02]  /*115e0*/  VIADD R27, R27, 0xffffffff ;  /* 0xffffffff1b1b7836 */ /* 0x000fe40000000000 */
[----:B------:R-:W-:-:S04]  /*115f0*/  IMAD.WIDE.U32 R2, R5, UR41, R2 ;  /* 0x0000002905027c25 */ /* 0x000fc8000f8e0002 */
[----:B------:R-:W-:Y:S01]  /*11600*/  VIADD R0, R0, 0x60 ;  /* 0x0000006000007836 */ /* 0x000fe20000000000 */
[----:B------:R-:W-:Y:S01]  /*11610*/  UIMAD UR4, UR4, UR6, URZ ;  /* 0x00000006040472a4 */ /* 0x000fe2000f8e023f */
[----:B------:R-:W-:Y:S02]  /*11620*/  VIADD R9, R9, 0xffffffa0 ;  /* 0xffffffa009097836 */ /* 0x000fe40000000000 */
[----:B------:R-:W-:Y:S01]  /*11630*/  IMAD.MOV.U32 R20, RZ, RZ, R22 ;  /* 0x000000ffff147224 */ /* 0x000fe200078e0016 */
[----:B------:R-:W-:Y:S01]  /*11640*/  UIMAD UR4, UR41, UR7, UR4 ;  /* 0x00000007290472a4 */ /* 0x000fe2000f8e0204 */
[----:B------:R-:W-:Y:S02]  /*11650*/  IMAD.MOV.U32 R23, RZ, RZ, R24 ;  /* 0x000000ffff177224 */ /* 0x000fe400078e0018 */
[----:B------:R-:W-:Y:S02]  /*11660*/  ULDC.64 UR6, c[0x0][0x318] ;  /* 0x0000c60000067ab9 */ /* 0x000fe40000000a00 */
[----:B------:R-:W-:Y:S01]  /*11670*/  LEA R16, P0, R2, UR6, 0x1 ;  /* 0x0000000602107c11 */ /* 0x000fe2000f8008ff */
[----:B------:R-:W-:-:S05]  /*11680*/  VIADD R17, R3, UR4 ;  /* 0x0000000403117c36 */ /* 0x000fca0008000000 */
[----:B------:R-:W-:Y:S02]  /*11690*/  LEA.HI.X R17, R2, UR7, R17, 0x1, P0 ;  /* 0x0000000702117c11 */ /* 0x000fe400080f0c11 */
[----:B------:R-:W-:-:S13]  /*116a0*/  ISETP.GT.AND P0, PT, R27, UR51, PT ;  /* 0x000000331b007c0c */ /* 0x000fda000bf04270 */
[----:B0-----:R-:W-:Y:S05]  /*116b0*/  @P0 BRA `(.L_x_1094) ;  /* 0xfffffff0006c0947 */ /* 0x001fea000383ffff */
[----:B------:R-:W-:Y:S05]  /*116c0*/  BSYNC B0 ;  /* 0x0000000000007941 */ /* 0x000fea0003800000 */
.L_x_1081:
[----:B------:R-:W-:-:S13]  /*116d0*/  LOP3.LUT P0, RZ, R18, 0x10, RZ, 0xc0, !PT ;  /* 0x0000001012ff7812 */ /* 0x000fda000780c0ff */
[----:B------:R-:W-:Y:S05]  /*116e0*/  @!P0 BRA `(.L_x_1095) ;  /* 0x0000000000048947 */ /* 0x000fea0003800000 */
[----:B------:R-:W-:Y:S01]  /*116f0*/  BPT.TRAP 0x1 ;  /* 0x000000040000795c */ /* 0x000fe20000300000 */
.L_x_1095:
[----:B0-----:R-:W-:Y:S01]  /*11700*/  LEA R0, R22, UR48, 0x3 ;  /* 0x0000003016007c11 */ /* 0x001fe2000f8e18ff */
        /* <DEDUP_REMOVED lines=8> */
.L_x_1177:
[----:B------:R-:W-:Y:S05]  /*11790*/  BSYNC B0 ;  /* 0x0000000000007941 */ /* 0x000fea0003800000 */
.L_x_1096:
        /* <DEDUP_REMOVED lines=8> */
[----:B------:R-:W-:Y:S01]  /*11820*/  SHFL.IDX PT, R6, R17, 0x1, 0x181f ;  /* 0x00381f0011067f89 */ /* 0x000fe200000e0000 */
[----:B------:R-:W-:Y:S02]  /*11830*/  ISETP.LT.OR P2, PT, R5, 0x1, P1 ;  /* 0x000000010500780c */ /* 0x000fe40000f41670 */
[----:B------:R-:W-:Y:S01]  /*11840*/  LEA R4, R25, UR48, 0x1 ;  /* 0x0000003019047c11 */ /* 0x000fe2000f8e08ff */
[----:B------:R-:W1:Y:S01]  /*11850*/  SHFL.IDX PT, R14, R16, 0x1, 0x181f ;  /* 0x00381f00100e7f89 */ /* 0x000e6200000e0000 */
[----:B------:R-:W-:-:S02]  /*11860*/  ISETP.LT.OR P4, PT, R5, 0x11, P1 ;  /* 0x000000110500780c */ /* 0x000fc40000f81670 */
[----:B------:R-:W-:Y:S01]  /*11870*/  ISETP.LT.OR P5, PT, R5, 0x11, !P0 ;  /* 0x000000110500780c */ /* 0x000fe200047a1670 */
[----:B------:R-:W-:Y:S04]  /*11880*/  SHFL.IDX PT, R10, R17, 0x2, 0x181f ;  /* 0x00581f00110a7f89 */ /* 0x000fe800000e0000 */
[----:B------:R-:W2:Y:S04]  /*11890*/  SHFL.IDX PT, R19, R16, 0x2, 0x181f ;  /* 0x00581f0010137f89 */ /* 0x000ea800000e0000 */
[----:B------:R-:W-:Y:S04]  /*118a0*/  SHFL.IDX PT, R9, R17, 0x3, 0x181f ;  /* 0x00781f0011097f89 */ /* 0x000fe800000e0000 */
[----:B------:R-:W3:Y:S01]  /*118b0*/  SHFL.IDX PT, R20, R16, 0x3, 0x181f ;  /* 0x00781f0010147f89 */ /* 0x000ee200000e0000 */
[----:B0-----:R-:W-:-:S03]  /*118c0*/  IMAD.WIDE.U32 R2, R30, 0x2, R2 ;  /* 0x000000021e027825 */ /* 0x001fc600078e0002 */
[----:B------:R-:W-:Y:S04]  /*118d0*/  SHFL.IDX PT, R8, R17, 0x4, 0x181f ;  /* 0x00981f0011087f89 */ /* 0x000fe800000e0000 */
[----:B------:R-:W0:Y:S04]  /*118e0*/  SHFL.IDX PT, R21, R16, 0x4, 0x181f ;  /* 0x00981f0010157f89 */ /* 0x000e2800000e0000 */
[----:B------:R-:W-:Y:S01]  /*118f0*/  LDGSTS.E.BYPASS.LTC128B.128 [R4+0x400], desc[UR36][R2.64], !P2 ;  /* 0x0040000002047fae */ /* 0x000fe2000d101d64 */
[----:B------:R-:W-:-:S03]  /*11900*/  ISETP.LT.OR P2, PT, R5, 0x21, P1 ;  /* 0x000000210500780c */ /* 0x000fc60000f41670 */
[----:B------:R1:W-:Y:S01]  /*11910*/  LDGSTS.E.BYPASS.LTC128B.128 [R4+0x3400], desc[UR36][R2.64+0x80], !P3 ;  /* 0x0340008002047fae */ /* 0x0003e2000d901d64 */
[----:B------:R-:W-:-:S03]  /*11920*/  ISETP.LT.OR P3, PT, R5, 0x21, !P0 ;  /* 0x000000210500780c */ /* 0x000fc60004761670 */
[----:B------:R-:W4:Y:S01]  /*11930*/  SHFL.IDX PT, R17, R17, 0x5, 0x181f ;  /* 0x00b81f0011117f89 */ /* 0x000f2200000e0000 */
[----:B-1----:R-:W-:Y:S02]  /*11940*/  IMAD.MOV.U32 R2, RZ, RZ, R14 ;  /* 0x000000ffff027224 */ /* 0x002fe400078e000e */
[----:B------:R-:W-:Y:S01]  /*11950*/  IMAD.MOV.U32 R3, RZ, RZ, R6 ;  /* 0x000000ffff037224 */ /* 0x000fe200078e0006 */
[----:B------:R1:W0:Y:S01]  /*11960*/  SHFL.IDX PT, R14, R16, 0x5, 0x181f ;  /* 0x00b81f00100e7f89 */ /* 0x00022200000e0000 */
[----:B------:R-:W-:-:S04]  /*11970*/  IMAD.WIDE.U32 R6, R30, 0x2, R2 ;  /* 0x000000021e067825 */ /* 0x000fc800078e0002 */
[----:B--2---:R-:W-:Y:S01]  /*11980*/  IMAD.MOV.U32 R2, RZ, RZ, R19 ;  /* 0x000000ffff027224 */ /* 0x004fe200078e0013 */
[----:B------:R-:W-:Y:S01]  /*11990*/  LDGSTS.E.BYPASS.LTC128B.128 [R4+0xc00], desc[UR36][R6.64], !P4 ;  /* 0x00c0000006047fae */ /* 0x000fe2000e101d64 */
[----:B------:R-:W-:Y:S01]  /*119a0*/  IMAD.MOV.U32 R3, RZ, RZ, R10 ;  /* 0x000000ffff037224 */ /* 0x000fe200078e000a */
[C---:B------:R-:W-:Y:S02]  /*119b0*/  ISETP.LT.OR P4, PT, R5.reuse, 0x31, P1 ;  /* 0x000000310500780c */ /* 0x040fe40000f81670 */
[----:B------:R-:W-:Y:S01]  /*119c0*/  LDGSTS.E.BYPASS.LTC128B.128 [R4+0x3c00], desc[UR36][R6.64+0x80], !P5 ;  /* 0x03c0008006047fae */ /* 0x000fe2000e901d64 */
[----:B------:R-:W-:Y:S01]  /*119d0*/  IMAD.WIDE.U32 R2, R30, 0x2, R2 ;  /* 0x000000021e027825 */ /* 0x000fe200078e0002 */
[----:B------:R-:W-:-:S04]  /*119e0*/  ISETP.LT.OR P5, PT, R5, 0x31, !P0 ;  /* 0x000000310500780c */ /* 0x000fc800047a1670 */
[----:B------:R-:W-:Y:S01]  /*119f0*/  LDGSTS.E.BYPASS.LTC128B.128 [R4+0x1400], desc[UR36][R2.64], !P2 ;  /* 0x0140000002047fae */ /* 0x000fe2000d101d64 */
[----:B------:R-:W-:-:S03]  /*11a00*/  ISETP.LT.OR P2, PT, R5, 0x41, P1 ;  /* 0x000000410500780c */ /* 0x000fc60000f41670 */
[----:B------:R3:W-:Y:S01]  /*11a10*/  LDGSTS.E.BYPASS.LTC128B.128 [R4+0x4400], desc[UR36][R2.64+0x80], !P3 ;  /* 0x0440008002047fae */ /* 0x0007e2000d901d64 */
[----:B------:R-:W-:Y:S01]  /*11a20*/  ISETP.LT.OR P3, PT, R5, 0x41, !P0 ;  /* 0x000000410500780c */ /* 0x000fe20004761670 */
[----:B---3--:R-:W-:Y:S02]  /*11a30*/  IMAD.MOV.U32 R2, RZ, RZ, R20 ;  /* 0x000000ffff027224 */ /* 0x008fe400078e0014 */
[----:B------:R-:W-:Y:S02]  /*11a40*/  IMAD.MOV.U32 R3, RZ, RZ, R9 ;  /* 0x000000ffff037224 */ /* 0x000fe400078e0009 */
[----:B------:R-:W-:-:S04]  /*11a50*/  IMAD.WIDE.U32 R6, R30, 0x2, R2 ;  /* 0x000000021e067825 */ /* 0x000fc800078e0002 */
[----:B0-----:R-:W-:Y:S01]  /*11a60*/  IMAD.MOV.U32 R2, RZ, RZ, R21 ;  /* 0x000000ffff027224 */ /* 0x001fe200078e0015 */
[----:B------:R1:W-:Y:S01]  /*11a70*/  LDGSTS.E.BYPASS.LTC128B.128 [R4+0x1c00], desc[UR36][R6.64], !P4 ;  /* 0x01c0000006047fae */ /* 0x0003e2000e101d64 */
[----:B------:R-:W-:Y:S02]  /*11a80*/  IMAD.MOV.U32 R3, RZ, RZ, R8 ;  /* 0x000000ffff037224 */ /* 0x000fe400078e0008 */
[----:B------:R-:W-:Y:S01]  /*11a90*/  IMAD.MOV.U32 R8, RZ, RZ, RZ ;  /* 0x000000ffff087224 */ /* 0x000fe200078e00ff */
[----:B------:R1:W-:Y:S01]  /*11aa0*/  LDGSTS.E.BYPASS.LTC128B.128 [R4+0x4c00], desc[UR36][R6.64+0x80], !P5 ;  /* 0x04c0008006047fae */ /* 0x0003e2000e901d64 */
[----:B------:R-:W-:-:S05]  /*11ab0*/  IMAD.WIDE.U32 R2, R30, 0x2, R2 ;  /* 0x000000021e027825 */ /* 0x000fca00078e0002 */
[----:B------:R1:W-:Y:S04]  /*11ac0*/  LDGSTS.E.BYPASS.LTC128B.128 [R4+0x2400], desc[UR36][R2.64], !P2 ;  /* 0x0240000002047fae */ /* 0x0003e8000d101d64 */
[----:B----4-:R1:W-:Y:S02]  /*11ad0*/  LDGSTS.E.BYPASS.LTC128B.128 [R4+0x5400], desc[UR36][R2.64+0x80], !P3 ;  /* 0x0540008002047fae */ /* 0x0103e4000d901d64 */
.L_x_1191:
[C---:B------:R-:W-:Y:S01]  /*11ae0*/  ISETP.LT.OR P1, PT, R5.reuse, 0x51, P1 ;  /* 0x000000510500780c */ /* 0x040fe20000f21670 */
[----:B-1----:R-:W-:Y:S01]  /*11af0*/  IMAD.MOV.U32 R2, RZ, RZ, R14 ;  /* 0x000000ffff027224 */ /* 0x002fe200078e000e */
[----:B------:R-:W-:Y:S01]  /*11b00*/  ISETP.LT.OR P0, PT, R5, 0x51, !P0 ;  /* 0x000000510500780c */ /* 0x000fe20004701670 */
[----:B------:R-:W-:Y:S02]  /*11b10*/  IMAD.MOV.U32 R3, RZ, RZ, R17 ;  /* 0x000000ffff037224 */ /* 0x000fe400078e0011 */
[----:B------:R-:W-:-:S08]  /*11b20*/  IMAD.WIDE.U32 R2, R30, 0x2, R2 ;  /* 0x000000021e027825 */ /* 0x000fd000078e0002 */
[----:B------:R-:W-:Y:S01]  /*11b30*/  @!PT LDS RZ, [RZ] ;  /* 0x00000000fffff984 */ /* 0x000fe20000000800 */
[----:B------:R-:W-:Y:S01]  /*11b40*/  @!PT LDS RZ, [RZ] ;  /* 0x00000000fffff984 */ /* 0x000fe20000000800 */
[----:B------:R-:W-:Y:S01]  /*11b50*/  @!PT LDS RZ, [RZ] ;  /* 0x00000000fffff984 */ /* 0x000fe20000000800 */
[----:B------:R0:W-:Y:S04]  /*11b60*/  LDGSTS.E.BYPASS.LTC128B.128 [R4+0x2c00], desc[UR36][R2.64], !P1 ;  /* 0x02c0000002047fae */ /* 0x0001e8000c901d64 */
[----:B------:R0:W-:Y:S01]  /*11b70*/  LDGSTS.E.BYPASS.LTC128B.128 [R4+0x5c00], desc[UR36][R2.64+0x80], !P0 ;  /* 0x05c0008002047fae */ /* 0x0001e2000c101d64 */
[----:B------:R-:W-:Y:S01]  /*11b80*/  PLOP3.LUT P0, PT, PT, PT, PT, 0x80, 0x0 ;  /* 0x000000000000781c */ /* 0x000fe20003f0f070 */
[----:B------:R-:W-:-:S12]  /*11b90*/  NOP ;  /* 0x0000000000007918 */ /* 0x000fd80000000000 */
.L_x_1099:
        /* <DEDUP_REMOVED lines=10> */
.L_x_1100:
[----:B------:R1:W-:Y:S02]  /*11c40*/  SYNCS.ARRIVE.TRANS64.A1T0 RZ, [R0+URZ+0x2a850], RZ ;  /* 0x02a850ff00ff79a7 */ /* 0x0003e4000810003f */
[----:B-1----:R-:W-:-:S05]  /*11c50*/  VIADD R0, R22, 0x1 ;  /* 0x0000000116007836 */ /* 0x002fca0000000000 */
[----:B------:R-:W-:-:S04]  /*11c60*/  ISETP.NE.AND P0, PT, R0, 0x2, PT ;  /* 0x000000020000780c */ /* 0x000fc80003f05270 */
[----:B0-----:R-:W-:Y:S02]  /*11c70*/  SEL R3, RZ, 0x1, P0 ;  /* 0x00000001ff037807 */ /* 0x001fe40000000000 */
[----:B------:R-:W-:Y:S02]  /*11c80*/  SEL R0, R0, RZ, P0 ;  /* 0x000000ff00007207 */ /* 0x000fe40000000000 */
[----:B------:R-:W-:-:S07]  /*11c90*/  LOP3.LUT R24, R24, R3, RZ, 0x3c, !PT ;  /* 0x0000000318187212 */ /* 0x000fce00078e3cff */
.L_x_1060:
[----:B------:R-:W0:Y:S01]  /*11ca0*/  S2R R3, SR_CgaCtaId ;  /* 0x0000000000037919 */ /* 0x000e220000008800 */
[----:B------:R-:W-:Y:S02]  /*11cb0*/  MOV R2, 0x400 ;  /* 0x0000040000027802 */ /* 0x000fe40000000f00 */
[----:B------:R-:W-:Y:S02]  /*11cc0*/  SHF.L.U32 R8, R8, 0x1f, RZ ;  /* 0x0000001f08087819 */ /* 0x000fe400000006ff */
[----:B0-----:R-:W-:-:S04]  /*11cd0*/  LEA R7, R3, R2, 0x18 ;  /* 0x0000000203077211 */ /* 0x001fc800078ec0ff */
[----:B------:R-:W0:Y:S02]  /*11ce0*/  SYNCS.PHASECHK.TRANS64.TRYWAIT P0, [R7+URZ+0x2a820], R8 ;  /* 0x02a82008070075a7 */ /* 0x000e24000800017f */
[----:B0-----:R-:W-:Y:S05]  /*11cf0*/  @!P0 BRA `(.L_x_1101) ;  /* 0x0000003000408947 */ /* 0x001fea0003800000 */
.L_x_1192:
[----:B------:R-:W-:-:S03]  /*11d00*/  UMOV UR4, 0xffffffff ;  /* 0xffffffff00047882 */ /* 0x000fc60000000000 */
[----:B------:R-:W-:Y:S05]  /*11d10*/  BRA.DIV UR4, `(.L_x_1102) ;  /* 0x00000032044c7947 */ /* 0x000fea000b800000 */
[----:B------:R-:W1:Y:S02]  /*11d20*/  S2R R2, SR_TID.X ;  /* 0x0000000000027919 */ /* 0x000e640000002100 */
[----:B-1----:R-:W-:-:S04]  /*11d30*/  SHF.R.U32.HI R2, RZ, 0x5, R2 ;  /* 0x00000005ff027819 */ /* 0x002fc80000011602 */
[----:B------:R-:W-:-:S05]  /*11d40*/  LOP3.LUT R2, R2, 0x3, RZ, 0xc0, !PT ;  /* 0x0000000302027812 */ /* 0x000fca00078ec0ff */
[----:B------:R1:W2:Y:S02]  /*11d50*/  SHFL.IDX PT, R14, R2, RZ, 0x1f ;  /* 0x00001fff020e7589 */ /* 0x0002a400000e0000 */
.L_x_1195:
[----:B--2---:R-:W-:-:S13]  /*11d60*/  ISETP.NE.AND P0, PT, R14, RZ, PT ;  /* 0x000000ff0e00720c */ /* 0x004fda0003f05270 */
[----:B------:R-:W-:Y:S05]  /*11d70*/  @P0 BRA `(.L_x_968) ;  /* 0x0000000000900947 */ /* 0x000fea0003800000 */
[----:B------:R-:W-:-:S03]  /*11d80*/  UMOV UR4, 0xffffffff ;  /* 0xffffffff00047882 */ /* 0x000fc60000000000 */
[----:B------:R-:W-:Y:S05]  /*11d90*/  BRA.DIV UR4, `(.L_x_1103) ;  /* 0x0000003204607947 */ /* 0x000fea000b800000 */
[----:B------:R-:W-:-:S13]  /*11da0*/  ELECT P6, URZ, PT ;  /* 0x00000000003f782f */ /* 0x000fda00038c0000 */
.L_x_1198:
[----:B------:R-:W-:Y:S05]  /*11db0*/  @!P6 BRA `(.L_x_968) ;  /* 0x000000000080e947 */ /* 0x000fea0003800000 */
[----:B-1----:R-:W2:Y:S02]  /*11dc0*/  LDL R2, [R1] ;  /* 0x0000000001027983 */ /* 0x002ea40000100800 */
[----:B--2---:R-:W-:-:S13]  /*11dd0*/  R2UR UR4, R2 ;  /* 0x00000000020472ca */ /* 0x004fda00000e0000 */
[----:B------:R-:W-:-:S06]  /*11de0*/  ULOP3.LUT UR4, UR4, 0x2, URZ, 0xfc, !UPT ;  /* 0x0000000204047892 */ /* 0x000fcc000f8efc3f */
[----:B------:R-:W-:-:S05]  /*11df0*/  IMAD.U32 R2, RZ, RZ, UR4 ;  /* 0x00000004ff027e24 */ /* 0x000fca000f8e00ff */
[----:B------:R-:W-:-:S13]  /*11e00*/  ISETP.NE.AND P0, PT, R2, 0x3, PT ;  /* 0x000000030200780c */ /* 0x000fda0003f05270 */
[----:B------:R-:W-:Y:S05]  /*11e10*/  @!P0 BRA `(.L_x_1104) ;  /* 0x0000000000048947 */ /* 0x000fea0003800000 */
[----:B------:R-:W-:Y:S01]  /*11e20*/  BPT.TRAP 0x1 ;  /* 0x000000040000795c */ /* 0x000fe20000300000 */
.L_x_1104:
[----:B------:R-:W-:Y:S01]  /*11e30*/  IMAD R5, R0, 0x8, R7 ;  /* 0x0000000800057824 */ /* 0x000fe200078e0207 */
[----:B------:R-:W-:Y:S01]  /*11e40*/  SHF.L.U32 R2, R24, 0x1f, RZ ;  /* 0x0000001f18027819 */ /* 0x000fe200000006ff */
[----:B------:R-:W-:-:S03]  /*11e50*/  VIADD R0, R0, 0x1 ;  /* 0x0000000100007836 */ /* 0x000fc60000000000 */
[----:B------:R-:W1:Y:S02]  /*11e60*/  SYNCS.PHASECHK.TRANS64.TRYWAIT P1, [R5+URZ+0x2a840], R2 ;  /* 0x02a84002050075a7 */ /* 0x000e64000802017f */
[----:B------:R-:W-:-:S04]  /*11e70*/  ISETP.NE.AND P2, PT, R0, 0x2, PT ;  /* 0x000000020000780c */ /* 0x000fc80003f45270 */
[----:B------:R-:W-:Y:S01]  /*11e80*/  SEL R3, RZ, 0x1, P2 ;  /* 0x00000001ff037807 */ /* 0x000fe20001000000 */
[----:B-1----:R-:W-:Y:S08]  /*11e90*/  @!P1 BRA `(.L_x_1105) ;  /* 0x0000003000409947 */ /* 0x002ff00003800000 */
.L_x_1199:
[----:B------:R-:W-:Y:S02]  /*11ea0*/  SEL R0, R0, RZ, P2 ;  /* 0x000000ff00007207 */ /* 0x000fe40001000000 */
[----:B------:R-:W-:Y:S01]  /*11eb0*/  LOP3.LUT R3, R24, R3, RZ, 0x3c, !PT ;  /* 0x0000000318037212 */ /* 0x000fe200078e3cff */
[----:B------:R-:W-:Y:S06]  /*11ec0*/  @!P0 BRA `(.L_x_1106) ;  /* 0x0000000000048947 */ /* 0x000fec0003800000 */
[----:B------:R-:W-:Y:S01]  /*11ed0*/  BPT.TRAP 0x1 ;  /* 0x000000040000795c */ /* 0x000fe20000300000 */
.L_x_1106:
[----:B0-----:R-:W-:Y:S01]  /*11ee0*/  IMAD R7, R0, 0x8, R7 ;  /* 0x0000000800077824 */ /* 0x001fe200078e0207 */
[----:B------:R-:W-:-:S04]  /*11ef0*/  SHF.L.U32 R0, R3, 0x1f, RZ ;  /* 0x0000001f03007819 */ /* 0x000fc800000006ff */
[----:B------:R-:W0:Y:S02]  /*11f00*/  SYNCS.PHASECHK.TRANS64.TRYWAIT P1, [R7+URZ+0x2a840], R0 ;  /* 0x02a84000070075a7 */ /* 0x000e24000802017f */
[----:B0-----:R-:W-:Y:S05]  /*11f10*/  @!P1 BRA `(.L_x_1107) ;  /* 0x0000003000349947 */ /* 0x001fea0003800000 */
.L_x_1200:
[----:B------:R-:W-:Y:S05]  /*11f20*/  @!P0 BRA `(.L_x_1108) ;  /* 0x0000000000048947 */ /* 0x000fea0003800000 */
[----:B------:R-:W-:Y:S01]  /*11f30*/  BPT.TRAP 0x1 ;  /* 0x000000040000795c */ /* 0x000fe20000300000 */
.L_x_1108:
[----:B------:R-:W2:Y:S02]  /*11f40*/  SYNCS.PHASECHK.TRANS64.TRYWAIT P1, [R5+URZ+0x2a860], R2 ;  /* 0x02a86002050075a7 */ /* 0x000ea4000802017f */
[----:B--2---:R-:W-:Y:S05]  /*11f50*/  @!P1 BRA `(.L_x_1109) ;  /* 0x0000003000389947 */ /* 0x004fea0003800000 */
.L_x_1201:
[----:B------:R-:W-:Y:S05]  /*11f60*/  @!P0 BRA `(.L_x_1110) ;  /* 0x0000000000048947 */ /* 0x000fea0003800000 */
[----:B------:R-:W-:Y:S01]  /*11f70*/  BPT.TRAP 0x1 ;  /* 0x000000040000795c */ /* 0x000fe20000300000 */
.L_x_1110:
[----:B---3--:R3:W4:Y:S02]  /*11f80*/  SYNCS.PHASECHK.TRANS64.TRYWAIT P0, [R7+URZ+0x2a860], R0 ;  /* 0x02a86000070075a7 */ /* 0x008724000800017f */
[----:B----4-:R-:W-:Y:S05]  /*11f90*/  @!P0 NANOSLEEP.SYNCS 0x989680 ;  /* 0x009896800000895d */ /* 0x010fea0003900000 */
[----:B------:R-:W4:Y:S02]  /*11fa0*/  @!P0 SYNCS.PHASECHK.TRANS64 P0, [R7+URZ+0x2a860], R0 ;  /* 0x02a86000070085a7 */ /* 0x000f24000800007f */
[----:B----4-:R-:W-:Y:S05]  /*11fb0*/  @!P0 BRA `(.L_x_1110) ;  /* 0xfffffffc00f08947 */ /* 0x010fea000383ffff */
.L_x_968:
[----:B------:R-:W-:Y:S05]  /*11fc0*/  BSYNC B6 ;  /* 0x0000000000067941 */ /* 0x000fea0003800000 */
.L_x_965:
[----:B------:R-:W-:Y:S05]  /*11fd0*/  EXIT ;  /* 0x000000000000794d */ /* 0x000fea0003800000 */
.L_x_978:
[----:B0-----:R-:W-:-:S04]  /*11fe0*/  IMAD.U32 R3, RZ, RZ, UR38 ;  /* 0x00000026ff037e24 */ /* 0x001fc8000f8e00ff */
[----:B------:R0:W1:Y:S03]  /*11ff0*/  SYNCS.PHASECHK.TRANS64.TRYWAIT P0, [R3+URZ+0x2a800], R0 ;  /* 0x02a80000030075a7 */ /* 0x000066000800017f */
[----:B-1----:R-:W-:Y:S05]  /*12000*/  @!P0 NANOSLEEP.SYNCS 0x989680 ;  /* 0x009896800000895d */ /* 0x002fea0003900000 */
[----:B------:R-:W1:Y:S02]  /*12010*/  @!P0 SYNCS.PHASECHK.TRANS64 P0, [R3+URZ+0x2a800], R0 ;  /* 0x02a80000030085a7 */ /* 0x000e64000800007f */
[----:B-1----:R-:W-:Y:S05]  /*12020*/  @!P0 BRA `(.L_x_978) ;  /* 0xfffffffc00ec8947 */ /* 0x002fea000383ffff */
[----:B------:R-:W-:Y:S05]  /*12030*/  BRA `(.L_x_1111) ;  /* 0xfffffef400787947 */ /* 0x000fea000383ffff */
.L_x_982:
[----:B0-----:R-:W-:-:S04]  /*12040*/  IMAD.U32 R3, RZ, RZ, UR38 ;  /* 0x00000026ff037e24 */ /* 0x001fc8000f8e00ff */
[----:B------:R0:W2:Y:S03]  /*12050*/  SYNCS.PHASECHK.TRANS64.TRYWAIT P1, [R3+URZ+0x2a830], R0 ;  /* 0x02a83000030075a7 */ /* 0x0000a6000802017f */
[----:B--2---:R-:W-:Y:S05]  /*12060*/  @!P1 NANOSLEEP.SYNCS 0x989680 ;  /* 0x009896800000995d */ /* 0x004fea0003900000 */
[----:B------:R-:W2:Y:S02]  /*12070*/  @!P1 SYNCS.PHASECHK.TRANS64 P1, [R3+URZ+0x2a830], R0 ;  /* 0x02a83000030095a7 */ /* 0x000ea4000802007f */
[----:B--2---:R-:W-:Y:S05]  /*12080*/  @!P1 BRA `(.L_x_982) ;  /* 0xfffffffc00ec9947 */ /* 0x004fea000383ffff */
[----:B------:R-:W-:Y:S05]  /*12090*/  BRA `(.L_x_981) ;  /* 0xfffffef4009c7947 */ /* 0x000fea000383ffff */
.L_x_999:
[----:B-1----:R-:W-:-:S04]  /*120a0*/  IMAD.U32 R12, RZ, RZ, UR60 ;  /* 0x0000003cff0c7e24 */ /* 0x002fc8000f8e00ff */
[----:B------:R1:W2:Y:S03]  /*120b0*/  SYNCS.PHASECHK.TRANS64.TRYWAIT P1, [R12+URZ+0x2a830], R11 ;  /* 0x02a8300b0c0075a7 */ /* 0x0002a6000802017f */
[----:B--2---:R-:W-:Y:S05]  /*120c0*/  @!P1 NANOSLEEP.SYNCS 0x989680 ;  /* 0x009896800000995d */ /* 0x004fea0003900000 */
[----:B------:R-:W2:Y:S02]  /*120d0*/  @!P1 SYNCS.PHASECHK.TRANS64 P1, [R12+URZ+0x2a830], R11 ;  /* 0x02a8300b0c0095a7 */ /* 0x000ea4000802007f */
[----:B--2---:R-:W-:Y:S05]  /*120e0*/  @!P1 BRA `(.L_x_999) ;  /* 0xfffffffc00ec9947 */ /* 0x004fea000383ffff */
[----:B------:R-:W-:Y:S05]  /*120f0*/  BRA `(.L_x_998) ;  /* 0xffffff2000ec7947 */ /* 0x000fea000383ffff */
.L_x_1003:
[----:B01----:R-:W-:-:S04]  /*12100*/  IMAD.U32 R11, RZ, RZ, UR10 ;  /* 0x0000000aff0b7e24 */ /* 0x003fc8000f8e00ff */
[----:B------:R0:W1:Y:S03]  /*12110*/  SYNCS.PHASECHK.TRANS64.TRYWAIT P1, [R11+URZ+0x2a850], R0 ;  /* 0x02a850000b0075a7 */ /* 0x000066000802017f */
[----:B-1----:R-:W-:Y:S05]  /*12120*/  @!P1 NANOSLEEP.SYNCS 0x989680 ;  /* 0x009896800000995d */ /* 0x002fea0003900000 */
[----:B------:R-:W1:Y:S02]  /*12130*/  @!P1 SYNCS.PHASECHK.TRANS64 P1, [R11+URZ+0x2a850], R0 ;  /* 0x02a850000b0095a7 */ /* 0x000e64000802007f */
[----:B-1----:R-:W-:Y:S05]  /*12140*/  @!P1 BRA `(.L_x_1003) ;  /* 0xfffffffc00ec9947 */ /* 0x002fea000383ffff */
[----:B------:R-:W-:Y:S05]  /*12150*/  BRA `(.L_x_1002) ;  /* 0xffffff2800f87947 */ /* 0x000fea000383ffff */
.L_x_1022:
[----:B-1----:R-:W-:-:S04]  /*12160*/  IMAD.U32 R12, RZ, RZ, UR5 ;  /* 0x00000005ff0c7e24 */ /* 0x002fc8000f8e00ff */
[----:B------:R1:W2:Y:S03]  /*12170*/  SYNCS.PHASECHK.TRANS64.TRYWAIT P1, [R12+URZ+0x2a830], R11 ;  /* 0x02a8300b0c0075a7 */ /* 0x0002a6000802017f */
[----:B--2---:R-:W-:Y:S05]  /*12180*/  @!P1 NANOSLEEP.SYNCS 0x989680 ;  /* 0x009896800000995d */ /* 0x004fea0003900000 */
[----:B------:R-:W2:Y:S02]  /*12190*/  @!P1 SYNCS.PHASECHK.TRANS64 P1, [R12+URZ+0x2a830], R11 ;  /* 0x02a8300b0c0095a7 */ /* 0x000ea4000802007f */
[----:B--2---:R-:W-:Y:S05]  /*121a0*/  @!P1 BRA `(.L_x_1022) ;  /* 0xfffffffc00ec9947 */ /* 0x004fea000383ffff */
[----:B------:R-:W-:Y:S05]  /*121b0*/  BRA `(.L_x_1021) ;  /* 0xffffff5000a87947 */ /* 0x000fea000383ffff */
.L_x_1026:
[----:B01----:R-:W-:-:S04]  /*121c0*/  IMAD.U32 R11, RZ, RZ, UR7 ;  /* 0x00000007ff0b7e24 */ /* 0x003fc8000f8e00ff */
[----:B------:R0:W1:Y:S03]  /*121d0*/  SYNCS.PHASECHK.TRANS64.TRYWAIT P1, [R11+URZ+0x2a850], R0 ;  /* 0x02a850000b0075a7 */ /* 0x000066000802017f */
[----:B-1----:R-:W-:Y:S05]  /*121e0*/  @!P1 NANOSLEEP.SYNCS 0x989680 ;  /* 0x009896800000995d */ /* 0x002fea0003900000 */
[----:B------:R-:W1:Y:S02]  /*121f0*/  @!P1 SYNCS.PHASECHK.TRANS64 P1, [R11+URZ+0x2a850], R0 ;  /* 0x02a850000b0095a7 */ /* 0x000e64000802007f */
[----:B-1----:R-:W-:Y:S05]  /*12200*/  @!P1 BRA `(.L_x_1026) ;  /* 0xfffffffc00ec9947 */ /* 0x002fea000383ffff */
[----:B------:R-:W-:Y:S05]  /*12210*/  BRA `(.L_x_1025) ;  /* 0xffffff5800b47947 */ /* 0x000fea000383ffff */
.L_x_1034:
[----:B-1----:R-:W-:-:S04]  /*12220*/  IMAD.U32 R12, RZ, RZ, UR7 ;  /* 0x00000007ff0c7e24 */ /* 0x002fc8000f8e00ff */
[----:B------:R1:W2:Y:S03]  /*12230*/  SYNCS.PHASECHK.TRANS64.TRYWAIT P1, [R12+URZ+0x2a830], R11 ;  /* 0x02a8300b0c0075a7 */ /* 0x0002a6000802017f */
[----:B--2---:R-:W-:Y:S05]  /*12240*/  @!P1 NANOSLEEP.SYNCS 0x989680 ;  /* 0x009896800000995d */ /* 0x004fea0003900000 */
[----:B------:R-:W2:Y:S02]  /*12250*/  @!P1 SYNCS.PHASECHK.TRANS64 P1, [R12+URZ+0x2a830], R11 ;  /* 0x02a8300b0c0095a7 */ /* 0x000ea4000802007f */
[----:B--2---:R-:W-:Y:S05]  /*12260*/  @!P1 BRA `(.L_x_1034) ;  /* 0xfffffffc00ec9947 */ /* 0x004fea000383ffff */
[----:B------:R-:W-:Y:S05]  /*12270*/  BRA `(.L_x_1033) ;  /* 0xffffff6c00707947 */ /* 0x000fea000383ffff */
.L_x_1038:
[----:B01----:R-:W-:-:S04]  /*12280*/  IMAD.U32 R11, RZ, RZ, UR5 ;  /* 0x00000005ff0b7e24 */ /* 0x003fc8000f8e00ff */
[----:B------:R0:W1:Y:S03]  /*12290*/  SYNCS.PHASECHK.TRANS64.TRYWAIT P1, [R11+URZ+0x2a850], R0 ;  /* 0x02a850000b0075a7 */ /* 0x000066000802017f */
[----:B-1----:R-:W-:Y:S05]  /*122a0*/  @!P1 NANOSLEEP.SYNCS 0x989680 ;  /* 0x009896800000995d */ /* 0x002fea0003900000 */
[----:B------:R-:W1:Y:S02]  /*122b0*/  @!P1 SYNCS.PHASECHK.TRANS64 P1, [R11+URZ+0x2a850], R0 ;  /* 0x02a850000b0095a7 */ /* 0x000e64000802007f */
[----:B-1----:R-:W-:Y:S05]  /*122c0*/  @!P1 BRA `(.L_x_1038) ;  /* 0xfffffffc00ec9947 */ /* 0x002fea000383ffff */
[----:B------:R-:W-:Y:S05]  /*122d0*/  BRA `(.L_x_1037) ;  /* 0xffffff74007c7947 */ /* 0x000fea000383ffff */
.L_x_1053:
[----:B-1----:R-:W-:-:S04]  /*122e0*/  IMAD.U32 R0, RZ, RZ, UR5 ;  /* 0x00000005ff007e24 */ /* 0x002fc8000f8e00ff */
[----:B------:R1:W2:Y:S03]  /*122f0*/  SYNCS.PHASECHK.TRANS64.TRYWAIT P1, [R0+URZ+0x2a850], R3 ;  /* 0x02a85003000075a7 */ /* 0x0002a6000802017f */
[----:B--2---:R-:W-:Y:S05]  /*12300*/  @!P1 NANOSLEEP.SYNCS 0x989680 ;  /* 0x009896800000995d */ /* 0x004fea0003900000 */
[----:B------:R-:W2:Y:S02]  /*12310*/  @!P1 SYNCS.PHASECHK.TRANS64 P1, [R0+URZ+0x2a850], R3 ;  /* 0x02a85003000095a7 */ /* 0x000ea4000802007f */
[----:B--2---:R-:W-:Y:S05]  /*12320*/  @!P1 BRA `(.L_x_1053) ;  /* 0xfffffffc00ec9947 */ /* 0x004fea000383ffff */
[----:B------:R-:W-:Y:S05]  /*12330*/  BRA `(.L_x_1052) ;  /* 0xffffff9c00807947 */ /* 0x000fea000383ffff */
.L_x_1071:
[----:B------:R-:W-:Y:S02]  /*12340*/  IMAD.MOV.U32 R13, RZ, RZ, R17 ;  /* 0x000000ffff0d7224 */ /* 0x000fe400078e0011 */
[----:B------:R-:W-:Y:S02]  /*12350*/  IMAD.MOV.U32 R12, RZ, RZ, RZ ;  /* 0x000000ffff0c7224 */ /* 0x000fe400078e00ff */
[----:B------:R-:W-:Y:S02]  /*12360*/  IMAD.MOV.U32 R11, RZ, RZ, 0x1f ;  /* 0x0000001fff0b7424 */ /* 0x000fe400078e00ff */
[----:B------:R-:W-:-:S07]  /*12370*/  IMAD.MOV.U32 R15, RZ, RZ, -0x1 ;  /* 0xffffffffff0f7424 */ /* 0x000fce00078e00ff */
[----:B-----5:R-:W-:Y:S05]  /*12380*/  WARPSYNC.COLLECTIVE R15, `(.L_x_1112) ;  /* 0x000000000f087348 */ /* 0x020fea0003c00000 */
[----:B------:R0:W1:Y:S02]  /*12390*/  SHFL.IDX P6, R14, R13, R12, R11 ;  /* 0x0000000c0d0e7389 */ /* 0x00006400000c000b */
[----:B01---5:R-:W-:Y:S01]  /*123a0*/  ENDCOLLECTIVE ;  /* 0x000000000000791b */ /* 0x023fe20003800000 */
.L_x_1112:
[----:B------:R-:W-:Y:S05]  /*123b0*/  BRA `(.L_x_1113) ;  /* 0xffffffd000007947 */ /* 0x000fea000383ffff */
.L_x_1073:
[----:B0-----:R-:W-:-:S04]  /*123c0*/  IMAD.U32 R3, RZ, RZ, UR48 ;  /* 0x00000030ff037e24 */ /* 0x001fc8000f8e00ff */
[----:B------:R0:W1:Y:S03]  /*123d0*/  SYNCS.PHASECHK.TRANS64.TRYWAIT P0, [R3+URZ+0x2a840], R2 ;  /* 0x02a84002030075a7 */ /* 0x000066000800017f */
[----:B-1----:R-:W-:Y:S05]  /*123e0*/  @!P0 NANOSLEEP.SYNCS 0x989680 ;  /* 0x009896800000895d */ /* 0x002fea0003900000 */
[----:B------:R-:W1:Y:S02]  /*123f0*/  @!P0 SYNCS.PHASECHK.TRANS64 P0, [R3+URZ+0x2a840], R2 ;  /* 0x02a84002030085a7 */ /* 0x000e64000800007f */
[----:B-1----:R-:W-:Y:S05]  /*12400*/  @!P0 BRA `(.L_x_1073) ;  /* 0xfffffffc00ec8947 */ /* 0x002fea000383ffff */
[----:B------:R-:W-:Y:S05]  /*12410*/  BRA `(.L_x_1114) ;  /* 0xffffffd000a07947 */ /* 0x000fea000383ffff */
.L_x_1074:
        /* <DEDUP_REMOVED lines=8> */
.L_x_1116:
[----:B------:R-:W-:Y:S05]  /*124a0*/  BSYNC B0 ;  /* 0x0000000000007941 */ /* 0x000fea0003800000 */
.L_x_1115:
[----:B------:R-:W-:Y:S01]  /*124b0*/  IMAD.MOV.U32 R13, RZ, RZ, R0 ;  /* 0x000000ffff0d7224 */ /* 0x000fe200078e0000 */
[----:B------:R-:W-:Y:S01]  /*124c0*/  @P0 LEA R9, R25, UR48, 0x1 ;  /* 0x0000003019090c11 */ /* 0x000fe2000f8e08ff */
[----:B------:R-:W-:Y:S02]  /*124d0*/  IMAD.MOV.U32 R12, RZ, RZ, RZ ;  /* 0x000000ffff0c7224 */ /* 0x000fe400078e00ff */
[----:B------:R-:W-:Y:S02]  /*124e0*/  IMAD.MOV.U32 R11, RZ, RZ, 0x181f ;  /* 0x0000181fff0b7424 */ /* 0x000fe400078e00ff */
[----:B------:R-:W-:Y:S02]  /*124f0*/  IMAD.MOV.U32 R15, RZ, RZ, -0x1 ;  /* 0xffffffffff0f7424 */ /* 0x000fe400078e00ff */
[----:B------:R-:W-:-:S07]  /*12500*/  IMAD.MOV.U32 R3, RZ, RZ, R14 ;  /* 0x000000ffff037224 */ /* 0x000fce00078e000e */
[----:B------:R-:W-:Y:S05]  /*12510*/  WARPSYNC.COLLECTIVE R15, `(.L_x_1117) ;  /* 0x000000000f087348 */ /* 0x000fea0003c00000 */
[----:B------:R0:W1:Y:S02]  /*12520*/  SHFL.IDX P6, R14, R13, R12, R11 ;  /* 0x0000000c0d0e7389 */ /* 0x00006400000c000b */
[----:B01----:R-:W-:Y:S01]  /*12530*/  ENDCOLLECTIVE ;  /* 0x000000000000791b */ /* 0x003fe20003800000 */
.L_x_1117:
[----:B------:R-:W-:Y:S02]  /*12540*/  IMAD.MOV.U32 R13, RZ, RZ, R7 ;  /* 0x000000ffff0d7224 */ /* 0x000fe400078e0007 */
[----:B------:R-:W-:Y:S02]  /*12550*/  IMAD.MOV.U32 R12, RZ, RZ, 0x1 ;  /* 0x00000001ff0c7424 */ /* 0x000fe400078e00ff */
[----:B------:R-:W-:-:S07]  /*12560*/  IMAD.MOV.U32 R2, RZ, RZ, R14 ;  /* 0x000000ffff027224 */ /* 0x000fce00078e000e */
[----:B------:R-:W-:Y:S05]  /*12570*/  WARPSYNC.COLLECTIVE R15, `(.L_x_1118) ;  /* 0x000000000f087348 */ /* 0x000fea0003c00000 */
[----:B------:R0:W1:Y:S02]  /*12580*/  SHFL.IDX P6, R14, R13, R12, R11 ;  /* 0x0000000c0d0e7389 */ /* 0x00006400000c000b */
[----:B01----:R-:W-:Y:S01]  /*12590*/  ENDCOLLECTIVE ;  /* 0x000000000000791b */ /* 0x003fe20003800000 */
.L_x_1118:
        /* <DEDUP_REMOVED lines=13> */
.L_x_1119:
[----:B------:R-:W-:Y:S01]  /*12670*/  @P0 LEA R21, R25, UR48, 0x1 ;  /* 0x0000003019150c11 */ /* 0x000fe2000f8e08ff */
[----:B------:R-:W-:Y:S02]  /*12680*/  IMAD.MOV.U32 R13, RZ, RZ, R7 ;  /* 0x000000ffff0d7224 */ /* 0x000fe400078e0007 */
[----:B------:R-:W-:Y:S02]  /*12690*/  IMAD.MOV.U32 R12, RZ, RZ, 0x2 ;  /* 0x00000002ff0c7424 */ /* 0x000fe400078e00ff */
[----:B------:R-:W-:-:S07]  /*126a0*/  IMAD.MOV.U32 R4, RZ, RZ, R14 ;  /* 0x000000ffff047224 */ /* 0x000fce00078e000e */
[----:B------:R-:W-:Y:S05]  /*126b0*/  WARPSYNC.COLLECTIVE R15, `(.L_x_1120) ;  /* 0x000000000f087348 */ /* 0x000fea0003c00000 */
[----:B------:R0:W1:Y:S02]  /*126c0*/  SHFL.IDX P6, R14, R13, R12, R11 ;  /* 0x0000000c0d0e7389 */ /* 0x00006400000c000b */
[----:B01----:R-:W-:Y:S01]  /*126d0*/  ENDCOLLECTIVE ;  /* 0x000000000000791b */ /* 0x003fe20003800000 */
.L_x_1120:
        /* <DEDUP_REMOVED lines=13> */
.L_x_1121:
[----:B------:R-:W-:Y:S01]  /*127b0*/  IMAD.MOV.U32 R3, RZ, RZ, R8 ;  /* 0x000000ffff037224 */ /* 0x000fe200078e0008 */
[----:B------:R-:W-:Y:S01]  /*127c0*/  @P0 LEA R35, R25, UR48, 0x1 ;  /* 0x0000003019230c11 */ /* 0x000fe2000f8e08ff */
[----:B------:R-:W-:Y:S02]  /*127d0*/  IMAD.MOV.U32 R13, RZ, RZ, R7 ;  /* 0x000000ffff0d7224 */ /* 0x000fe400078e0007 */
[----:B------:R-:W-:Y:S02]  /*127e0*/  IMAD.MOV.U32 R12, RZ, RZ, 0x3 ;  /* 0x00000003ff0c7424 */ /* 0x000fe400078e00ff */
[----:B------:R-:W-:-:S07]  /*127f0*/  IMAD.MOV.U32 R2, RZ, RZ, R14 ;  /* 0x000000ffff027224 */ /* 0x000fce00078e000e */
[----:B------:R-:W-:Y:S05]  /*12800*/  WARPSYNC.COLLECTIVE R15, `(.L_x_1122) ;  /* 0x000000000f087348 */ /* 0x000fea0003c00000 */
[----:B------:R0:W1:Y:S02]  /*12810*/  SHFL.IDX P6, R14, R13, R12, R11 ;  /* 0x0000000c0d0e7389 */ /* 0x00006400000c000b */
[----:B01----:R-:W-:Y:S01]  /*12820*/  ENDCOLLECTIVE ;  /* 0x000000000000791b */ /* 0x003fe20003800000 */
.L_x_1122:
        /* <DEDUP_REMOVED lines=13> */
.L_x_1123:
        /* <DEDUP_REMOVED lines=8> */
.L_x_1124:
[----:B------:R-:W-:-:S04]  /*12980*/  IMAD.MOV.U32 R4, RZ, RZ, R10 ;  /* 0x000000ffff047224 */ /* 0x000fc800078e000a */
[----:B------:R-:W-:-:S05]  /*12990*/  @P0 IMAD.WIDE.U32 R4, R30, 0x2, R4 ;  /* 0x000000021e040825 */ /* 0x000fca00078e0004 */
[----:B------:R-:W-:Y:S01]  /*129a0*/  @!PT LDS RZ, [RZ] ;  /* 0x00000000fffff984 */ /* 0x000fe20000000800 */
[----:B------:R-:W-:Y:S01]  /*129b0*/  @!PT LDS RZ, [RZ] ;  /* 0x00000000fffff984 */ /* 0x000fe20000000800 */
[----:B------:R-:W-:Y:S01]  /*129c0*/  @!PT LDS RZ, [RZ] ;  /* 0x00000000fffff984 */ /* 0x000fe20000000800 */
[----:B------:R0:W-:Y:S01]  /*129d0*/  @P0 LDGSTS.E.BYPASS.LTC128B.128 [R9+0x19c00], desc[UR36][R4.64], !P3 ;  /* 0x19c0000004090fae */ /* 0x0001e2000d901d64 */
[----:B------:R-:W-:-:S03]  /*129e0*/  IMAD.MOV.U32 R13, RZ, RZ, R0 ;  /* 0x000000ffff0d7224 */ /* 0x000fc600078e0000 */
[----:B------:R0:W-:Y:S04]  /*129f0*/  @P0 LDGSTS.E.BYPASS.LTC128B.128 [R9+0x1cc00], desc[UR36][R4.64+0x80], !P2 ;  /* 0x1cc0008004090fae */ /* 0x0001e8000d101d64 */
[----:B------:R0:W-:Y:S01]  /*12a00*/  @P0 LDGSTS.E.BYPASS.LTC128B.128 [R9+0x1fc00], desc[UR36][R4.64+0x100], !P1 ;  /* 0x1fc0010004090fae */ /* 0x0001e2000c901d64 */
[----:B------:R-:W-:Y:S01]  /*12a10*/  ISETP.GE.AND P0, PT, R6, 0x41, PT ;  /* 0x000000410600780c */ /* 0x000fe20003f06270 */
[----:B------:R-:W-:-:S12]  /*12a20*/  IMAD.MOV.U32 R8, RZ, RZ, R14 ;  /* 0x000000ffff087224 */ /* 0x000fd800078e000e */
[----:B0-----:R-:W-:Y:S05]  /*12a30*/  WARPSYNC.COLLECTIVE R15, `(.L_x_1125) ;  /* 0x000000000f087348 */ /* 0x001fea0003c00000 */
[----:B------:R1:W2:Y:S02]  /*12a40*/  SHFL.IDX P6, R14, R13, R12, R11 ;  /* 0x0000000c0d0e7389 */ /* 0x0002a400000c000b */
[----:B012---:R-:W-:Y:S01]  /*12a50*/  ENDCOLLECTIVE ;  /* 0x000000000000791b */ /* 0x007fe20003800000 */
.L_x_1125:
        /* <DEDUP_REMOVED lines=8> */
.L_x_1126:
        /* <DEDUP_REMOVED lines=8> */
[----:B------:R-:W-:-:S07]  /*12b60*/  IMAD.MOV.U32 R7, RZ, RZ, R14 ;  /* 0x000000ffff077224 */ /* 0x000fce00078e000e */
[----:B0-----:R-:W-:Y:S05]  /*12b70*/  WARPSYNC.COLLECTIVE R15, `(.L_x_1127) ;  /* 0x000000000f087348 */ /* 0x001fea0003c00000 */
[----:B------:R1:W2:Y:S02]  /*12b80*/  SHFL.IDX P6, R14, R13, R12, R11 ;  /* 0x0000000c0d0e7389 */ /* 0x0002a400000c000b */
[----:B012---:R-:W-:Y:S01]  /*12b90*/  ENDCOLLECTIVE ;  /* 0x000000000000791b */ /* 0x007fe20003800000 */
.L_x_1127:
[----:B------:R-:W-:Y:S05]  /*12ba0*/  BRA `(.L_x_1128) ;  /* 0xffffffd000007947 */ /* 0x000fea000383ffff */
.L_x_1077:
[----:B------:R-:W-:Y:S02]  /*12bb0*/  IMAD.MOV.U32 R13, RZ, RZ, R8 ;  /* 0x000000ffff0d7224 */ /* 0x000fe400078e0008 */
[----:B------:R-:W-:Y:S02]  /*12bc0*/  IMAD.MOV.U32 R12, RZ, RZ, RZ ;  /* 0x000000ffff0c7224 */ /* 0x000fe400078e00ff */
[----:B------:R-:W-:Y:S02]  /*12bd0*/  IMAD.MOV.U32 R11, RZ, RZ, 0x181f ;  /* 0x0000181fff0b7424 */ /* 0x000fe400078e00ff */
[----:B------:R-:W-:Y:S02]  /*12be0*/  IMAD.MOV.U32 R15, RZ, RZ, -0x1 ;  /* 0xffffffffff0f7424 */ /* 0x000fe400078e00ff */
[----:B------:R-:W-:-:S07]  /*12bf0*/  VIADD R7, R36, UR42 ;  /* 0x0000002a24077c36 */ /* 0x000fce0008000000 */
[----:B------:R-:W-:Y:S05]  /*12c00*/  WARPSYNC.COLLECTIVE R15, `(.L_x_1129) ;  /* 0x000000000f087348 */ /* 0x000fea0003c00000 */
[----:B------:R0:W1:Y:S02]  /*12c10*/  SHFL.IDX P6, R14, R13, R12, R11 ;  /* 0x0000000c0d0e7389 */ /* 0x00006400000c000b */
[----:B01----:R-:W-:Y:S01]  /*12c20*/  ENDCOLLECTIVE ;  /* 0x000000000000791b */ /* 0x003fe20003800000 */
.L_x_1129:
[----:B------:R-:W-:Y:S02]  /*12c30*/  VIADD R5, R7, 0x10 ;  /* 0x0000001007057836 */ /* 0x000fe40000000000 */
[----:B------:R-:W-:Y:S02]  /*12c40*/  IMAD.MOV.U32 R13, RZ, RZ, R0 ;  /* 0x000000ffff0d7224 */ /* 0x000fe400078e0000 */
[----:B------:R-:W-:-:S07]  /*12c50*/  IMAD.MOV.U32 R3, RZ, RZ, R14 ;  /* 0x000000ffff037224 */ /* 0x000fce00078e000e */
[----:B------:R-:W-:Y:S05]  /*12c60*/  WARPSYNC.COLLECTIVE R15, `(.L_x_1130) ;  /* 0x000000000f087348 */ /* 0x000fea0003c00000 */
[----:B------:R0:W1:Y:S02]  /*12c70*/  SHFL.IDX P6, R14, R13, R12, R11 ;  /* 0x0000000c0d0e7389 */ /* 0x00006400000c000b */
[----:B01----:R-:W-:Y:S01]  /*12c80*/  ENDCOLLECTIVE ;  /* 0x000000000000791b */ /* 0x003fe20003800000 */
.L_x_1130:
        /* <DEDUP_REMOVED lines=10> */
.L_x_1131:
        /* <DEDUP_REMOVED lines=8> */
[----:B------:R-:W-:Y:S01]  /*12db0*/  ISETP.GE.AND P1, PT, R5, R6, PT ;  /* 0x000000060500720c */ /* 0x000fe20003f26270 */
[----:B------:R-:W-:-:S12]  /*12dc0*/  IMAD.MOV.U32 R5, RZ, RZ, R14 ;  /* 0x000000ffff057224 */ /* 0x000fd800078e000e */
[----:B0-----:R-:W-:Y:S05]  /*12dd0*/  WARPSYNC.COLLECTIVE R15, `(.L_x_1132) ;  /* 0x000000000f087348 */ /* 0x001fea0003c00000 */
[----:B------:R1:W2:Y:S02]  /*12de0*/  SHFL.IDX P6, R14, R13, R12, R11 ;  /* 0x0000000c0d0e7389 */ /* 0x0002a400000c000b */
[----:B012---:R-:W-:Y:S01]  /*12df0*/  ENDCOLLECTIVE ;  /* 0x000000000000791b */ /* 0x007fe20003800000 */
.L_x_1132:
[----:B------:R-:W-:Y:S01]  /*12e00*/  VIADD R3, R7, 0x20 ;  /* 0x0000002007037836 */ /* 0x000fe20000000000 */
[----:B------:R-:W-:Y:S01]  /*12e10*/  @!P1 LEA R21, R25, UR48, 0x1 ;  /* 0x0000003019159c11 */ /* 0x000fe2000f8e08ff */
[----:B------:R-:W-:Y:S02]  /*12e20*/  IMAD.MOV.U32 R13, RZ, RZ, R8 ;  /* 0x000000ffff0d7224 */ /* 0x000fe400078e0008 */
[----:B------:R-:W-:Y:S02]  /*12e30*/  IMAD.MOV.U32 R12, RZ, RZ, 0x2 ;  /* 0x00000002ff0c7424 */ /* 0x000fe400078e00ff */
[----:B------:R-:W-:-:S07]  /*12e40*/  IMAD.MOV.U32 R4, RZ, RZ, R14 ;  /* 0x000000ffff047224 */ /* 0x000fce00078e000e */
[----:B------:R-:W-:Y:S05]  /*12e50*/  WARPSYNC.COLLECTIVE R15, `(.L_x_1133) ;  /* 0x000000000f087348 */ /* 0x000fea0003c00000 */
[----:B------:R0:W1:Y:S02]  /*12e60*/  SHFL.IDX P6, R14, R13, R12, R11 ;  /* 0x0000000c0d0e7389 */ /* 0x00006400000c000b */
[----:B01----:R-:W-:Y:S01]  /*12e70*/  ENDCOLLECTIVE ;  /* 0x000000000000791b */ /* 0x003fe20003800000 */
.L_x_1133:
        /* <DEDUP_REMOVED lines=13> */
.L_x_1134:
        /* <DEDUP_REMOVED lines=8> */
.L_x_1135:
        /* <DEDUP_REMOVED lines=13> */
.L_x_1136:
        /* <DEDUP_REMOVED lines=8> */
.L_x_1137:
        /* <DEDUP_REMOVED lines=13> */
.L_x_1138:
        /* <DEDUP_REMOVED lines=8> */
.L_x_1139:
        /* <DEDUP_REMOVED lines=13> */
.L_x_1140:
        /* <DEDUP_REMOVED lines=8> */
.L_x_1141:
        /* <DEDUP_REMOVED lines=13> */
.L_x_1142:
[----:B------:R-:W-:Y:S01]  /*13490*/  @!P1 LEA R9, R25, UR48, 0x1 ;  /* 0x0000003019099c11 */ /* 0x000fe2000f8e08ff */
[----:B------:R-:W-:Y:S02]  /*134a0*/  IMAD.MOV.U32 R13, RZ, RZ, R8 ;  /* 0x000000ffff0d7224 */ /* 0x000fe400078e0008 */
[----:B------:R-:W-:Y:S02]  /*134b0*/  IMAD.MOV.U32 R12, RZ, RZ, 0x7 ;  /* 0x00000007ff0c7424 */ /* 0x000fe400078e00ff */
[----:B------:R-:W-:-:S07]  /*134c0*/  IMAD.MOV.U32 R2, RZ, RZ, R14 ;  /* 0x000000ffff027224 */ /* 0x000fce00078e000e */
[----:B------:R-:W-:Y:S05]  /*134d0*/  WARPSYNC.COLLECTIVE R15, `(.L_x_1143) ;  /* 0x000000000f087348 */ /* 0x000fea0003c00000 */
[----:B------:R0:W1:Y:S02]  /*134e0*/  SHFL.IDX P6, R14, R13, R12, R11 ;  /* 0x0000000c0d0e7389 */ /* 0x00006400000c000b */
[----:B01----:R-:W-:Y:S01]  /*134f0*/  ENDCOLLECTIVE ;  /* 0x000000000000791b */ /* 0x003fe20003800000 */
.L_x_1143:
        /* <DEDUP_REMOVED lines=12> */
.L_x_1144:
[----:B------:R-:W-:Y:S05]  /*135c0*/  BRA `(.L_x_1145) ;  /* 0xffffffcc00ec7947 */ /* 0x000fea000383ffff */
.L_x_1080:
[----:B0-----:R-:W-:-:S04]  /*135d0*/  IMAD.U32 R3, RZ, RZ, UR48 ;  /* 0x00000030ff037e24 */ /* 0x001fc8000f8e00ff */
[----:B------:R0:W1:Y:S03]  /*135e0*/  SYNCS.PHASECHK.TRANS64.TRYWAIT P0, [R3+URZ+0x2a820], R0 ;  /* 0x02a82000030075a7 */ /* 0x000066000800017f */
[----:B-1----:R-:W-:Y:S05]  /*135f0*/  @!P0 NANOSLEEP.SYNCS 0x989680 ;  /* 0x009896800000895d */ /* 0x002fea0003900000 */
[----:B------:R-:W1:Y:S02]  /*13600*/  @!P0 SYNCS.PHASECHK.TRANS64 P0, [R3+URZ+0x2a820], R0 ;  /* 0x02a82000030085a7 */ /* 0x000e64000800007f */
[----:B-1----:R-:W-:Y:S05]  /*13610*/  @!P0 BRA `(.L_x_1080) ;  /* 0xfffffffc00ec8947 */ /* 0x002fea000383ffff */
[----:B------:R-:W-:Y:S05]  /*13620*/  BRA `(.L_x_1146) ;  /* 0xffffffd000387947 */ /* 0x000fea000383ffff */
.L_x_1084:
[----:B0-----:R0:W1:Y:S02]  /*13630*/  SYNCS.PHASECHK.TRANS64.TRYWAIT P0, [R8+URZ+0x2a840], R3 ;  /* 0x02a84003080075a7 */ /* 0x001064000800017f */
[----:B-1----:R-:W-:Y:S05]  /*13640*/  @!P0 NANOSLEEP.SYNCS 0x989680 ;  /* 0x009896800000895d */ /* 0x002fea0003900000 */
[----:B------:R-:W1:Y:S02]  /*13650*/  @!P0 SYNCS.PHASECHK.TRANS64 P0, [R8+URZ+0x2a840], R3 ;  /* 0x02a84003080085a7 */ /* 0x000e64000800007f */
[----:B-1----:R-:W-:Y:S05]  /*13660*/  @!P0 BRA `(.L_x_1084) ;  /* 0xfffffffc00f08947 */ /* 0x002fea000383ffff */
[----:B------:R-:W-:Y:S05]  /*13670*/  BRA `(.L_x_1147) ;  /* 0xffffffd000fc7947 */ /* 0x000fea000383ffff */
.L_x_1085:
        /* <DEDUP_REMOVED lines=8> */
.L_x_1149:
[----:B------:R-:W-:Y:S05]  /*13700*/  BSYNC B1 ;  /* 0x0000000000017941 */ /* 0x000fea0003800000 */
.L_x_1148:
[----:B------:R-:W-:Y:S01]  /*13710*/  IMAD.MOV.U32 R13, RZ, RZ, R10 ;  /* 0x000000ffff0d7224 */ /* 0x000fe200078e000a */
[----:B------:R-:W-:Y:S01]  /*13720*/  LEA R19, R19, UR48, 0x1 ;  /* 0x0000003013137c11 */ /* 0x000fe2000f8e08ff */
[----:B------:R-:W-:Y:S02]  /*13730*/  IMAD.MOV.U32 R12, RZ, RZ, RZ ;  /* 0x000000ffff0c7224 */ /* 0x000fe400078e00ff */
[----:B------:R-:W-:Y:S02]  /*13740*/  IMAD.MOV.U32 R11, RZ, RZ, 0x181f ;  /* 0x0000181fff0b7424 */ /* 0x000fe400078e00ff */
[----:B------:R-:W-:Y:S02]  /*13750*/  IMAD.MOV.U32 R15, RZ, RZ, -0x1 ;  /* 0xffffffffff0f7424 */ /* 0x000fe400078e00ff */
[----:B------:R-:W-:-:S07]  /*13760*/  IMAD.MOV.U32 R3, RZ, RZ, R14 ;  /* 0x000000ffff037224 */ /* 0x000fce00078e000e */
[----:B------:R-:W-:Y:S05]  /*13770*/  WARPSYNC.COLLECTIVE R15, `(.L_x_1150) ;  /* 0x000000000f087348 */ /* 0x000fea0003c00000 */
[----:B------:R0:W1:Y:S02]  /*13780*/  SHFL.IDX P6, R14, R13, R12, R11 ;  /* 0x0000000c0d0e7389 */ /* 0x00006400000c000b */
[----:B01----:R-:W-:Y:S01]  /*13790*/  ENDCOLLECTIVE ;  /* 0x000000000000791b */ /* 0x003fe20003800000 */
.L_x_1150:
[----:B------:R-:W-:Y:S02]  /*137a0*/  IMAD.MOV.U32 R13, RZ, RZ, R21 ;  /* 0x000000ffff0d7224 */ /* 0x000fe400078e0015 */
[----:B------:R-:W-:Y:S01]  /*137b0*/  IMAD.MOV.U32 R12, RZ, RZ, 0x1 ;  /* 0x00000001ff0c7424 */ /* 0x000fe200078e00ff */
[----:B------:R-:W-:-:S13]  /*137c0*/  IADD3 R2, P0, R14, R35, RZ ;  /* 0x000000230e027210 */ /* 0x000fda0007f1e0ff */
[----:B------:R-:W-:Y:S05]  /*137d0*/  WARPSYNC.COLLECTIVE R15, `(.L_x_1151) ;  /* 0x000000000f087348 */ /* 0x000fea0003c00000 */
[----:B------:R0:W1:Y:S02]  /*137e0*/  SHFL.IDX P6, R14, R13, R12, R11 ;  /* 0x0000000c0d0e7389 */ /* 0x00006400000c000b */
[----:B01----:R-:W-:Y:S01]  /*137f0*/  ENDCOLLECTIVE ;  /* 0x000000000000791b */ /* 0x003fe20003800000 */
.L_x_1151:
        /* <DEDUP_REMOVED lines=12> */
.L_x_1152:
[----:B------:R-:W-:Y:S02]  /*138c0*/  IMAD.MOV.U32 R13, RZ, RZ, R21 ;  /* 0x000000ffff0d7224 */ /* 0x000fe400078e0015 */
[----:B------:R-:W-:Y:S01]  /*138d0*/  IMAD.MOV.U32 R12, RZ, RZ, 0x2 ;  /* 0x00000002ff0c7424 */ /* 0x000fe200078e00ff */
[----:B------:R-:W-:-:S13]  /*138e0*/  IADD3 R2, P0, R14, R35, RZ ;  /* 0x000000230e027210 */ /* 0x000fda0007f1e0ff */
[----:B------:R-:W-:Y:S05]  /*138f0*/  WARPSYNC.COLLECTIVE R15, `(.L_x_1153) ;  /* 0x000000000f087348 */ /* 0x000fea0003c00000 */
[----:B------:R0:W1:Y:S02]  /*13900*/  SHFL.IDX P6, R14, R13, R12, R11 ;  /* 0x0000000c0d0e7389 */ /* 0x00006400000c000b */
[----:B01----:R-:W-:Y:S01]  /*13910*/  ENDCOLLECTIVE ;  /* 0x000000000000791b */ /* 0x003fe20003800000 */
.L_x_1153:
        /* <DEDUP_REMOVED lines=12> */
.L_x_1154:
[----:B------:R-:W-:Y:S02]  /*139e0*/  IMAD.MOV.U32 R13, RZ, RZ, R21 ;  /* 0x000000ffff0d7224 */ /* 0x000fe400078e0015 */
[----:B------:R-:W-:-:S05]  /*139f0*/  IMAD.MOV.U32 R12, RZ, RZ, R14 ;  /* 0x000000ffff0c7224 */ /* 0x000fca00078e000e */
[----:B------:R-:W-:Y:S01]  /*13a00*/  IADD3 R2, P0, R12, R35, RZ ;  /* 0x000000230c027210 */ /* 0x000fe20007f1e0ff */
[----:B------:R-:W-:-:S04]  /*13a10*/  IMAD.MOV.U32 R12, RZ, RZ, 0x3 ;  /* 0x00000003ff0c7424 */ /* 0x000fc800078e00ff */
[----:B------:R-:W-:-:S08]  /*13a20*/  IMAD.X R3, RZ, RZ, R5, P0 ;  /* 0x000000ffff037224 */ /* 0x000fd000000e0605 */
[----:B------:R-:W-:Y:S05]  /*13a30*/  WARPSYNC.COLLECTIVE R15, `(.L_x_1155) ;  /* 0x000000000f087348 */ /* 0x000fea0003c00000 */
[----:B------:R0:W1:Y:S02]  /*13a40*/  SHFL.IDX P6, R14, R13, R12, R11 ;  /* 0x0000000c0d0e7389 */ /* 0x00006400000c000b */
[----:B01----:R-:W-:Y:S01]  /*13a50*/  ENDCOLLECTIVE ;  /* 0x000000000000791b */ /* 0x003fe20003800000 */
.L_x_1155:
        /* <DEDUP_REMOVED lines=11> */
.L_x_1156:
[----:B------:R-:W-:Y:S02]  /*13b10*/  IMAD.MOV.U32 R13, RZ, RZ, R21 ;  /* 0x000000ffff0d7224 */ /* 0x000fe400078e0015 */
[----:B------:R-:W-:Y:S01]  /*13b20*/  IMAD.MOV.U32 R12, RZ, RZ, 0x4 ;  /* 0x00000004ff0c7424 */ /* 0x000fe200078e00ff */
[----:B------:R-:W-:-:S13]  /*13b30*/  IADD3 R2, P0, R14, R35, RZ ;  /* 0x000000230e027210 */ /* 0x000fda0007f1e0ff */
[----:B------:R-:W-:Y:S05]  /*13b40*/  WARPSYNC.COLLECTIVE R15, `(.L_x_1157) ;  /* 0x000000000f087348 */ /* 0x000fea0003c00000 */
[----:B------:R0:W1:Y:S02]  /*13b50*/  SHFL.IDX P6, R14, R13, R12, R11 ;  /* 0x0000000c0d0e7389 */ /* 0x00006400000c000b */
[----:B01----:R-:W-:Y:S01]  /*13b60*/  ENDCOLLECTIVE ;  /* 0x000000000000791b */ /* 0x003fe20003800000 */
.L_x_1157:
        /* <DEDUP_REMOVED lines=12> */
.L_x_1158:
        /* <DEDUP_REMOVED lines=8> */
.L_x_1159:
[----:B------:R-:W-:Y:S01]  /*13cb0*/  @!PT LDS RZ, [RZ] ;  /* 0x00000000fffff984 */ /* 0x000fe20000000800 */
[----:B------:R-:W-:Y:S01]  /*13cc0*/  @!PT LDS RZ, [RZ] ;  /* 0x00000000fffff984 */ /* 0x000fe20000000800 */
[----:B------:R-:W-:Y:S01]  /*13cd0*/  @!PT LDS RZ, [RZ] ;  /* 0x00000000fffff984 */ /* 0x000fe20000000800 */
[----:B------:R0:W-:Y:S04]  /*13ce0*/  LDGSTS.E.BYPASS.LTC128B.128 [R19+0x1a400], desc[UR36][R2.64], !P3 ;  /* 0x1a40000002137fae */ /* 0x0001e8000d901d64 */
[----:B------:R0:W-:Y:S04]  /*13cf0*/  LDGSTS.E.BYPASS.LTC128B.128 [R19+0x1d400], desc[UR36][R2.64+0x80], !P2 ;  /* 0x1d40008002137fae */ /* 0x0001e8000d101d64 */
[----:B------:R0:W-:Y:S01]  /*13d00*/  LDGSTS.E.BYPASS.LTC128B.128 [R19+0x20400], desc[UR36][R2.64+0x100], !P1 ;  /* 0x2040010002137fae */ /* 0x0001e2000c901d64 */
[----:B------:R-:W-:Y:S02]  /*13d10*/  IMAD.MOV.U32 R13, RZ, RZ, R10 ;  /* 0x000000ffff0d7224 */ /* 0x000fe400078e000a */
[----:B------:R-:W-:-:S07]  /*13d20*/  IMAD.MOV.U32 R21, RZ, RZ, R14 ;  /* 0x000000ffff157224 */ /* 0x000fce00078e000e */
[----:B0-----:R-:W-:Y:S05]  /*13d30*/  WARPSYNC.COLLECTIVE R15, `(.L_x_1160) ;  /* 0x000000000f087348 */ /* 0x001fea0003c00000 */
[----:B------:R1:W2:Y:S02]  /*13d40*/  SHFL.IDX P6, R14, R13, R12, R11 ;  /* 0x0000000c0d0e7389 */ /* 0x0002a400000c000b */
[----:B012---:R-:W-:Y:S01]  /*13d50*/  ENDCOLLECTIVE ;  /* 0x000000000000791b */ /* 0x007fe20003800000 */
.L_x_1160:
[----:B------:R-:W-:Y:S05]  /*13d60*/  BRA `(.L_x_1161) ;  /* 0xffffffd000587947 */ /* 0x000fea000383ffff */
.L_x_1090:
[----:B0-----:R0:W2:Y:S02]  /*13d70*/  SYNCS.PHASECHK.TRANS64.TRYWAIT P0, [R4+URZ+0x2a860], R3 ;  /* 0x02a86003040075a7 */ /* 0x0010a4000800017f */
[----:B--2---:R-:W-:Y:S05]  /*13d80*/  @!P0 NANOSLEEP.SYNCS 0x989680 ;  /* 0x009896800000895d */ /* 0x004fea0003900000 */
[----:B------:R-:W2:Y:S02]  /*13d90*/  @!P0 SYNCS.PHASECHK.TRANS64 P0, [R4+URZ+0x2a860], R3 ;  /* 0x02a86003040085a7 */ /* 0x000ea4000800007f */
[----:B--2---:R-:W-:Y:S05]  /*13da0*/  @!P0 BRA `(.L_x_1090) ;  /* 0xfffffffc00f08947 */ /* 0x004fea000383ffff */
[----:B------:R-:W-:Y:S05]  /*13db0*/  BRA `(.L_x_1162) ;  /* 0xffffffd000b47947 */ /* 0x000fea000383ffff */
.L_x_1091:
[----:B------:R-:W-:Y:S01]  /*13dc0*/  BSSY B1, `(.L_x_1163) ;  /* 0x0000008000017945 */ /* 0x000fe20003800000 */
[----:B------:R-:W-:Y:S02]  /*13dd0*/  IMAD.MOV.U32 R13, RZ, RZ, R17 ;  /* 0x000000ffff0d7224 */ /* 0x000fe400078e0011 */
[----:B------:R-:W-:Y:S02]  /*13de0*/  IMAD.MOV.U32 R12, RZ, RZ, RZ ;  /* 0x000000ffff0c7224 */ /* 0x000fe400078e00ff */
[----:B------:R-:W-:Y:S02]  /*13df0*/  IMAD.MOV.U32 R11, RZ, RZ, 0x181f ;  /* 0x0000181fff0b7424 */ /* 0x000fe400078e00ff */
[----:B------:R-:W-:-:S07]  /*13e00*/  IMAD.MOV.U32 R15, RZ, RZ, -0x1 ;  /* 0xffffffffff0f7424 */ /* 0x000fce00078e00ff */
[----:B01----:R-:W-:Y:S05]  /*13e10*/  WARPSYNC.COLLECTIVE R15, `(.L_x_1164) ;  /* 0x000000000f087348 */ /* 0x003fea0003c00000 */
[----:B------:R2:W3:Y:S02]  /*13e20*/  SHFL.IDX P6, R14, R13, R12, R11 ;  /* 0x0000000c0d0e7389 */ /* 0x0004e400000c000b */
[----:B0123--:R-:W-:Y:S01]  /*13e30*/  ENDCOLLECTIVE ;  /* 0x000000000000791b */ /* 0x00ffe20003800000 */
.L_x_1164:
[----:B------:R-:W-:Y:S05]  /*13e40*/  BSYNC B1 ;  /* 0x0000000000017941 */ /* 0x000fea0003800000 */
.L_x_1163:
        /* <DEDUP_REMOVED lines=9> */
.L_x_1165:
[----:B------:R-:W-:Y:S02]  /*13ee0*/  IMAD.MOV.U32 R13, RZ, RZ, R17 ;  /* 0x000000ffff0d7224 */ /* 0x000fe400078e0011 */
[----:B------:R-:W-:Y:S01]  /*13ef0*/  IMAD.MOV.U32 R12, RZ, RZ, 0x1 ;  /* 0x00000001ff0c7424 */ /* 0x000fe200078e00ff */
[----:B------:R-:W-:-:S13]  /*13f00*/  IADD3 R2, P1, R14, R35, RZ ;  /* 0x000000230e027210 */ /* 0x000fda0007f3e0ff */
[----:B------:R-:W-:Y:S05]  /*13f10*/  WARPSYNC.COLLECTIVE R15, `(.L_x_1166) ;  /* 0x000000000f087348 */ /* 0x000fea0003c00000 */
[----:B------:R0:W1:Y:S02]  /*13f20*/  SHFL.IDX P6, R14, R13, R12, R11 ;  /* 0x0000000c0d0e7389 */ /* 0x00006400000c000b */
[----:B01----:R-:W-:Y:S01]  /*13f30*/  ENDCOLLECTIVE ;  /* 0x000000000000791b */ /* 0x003fe20003800000 */
.L_x_1166:
[----:B------:R-:W-:Y:S01]  /*13f40*/  IMAD.X R3, RZ, RZ, R3, P1 ;  /* 0x000000ffff037224 */ /* 0x000fe200008e0603 */
[----:B------:R-:W-:-:S04]  /*13f50*/  LOP3.LUT P1, RZ, R29, 0x1, RZ, 0xc0, !PT ;  /* 0x000000011dff7812 */ /* 0x000fc8000782c0ff */
        /* <DEDUP_REMOVED lines=11> */
.L_x_1167:
        /* <DEDUP_REMOVED lines=10> */
.L_x_1168:
        /* <DEDUP_REMOVED lines=12> */
.L_x_1169:
        /* <DEDUP_REMOVED lines=10> */
.L_x_1170:
        /* <DEDUP_REMOVED lines=12> */
.L_x_1171:
        /* <DEDUP_REMOVED lines=10> */
.L_x_1172:
        /* <DEDUP_REMOVED lines=12> */
.L_x_1173:
        /* <DEDUP_REMOVED lines=10> */
.L_x_1174:
        /* <DEDUP_REMOVED lines=12> */
.L_x_1175:
[----:B------:R-:W-:Y:S01]  /*14590*/  @!PT LDS RZ, [RZ] ;  /* 0x00000000fffff984 */ /* 0x000fe20000000800 */
[----:B------:R-:W-:Y:S01]  /*145a0*/  @!PT LDS RZ, [RZ] ;  /* 0x00000000fffff984 */ /* 0x000fe20000000800 */
[----:B------:R-:W-:Y:S01]  /*145b0*/  @!PT LDS RZ, [RZ] ;  /* 0x00000000fffff984 */ /* 0x000fe20000000800 */
[----:B------:R0:W-:Y:S01]  /*145c0*/  LDGSTS.E.BYPASS.LTC128B.128 [R5+0x5400], desc[UR36][R2.64+0x80], !P2 ;  /* 0x0540008002057fae */ /* 0x0001e2000d101d64 */
[----:B------:R-:W-:Y:S05]  /*145d0*/  BRA `(.L_x_1176) ;  /* 0xffffffcc00707947 */ /* 0x000fea000383ffff */
.L_x_1097:
[----:B0-----:R0:W1:Y:S02]  /*145e0*/  SYNCS.PHASECHK.TRANS64.TRYWAIT P0, [R0+URZ+0x2a860], R3 ;  /* 0x02a86003000075a7 */ /* 0x001064000800017f */
[----:B-1----:R-:W-:Y:S05]  /*145f0*/  @!P0 NANOSLEEP.SYNCS 0x989680 ;  /* 0x009896800000895d */ /* 0x002fea0003900000 */
[----:B------:R-:W1:Y:S02]  /*14600*/  @!P0 SYNCS.PHASECHK.TRANS64 P0, [R0+URZ+0x2a860], R3 ;  /* 0x02a86003000085a7 */ /* 0x000e64000800007f */
[----:B-1----:R-:W-:Y:S05]  /*14610*/  @!P0 BRA `(.L_x_1097) ;  /* 0xfffffffc00f08947 */ /* 0x002fea000383ffff */
[----:B------:R-:W-:Y:S05]  /*14620*/  BRA `(.L_x_1177) ;  /* 0xffffffd000587947 */ /* 0x000fea000383ffff */
.L_x_1098:
[----:B------:R-:W-:Y:S01]  /*14630*/  BSSY B0, `(.L_x_1178) ;  /* 0x0000008000007945 */ /* 0x000fe20003800000 */
[----:B------:R-:W-:Y:S02]  /*14640*/  IMAD.MOV.U32 R13, RZ, RZ, R17 ;  /* 0x000000ffff0d7224 */ /* 0x000fe400078e0011 */
[----:B------:R-:W-:Y:S02]  /*14650*/  IMAD.MOV.U32 R12, RZ, RZ, RZ ;  /* 0x000000ffff0c7224 */ /* 0x000fe400078e00ff */
[----:B------:R-:W-:Y:S02]  /*14660*/  IMAD.MOV.U32 R11, RZ, RZ, 0x181f ;  /* 0x0000181fff0b7424 */ /* 0x000fe400078e00ff */
[----:B------:R-:W-:-:S07]  /*14670*/  IMAD.MOV.U32 R15, RZ, RZ, -0x1 ;  /* 0xffffffffff0f7424 */ /* 0x000fce00078e00ff */
[----:B0-----:R-:W-:Y:S05]  /*14680*/  WARPSYNC.COLLECTIVE R15, `(.L_x_1179) ;  /* 0x000000000f087348 */ /* 0x001fea0003c00000 */
[----:B------:R1:W2:Y:S02]  /*14690*/  SHFL.IDX P6, R14, R13, R12, R11 ;  /* 0x0000000c0d0e7389 */ /* 0x0002a400000c000b */
[----:B012---:R-:W-:Y:S01]  /*146a0*/  ENDCOLLECTIVE ;  /* 0x000000000000791b */ /* 0x007fe20003800000 */
.L_x_1179:
[----:B------:R-:W-:Y:S05]  /*146b0*/  BSYNC B0 ;  /* 0x0000000000007941 */ /* 0x000fea0003800000 */
.L_x_1178:
        /* <DEDUP_REMOVED lines=10> */
[----:B------:R-:W-:Y:S05]  /*14760*/  WARPSYNC.COLLECTIVE R15, `(.L_x_1180) ;  /* 0x000000000f087348 */ /* 0x000fea0003c00000 */
[----:B------:R0:W1:Y:S02]  /*14770*/  SHFL.IDX P6, R14, R13, R12, R11 ;  /* 0x0000000c0d0e7389 */ /* 0x00006400000c000b */
[----:B01----:R-:W-:Y:S01]  /*14780*/  ENDCOLLECTIVE ;  /* 0x000000000000791b */ /* 0x003fe20003800000 */
.L_x_1180:
[----:B------:R-:W-:Y:S01]  /*14790*/  LEA R4, R25, UR48, 0x1 ;  /* 0x0000003019047c11 */ /* 0x000fe2000f8e08ff */
[----:B------:R-:W-:Y:S02]  /*147a0*/  IMAD.MOV.U32 R13, RZ, RZ, R17 ;  /* 0x000000ffff0d7224 */ /* 0x000fe400078e0011 */
[----:B------:R-:W-:Y:S02]  /*147b0*/  IMAD.MOV.U32 R12, RZ, RZ, 0x1 ;  /* 0x00000001ff0c7424 */ /* 0x000fe400078e00ff */
[----:B------:R-:W-:-:S07]  /*147c0*/  IMAD.MOV.U32 R2, RZ, RZ, R14 ;  /* 0x000000ffff027224 */ /* 0x000fce00078e000e */
[----:B------:R-:W-:Y:S05]  /*147d0*/  WARPSYNC.COLLECTIVE R15, `(.L_x_1181) ;  /* 0x000000000f087348 */ /* 0x000fea0003c00000 */
[----:B------:R0:W1:Y:S02]  /*147e0*/  SHFL.IDX P6, R14, R13, R12, R11 ;  /* 0x0000000c0d0e7389 */ /* 0x00006400000c000b */
[----:B01----:R-:W-:Y:S01]  /*147f0*/  ENDCOLLECTIVE ;  /* 0x000000000000791b */ /* 0x003fe20003800000 */
.L_x_1181:
        /* <DEDUP_REMOVED lines=13> */
.L_x_1182:
[----:B------:R-:W-:Y:S02]  /*148d0*/  IMAD.MOV.U32 R3, RZ, RZ, R6 ;  /* 0x000000ffff037224 */ /* 0x000fe400078e0006 */
[----:B------:R-:W-:Y:S02]  /*148e0*/  IMAD.MOV.U32 R13, RZ, RZ, R17 ;  /* 0x000000ffff0d7224 */ /* 0x000fe400078e0011 */
[----:B------:R-:W-:Y:S02]  /*148f0*/  IMAD.MOV.U32 R12, RZ, RZ, 0x2 ;  /* 0x00000002ff0c7424 */ /* 0x000fe400078e00ff */
[----:B------:R-:W-:-:S07]  /*14900*/  IMAD.MOV.U32 R2, RZ, RZ, R14 ;  /* 0x000000ffff027224 */ /* 0x000fce00078e000e */
[----:B------:R-:W-:Y:S05]  /*14910*/  WARPSYNC.COLLECTIVE R15, `(.L_x_1183) ;  /* 0x000000000f087348 */ /* 0x000fea0003c00000 */
[----:B------:R0:W1:Y:S02]  /*14920*/  SHFL.IDX P6, R14, R13, R12, R11 ;  /* 0x0000000c0d0e7389 */ /* 0x00006400000c000b */
[----:B01----:R-:W-:Y:S01]  /*14930*/  ENDCOLLECTIVE ;  /* 0x000000000000791b */ /* 0x003fe20003800000 */
.L_x_1183:
        /* <DEDUP_REMOVED lines=13> */
.L_x_1184:
[----:B------:R-:W-:Y:S02]  /*14a10*/  IMAD.MOV.U32 R3, RZ, RZ, R10 ;  /* 0x000000ffff037224 */ /* 0x000fe400078e000a */
[----:B------:R-:W-:Y:S02]  /*14a20*/  IMAD.MOV.U32 R13, RZ, RZ, R17 ;  /* 0x000000ffff0d7224 */ /* 0x000fe400078e0011 */
[----:B------:R-:W-:Y:S02]  /*14a30*/  IMAD.MOV.U32 R12, RZ, RZ, 0x3 ;  /* 0x00000003ff0c7424 */ /* 0x000fe400078e00ff */
[----:B------:R-:W-:-:S07]  /*14a40*/  IMAD.MOV.U32 R19, RZ, RZ, R14 ;  /* 0x000000ffff137224 */ /* 0x000fce00078e000e */
[----:B------:R-:W-:Y:S05]  /*14a50*/  WARPSYNC.COLLECTIVE R15, `(.L_x_1185) ;  /* 0x000000000f087348 */ /* 0x000fea0003c00000 */
[----:B------:R0:W1:Y:S02]  /*14a60*/  SHFL.IDX P6, R14, R13, R12, R11 ;  /* 0x0000000c0d0e7389 */ /* 0x00006400000c000b */
[----:B01----:R-:W-:Y:S01]  /*14a70*/  ENDCOLLECTIVE ;  /* 0x000000000000791b */ /* 0x003fe20003800000 */
.L_x_1185:
[----:B------:R-:W-:-:S04]  /*14a80*/  IMAD.MOV.U32 R2, RZ, RZ, R19 ;  /* 0x000000ffff027224 */ /* 0x000fc800078e0013 */
[----:B------:R-:W-:-:S05]  /*14a90*/  IMAD.WIDE.U32 R2, R30, 0x2, R2 ;  /* 0x000000021e027825 */ /* 0x000fca00078e0002 */
[----:B------:R-:W-:Y:S01]  /*14aa0*/  @!PT LDS RZ, [RZ] ;  /* 0x00000000fffff984 */ /* 0x000fe20000000800 */
[----:B------:R-:W-:Y:S01]  /*14ab0*/  @!PT LDS RZ, [RZ] ;  /* 0x00000000fffff984 */ /* 0x000fe20000000800 */
[----:B------:R-:W-:Y:S01]  /*14ac0*/  @!PT LDS RZ, [RZ] ;  /* 0x00000000fffff984 */ /* 0x000fe20000000800 */
[----:B------:R0:W-:Y:S01]  /*14ad0*/  LDGSTS.E.BYPASS.LTC128B.128 [R4+0x1400], desc[UR36][R2.64], !P2 ;  /* 0x0140000002047fae */ /* 0x0001e2000d101d64 */
[C---:B------:R-:W-:Y:S01]  /*14ae0*/  ISETP.LT.OR P2, PT, R5.reuse, 0x31, P1 ;  /* 0x000000310500780c */ /* 0x040fe20000f41670 */
[----:B------:R-:W-:Y:S02]  /*14af0*/  IMAD.MOV.U32 R13, RZ, RZ, R16 ;  /* 0x000000ffff0d7224 */ /* 0x000fe400078e0010 */
[----:B------:R0:W-:Y:S01]  /*14b00*/  LDGSTS.E.BYPASS.LTC128B.128 [R4+0x4400], desc[UR36][R2.64+0x80], !P3 ;  /* 0x0440008002047fae */ /* 0x0001e2000d901d64 */
[----:B------:R-:W-:Y:S01]  /*14b10*/  ISETP.LT.OR P3, PT, R5, 0x31, !P0 ;  /* 0x000000310500780c */ /* 0x000fe20004761670 */
[----:B------:R-:W-:-:S12]  /*14b20*/  IMAD.MOV.U32 R9, RZ, RZ, R14 ;  /* 0x000000ffff097224 */ /* 0x000fd800078e000e */
[----:B0-----:R-:W-:Y:S05]  /*14b30*/  WARPSYNC.COLLECTIVE R15, `(.L_x_1186) ;  /* 0x000000000f087348 */ /* 0x001fea0003c00000 */
[----:B------:R1:W2:Y:S02]  /*14b40*/  SHFL.IDX P6, R14, R13, R12, R11 ;  /* 0x0000000c0d0e7389 */ /* 0x0002a400000c000b */
[----:B012---:R-:W-:Y:S01]  /*14b50*/  ENDCOLLECTIVE ;  /* 0x000000000000791b */ /* 0x007fe20003800000 */
.L_x_1186:
[----:B------:R-:W-:Y:S02]  /*14b60*/  IMAD.MOV.U32 R3, RZ, RZ, R9 ;  /* 0x000000ffff037224 */ /* 0x000fe400078e0009 */
[----:B------:R-:W-:Y:S02]  /*14b70*/  IMAD.MOV.U32 R13, RZ, RZ, R17 ;  /* 0x000000ffff0d7224 */ /* 0x000fe400078e0011 */
[----:B------:R-:W-:Y:S02]  /*14b80*/  IMAD.MOV.U32 R12, RZ, RZ, 0x4 ;  /* 0x00000004ff0c7424 */ /* 0x000fe400078e00ff */
[----:B------:R-:W-:-:S07]  /*14b90*/  IMAD.MOV.U32 R20, RZ, RZ, R14 ;  /* 0x000000ffff147224 */ /* 0x000fce00078e000e */
[----:B------:R-:W-:Y:S05]  /*14ba0*/  WARPSYNC.COLLECTIVE R15, `(.L_x_1187) ;  /* 0x000000000f087348 */ /* 0x000fea0003c00000 */
[----:B------:R0:W1:Y:S02]  /*14bb0*/  SHFL.IDX P6, R14, R13, R12, R11 ;  /* 0x0000000c0d0e7389 */ /* 0x00006400000c000b */
[----:B01----:R-:W-:Y:S01]  /*14bc0*/  ENDCOLLECTIVE ;  /* 0x000000000000791b */ /* 0x003fe20003800000 */
.L_x_1187:
        /* <DEDUP_REMOVED lines=14> */
.L_x_1188:
[----:B------:R-:W-:Y:S02]  /*14cb0*/  IMAD.MOV.U32 R3, RZ, RZ, R8 ;  /* 0x000000ffff037224 */ /* 0x000fe400078e0008 */
[----:B------:R-:W-:Y:S02]  /*14cc0*/  IMAD.MOV.U32 R8, RZ, RZ, RZ ;  /* 0x000000ffff087224 */ /* 0x000fe400078e00ff */
[----:B------:R-:W-:Y:S02]  /*14cd0*/  IMAD.MOV.U32 R13, RZ, RZ, R17 ;  /* 0x000000ffff0d7224 */ /* 0x000fe400078e0011 */
[----:B------:R-:W-:Y:S02]  /*14ce0*/  IMAD.MOV.U32 R12, RZ, RZ, 0x5 ;  /* 0x00000005ff0c7424 */ /* 0x000fe400078e00ff */
[----:B------:R-:W-:-:S07]  /*14cf0*/  IMAD.MOV.U32 R21, RZ, RZ, R14 ;  /* 0x000000ffff157224 */ /* 0x000fce00078e000e */
[----:B------:R-:W-:Y:S05]  /*14d00*/  WARPSYNC.COLLECTIVE R15, `(.L_x_1189) ;  /* 0x000000000f087348 */ /* 0x000fea0003c00000 */
[----:B------:R0:W1:Y:S02]  /*14d10*/  SHFL.IDX P6, R14, R13, R12, R11 ;  /* 0x0000000c0d0e7389 */ /* 0x00006400000c000b */
[----:B01----:R-:W-:Y:S01]  /*14d20*/  ENDCOLLECTIVE ;  /* 0x000000000000791b */ /* 0x003fe20003800000 */
.L_x_1189:
        /* <DEDUP_REMOVED lines=12> */
.L_x_1190:
[----:B------:R-:W-:Y:S05]  /*14df0*/  BRA `(.L_x_1191) ;  /* 0xffffffcc00387947 */ /* 0x000fea000383ffff */
.L_x_1101:
[----:B0-----:R0:W1:Y:S02]  /*14e00*/  SYNCS.PHASECHK.TRANS64.TRYWAIT P0, [R7+URZ+0x2a820], R8 ;  /* 0x02a82008070075a7 */ /* 0x001064000800017f */
[----:B-1----:R-:W-:Y:S05]  /*14e10*/  @!P0 NANOSLEEP.SYNCS 0x989680 ;  /* 0x009896800000895d */ /* 0x002fea0003900000 */
[----:B------:R-:W1:Y:S02]  /*14e20*/  @!P0 SYNCS.PHASECHK.TRANS64 P0, [R7+URZ+0x2a820], R8 ;  /* 0x02a82008070085a7 */ /* 0x000e64000800007f */
[----:B-1----:R-:W-:Y:S05]  /*14e30*/  @!P0 BRA `(.L_x_1101) ;  /* 0xfffffffc00f08947 */ /* 0x002fea000383ffff */
[----:B------:R-:W-:Y:S05]  /*14e40*/  BRA `(.L_x_1192) ;  /* 0xffffffcc00ac7947 */ /* 0x000fea000383ffff */
.L_x_1102:
[----:B------:R-:W1:Y:S01]  /*14e50*/  S2R R2, SR_TID.X ;  /* 0x0000000000027919 */ /* 0x000e620000002100 */
[----:B------:R-:W-:Y:S01]  /*14e60*/  BSSY B0, `(.L_x_1193) ;  /* 0x000000a000007945 */ /* 0x000fe20003800000 */
[----:B------:R-:W-:Y:S02]  /*14e70*/  IMAD.MOV.U32 R12, RZ, RZ, RZ ;  /* 0x000000ffff0c7224 */ /* 0x000fe400078e00ff */
[----:B------:R-:W-:Y:S02]  /*14e80*/  IMAD.MOV.U32 R11, RZ, RZ, 0x1f ;  /* 0x0000001fff0b7424 */ /* 0x000fe400078e00ff */
[----:B------:R-:W-:Y:S01]  /*14e90*/  IMAD.MOV.U32 R15, RZ, RZ, -0x1 ;  /* 0xffffffffff0f7424 */ /* 0x000fe200078e00ff */
[----:B-1----:R-:W-:-:S04]  /*14ea0*/  SHF.R.U32.HI R2, RZ, 0x5, R2 ;  /* 0x00000005ff027819 */ /* 0x002fc80000011602 */
[----:B------:R-:W-:-:S05]  /*14eb0*/  LOP3.LUT R2, R2, 0x3, RZ, 0xc0, !PT ;  /* 0x0000000302027812 */ /* 0x000fca00078ec0ff */
[----:B------:R-:W-:-:S07]  /*14ec0*/  IMAD.MOV.U32 R13, RZ, RZ, R2 ;  /* 0x000000ffff0d7224 */ /* 0x000fce00078e0002 */
[----:B0----5:R-:W-:Y:S05]  /*14ed0*/  WARPSYNC.COLLECTIVE R15, `(.L_x_1194) ;  /* 0x000000000f087348 */ /* 0x021fea0003c00000 */
[----:B------:R1:W2:Y:S02]  /*14ee0*/  SHFL.IDX P6, R14, R13, R12, R11 ;  /* 0x0000000c0d0e7389 */ /* 0x0002a400000c000b */
[----:B012--5:R-:W-:Y:S01]  /*14ef0*/  ENDCOLLECTIVE ;  /* 0x000000000000791b */ /* 0x027fe20003800000 */
.L_x_1194:
[----:B------:R-:W-:Y:S05]  /*14f00*/  BSYNC B0 ;  /* 0x0000000000007941 */ /* 0x000fea0003800000 */
.L_x_1193:
[----:B------:R-:W-:Y:S05]  /*14f10*/  BRA `(.L_x_1195) ;  /* 0xffffffcc00907947 */ /* 0x000fea000383ffff */
.L_x_1103:
[----:B------:R-:W-:Y:S01]  /*14f20*/  BSSY B0, `(.L_x_1196) ;  /* 0x0000006000007945 */ /* 0x000fe20003800000 */
[----:B------:R-:W-:-:S07]  /*14f30*/  IMAD.MOV.U32 R15, RZ, RZ, -0x1 ;  /* 0xffffffffff0f7424 */ /* 0x000fce00078e00ff */
[----:B01---5:R-:W-:Y:S05]  /*14f40*/  WARPSYNC.COLLECTIVE R15, `(.L_x_1197) ;  /* 0x000000000f0c7348 */ /* 0x023fea0003c00000 */
[----:B------:R-:W-:Y:S02]  /*14f50*/  ELECT P6, UR62, PT ;  /* 0x00000000003e782f */ /* 0x000fe400038c0000 */
[----:B------:R-:W-:Y:S01]  /*14f60*/  MOV R14, UR62 ;  /* 0x0000003e000e7c02 */ /* 0x000fe20008000f00 */
[----:B01---5:R-:W-:Y:S10]  /*14f70*/  ENDCOLLECTIVE ;  /* 0x000000000000791b */ /* 0x023ff40003800000 */
.L_x_1197:
[----:B------:R-:W-:Y:S05]  /*14f80*/  BSYNC B0 ;  /* 0x0000000000007941 */ /* 0x000fea0003800000 */
.L_x_1196:
[----:B------:R-:W-:Y:S05]  /*14f90*/  BRA `(.L_x_1198) ;  /* 0xffffffcc00847947 */ /* 0x000fea000383ffff */
.L_x_1105:
[----:B-1----:R1:W2:Y:S02]  /*14fa0*/  SYNCS.PHASECHK.TRANS64.TRYWAIT P1, [R5+URZ+0x2a840], R2 ;  /* 0x02a84002050075a7 */ /* 0x0022a4000802017f */
[----:B--2---:R-:W-:Y:S05]  /*14fb0*/  @!P1 NANOSLEEP.SYNCS 0x989680 ;  /* 0x009896800000995d */ /* 0x004fea0003900000 */
[----:B------:R-:W2:Y:S02]  /*14fc0*/  @!P1 SYNCS.PHASECHK.TRANS64 P1, [R5+URZ+0x2a840], R2 ;  /* 0x02a84002050095a7 */ /* 0x000ea4000802007f */
[----:B--2---:R-:W-:Y:S05]  /*14fd0*/  @!P1 BRA `(.L_x_1105) ;  /* 0xfffffffc00f09947 */ /* 0x004fea000383ffff */
[----:B------:R-:W-:Y:S05]  /*14fe0*/  BRA `(.L_x_1199) ;  /* 0xffffffcc00ac7947 */ /* 0x000fea000383ffff */
.L_x_1107:
[----:B0-----:R0:W2:Y:S02]  /*14ff0*/  SYNCS.PHASECHK.TRANS64.TRYWAIT P1, [R7+URZ+0x2a840], R0 ;  /* 0x02a84000070075a7 */ /* 0x0010a4000802017f */
[----:B--2---:R-:W-:Y:S05]  /*15000*/  @!P1 NANOSLEEP.SYNCS 0x989680 ;  /* 0x009896800000995d */ /* 0x004fea0003900000 */
[----:B------:R-:W2:Y:S02]  /*15010*/  @!P1 SYNCS.PHASECHK.TRANS64 P1, [R7+URZ+0x2a840], R0 ;  /* 0x02a84000070095a7 */ /* 0x000ea4000802007f */
[----:B--2---:R-:W-:Y:S05]  /*15020*/  @!P1 BRA `(.L_x_1107) ;  /* 0xfffffffc00f09947 */ /* 0x004fea000383ffff */
[----:B------:R-:W-:Y:S05]  /*15030*/  BRA `(.L_x_1200) ;  /* 0xffffffcc00b87947 */ /* 0x000fea000383ffff */
.L_x_1109:
[----:B--2---:R2:W3:Y:S02]  /*15040*/  SYNCS.PHASECHK.TRANS64.TRYWAIT P1, [R5+URZ+0x2a860], R2 ;  /* 0x02a86002050075a7 */ /* 0x0044e4000802017f */
[----:B---3--:R-:W-:Y:S05]  /*15050*/  @!P1 NANOSLEEP.SYNCS 0x989680 ;  /* 0x009896800000995d */ /* 0x008fea0003900000 */
[----:B------:R-:W3:Y:S02]  /*15060*/  @!P1 SYNCS.PHASECHK.TRANS64 P1, [R5+URZ+0x2a860], R2 ;  /* 0x02a86002050095a7 */ /* 0x000ee4000802007f */
[----:B---3--:R-:W-:Y:S05]  /*15070*/  @!P1 BRA `(.L_x_1109) ;  /* 0xfffffffc00f09947 */ /* 0x008fea000383ffff */
[----:B------:R-:W-:Y:S05]  /*15080*/  BRA `(.L_x_1201) ;  /* 0xffffffcc00b47947 */ /* 0x000fea000383ffff */
.L_x_1202:
        /* <DEDUP_REMOVED lines=15> */
.L_x_3207:


//--------------------- .text._ZN7cutlass13device_kernelIN5flash11enable_sm90INS1_16FlashAttnFwdSm90INS1_25CollectiveMainloopFwdSm90ILi2EN4cute5tupleIJNS5_1CILi1EEES8_S8_EEENS6_IJNS7_ILi128EEENS7_ILi96EEENS7_ILi192EEEEEELi128ENS_6half_tEfNS_4arch4Sm90ELb0ELb1ELb0ELb1ELb1ELb0ELb0ELb1ELb1ELb1ELb1ELb0EEENS1_21CollectiveEpilogueFwdINS6_IJSA_SA_SB_EEES9_SE_SG_Li256ELb1ELb1ELb1ELb0EEENS1_36VarlenDynamicPersistentTileSchedulerILi128ELi96ELi256ELi128ELb1ELb1ELb1ELb1ELb0ELb1EEEEEEEEEvNT_6ParamsE --------------------------
	.section	.text._ZN7cutlass13device_kernelIN5flash11enable_sm90INS1_16FlashAttnFwdSm90INS1_25CollectiveMainloopFwdSm90ILi2EN4cute5tupleIJNS5_1CILi1EEES8_S8_EEENS6_IJNS7_ILi128EEENS7_ILi96EEENS7_ILi192EEEEEELi128ENS_6half_tEfNS_4arch4Sm90ELb0ELb1ELb0ELb1ELb1ELb0ELb0ELb1ELb1ELb1ELb1ELb0EEENS1_21CollectiveEpilogueFwdINS6_IJSA_SA_SB_EEES9_SE_SG_Li256ELb1ELb1ELb1ELb0EEENS1_36VarlenDynamicPersistentTileSchedulerILi128ELi96ELi256ELi128ELb1ELb1ELb1ELb1ELb0ELb1EEEEEEEEEvNT_6ParamsE,"ax",@progbits
	.align	128
.text._ZN7cutlass13device_kernelIN5flash11enable_sm90INS1_16FlashAttnFwdSm90INS1_25CollectiveMainloopFwdSm90ILi2EN4cute5tupleIJNS5_1CILi1EEES8_S8_EEENS6_IJNS7_ILi128EEENS7_ILi96EEENS7_ILi192EEEEEELi128ENS_6half_tEfNS_4arch4Sm90ELb0ELb1ELb0ELb1ELb1ELb0ELb0ELb1ELb1ELb1ELb1ELb0EEENS1_21CollectiveEpilogueFwdINS6_IJSA_SA_SB_EEES9_SE_SG_Li256ELb1ELb1ELb1ELb0EEENS1_36VarlenDynamicPersistentTileSchedulerILi128ELi96ELi256ELi128ELb1ELb1ELb1ELb1ELb0ELb1EEEEEEEEEvNT_6ParamsE:
        .type           _ZN7cutlass13device_kernelIN5flash11enable_sm90INS1_16FlashAttnFwdSm90INS1_25CollectiveMainloopFwdSm90ILi2EN4cute5tupleIJNS5_1CILi1EEES8_S8_EEENS6_IJNS7_ILi128EEENS7_ILi96EEENS7_ILi192EEEEEELi128ENS_6half_tEfNS_4arch4Sm90ELb0ELb1ELb0ELb1ELb1ELb0ELb0ELb1ELb1ELb1ELb1ELb0EEENS1_21CollectiveEpilogueFwdINS6_IJSA_SA_SB_EEES9_SE_SG_Li256ELb1ELb1ELb1ELb0EEENS1_36VarlenDynamicPersistentTileSchedulerILi128ELi96ELi256ELi128ELb1ELb1ELb1ELb1ELb0ELb1EEEEEEEEEvNT_6ParamsE,@function
        .size           _ZN7cutlass13device_kernelIN5flash11enable_sm90INS1_16FlashAttnFwdSm90INS1_25CollectiveMainloopFwdSm90ILi2EN4cute5tupleIJNS5_1CILi1EEES8_S8_EEENS6_IJNS7_ILi128EEENS7_ILi96EEENS7_ILi192EEEEEELi128ENS_6half_tEfNS_4arch4Sm90ELb0ELb1ELb0ELb1ELb1ELb0ELb0ELb1ELb1ELb1ELb1ELb0EEENS1_21CollectiveEpilogueFwdINS6_IJSA_SA_SB_EEES9_SE_SG_Li256ELb1ELb1ELb1ELb0EEENS1_36VarlenDynamicPersistentTileSchedulerILi128ELi96ELi256ELi128ELb1ELb1ELb1ELb1ELb0ELb1EEEEEEEEEvNT_6ParamsE,(.L_x_3208 - _ZN7cutlass13device_kernelIN5flash11enable_sm90INS1_16FlashAttnFwdSm90INS1_25CollectiveMainloopFwdSm90ILi2EN4cute5tupleIJNS5_1CILi1EEES8_S8_EEENS6_IJNS7_ILi128EEENS7_ILi96EEENS7_ILi192EEEEEELi128ENS_6half_tEfNS_4arch4Sm90ELb0ELb1ELb0ELb1ELb1ELb0ELb0ELb1ELb1ELb1ELb1ELb0EEENS1_21CollectiveEpilogueFwdINS6_IJSA_SA_SB_EEES9_SE_SG_Li256ELb1ELb1ELb1ELb0EEENS1_36VarlenDynamicPersistentTileSchedulerILi128ELi96ELi256ELi128ELb1ELb1ELb1ELb1ELb0ELb1EEEEEEEEEvNT_6ParamsE)
        .other          _ZN7cutlass13device_kernelIN5flash11enable_sm90INS1_16FlashAttnFwdSm90INS1_25CollectiveMainloopFwdSm90ILi2EN4cute5tupleIJNS5_1CILi1EEES8_S8_EEENS6_IJNS7_ILi128EEENS7_ILi96EEENS7_ILi192EEEEEELi128ENS_6half_tEfNS_4arch4Sm90ELb0ELb1ELb0ELb1ELb1ELb0ELb0ELb1ELb1ELb1ELb1ELb0EEENS1_21CollectiveEpilogueFwdINS6_IJSA_SA_SB_EEES9_SE_SG_Li256ELb1ELb1ELb1ELb0EEENS1_36VarlenDynamicPersistentTileSchedulerILi128ELi96ELi256ELi128ELb1ELb1ELb1ELb1ELb0ELb1EEEEEEEEEvNT_6ParamsE,@"STO_CUDA_ENTRY STV_DEFAULT"
_ZN7cutlass13device_kernelIN5flash11enable_sm90INS1_16FlashAttnFwdSm90INS1_25CollectiveMainloopFwdSm90ILi2EN4cute5tupleIJNS5_1CILi1EEES8_S8_EEENS6_IJNS7_ILi128EEENS7_ILi96EEENS7_ILi192EEEEEELi128ENS_6half_tEfNS_4arch4Sm90ELb0ELb1ELb0ELb1ELb1ELb0ELb0ELb1ELb1ELb1ELb1ELb0EEENS1_21CollectiveEpilogueFwdINS6_IJSA_SA_SB_EEES9_SE_SG_Li256ELb1ELb1ELb1ELb0EEENS1_36VarlenDynamicPersistentTileSchedulerILi128ELi96ELi256ELi128ELb1ELb1ELb1ELb1ELb0ELb1EEEEEEEEEvNT_6ParamsE:
        /* <DEDUP_REMOVED lines=45> */
.L_x_1203:
        /* <DEDUP_REMOVED lines=22> */
.L_x_1204:
        /* <DEDUP_REMOVED lines=18> */
.L_x_1205:
        /* <DEDUP_REMOVED lines=22> */
.L_x_1206:
        /* <DEDUP_REMOVED lines=23> */
.L_x_1207:
        /* <DEDUP_REMOVED lines=10> */
.L_x_1209:
        /* <DEDUP_REMOVED lines=14> */
[----:B------:R-:W2:Y:S01]  /*09a0*/  LDL R2, [R1+0x14] ;  /* 0x0000140001027983 */ /* 0x000ea20000100800 */
[----:B------:R-:W-:Y:S01]  /*09b0*/  VIADD R207, R0, 0xffffff80 ;  /* 0xffffff8000cf7836 */ /* 0x000fe20000000000 */
[----:B------:R-:W-:Y:S01]  /*09c0*/  R2UR UR6, R13 ;  /* 0x000000000d0672ca */ /* 0x000fe200000e0000 */
[----:B------:R-:W-:Y:S01]  /*09d0*/  UMOV UR38, URZ ;  /* 0x0000003f00267c82 */ /* 0x000fe20008000000 */
[----:B------:R-:W-:Y:S01]  /*09e0*/  R2UR UR5, R14 ;  /* 0x000000000e0572ca */ /* 0x000fe200000e0000 */
[----:B------:R-:W-:Y:S01]  /*09f0*/  UMOV UR39, URZ ;  /* 0x0000003f00277c82 */ /* 0x000fe20008000000 */
[----:B------:R-:W-:Y:S02]  /*0a00*/  SHF.R.S32.HI R0, RZ, 0x1f, R207 ;  /* 0x0000001fff007819 */ /* 0x000fe400000114cf */
[----:B------:R-:W-:Y:S02]  /*0a10*/  R2UR UR7, R15 ;  /* 0x000000000f0772ca */ /* 0x000fe400000e0000 */
[----:B0-----:R-:W-:-:S04]  /*0a20*/  LEA.HI R3, R0, R207, RZ, 0x4 ;  /* 0x000000cf00037211 */ /* 0x001fc800078f20ff */
[----:B------:R-:W-:Y:S02]  /*0a30*/  SHF.R.S32.HI R6, RZ, 0x4, R3 ;  /* 0x00000004ff067819 */ /* 0x000fe40000011403 */
[----:B--2---:R-:W-:Y:S02]  /*0a40*/  R2UR UR4, R2 ;  /* 0x00000000020472ca */ /* 0x004fe400000e0000 */
[----:B------:R-:W-:-:S04]  /*0a50*/  LEA.HI R2, R0, R207, RZ, 0x7 ;  /* 0x000000cf00027211 */ /* 0x000fc800078f38ff */
[----:B------:R-:W-:Y:S02]  /*0a60*/  LOP3.LUT R4, R2, 0xffffff80, RZ, 0xc0, !PT ;  /* 0xffffff8002047812 */ /* 0x000fe400078ec0ff */
[----:B------:R-:W-:-:S03]  /*0a70*/  SHF.R.S32.HI R201, RZ, 0x7, R2 ;  /* 0x00000007ffc97819 */ /* 0x000fc60000011402 */
[----:B------:R-:W-:Y:S01]  /*0a80*/  IMAD.IADD R185, R207, 0x1, -R4 ;  /* 0x00000001cfb97824 */ /* 0x000fe200078e0a04 */
[----:B------:R-:W-:Y:S01]  /*0a90*/  LEA.HI R4, R0, R207, RZ, 0x5 ;  /* 0x000000cf00047211 */ /* 0x000fe200078f28ff */
[----:B------:R-:W-:Y:S01]  /*0aa0*/  ULOP3.LUT UR8, UR4, 0x1, URZ, 0xfc, !UPT ;  /* 0x0000000104087892 */ /* 0x000fe2000f8efc3f */
[----:B------:R-:W-:Y:S02]  /*0ab0*/  LEA.HI R2, R2, R201, RZ, 0x1 ;  /* 0x000000c902027211 */ /* 0x000fe400078f08ff */
[----:B------:R-:W-:Y:S01]  /*0ac0*/  SHF.R.S32.HI R8, RZ, 0x1f, R185 ;  /* 0x0000001fff087819 */ /* 0x000fe200000114b9 */
[----:B------:R-:W-:Y:S01]  /*0ad0*/  IMAD.SHL.U32 R5, R4, 0x20, RZ ;  /* 0x0000002004057824 */ /* 0x000fe200078e00ff */
[C---:B------:R-:W-:Y:S01]  /*0ae0*/  LOP3.LUT R4, R3.reuse, 0x3fffff0, RZ, 0xc0, !PT ;  /* 0x03fffff003047812 */ /* 0x040fe200078ec0ff */
[----:B------:R-:W-:Y:S01]  /*0af0*/  UMOV UR4, URZ ;  /* 0x0000003f00047c82 */ /* 0x000fe20008000000 */
[----:B------:R-:W-:Y:S01]  /*0b00*/  LEA.HI R3, R3, R6, RZ, 0x1 ;  /* 0x0000000603037211 */ /* 0x000fe200078f08ff */
[----:B------:R-:W-:Y:S01]  /*0b10*/  IMAD.U32 R204, RZ, RZ, UR8 ;  /* 0x00000008ffcc7e24 */ /* 0x000fe2000f8e00ff */
[----:B------:R-:W-:Y:S01]  /*0b20*/  LOP3.LUT R5, R5, 0xfffffc00, RZ, 0xc0, !PT ;  /* 0xfffffc0005057812 */ /* 0x000fe200078ec0ff */
[----:B------:R-:W-:Y:S01]  /*0b30*/  IMAD.IADD R4, R207, 0x1, -R4 ;  /* 0x00000001cf047824 */ /* 0x000fe200078e0a04 */
[----:B------:R-:W-:Y:S01]  /*0b40*/  LOP3.LUT R3, R3, 0x1ffffffe, RZ, 0xc0, !PT ;  /* 0x1ffffffe03037812 */ /* 0x000fe200078ec0ff */
[----:B------:R-:W-:Y:S01]  /*0b50*/  IMAD.U32 R184, RZ, RZ, UR4 ;  /* 0x00000004ffb87e24 */ /* 0x000fe2000f8e00ff */
[----:B------:R-:W-:Y:S01]  /*0b60*/  LEA.HI R7, R8, R185, RZ, 0x2 ;  /* 0x000000b908077211 */ /* 0x000fe200078f10ff */
[----:B------:R-:W-:Y:S01]  /*0b70*/  IMAD R4, R4, 0x40, R5 ;  /* 0x0000004004047824 */ /* 0x000fe200078e0205 */
[-C--:B------:R-:W-:Y:S01]  /*0b80*/  LEA.HI R5, R0, R207.reuse, RZ, 0x2 ;  /* 0x000000cf00057211 */ /* 0x080fe200078f10ff */
[----:B------:R-:W-:Y:S01]  /*0b90*/  IMAD.IADD R3, R6, 0x1, -R3 ;  /* 0x0000000106037824 */ /* 0x000fe200078e0a03 */
[----:B------:R-:W-:-:S02]  /*0ba0*/  LEA.HI R0, R0, R207, RZ, 0x3 ;  /* 0x000000cf00007211 */ /* 0x000fc400078f18ff */
[--C-:B------:R-:W-:Y:S01]  /*0bb0*/  SHF.R.S32.HI R9, RZ, 0x2, R7.reuse ;  /* 0x00000002ff097819 */ /* 0x100fe20000011407 */
[----:B------:R-:W-:Y:S01]  /*0bc0*/  IMAD R203, R3, 0x8, R4 ;  /* 0x0000000803cb7824 */ /* 0x000fe200078e0204 */
[----:B------:R-:W-:Y:S02]  /*0bd0*/  LOP3.LUT R4, R5, 0xfffffffc, RZ, 0xc0, !PT ;  /* 0xfffffffc05047812 */ /* 0x000fe400078ec0ff */
[----:B------:R-:W-:Y:S02]  /*0be0*/  SHF.R.S32.HI R10, RZ, 0x1f, R7 ;  /* 0x0000001fff0a7819 */ /* 0x000fe40000011407 */
[----:B------:R-:W-:Y:S01]  /*0bf0*/  LEA.HI R8, R8, R185, RZ, 0x5 ;  /* 0x000000b908087211 */ /* 0x000fe200078f28ff */
[----:B------:R-:W-:Y:S01]  /*0c00*/  IMAD.IADD R3, R207, 0x1, -R4 ;  /* 0x00000001cf037824 */ /* 0x000fe200078e0a04 */
[----:B------:R-:W-:Y:S02]  /*0c10*/  LOP3.LUT R4, R2, 0x3fffffe, RZ, 0xc0, !PT ;  /* 0x03fffffe02047812 */ /* 0x000fe400078ec0ff */
[----:B------:R-:W-:-:S02]  /*0c20*/  LOP3.LUT R2, R0, 0xfffffff8, RZ, 0xc0, !PT ;  /* 0xfffffff800027812 */ /* 0x000fc400078ec0ff */
[----:B------:R-:W-:Y:S01]  /*0c30*/  LEA.HI R10, R10, R9, RZ, 0x3 ;  /* 0x000000090a0a7211 */ /* 0x000fe200078f18ff */
[----:B------:R-:W-:Y:S01]  /*0c40*/  IMAD.IADD R4, R201, 0x1, -R4 ;  /* 0x00000001c9047824 */ /* 0x000fe200078e0a04 */
[----:B------:R-:W-:Y:S01]  /*0c50*/  SHF.R.S32.HI R8, RZ, 0x5, R8 ;  /* 0x00000005ff087819 */ /* 0x000fe20000011408 */
[----:B------:R-:W-:Y:S01]  /*0c60*/  IMAD.IADD R163, R207, 0x1, -R2 ;  /* 0x00000001cfa37824 */ /* 0x000fe200078e0a02 */
[----:B------:R-:W-:Y:S02]  /*0c70*/  LOP3.LUT R2, R7, 0x7ffffffc, RZ, 0xc0, !PT ;  /* 0x7ffffffc07027812 */ /* 0x000fe400078ec0ff */
[----:B------:R-:W-:Y:S01]  /*0c80*/  LOP3.LUT R10, R10, 0xfffffff8, RZ, 0xc0, !PT ;  /* 0xfffffff80a0a7812 */ /* 0x000fe200078ec0ff */
[----:B------:R-:W-:Y:S01]  /*0c90*/  IMAD.SHL.U32 R160, R163, 0x8, RZ ;  /* 0x00000008a3a07824 */ /* 0x000fe200078e00ff */
[----:B------:R-:W-:Y:S01]  /*0ca0*/  LEA.HI R5, R3, R3, RZ, 0x1 ;  /* 0x0000000303057211 */ /* 0x000fe200078f08ff */
[----:B------:R-:W-:Y:S01]  /*0cb0*/  IMAD.IADD R2, R185, 0x1, -R2 ;  /* 0x00000001b9027824 */ /* 0x000fe200078e0a02 */
[----:B------:R-:W-:Y:S01]  /*0cc0*/  SHF.R.S32.HI R182, RZ, 0x3, R0 ;  /* 0x00000003ffb67819 */ /* 0x000fe20000011400 */
[----:B------:R-:W-:Y:S01]  /*0cd0*/  IMAD.IADD R9, R9, 0x1, -R10 ;  /* 0x0000000109097824 */ /* 0x000fe200078e0a0a */
[----:B------:R-:W-:Y:S01]  /*0ce0*/  LOP3.LUT R6, R5, 0x1ffffffe, RZ, 0xc0, !PT ;  /* 0x1ffffffe05067812 */ /* 0x000fe200078ec0ff */
[----:B------:R-:W-:Y:S01]  /*0cf0*/  IMAD.SHL.U32 R18, R2, 0x2, RZ ;  /* 0x0000000202127824 */ /* 0x000fe200078e00ff */
[----:B------:R-:W-:Y:S01]  /*0d00*/  SHF.R.S32.HI R206, RZ, 0x1f, R160 ;  /* 0x0000001fffce7819 */ /* 0x000fe200000114a0 */
[----:B------:R-:W-:-:S02]  /*0d10*/  IMAD R9, R8, 0x10, R9 ;  /* 0x0000001008097824 */ /* 0x000fc400078e0209 */
[----:B------:R-:W-:Y:S02]  /*0d20*/  VIADD R162, R160, 0x40 ;  /* 0x00000040a0a27836 */ /* 0x000fe40000000000 */
[C---:B------:R-:W-:Y:S02]  /*0d30*/  VIADD R181, R18.reuse, 0x8 ;  /* 0x0000000812b57836 */ /* 0x040fe40000000000 */
        /* <DEDUP_REMOVED lines=28> */
[----:B------:R-:W-:Y:S01]  /*0f00*/  IMAD.IADD R23, R3, 0x1, -R6 ;  /* 0x0000000103177824 */ /* 0x000fe200078e0a06 */
[----:B------:R-:W-:Y:S01]  /*0f10*/  SHF.R.S32.HI R187, RZ, 0x1f, R168 ;  /* 0x0000001fffbb7819 */ /* 0x000fe200000114a8 */
[----:B------:R-:W-:Y:S01]  /*0f20*/  IMAD R202, R4, 0x40, R9 ;  /* 0x0000004004ca7824 */ /* 0x000fe200078e0209 */
[----:B------:R-:W-:-:S03]  /*0f30*/  SHF.R.S32.HI R186, RZ, 0x1f, R167 ;  /* 0x0000001fffba7819 */ /* 0x000fc600000114a7 */
[----:B------:R-:W-:-:S07]  /*0f40*/  IMAD R23, R23, 0x8, R202 ;  /* 0x0000000817177824 */ /* 0x000fce00078e02ca */
.L_x_1321:
[----:B0--34-:R-:W0:Y:S01]  /*0f50*/  LDC.64 R4, c[0x0][0xa18] ;  /* 0x00028600ff047b82 */ /* 0x019e220000000a00 */
[----:B------:R-:W-:Y:S01]  /*0f60*/  IMAD.U32 R9, RZ, RZ, UR7 ;  /* 0x00000007ff097e24 */ /* 0x000fe2000f8e00ff */
[----:B------:R-:W-:Y:S01]  /*0f70*/  ULDC.64 UR8, c[0x0][0xa20] ;  /* 0x0002880000087ab9 */ /* 0x000fe20000000a00 */
[----:B------:R-:W-:-:S05]  /*0f80*/  IMAD.MOV.U32 R7, RZ, RZ, RZ ;  /* 0x000000ffff077224 */ /* 0x000fca00078e00ff */
[----:B-12---:R-:W1:Y:S08]  /*0f90*/  LDC.64 R2, c[0x0][0xa28] ;  /* 0x00028a00ff027b82 */ /* 0x006e700000000a00 */
[----:B------:R-:W2:Y:S01]  /*0fa0*/  LDC R0, c[0x0][0x424] ;  /* 0x00010900ff007b82 */ /* 0x000ea20000000800 */
[----:B0-----:R-:W-:-:S07]  /*0fb0*/  ISETP.NE.U32.AND P1, PT, R4, RZ, PT ;  /* 0x000000ff0400720c */ /* 0x001fce0003f25070 */
[----:B------:R-:W0:Y:S01]  /*0fc0*/  LDC R11, c[0x0][0x2f0] ;  /* 0x0000bc00ff0b7b82 */ /* 0x000e220000000800 */
[----:B------:R-:W-:Y:S02]  /*0fd0*/  ISETP.NE.AND.EX P1, PT, R5, RZ, PT, P1 ;  /* 0x000000ff0500720c */ /* 0x000fe40003f25310 */
[----:B-1----:R-:W-:-:S04]  /*0fe0*/  ISETP.NE.U32.AND P0, PT, R2, RZ, PT ;  /* 0x000000ff0200720c */ /* 0x002fc80003f05070 */
[----:B------:R-:W-:-:S07]  /*0ff0*/  ISETP.NE.AND.EX P0, PT, R3, RZ, PT, P0 ;  /* 0x000000ff0300720c */ /* 0x000fce0003f05300 */
[----:B------:R-:W1:Y:S08]  /*1000*/  @P1 LDC.64 R4, c[0x0][0xa18] ;  /* 0x00028600ff041b82 */ /* 0x000e700000000a00 */
[----:B------:R-:W3:Y:S01]  /*1010*/  @P0 LDC.64 R2, c[0x0][0xa28] ;  /* 0x00028a00ff020b82 */ /* 0x000ee20000000a00 */
[----:B-1----:R-:W-:-:S05]  /*1020*/  @P1 IMAD.WIDE R4, R9, 0x4, R4 ;  /* 0x0000000409041825 */ /* 0x002fca00078e0204 */
[----:B------:R1:W5:Y:S01]  /*1030*/  @P1 LDG.E R17, desc[UR36][R4.64] ;  /* 0x0000002404111981 */ /* 0x000362000c1e1900 */
[----:B---3--:R-:W-:Y:S02]  /*1040*/  @P0 IMAD.WIDE R2, R9, 0x4, R2 ;  /* 0x0000000409020825 */ /* 0x008fe400078e0202 */
[----:B------:R-:W3:Y:S01]  /*1050*/  LDC.64 R8, c[0x0][0x418] ;  /* 0x00010600ff087b82 */ /* 0x000ee20000000a00 */
[----:B------:R-:W-:Y:S02]  /*1060*/  ULOP3.LUT UR4, UR5, 0xffff, URZ, 0xc0, !UPT ;  /* 0x0000ffff05047892 */ /* 0x000fe4000f8ec03f */
[----:B------:R1:W5:Y:S01]  /*1070*/  @P0 LDG.E R7, desc[UR36][R2.64] ;  /* 0x0000002402070981 */ /* 0x000362000c1e1900 */
[----:B------:R-:W-:-:S03]  /*1080*/  ISETP.NE.U32.AND P2, PT, RZ, UR8, PT ;  /* 0x00000008ff007c0c */ /* 0x000fc6000bf45070 */
[----:B------:R-:W-:Y:S01]  /*1090*/  IMAD.U32 R166, RZ, RZ, UR4 ;  /* 0x00000004ffa67e24 */ /* 0x000fe2000f8e00ff */
[----:B------:R-:W-:Y:S02]  /*10a0*/  ISETP.NE.AND.EX P2, PT, RZ, UR9, PT, P2 ;  /* 0x00000009ff007c0c */ /* 0x000fe4000bf45320 */
[----:B---3--:R-:W-:-:S04]  /*10b0*/  ISETP.NE.U32.AND P0, PT, R8, RZ, PT ;  /* 0x000000ff0800720c */ /* 0x008fc80003f05070 */
[----:B------:R-:W-:-:S04]  /*10c0*/  ISETP.NE.AND.EX P0, PT, R9, RZ, PT, P0 ;  /* 0x000000ff0900720c */ /* 0x000fc80003f05300 */
[----:B--2---:R-:W-:Y:S01]  /*10d0*/  SEL R0, R0, 0x1, P0 ;  /* 0x0000000100007807 */ /* 0x004fe20000000000 */
[----:B01----:R-:W-:Y:S08]  /*10e0*/  @P1 BRA `(.L_x_1210) ;  /* 0x00000000002c1947 */ /* 0x003ff00003800000 */
[----:B------:R-:W-:Y:S01]  /*10f0*/  ULDC.64 UR8, c[0x0][0xa00] ;  /* 0x0002800000087ab9 */ /* 0x000fe20000000a00 */
[----:B-----5:R-:W0:Y:S01]  /*1100*/  LDC R17, c[0x0][0x288] ;  /* 0x0000a200ff117b82 */ /* 0x020e220000000800 */
[----:B------:R-:W-:-:S04]  /*1110*/  ISETP.NE.U32.AND P0, PT, RZ, UR8, PT ;  /* 0x00000008ff007c0c */ /* 0x000fc8000bf05070 */
[----:B------:R-:W-:-:S13]  /*1120*/  ISETP.NE.AND.EX P0, PT, RZ, UR9, PT, P0 ;  /* 0x00000009ff007c0c */ /* 0x000fda000bf05300 */
[----:B------:R-:W-:Y:S05]  /*1130*/  @!P0 BRA `(.L_x_1210) ;  /* 0x0000000000188947 */ /* 0x000fea0003800000 */
[----:B------:R-:W1:Y:S01]  /*1140*/  LDC.64 R2, c[0x0][0xa00] ;  /* 0x00028000ff027b82 */ /* 0x000e620000000a00 */
[----:B------:R-:W-:-:S04]  /*1150*/  IMAD.U32 R5, RZ, RZ, UR7 ;  /* 0x00000007ff057e24 */ /* 0x000fc8000f8e00ff */
[----:B-1----:R-:W-:-:S05]  /*1160*/  IMAD.WIDE R2, R5, 0x4, R2 ;  /* 0x0000000405027825 */ /* 0x002fca00078e0202 */
[----:B0-----:R-:W2:Y:S04]  /*1170*/  LDG.E R17, desc[UR36][R2.64] ;  /* 0x0000002402117981 */ /* 0x001ea8000c1e1900 */
[----:B------:R-:W2:Y:S02]  /*1180*/  LDG.E R4, desc[UR36][R2.64+0x4] ;  /* 0x0000042402047981 */ /* 0x000ea4000c1e1900 */
[----:B--2---:R-:W-:-:S07]  /*1190*/  IMAD.IADD R17, R4, 0x1, -R17 ;  /* 0x0000000104117824 */ /* 0x004fce00078e0a11 */
.L_x_1210:
[----:B------:R-:W-:Y:S02]  /*11a0*/  IMAD R16, R0, R11, RZ ;  /* 0x0000000b00107224 */ /* 0x000fe400078e02ff */
[----:B------:R-:W-:Y:S01]  /*11b0*/  IMAD.U32 R183, RZ, RZ, UR7 ;  /* 0x00000007ffb77e24 */ /* 0x000fe2000f8e00ff */
[----:B------:R-:W-:Y:S06]  /*11c0*/  @!P2 BRA `(.L_x_1211) ;  /* 0x000000000018a947 */ /* 0x000fec0003800000 */
[----:B------:R-:W-:Y:S02]  /*11d0*/  ULDC.64 UR8, c[0x0][0xa20] ;  /* 0x0002880000087ab9 */ /* 0x000fe40000000a00 */
[----:B------:R-:W-:-:S06]  /*11e0*/  UIMAD.WIDE UR8, UR7, 0x4, UR8 ;  /* 0x00000004070878a5 */ /* 0x000fcc000f8e0208 */
[----:B------:R-:W-:Y:S02]  /*11f0*/  IMAD.U32 R2, RZ, RZ, UR8 ;  /* 0x00000008ff027e24 */ /* 0x000fe4000f8e00ff */
[----:B------:R-:W-:-:S05]  /*1200*/  IMAD.U32 R3, RZ, RZ, UR9 ;  /* 0x00000009ff037e24 */ /* 0x000fca000f8e00ff */
[----:B------:R1:W5:Y:S01]  /*1210*/  LDG.E R16, desc[UR36][R2.64] ;  /* 0x0000002402107981 */ /* 0x000362000c1e1900 */
[----:B------:R-:W-:Y:S05]  /*1220*/  BRA `(.L_x_1212) ;  /* 0x0000000000287947 */ /* 0x000fea0003800000 */
.L_x_1211:
[----:B------:R-:W-:Y:S02]  /*1230*/  ULDC.64 UR8, c[0x0][0xa08] ;  /* 0x0002820000087ab9 */ /* 0x000fe40000000a00 */
[----:B------:R-:W-:-:S04]  /*1240*/  ISETP.NE.U32.AND P0, PT, RZ, UR8, PT ;  /* 0x00000008ff007c0c */ /* 0x000fc8000bf05070 */
[----:B------:R-:W-:-:S13]  /*1250*/  ISETP.NE.AND.EX P0, PT, RZ, UR9, PT, P0 ;  /* 0x00000009ff007c0c */ /* 0x000fda000bf05300 */
[----:B------:R-:W-:Y:S05]  /*1260*/  @!P0 BRA `(.L_x_1212) ;  /* 0x0000000000188947 */ /* 0x000fea0003800000 */
[----:B------:R-:W1:Y:S01]  /*1270*/  LDC.64 R2, c[0x0][0xa08] ;  /* 0x00028200ff027b82 */ /* 0x000e620000000a00 */
[----:B------:R-:W-:-:S04]  /*1280*/  IMAD.U32 R5, RZ, RZ, UR7 ;  /* 0x00000007ff057e24 */ /* 0x000fc8000f8e00ff */
[----:B-1----:R-:W-:-:S05]  /*1290*/  IMAD.WIDE R2, R5, 0x4, R2 ;  /* 0x0000000405027825 */ /* 0x002fca00078e0202 */
[----:B------:R-:W2:Y:S04]  /*12a0*/  LDG.E R16, desc[UR36][R2.64] ;  /* 0x0000002402107981 */ /* 0x000ea8000c1e1900 */
[----:B------:R-:W2:Y:S02]  /*12b0*/  LDG.E R5, desc[UR36][R2.64+0x4] ;  /* 0x0000042402057981 */ /* 0x000ea4000c1e1900 */
[----:B--2---:R-:W-:-:S07]  /*12c0*/  IMAD.IADD R16, R5, 0x1, -R16 ;  /* 0x0000000105107824 */ /* 0x004fce00078e0a10 */
.L_x_1212:
[----:B------:R-:W-:Y:S01]  /*12d0*/  ULDC UR4, c[0x0][0x448] ;  /* 0x0001120000047ab9 */ /* 0x000fe20000000800 */
[----:B-----5:R-:W-:Y:S01]  /*12e0*/  IMAD.IADD R16, R16, 0x1, -R7 ;  /* 0x0000000110107824 */ /* 0x020fe200078e0a07 */
[----:B------:R-:W-:Y:S02]  /*12f0*/  UISETP.NE.AND UP0, UPT, UR4, 0x1, UPT ;  /* 0x000000010400788c */ /* 0x000fe4000bf05270 */
[----:B------:R-:W-:Y:S02]  /*1300*/  USHF.L.U32 UR6, UR6, 0x7, URZ ;  /* 0x0000000706067899 */ /* 0x000fe4000800063f */
[----:B0-----:R-:W-:Y:S01]  /*1310*/  IADD3 R0, R16, 0x1, -R17 ;  /* 0x0000000110007810 */ /* 0x001fe20007ffe811 */
[----:B------:R-:W-:Y:S02]  /*1320*/  UP2UR UR7, UPR, URZ, 0x1 ;  /* 0x000000013f077883 */ /* 0x000fe40008000000 */
[----:B------:R-:W-:Y:S01]  /*1330*/  UIADD3 UR4, UR6, 0x7f, URZ ;  /* 0x0000007f06047890 */ /* 0x000fe2000fffe03f */
[----:B------:R-:W-:Y:S01]  /*1340*/  R2UR UR10, R0 ;  /* 0x00000000000a72ca */ /* 0x000fe200000e0000 */
[----:B------:R-:W-:-:S02]  /*1350*/  IMAD.U32 R22, RZ, RZ, UR6 ;  /* 0x00000006ff167e24 */ /* 0x000fc4000f8e00ff */
[----:B------:R-:W-:Y:S01]  /*1360*/  @UP0 ULDC UR8, c[0x0][0x44c] ;  /* 0x0001130000080ab9 */ /* 0x000fe20000000800 */
[----:B------:R-:W-:Y:S01]  /*1370*/  IMAD.U32 R19, RZ, RZ, UR7 ;  /* 0x00000007ff137e24 */ /* 0x000fe2000f8e00ff */
[----:B------:R-:W-:Y:S01]  /*1380*/  UIMAD.WIDE.U32 UR8, UR4, UR8, URZ ;  /* 0x00000008040872a5 */ /* 0x000fe2000f8e003f */
[----:B------:R-:W-:Y:S01]  /*1390*/  @UP0 ULDC UR11, c[0x0][0x450] ;  /* 0x00011400000b0ab9 */ /* 0x000fe20000000800 */
[----:B------:R-:W-:Y:S02]  /*13a0*/  ULDC.64 UR6, c[0x0][0x9e0] ;  /* 0x0002780000067ab9 */ /* 0x000fe40000000a00 */
[----:B------:R-:W-:Y:S02]  /*13b0*/  @UP0 USHF.R.U32.HI UR4, URZ, UR11, UR9 ;  /* 0x0000000b3f040299 */ /* 0x000fe40008011609 */
[----:B------:R-:W-:Y:S02]  /*13c0*/  UISETP.GE.AND UP0, UPT, UR7, 0x1, UPT ;  /* 0x000000010700788c */ /* 0x000fe4000bf06270 */
[----:B------:R-:W-:-:S02]  /*13d0*/  UIADD3 UR8, UR10, UR4, URZ ;  /* 0x000000040a087290 */ /* 0x000fc4000fffe03f */
[----:B------:R-:W-:Y:S02]  /*13e0*/  UP2UR UR61, UPR, URZ, 0x1 ;  /* 0x000000013f3d7883 */ /* 0x000fe40008000000 */
[----:B------:R-:W-:Y:S01]  /*13f0*/  PLOP3.LUT P0, PT, PT, PT, UP0, 0x40, 0x0 ;  /* 0x000000000000781c */ /* 0x000fe20003f0e808 */
[----:B------:R-:W-:-:S06]  /*1400*/  UIADD3 UR6, UR8, UR6, URZ ;  /* 0x0000000608067290 */ /* 0x000fcc000fffe03f */
[----:B------:R-:W-:-:S06]  /*1410*/  IMAD.U32 R0, RZ, RZ, UR6 ;  /* 0x00000006ff007e24 */ /* 0x000fcc000f8e00ff */
[----:B------:R-:W-:Y:S05]  /*1420*/  @P0 BRA `(.L_x_1213) ;  /* 0x0000000000400947 */ /* 0x000fea0003800000 */
        /* <DEDUP_REMOVED lines=10> */
.L_x_1214:
[----:B------:R-:W-:-:S11]  /*14d0*/  UISETP.NE.AND UP0, UPT, UR7, 0x1, UPT ;  /* 0x000000010700788c */ /* 0x000fd6000bf05270 */
[----:B------:R-:W-:Y:S02]  /*14e0*/  @UP0 ULDC.64 UR10, c[0x0][0x9e8] ;  /* 0x00027a00000a0ab9 */ /* 0x000fe40000000a00 */
[----:B------:R-:W-:-:S04]  /*14f0*/  UIMAD.WIDE.U32 UR8, UR4, UR10, URZ ;  /* 0x0000000a040872a5 */ /* 0x000fc8000f8e003f */
[----:B------:R-:W-:-:S12]  /*1500*/  @UP0 USHF.R.U32.HI UR4, URZ, UR11, UR9 ;  /* 0x0000000b3f040299 */ /* 0x000fd80008011609 */
.L_x_1215:
[----:B------:R-:W-:-:S06]  /*1510*/  UIMAD UR4, UR4, UR7, UR7 ;  /* 0x00000007040472a4 */ /* 0x000fcc000f8e0207 */
[----:B------:R-:W-:-:S07]  /*1520*/  VIMNMX R0, R0, UR4, PT ;  /* 0x0000000400007c48 */ /* 0x000fce000bfe0100 */
.L_x_1213:
[----:B------:R-:W-:Y:S01]  /*1530*/  R2UR UR6, R19 ;  /* 0x00000000130672ca */ /* 0x000fe200000e0000 */
[----:B------:R-:W-:Y:S01]  /*1540*/  IMAD.IADD R74, R16, 0x1, -R17 ;  /* 0x00000001104a7824 */ /* 0x000fe200078e0a11 */
[----:B------:R-:W-:Y:S01]  /*1550*/  R2UR UR4, R22 ;  /* 0x00000000160472ca */ /* 0x000fe200000e0000 */
[----:B-1----:R-:W-:Y:S02]  /*1560*/  VIADD R2, R0, 0x5f ;  /* 0x0000005f00027836 */ /* 0x002fe40000000000 */
[----:B------:R-:W-:Y:S02]  /*1570*/  VIADD R0, R16, 0x5f ;  /* 0x0000005f10007836 */ /* 0x000fe40000000000 */
[----:B------:R-:W-:-:S04]  /*1580*/  IMAD.HI R2, R2, 0x2aaaaaab, RZ ;  /* 0x2aaaaaab02027827 */ /* 0x000fc800078e02ff */
[----:B------:R-:W-:Y:S01]  /*1590*/  IMAD.HI R0, R0, 0x2aaaaaab, RZ ;  /* 0x2aaaaaab00007827 */ /* 0x000fe200078e02ff */
[----:B------:R-:W-:Y:S01]  /*15a0*/  SHF.R.U32.HI R5, RZ, 0x1f, R2 ;  /* 0x0000001fff057819 */ /* 0x000fe20000011602 */
[----:B------:R-:W-:Y:S01]  /*15b0*/  UISETP.NE.AND UP0, UPT, UR6, URZ, UPT ;  /* 0x0000003f0600728c */ /* 0x000fe2000bf05270 */
[----:B------:R-:W-:Y:S02]  /*15c0*/  R2UR UR6, R74 ;  /* 0x000000004a0672ca */ /* 0x000fe400000e0000 */
[----:B------:R-:W-:Y:S02]  /*15d0*/  SHF.R.U32.HI R3, RZ, 0x1f, R0 ;  /* 0x0000001fff037819 */ /* 0x000fe40000011600 */
[----:B------:R-:W-:Y:S02]  /*15e0*/  LEA.HI.SX32 R2, R2, R5, 0x1c ;  /* 0x0000000502027211 */ /* 0x000fe400078fe2ff */
[----:B------:R-:W-:-:S04]  /*15f0*/  LEA.HI.SX32 R3, R0, R3, 0x1c ;  /* 0x0000000300037211 */ /* 0x000fc800078fe2ff */
[----:B------:R-:W-:Y:S01]  /*1600*/  @UP0 ULDC UR8, c[0x0][0x44c] ;  /* 0x0001130000080ab9 */ /* 0x000fe20000000800 */
[----:B------:R-:W-:Y:S01]  /*1610*/  @UP0 ULDC UR10, c[0x0][0x450] ;  /* 0x00011400000a0ab9 */ /* 0x000fe20000000800 */
[----:B------:R-:W-:Y:S01]  /*1620*/  UIMAD.WIDE.U32 UR8, UR4, UR8, URZ ;  /* 0x00000008040872a5 */ /* 0x000fe2000f8e003f */
[----:B------:R-:W-:-:S03]  /*1630*/  VIMNMX R75, R3, R2, PT ;  /* 0x00000002034b7248 */ /* 0x000fc60003fe0100 */
[----:B------:R-:W-:Y:S02]  /*1640*/  @UP0 USHF.R.U32.HI UR4, URZ, UR10, UR9 ;  /* 0x0000000a3f040299 */ /* 0x000fe40008011609 */
[----:B------:R-:W-:Y:S02]  /*1650*/  UISETP.GE.AND UP0, UPT, UR7, 0x1, UPT ;  /* 0x000000010700788c */ /* 0x000fe4000bf06270 */
[----:B------:R-:W-:-:S03]  /*1660*/  UIADD3 UR4, UR6, UR4, URZ ;  /* 0x0000000406047290 */ /* 0x000fc6000fffe03f */
[----:B------:R-:W-:Y:S01]  /*1670*/  ULDC UR6, c[0x0][0x9dc] ;  /* 0x0002770000067ab9 */ /* 0x000fe20000000800 */
[----:B------:R-:W-:Y:S01]  /*1680*/  PLOP3.LUT P0, PT, PT, PT, UP0, 0x40, 0x0 ;  /* 0x000000000000781c */ /* 0x000fe20003f0e808 */
[----:B------:R-:W-:-:S12]  /*1690*/  UIADD3 UR6, UR4, -UR6, URZ ;  /* 0x8000000604067290 */ /* 0x000fd8000fffe03f */
[----:B------:R-:W-:Y:S05]  /*16a0*/  @P0 BRA `(.L_x_1216) ;  /* 0x0000000000440947 */ /* 0x000fea0003800000 */
        /* <DEDUP_REMOVED lines=10> */
.L_x_1217:
[----:B------:R-:W-:-:S11]  /*1750*/  UISETP.NE.AND UP0, UPT, UR7, 0x1, UPT ;  /* 0x000000010700788c */ /* 0x000fd6000bf05270 */
[----:B------:R-:W-:Y:S02]  /*1760*/  @UP0 ULDC.64 UR10, c[0x0][0x9e8] ;  /* 0x00027a00000a0ab9 */ /* 0x000fe40000000a00 */
[----:B------:R-:W-:-:S04]  /*1770*/  UIMAD.WIDE.U32 UR8, UR4, UR10, URZ ;  /* 0x0000000a040872a5 */ /* 0x000fc8000f8e003f */
[----:B------:R-:W-:-:S12]  /*1780*/  @UP0 USHF.R.U32.HI UR4, URZ, UR11, UR9 ;  /* 0x0000000b3f040299 */ /* 0x000fd80008011609 */
.L_x_1218:
[----:B------:R-:W-:-:S04]  /*1790*/  UIMAD UR4, UR4, UR7, URZ ;  /* 0x00000007040472a4 */ /* 0x000fc8000f8e023f */
[----:B------:R-:W-:-:S04]  /*17a0*/  UISETP.LT.AND UP0, UPT, UR6, UR4, UPT ;  /* 0x000000040600728c */ /* 0x000fc8000bf01270 */
[----:B------:R-:W-:-:S12]  /*17b0*/  USEL UR6, UR6, UR4, !UP0 ;  /* 0x0000000406067287 */ /* 0x000fd8000c000000 */
.L_x_1216:
[----:B------:R-:W-:-:S04]  /*17c0*/  UIMAD.WIDE UR6, UR6, 0x2aaaaaab, URZ ;  /* 0x2aaaaaab060678a5 */ /* 0x000fc8000f8e023f */
[----:B------:R-:W-:-:S04]  /*17d0*/  USHF.R.U32.HI UR4, URZ, 0x1f, UR7 ;  /* 0x0000001f3f047899 */ /* 0x000fc80008011607 */
[----:B------:R-:W-:Y:S02]  /*17e0*/  ULEA.HI.SX32 UR7, UR7, UR4, 0x1c ;  /* 0x0000000407077291 */ /* 0x000fe4000f8fe23f */
[----:B------:R-:W-:Y:S02]  /*17f0*/  ULOP3.LUT UR4, UR5, 0xff000000, URZ, 0xc0, !UPT ;  /* 0xff00000005047892 */ /* 0x000fe4000f8ec03f */
[----:B------:R-:W-:Y:S02]  /*1800*/  UISETP.LT.AND UP0, UPT, URZ, UR7, UPT ;  /* 0x000000073f00728c */ /* 0x000fe4000bf01270 */
[----:B------:R-:W-:Y:S02]  /*1810*/  ULOP3.LUT UR5, UR5, 0xff0000, URZ, 0xc0, !UPT ;  /* 0x00ff000005057892 */ /* 0x000fe4000f8ec03f */
[----:B------:R-:W-:Y:S02]  /*1820*/  USEL UR9, URZ, UR7, !UP0 ;  /* 0x000000073f097287 */ /* 0x000fe4000c000000 */
[----:B------:R-:W-:-:S04]  /*1830*/  USHF.R.U32.HI UR4, URZ, 0x8, UR4 ;  /* 0x000000083f047899 */ /* 0x000fc80008011604 */
[----:B------:R-:W-:Y:S01]  /*1840*/  ISETP.GT.AND P0, PT, R75, UR9, PT ;  /* 0x000000094b007c0c */ /* 0x000fe2000bf04270 */
[----:B------:R-:W-:-:S03]  /*1850*/  ULEA.HI UR5, UR5, UR4, URZ, 0x10 ;  /* 0x0000000405057291 */ /* 0x000fc6000f8f803f */
[----:B------:R-:W-:Y:S01]  /*1860*/  UMOV UR4, URZ ;  /* 0x0000003f00047c82 */ /* 0x000fe20008000000 */
[----:B------:R-:W-:Y:S02]  /*1870*/  ULOP3.LUT UR6, UR5, 0xff, URZ, 0xc0, !UPT ;  /* 0x000000ff05067892 */ /* 0x000fe4000f8ec03f */
[----:B------:R-:W-:-:S04]  /*1880*/  USHF.R.U32.HI UR5, URZ, 0x10, UR5 ;  /* 0x000000103f057899 */ /* 0x000fc80008011605 */
[----:B------:R-:W-:Y:S02]  /*1890*/  IMAD.U32 R165, RZ, RZ, UR6 ;  /* 0x00000006ffa57e24 */ /* 0x000fe4000f8e00ff */
[----:B------:R-:W-:Y:S01]  /*18a0*/  IMAD.U32 R164, RZ, RZ, UR5 ;  /* 0x00000005ffa47e24 */ /* 0x000fe2000f8e00ff */
[----:B------:R-:W-:Y:S06]  /*18b0*/  @!P0 BRA `(.L_x_1219) ;  /* 0x00000000009c8947 */ /* 0x000fec0003800000 */
[----:B------:R-:W-:Y:S01]  /*18c0*/  R2UR UR5, R164 ;  /* 0x00000000a40572ca */ /* 0x000fe200000e0000 */
[----:B------:R-:W-:-:S12]  /*18d0*/  ULDC UR4, c[0x0][0x9f0] ;  /* 0x00027c0000047ab9 */ /* 0x000fd80000000800 */
[----:B------:R-:W-:-:S04]  /*18e0*/  UISETP.NE.AND UP0, UPT, UR5, URZ, UPT ;  /* 0x0000003f0500728c */ /* 0x000fc8000bf05270 */
[----:B------:R-:W-:-:S03]  /*18f0*/  USEL UR10, UR5, UR4, UP0 ;  /* 0x00000004050a7287 */ /* 0x000fc60008000000 */
[----:B------:R-:W-:-:S03]  /*1900*/  UMOV UR4, URZ ;  /* 0x0000003f00047c82 */ /* 0x000fc60008000000 */
[----:B------:R-:W-:-:S05]  /*1910*/  IMAD.U32 R4, RZ, RZ, UR10 ;  /* 0x0000000aff047e24 */ /* 0x000fca000f8e00ff */
[----:B------:R-:W-:-:S04]  /*1920*/  IABS R0, R4 ;  /* 0x0000000400007213 */ /* 0x000fc80000000000 */
[----:B------:R-:W-:Y:S02]  /*1930*/  R2UR UR11, R0 ;  /* 0x00000000000b72ca */ /* 0x000fe400000e0000 */
[----:B------:R-:W-:Y:S02]  /*1940*/  IADD3 R0, R4, -0x1, R75 ;  /* 0xffffffff04007810 */ /* 0x000fe40007ffe04b */
[----:B------:R-:W-:Y:S02]  /*1950*/  IABS R4, R4 ;  /* 0x0000000400047213 */ /* 0x000fe40000000000 */
[----:B------:R-:W-:-:S03]  /*1960*/  R2UR UR6, R0 ;  /* 0x00000000000672ca */ /* 0x000fc600000e0000 */
[----:B------:R-:W-:-:S04]  /*1970*/  IMAD.MOV R4, RZ, RZ, -R4 ;  /* 0x000000ffff047224 */ /* 0x000fc800078e0a04 */
[----:B------:R-:W0:Y:S06]  /*1980*/  I2F.RP R2, UR11 ;  /* 0x0000000b00027d06 */ /* 0x000e2c0008209400 */
[----:B------:R-:W-:-:S06]  /*1990*/  UIADD3 UR6, -UR9, UR6, URZ ;  /* 0x0000000609067290 */ /* 0x000fcc000fffe13f */
[----:B------:R-:W-:Y:S01]  /*19a0*/  IMAD.U32 R0, RZ, RZ, UR6 ;  /* 0x00000006ff007e24 */ /* 0x000fe2000f8e00ff */
[----:B------:R-:W-:Y:S01]  /*19b0*/  ULOP3.LUT UR6, UR6, UR10, URZ, 0x3c, !UPT ;  /* 0x0000000a06067292 */ /* 0x000fe2000f8e3c3f */
[----:B0-----:R-:W0:Y:S03]  /*19c0*/  MUFU.RCP R2, R2 ;  /* 0x0000000200027308 */ /* 0x001e260000001000 */
[----:B------:R-:W-:-:S04]  /*19d0*/  IABS R0, R0 ;  /* 0x0000000000007213 */ /* 0x000fc80000000000 */
[----:B------:R-:W-:Y:S01]  /*19e0*/  R2UR UR8, R0 ;  /* 0x00000000000872ca */ /* 0x000fe200000e0000 */
[----:B------:R-:W-:Y:S02]  /*19f0*/  IMAD.MOV.U32 R0, RZ, RZ, R4 ;  /* 0x000000ffff007224 */ /* 0x000fe400078e0004 */
[----:B0-----:R-:W-:-:S06]  /*1a00*/  VIADD R3, R2, 0xffffffe ;  /* 0x0ffffffe02037836 */ /* 0x001fcc0000000000 */
        /* <DEDUP_REMOVED lines=18> */
.L_x_1219:
[----:B------:R-:W-:Y:S01]  /*1b30*/  R2UR UR5, R165 ;  /* 0x00000000a50572ca */ /* 0x000fe200000e0000 */
[----:B------:R-:W-:Y:S01]  /*1b40*/  IMAD.U32 R0, RZ, RZ, UR4 ;  /* 0x00000004ff007e24 */ /* 0x000fe2000f8e00ff */
[----:B------:R-:W-:Y:S01]  /*1b50*/  PLOP3.LUT P0, PT, PT, PT, PT, 0x80, 0x0 ;  /* 0x000000000000781c */ /* 0x000fe20003f0f070 */
[----:B------:R-:W-:Y:S01]  /*1b60*/  IMAD.MOV.U32 R94, RZ, RZ, RZ ;  /* 0x000000ffff5e7224 */ /* 0x000fe200078e00ff */
        /* <DEDUP_REMOVED lines=9> */
[----:B------:R-:W-:Y:S01]  /*1c00*/  UIMAD UR5, UR5, UR4, UR9 ;  /* 0x00000004050572a4 */ /* 0x000fe2000f8e0209 */
[----:B------:R-:W-:-:S02]  /*1c10*/  CS2R R68, SRZ ;  /* 0x0000000000447805 */ /* 0x000fc4000001ff00 */
[----:B------:R-:W-:Y:S02]  /*1c20*/  CS2R R66, SRZ ;  /* 0x0000000000427805 */ /* 0x000fe4000001ff00 */
[----:B------:R-:W-:Y:S02]  /*1c30*/  CS2R R64, SRZ ;  /* 0x0000000000407805 */ /* 0x000fe4000001ff00 */
[----:B------:R-:W-:Y:S02]  /*1c40*/  CS2R R62, SRZ ;  /* 0x00000000003e7805 */ /* 0x000fe4000001ff00 */
[----:B------:R-:W-:Y:S02]  /*1c50*/  CS2R R60, SRZ ;  /* 0x00000000003c7805 */ /* 0x000fe4000001ff00 */
[----:B------:R-:W-:Y:S01]  /*1c60*/  VIADDMNMX R75, R0, UR5, R75, PT ;  /* 0x00000005004b7c46 */ /* 0x000fe2000b80014b */
[----:B------:R-:W-:Y:S01]  /*1c70*/  IMAD.U32 R161, RZ, RZ, UR5 ;  /* 0x00000005ffa17e24 */ /* 0x000fe2000f8e00ff */
[----:B------:R-:W-:Y:S01]  /*1c80*/  CS2R R58, SRZ ;  /* 0x00000000003a7805 */ /* 0x000fe2000001ff00 */
[----:B------:R-:W-:Y:S01]  /*1c90*/  IMAD.MOV.U32 R0, RZ, RZ, RZ ;  /* 0x000000ffff007224 */ /* 0x000fe200078e00ff */
[----:B------:R-:W-:-:S02]  /*1ca0*/  ISETP.GT.AND P1, PT, R75, UR5, PT ;  /* 0x000000054b007c0c */ /* 0x000fc4000bf24270 */
        /* <DEDUP_REMOVED lines=49> */
.L_x_1221:
[----:B------:R-:W-:Y:S02]  /*1fc0*/  R2UR UR6, R184 ;  /* 0x00000000b80672ca */ /* 0x000fe400000e0000 */
[----:B------:R-:W-:-:S11]  /*1fd0*/  R2UR UR5, R204 ;  /* 0x00000000cc0572ca */ /* 0x000fd600000e0000 */
[----:B------:R-:W-:Y:S02]  /*1fe0*/  ULEA.HI UR4, UR6, UR6, URZ, 0x1 ;  /* 0x0000000606047291 */ /* 0x000fe4000f8f083f */
[----:B------:R-:W-:Y:S02]  /*1ff0*/  IMAD.U32 R2, RZ, RZ, UR5 ;  /* 0x00000005ff027e24 */ /* 0x000fe4000f8e00ff */
[----:B------:R-:W-:-:S03]  /*2000*/  ULOP3.LUT UR4, UR4, 0xfffffffe, URZ, 0xc0, !UPT ;  /* 0xfffffffe04047892 */ /* 0x000fc6000f8ec03f */
[----:B------:R-:W-:Y:S01]  /*2010*/  ISETP.NE.AND P0, PT, R2, 0x3, PT ;  /* 0x000000030200780c */ /* 0x000fe20003f05270 */
[----:B------:R-:W-:-:S06]  /*2020*/  UIADD3 UR4, UR6, -UR4, URZ ;  /* 0x8000000406047290 */ /* 0x000fcc000fffe03f */
[----:B------:R-:W-:-:S05]  /*2030*/  IMAD.U32 R0, RZ, RZ, UR4 ;  /* 0x00000004ff007e24 */ /* 0x000fca000f8e00ff */
[----:B------:R-:W-:-:S04]  /*2040*/  SHF.L.U32 R0, R0, 0x1f, RZ ;  /* 0x0000001f00007819 */ /* 0x000fc800000006ff */
[----:B------:R-:W0:Y:S02]  /*2050*/  SYNCS.PHASECHK.TRANS64.TRYWAIT P1, [UR60+0x2a800], R0 ;  /* 0x02a80000ff0075a7 */ /* 0x000e24000802017c */
[----:B0-----:R-:W-:Y:S05]  /*2060*/  @!P1 BRA `(.L_x_1222) ;  /* 0x0000014800f49947 */ /* 0x001fea0003800000 */
.L_x_1418:
[----:B------:R-:W-:Y:S05]  /*2070*/  @!P0 BRA `(.L_x_1223) ;  /* 0x0000000000048947 */ /* 0x000fea0003800000 */
[----:B------:R-:W-:Y:S01]  /*2080*/  BPT.TRAP 0x1 ;  /* 0x000000040000795c */ /* 0x000fe20000300000 */
.L_x_1223:
[----:B0-----:R-:W-:Y:S02]  /*2090*/  IMAD.U32 R3, RZ, RZ, UR39 ;  /* 0x00000027ff037e24 */ /* 0x001fe4000f8e00ff */
[----:B------:R-:W-:-:S03]  /*20a0*/  IMAD.U32 R0, RZ, RZ, UR38 ;  /* 0x00000026ff007e24 */ /* 0x000fc6000f8e00ff */
[----:B------:R-:W-:Y:S02]  /*20b0*/  LEA R3, R3, UR60, 0x3 ;  /* 0x0000003c03037c11 */ /* 0x000fe4000f8e18ff */
[----:B------:R-:W-:-:S04]  /*20c0*/  SHF.L.U32 R0, R0, 0x1f, RZ ;  /* 0x0000001f00007819 */ /* 0x000fc800000006ff */
[----:B------:R0:W1:Y:S01]  /*20d0*/  SYNCS.PHASECHK.TRANS64.TRYWAIT P1, [R3+URZ+0x2a830], R0 ;  /* 0x02a83000030075a7 */ /* 0x000062000802017f */
[----:B------:R-:W-:Y:S05]  /*20e0*/  @!P0 BRA `(.L_x_1224) ;  /* 0x0000000000048947 */ /* 0x000fea0003800000 */
[----:B------:R-:W-:Y:S01]  /*20f0*/  BPT.TRAP 0x1 ;  /* 0x000000040000795c */ /* 0x000fe20000300000 */
.L_x_1224:
[----:B-1----:R-:W-:Y:S05]  /*2100*/  @P1 BRA `(.L_x_1225) ;  /* 0x0000000000081947 */ /* 0x002fea0003800000 */
[----:B------:R-:W1:Y:S02]  /*2110*/  SYNCS.PHASECHK.TRANS64.TRYWAIT P1, [R3+URZ+0x2a830], R0 ;  /* 0x02a83000030075a7 */ /* 0x000e64000802017f */
[----:B-1----:R-:W-:Y:S05]  /*2120*/  @!P1 BRA `(.L_x_1226) ;  /* 0x0000014800dc9947 */ /* 0x002fea0003800000 */
.L_x_1225:
[----:B------:R-:W-:Y:S05]  /*2130*/  WARPSYNC.ALL ;  /* 0x0000000000007948 */ /* 0x000fea0003800000 */
[----:B------:R-:W-:Y:S01]  /*2140*/  UIADD3 UR4, UR60, 0x18400, URZ ;  /* 0x000184003c047890 */ /* 0x000fe2000fffe03f */
[----:B------:R-:W-:Y:S01]  /*2150*/  WARPGROUP.ARRIVE ;  /* 0x00000000000079c5 */ /* 0x000fe20000000000 */
[----:B------:R-:W-:Y:S01]  /*2160*/  UMOV UR9, 0x40000040 ;  /* 0x4000004000097882 */ /* 0x000fe20000000000 */
[----:B------:R-:W-:Y:S01]  /*2170*/  UMOV UR11, 0x40000040 ;  /* 0x40000040000b7882 */ /* 0x000fe20000000000 */
[----:B------:R-:W-:Y:S01]  /*2180*/  USHF.R.U32.HI UR4, URZ, 0x4, UR4 ;  /* 0x000000043f047899 */ /* 0x000fe20008011604 */
[----:B------:R-:W-:Y:S01]  /*2190*/  IMAD.U32 R5, RZ, RZ, UR9 ;  /* 0x00000009ff057e24 */ /* 0x000fe2000f8e00ff */
[----:B------:R-:W-:Y:S01]  /*21a0*/  UMOV UR57, 0x40000040 ;  /* 0x4000004000397882 */ /* 0x000fe20000000000 */
[----:B------:R-:W-:Y:S01]  /*21b0*/  UMOV UR59, 0x40000040 ;  /* 0x40000040003b7882 */ /* 0x000fe20000000000 */
[----:B------:R-:W-:Y:S01]  /*21c0*/  ULOP3.LUT UR4, UR4, 0x3fff, URZ, 0xc0, !UPT ;  /* 0x00003fff04047892 */ /* 0x000fe2000f8ec03f */
[----:B------:R-:W-:Y:S01]  /*21d0*/  UMOV UR53, 0x40000040 ;  /* 0x4000004000357882 */ /* 0x000fe20000000000 */
[----:B------:R-:W-:-:S02]  /*21e0*/  UMOV UR55, 0x40000040 ;  /* 0x4000004000377882 */ /* 0x000fc40000000000 */
[----:B------:R-:W-:Y:S02]  /*21f0*/  ULOP3.LUT UR5, UR4, 0x10000, URZ, 0xfc, !UPT ;  /* 0x0001000004057892 */ /* 0x000fe4000f8efc3f */
[----:B------:R-:W-:Y:S01]  /*2200*/  ULOP3.LUT UR4, UR40, 0x10000, URZ, 0xfc, !UPT ;  /* 0x0001000028047892 */ /* 0x000fe2000f8efc3f */
[----:B------:R-:W-:Y:S01]  /*2210*/  UMOV UR13, 0x40000040 ;  /* 0x40000040000d7882 */ /* 0x000fe20000000000 */
[----:B------:R-:W-:Y:S02]  /*2220*/  UMOV UR15, 0x40000040 ;  /* 0x40000040000f7882 */ /* 0x000fe40000000000 */
[----:B------:R-:W-:Y:S01]  /*2230*/  IMAD.U32 R9, RZ, RZ, UR5 ;  /* 0x00000005ff097e24 */ /* 0x000fe2000f8e00ff */
[----:B------:R-:W-:Y:S02]  /*2240*/  UIMAD UR5, UR39, 0x900, UR5 ;  /* 0x00000900270578a4 */ /* 0x000fe4000f8e0205 */
[----:B------:R-:W-:Y:S01]  /*2250*/  UMOV UR8, UR4 ;  /* 0x0000000400087c82 */ /* 0x000fe20008000000 */
[----:B------:R-:W-:Y:S01]  /*2260*/  UIADD3 UR56, UR4, 0x2, URZ ;  /* 0x0000000204387890 */ /* 0x000fe2000fffe03f */
[----:B------:R-:W-:Y:S01]  /*2270*/  IMAD.U32 R4, RZ, RZ, UR8 ;  /* 0x00000008ff047e24 */ /* 0x000fe2000f8e00ff */
[----:B------:R-:W-:-:S02]  /*2280*/  UIADD3 UR58, UR5, 0x2, URZ ;  /* 0x00000002053a7890 */ /* 0x000fc4000fffe03f */
[----:B------:R-:W-:Y:S01]  /*2290*/  UMOV UR10, UR5 ;  /* 0x00000005000a7c82 */ /* 0x000fe20008000000 */
[----:B------:R-:W-:Y:S01]  /*22a0*/  UIADD3 UR52, UR4, 0x4, URZ ;  /* 0x0000000404347890 */ /* 0x000fe2000fffe03f */
[----:B------:R-:W-:Y:S01]  /*22b0*/  HGMMA.64x96x16.F32 R24, gdesc[UR8], RZ, !UPT, gsb0 ;  /* 0x01600000081879f0 */ /* 0x000fe2000c0008ff */
[----:B------:R-:W-:Y:S02]  /*22c0*/  UIADD3 UR54, UR5, 0x4, URZ ;  /* 0x0000000405367890 */ /* 0x000fe4000fffe03f */
[----:B------:R-:W-:Y:S02]  /*22d0*/  UIADD3 UR8, UR4, 0x6, URZ ;  /* 0x0000000604087890 */ /* 0x000fe4000fffe03f */
[----:B------:R-:W-:Y:S01]  /*22e0*/  UIADD3 UR10, UR5, 0x6, URZ ;  /* 0x00000006050a7890 */ /* 0x000fe2000fffe03f */
[----:B------:R-:W-:Y:S01]  /*22f0*/  UMOV UR9, 0x40000040 ;  /* 0x4000004000097882 */ /* 0x000fe20000000000 */
[----:B------:R-:W-:Y:S01]  /*2300*/  UMOV UR11, 0x40000040 ;  /* 0x40000040000b7882 */ /* 0x000fe20000000000 */
[----:B------:R-:W-:-:S02]  /*2310*/  UIADD3 UR12, UR4, 0x400, URZ ;  /* 0x00000400040c7890 */ /* 0x000fc4000fffe03f */
        /* <DEDUP_REMOVED lines=65> */
.L_x_1227:
[----:B------:R-:W-:Y:S01]  /*2730*/  R2UR UR4, R19 ;  /* 0x00000000130472ca */ /* 0x000fe200000e0000 */
[----:B------:R-:W2:Y:S01]  /*2740*/  S2UR UR6, SR_CgaCtaId ;  /* 0x00000000000679c3 */ /* 0x000ea20000008800 */
[----:B------:R-:W-:Y:S01]  /*2750*/  R2UR UR5, R22 ;  /* 0x00000000160572ca */ /* 0x000fe200000e0000 */
[----:B------:R-:W-:Y:S01]  /*2760*/  UISETP.NE.AND UP0, UPT, UR61, URZ, UPT ;  /* 0x0000003f3d00728c */ /* 0x000fe2000bf05270 */
[----:B------:R-:W-:Y:S01]  /*2770*/  ULDC UR11, c[0x0][0x9dc] ;  /* 0x00027700000b7ab9 */ /* 0x000fe20000000800 */
[----:B------:R-:W-:-:S08]  /*2780*/  ULDC UR10, c[0x0][0x9e0] ;  /* 0x00027800000a7ab9 */ /* 0x000fd00000000800 */
[----:B------:R-:W-:Y:S01]  /*2790*/  UISETP.NE.AND UP1, UPT, UR4, URZ, UPT ;  /* 0x0000003f0400728c */ /* 0x000fe2000bf25270 */
[----:B------:R-:W-:Y:S01]  /*27a0*/  R2UR UR4, R3 ;  /* 0x00000000030472ca */ /* 0x000fe200000e0000 */
[----:B01----:R-:W-:Y:S02]  /*27b0*/  VIADD R0, R23, UR5 ;  /* 0x0000000517007c36 */ /* 0x003fe40008000000 */
[----:B------:R-:W-:Y:S02]  /*27c0*/  IMAD R3, R75, -0x60, R16 ;  /* 0xffffffa04b037824 */ /* 0x000fe400078e0210 */
[----:B------:R-:W-:Y:S02]  /*27d0*/  PLOP3.LUT P1, PT, PT, PT, UP1, 0x80, 0x0 ;  /* 0x000000000000781c */ /* 0x000fe40003f2f018 */
[----:B------:R-:W-:Y:S02]  /*27e0*/  PLOP3.LUT P2, PT, PT, PT, UP1, 0x80, 0x0 ;  /* 0x000000000000781c */ /* 0x000fe40003f4f018 */
[----:B------:R-:W-:Y:S01]  /*27f0*/  IADD3 R10, -R18, 0x60, R3 ;  /* 0x00000060120a7810 */ /* 0x000fe20007ffe103 */
[----:B------:R-:W-:-:S03]  /*2800*/  @UP1 ULDC UR5, c[0x0][0x44c] ;  /* 0x0001130000051ab9 */ /* 0x000fc60000000800 */
[----:B------:R-:W-:-:S04]  /*2810*/  UIADD3 UR4, UR4, 0x2a840, URZ ;  /* 0x0002a84004047890 */ /* 0x000fc8000fffe03f */
[----:B--2---:R-:W-:Y:S01]  /*2820*/  UPRMT UR4, UR6, 0x654, UR4 ;  /* 0x0000065406047896 */ /* 0x004fe20008000004 */
[----:B------:R-:W-:Y:S01]  /*2830*/  @P1 IMAD.HI.U32 R2, R0, UR5, RZ ;  /* 0x0000000500021c27 */ /* 0x000fe2000f8e00ff */
[----:B------:R-:W-:Y:S01]  /*2840*/  @UP1 ULDC UR5, c[0x0][0x450] ;  /* 0x0001140000051ab9 */ /* 0x000fe20000000800 */
[----:B------:R-:W-:-:S03]  /*2850*/  PLOP3.LUT P1, PT, PT, PT, UP0, 0x40, 0x0 ;  /* 0x000000000000781c */ /* 0x000fc60003f2e808 */
[----:B------:R-:W-:Y:S01]  /*2860*/  @P2 SHF.R.U32.HI R0, RZ, UR5, R2 ;  /* 0x00000005ff002c19 */ /* 0x000fe20008011602 */
[----:B------:R-:W-:Y:S02]  /*2870*/  IMAD.MOV.U32 R2, RZ, RZ, -0x60 ;  /* 0xffffffa0ff027424 */ /* 0x000fe400078e00ff */
[----:B------:R-:W-:Y:S01]  /*2880*/  SYNCS.ARRIVE.TRANS64.RED.A1T0 RZ, [UR4], RZ ;  /* 0x000000ffffff79a7 */ /* 0x000fe20008100404 */
[----:B------:R-:W-:Y:S01]  /*2890*/  ULOP3.LUT UR4, URZ, UR11, URZ, 0x33, !UPT ;  /* 0x0000000b3f047292 */ /* 0x000fe2000f8e333f */
[----:B------:R-:W0:Y:S01]  /*28a0*/  SHFL.IDX PT, R11, R0, RZ, 0x1c1f ;  /* 0x001c1fff000b7589 */ /* 0x000e2200000e0000 */
[----:B------:R-:W-:-:S04]  /*28b0*/  IMAD R7, R75, R2, 0x61 ;  /* 0x000000614b077424 */ /* 0x000fc800078e0202 */
[----:B------:R-:W-:Y:S01]  /*28c0*/  VIADD R73, R7, 0xffffffff ;  /* 0xffffffff07497836 */ /* 0x000fe20000000000 */
[----:B------:R-:W-:-:S03]  /*28d0*/  IADD3 R2, R16, R7, -R18 ;  /* 0x0000000710027210 */ /* 0x000fc60007ffe812 */
[----:B------:R-:W-:Y:S02]  /*28e0*/  IMAD.IADD R14, R73, 0x1, -R18 ;  /* 0x00000001490e7824 */ /* 0x000fe400078e0a12 */
[----:B------:R-:W-:-:S04]  /*28f0*/  IMAD.IADD R2, R2, 0x1, -R17 ;  /* 0x0000000102027824 */ /* 0x000fc800078e0a11 */
[C---:B------:R-:W-:Y:S02]  /*2900*/  VIADD R7, R2.reuse, UR10 ;  /* 0x0000000a02077c36 */ /* 0x040fe40008000000 */
[----:B------:R-:W-:-:S03]  /*2910*/  VIADD R12, R2, UR4 ;  /* 0x00000004020c7c36 */ /* 0x000fc60008000000 */
[----:B0-----:R-:W-:Y:S01]  /*2920*/  VIADDMNMX R2, R11, R7, R10, PT ;  /* 0x000000070b027246 */ /* 0x001fe2000380010a */
[----:B------:R-:W-:Y:S01]  /*2930*/  IMAD.IADD R6, R12, 0x1, R11 ;  /* 0x000000010c067824 */ /* 0x000fe200078e020b */
[----:B------:R-:W-:Y:S06]  /*2940*/  @P1 BRA `(.L_x_1228) ;  /* 0x00000000005c1947 */ /* 0x000fec0003800000 */
[----:B------:R-:W-:Y:S01]  /*2950*/  IADD3 R3, -R17, R16, R11 ;  /* 0x0000001011037210 */ /* 0x000fe20007ffe10b */
        /* <DEDUP_REMOVED lines=12> */
.L_x_1230:
[----:B------:R-:W-:Y:S02]  /*2a20*/  ULDC UR4, c[0x0][0x9e4] ;  /* 0x0002790000047ab9 */ /* 0x000fe40000000800 */
[----:B------:R-:W-:-:S05]  /*2a30*/  IMAD.U32 R11, RZ, RZ, UR4 ;  /* 0x00000004ff0b7e24 */ /* 0x000fca000f8e00ff */
[----:B------:R-:W-:-:S13]  /*2a40*/  ISETP.NE.AND P1, PT, R11, 0x1, PT ;  /* 0x000000010b00780c */ /* 0x000fda0003f25270 */
[----:B------:R-:W0:Y:S02]  /*2a50*/  @P1 LDC.64 R20, c[0x0][0x9e8] ;  /* 0x00027a00ff141b82 */ /* 0x000e240000000a00 */
[----:B0-----:R-:W-:-:S05]  /*2a60*/  @P1 IMAD.HI.U32 R8, R3, R20, RZ ;  /* 0x0000001403081227 */ /* 0x001fca00078e00ff */
[----:B------:R-:W-:-:S07]  /*2a70*/  @P1 SHF.R.U32.HI R3, RZ, R21, R8 ;  /* 0x00000015ff031219 */ /* 0x000fce0000011608 */
.L_x_1231:
[----:B------:R-:W-:Y:S05]  /*2a80*/  BSYNC B0 ;  /* 0x0000000000007941 */ /* 0x000fea0003800000 */
.L_x_1229:
[----:B------:R-:W-:-:S05]  /*2a90*/  IMAD R3, R3, R11, R14 ;  /* 0x0000000b03037224 */ /* 0x000fca00078e020e */
[----:B------:R-:W-:Y:S02]  /*2aa0*/  VIADDMNMX R2, R3, R11, R2, PT ;  /* 0x0000000b03027246 */ /* 0x000fe40003800102 */
[----:B------:R-:W-:-:S07]  /*2ab0*/  VIMNMX R6, R6, R3, !PT ;  /* 0x0000000306067248 */ /* 0x000fce0007fe0100 */
.L_x_1228:
[C---:B------:R-:W-:Y:S01]  /*2ac0*/  ISETP.GE.AND P2, PT, R73.reuse, 0x9, PT ;  /* 0x000000094900780c */ /* 0x040fe20003f46270 */
[----:B------:R-:W-:Y:S01]  /*2ad0*/  UISETP.NE.AND UP0, UPT, UR61, URZ, UPT ;  /* 0x0000003f3d00728c */ /* 0x000fe2000bf05270 */
        /* <DEDUP_REMOVED lines=8> */
[----:B------:R-:W-:Y:S02]  /*2b60*/  ISETP.GE.AND P6, PT, R73, 0xa, PT ;  /* 0x0000000a4900780c */ /* 0x000fe40003fc6270 */
[----:B------:R-:W-:Y:S02]  /*2b70*/  FSEL R103, R25, -INF , !P4 ;  /* 0xff80000019677808 */ /* 0x000fe40006000000 */
[----:B------:R-:W-:-:S02]  /*2b80*/  P2R R76, PR, RZ, 0x20 ;  /* 0x00000020ff4c7803 */ /* 0x000fc40000000000 */
[----:B------:R-:W-:Y:S02]  /*2b90*/  ISETP.LT.OR P3, PT, R2, 0x11, P3 ;  /* 0x000000110200780c */ /* 0x000fe40001f61670 */
[----:B------:R-:W-:Y:S02]  /*2ba0*/  ISETP.GT.AND P4, PT, R6, 0x9, !P6 ;  /* 0x000000090600780c */ /* 0x000fe40007784270 */
[----:B------:R-:W-:Y:S02]  /*2bb0*/  ISETP.GE.AND P5, PT, R73, 0x12, PT ;  /* 0x000000124900780c */ /* 0x000fe40003fa6270 */
[----:B------:R-:W-:Y:S02]  /*2bc0*/  FSEL R99, R32, -INF , !P3 ;  /* 0xff80000020637808 */ /* 0x000fe40005800000 */
[----:B------:R-:W-:Y:S02]  /*2bd0*/  ISETP.LT.OR P4, PT, R2, 0xa, P4 ;  /* 0x0000000a0200780c */ /* 0x000fe40002781670 */
[----:B------:R-:W-:-:S02]  /*2be0*/  ISETP.GT.AND P3, PT, R6, 0x11, !P5 ;  /* 0x000000110600780c */ /* 0x000fc40006f64270 */
[----:B------:R-:W-:Y:S02]  /*2bf0*/  FSEL R85, R29, -INF , !P4 ;  /* 0xff8000001d557808 */ /* 0x000fe40006000000 */
[----:B------:R-:W-:Y:S01]  /*2c00*/  ISETP.LT.OR P3, PT, R2, 0x12, P3 ;  /* 0x000000120200780c */ /* 0x000fe20001f61670 */
[----:B------:R-:W0:Y:S01]  /*2c10*/  SHFL.IDX PT, R29, R0, 0x1, 0x1c1f ;  /* 0x003c1f00001d7f89 */ /* 0x000e2200000e0000 */
        /* <DEDUP_REMOVED lines=72> */
[----:B------:R-:W-:Y:S02]  /*30a0*/  ISETP.GE.AND P3, PT, R73, 0x51, PT ;  /* 0x000000514900780c */ /* 0x000fe40003f66270 */
[----:B------:R-:W-:Y:S02]  /*30b0*/  P2R R72, PR, RZ, 0x40 ;  /* 0x00000040ff487803 */ /* 0x000fe40000000000 */
[----:B------:R-:W-:Y:S02]  /*30c0*/  ISETP.GT.AND P4, PT, R6, 0x50, !P3 ;  /* 0x000000500600780c */ /* 0x000fe40005f84270 */
[----:B0-----:R-:W-:-:S02]  /*30d0*/  VIADDMNMX R0, R29, R7, R10, PT ;  /* 0x000000071d007246 */ /* 0x001fc4000380010a */
        /* <DEDUP_REMOVED lines=17> */
[----:B------:R-:W-:-:S04]  /*31f0*/  ISETP.GT.AND P6, PT, R6, 0x59, !P6 ;  /* 0x000000590600780c */ /* 0x000fc800077c4270 */
[----:B------:R-:W-:Y:S01]  /*3200*/  ISETP.LT.OR P6, PT, R2, 0x5a, P6 ;  /* 0x0000005a0200780c */ /* 0x000fe200037c1670 */
[----:B------:R-:W-:-:S03]  /*3210*/  IMAD.IADD R2, R12, 0x1, R29 ;  /* 0x000000010c027824 */ /* 0x000fc600078e021d */
[----:B------:R-:W-:Y:S02]  /*3220*/  FSEL R69, R69, -INF , !P6 ;  /* 0xff80000045457808 */ /* 0x000fe40007000000 */
[----:B------:R-:W-:-:S13]  /*3230*/  PLOP3.LUT P6, PT, PT, PT, UP0, 0x40, 0x0 ;  /* 0x000000000000781c */ /* 0x000fda0003fce808 */
[----:B------:R-:W-:Y:S05]  /*3240*/  @P6 BRA `(.L_x_1232) ;  /* 0x00000000005c6947 */ /* 0x000fea0003800000 */
        /* <DEDUP_REMOVED lines=13> */
.L_x_1234:
[----:B------:R-:W-:Y:S02]  /*3320*/  ULDC UR4, c[0x0][0x9e4] ;  /* 0x0002790000047ab9 */ /* 0x000fe40000000800 */
[----:B------:R-:W-:-:S05]  /*3330*/  IMAD.U32 R8, RZ, RZ, UR4 ;  /* 0x00000004ff087e24 */ /* 0x000fca000f8e00ff */
[----:B------:R-:W-:-:S13]  /*3340*/  ISETP.NE.AND P6, PT, R8, 0x1, PT ;  /* 0x000000010800780c */ /* 0x000fda0003fc5270 */
[----:B------:R-:W0:Y:S02]  /*3350*/  @P6 LDC.64 R6, c[0x0][0x9e8] ;  /* 0x00027a00ff066b82 */ /* 0x000e240000000a00 */
[----:B0-----:R-:W-:-:S05]  /*3360*/  @P6 IMAD.HI.U32 R6, R29, R6, RZ ;  /* 0x000000061d066227 */ /* 0x001fca00078e00ff */
[----:B------:R-:W-:-:S07]  /*3370*/  @P6 SHF.R.U32.HI R29, RZ, R7, R6 ;  /* 0x00000007ff1d6219 */ /* 0x000fce0000011606 */
.L_x_1235:
[----:B------:R-:W-:Y:S05]  /*3380*/  BSYNC B0 ;  /* 0x0000000000007941 */ /* 0x000fea0003800000 */
.L_x_1233:
[----:B------:R-:W-:-:S05]  /*3390*/  IMAD R29, R29, R8, R14 ;  /* 0x000000081d1d7224 */ /* 0x000fca00078e020e */
[----:B------:R-:W-:Y:S02]  /*33a0*/  VIADDMNMX R0, R29, R8, R0, PT ;  /* 0x000000081d007246 */ /* 0x000fe40003800100 */
[----:B------:R-:W-:-:S07]  /*33b0*/  VIMNMX R2, R2, R29, !PT ;  /* 0x0000001d02027248 */ /* 0x000fce0007fe0100 */
.L_x_1232:
[C---:B------:R-:W-:Y:S01]  /*33c0*/  ISETP.GT.AND P1, PT, R2.reuse, 0x1, !P1 ;  /* 0x000000010200780c */ /* 0x040fe20004f24270 */
[----:B------:R-:W-:Y:S01]  /*33d0*/  UISETP.NE.AND UP0, UPT, UR61, URZ, UPT ;  /* 0x0000003f3d00728c */ /* 0x000fe2000bf05270 */
        /* <DEDUP_REMOVED lines=18> */
[----:B------:R-:W-:Y:S02]  /*3500*/  ISETP.GT.AND P1, PT, R2, 0x11, !P2 ;  /* 0x000000110200780c */ /* 0x000fe40005724270 */
[----:B------:R-:W-:Y:S02]  /*3510*/  ISETP.NE.AND P2, PT, R37, RZ, PT ;  /* 0x000000ff2500720c */ /* 0x000fe40003f45270 */
[----:B------:R-:W-:Y:S02]  /*3520*/  ISETP.LT.OR P1, PT, R0, 0x12, P1 ;  /* 0x000000120000780c */ /* 0x000fe40000f21670 */
[----:B------:R-:W-:Y:S02]  /*3530*/  FMNMX.FTZ R6, R99, R6, !PT ;  /* 0x0000000663067209 */ /* 0x000fe40007810000 */
[----:B------:R-:W-:-:S02]  /*3540*/  FSEL R35, R35, -INF , !P1 ;  /* 0xff80000023237808 */ /* 0x000fc40004800000 */
[----:B------:R-:W-:Y:S02]  /*3550*/  ISETP.GT.AND P1, PT, R2, 0x18, !P6 ;  /* 0x000000180200780c */ /* 0x000fe40007724270 */
[----:B------:R-:W-:Y:S02]  /*3560*/  FMNMX.FTZ R6, R87, R6, !PT ;  /* 0x0000000657067209 */ /* 0x000fe40007810000 */
[----:B------:R-:W-:Y:S02]  /*3570*/  ISETP.LT.OR P1, PT, R0, 0x19, P1 ;  /* 0x000000190000780c */ /* 0x000fe40000f21670 */
[----:B------:R-:W-:Y:S02]  /*3580*/  FMNMX.FTZ R6, R97, R6, !PT ;  /* 0x0000000661067209 */ /* 0x000fe40007810000 */
[----:B------:R-:W-:Y:S02]  /*3590*/  FSEL R37, R38, -INF , !P1 ;  /* 0xff80000026257808 */ /* 0x000fe40004800000 */
[----:B------:R-:W-:-:S02]  /*35a0*/  ISETP.NE.AND P1, PT, R36, RZ, PT ;  /* 0x000000ff2400720c */ /* 0x000fc40003f25270 */
[----:B------:R-:W-:Y:S02]  /*35b0*/  FMNMX.FTZ R6, R89, R6, !PT ;  /* 0x0000000659067209 */ /* 0x000fe40007810000 */
        /* <DEDUP_REMOVED lines=38> */
[----:B------:R-:W-:Y:S01]  /*3820*/  ISETP.NE.AND P6, PT, R20, RZ, PT ;  /* 0x000000ff1400720c */ /* 0x000fe20003fc5270 */
[----:B------:R-:W0:Y:S01]  /*3830*/  SHFL.BFLY PT, R7, R6, 0x2, 0x1f ;  /* 0x0c401f0006077f89 */ /* 0x000e2200000e0000 */
[----:B------:R-:W-:Y:S02]  /*3840*/  FSEL R77, R50, -INF , !P1 ;  /* 0xff800000324d7808 */ /* 0x000fe40004800000 */
[----:B------:R-:W-:-:S02]  /*3850*/  ISETP.NE.AND P1, PT, R48, RZ, PT ;  /* 0x000000ff3000720c */ /* 0x000fc40003f25270 */
[----:B------:R-:W-:Y:S02]  /*3860*/  R2UR UR4, R19 ;  /* 0x00000000130472ca */ /* 0x000fe400000e0000 */
[C---:B------:R-:W-:Y:S02]  /*3870*/  ISETP.GT.AND P1, PT, R2.reuse, 0x31, !P1 ;  /* 0x000000310200780c */ /* 0x040fe40004f24270 */
[----:B------:R-:W-:Y:S02]  /*3880*/  ISETP.GT.AND P3, PT, R2, 0x50, !P3 ;  /* 0x000000500200780c */ /* 0x000fe40005f64270 */
[----:B------:R-:W-:Y:S02]  /*3890*/  ISETP.LT.OR P1, PT, R0, 0x32, P1 ;  /* 0x000000320000780c */ /* 0x000fe40000f21670 */
[----:B------:R-:W-:Y:S02]  /*38a0*/  ISETP.GT.AND P4, PT, R2, 0x51, !P4 ;  /* 0x000000510200780c */ /* 0x000fe40006784270 */
[----:B------:R-:W-:-:S02]  /*38b0*/  FSEL R51, R51, -INF , !P1 ;  /* 0xff80000033337808 */ /* 0x000fc40004800000 */
[----:B------:R-:W-:Y:S01]  /*38c0*/  ISETP.NE.AND P1, PT, R80, RZ, PT ;  /* 0x000000ff5000720c */ /* 0x000fe20003f25270 */
[----:B------:R-:W-:Y:S01]  /*38d0*/  UISETP.NE.AND UP1, UPT, UR4, URZ, UPT ;  /* 0x0000003f0400728c */ /* 0x000fe2000bf25270 */
[----:B------:R-:W-:Y:S02]  /*38e0*/  ISETP.LT.OR P3, PT, R0, 0x51, P3 ;  /* 0x000000510000780c */ /* 0x000fe40001f61670 */
[C---:B------:R-:W-:Y:S01]  /*38f0*/  ISETP.GT.AND P1, PT, R2.reuse, 0x38, !P1 ;  /* 0x000000380200780c */ /* 0x040fe20004f24270 */
[----:B------:R-:W-:Y:S01]  /*3900*/  ULDC UR4, c[0x0][0x988] ;  /* 0x0002620000047ab9 */ /* 0x000fe20000000800 */
[----:B------:R-:W-:Y:S01]  /*3910*/  ISETP.GT.AND P5, PT, R2, 0x58, !P5 ;  /* 0x000000580200780c */ /* 0x000fe20006fa4270 */
[----:B------:R-:W-:Y:S01]  /*3920*/  IMAD.U32 R8, RZ, RZ, UR4 ;  /* 0x00000004ff087e24 */ /* 0x000fe2000f8e00ff */
[----:B------:R-:W-:Y:S02]  /*3930*/  ISETP.LT.OR P1, PT, R0, 0x39, P1 ;  /* 0x000000390000780c */ /* 0x000fe40000f21670 */
[----:B0-----:R-:W-:-:S02]  /*3940*/  FMNMX.FTZ R10, R6, R7, !PT ;  /* 0x00000007060a7209 */ /* 0x001fc40007810000 */
[----:B------:R-:W-:Y:S01]  /*3950*/  FSEL R79, R54, -INF , !P1 ;  /* 0xff800000364f7808 */ /* 0x000fe20004800000 */
[----:B------:R-:W-:Y:S01]  /*3960*/  @UP1 ULDC UR4, c[0x0][0x44c] ;  /* 0x0001130000041ab9 */ /* 0x000fe20000000800 */
[----:B------:R-:W-:Y:S01]  /*3970*/  ISETP.NE.AND P1, PT, R52, RZ, PT ;  /* 0x000000ff3400720c */ /* 0x000fe20003f25270 */
[----:B------:R-:W0:Y:S01]  /*3980*/  SHFL.BFLY PT, R7, R10, 0x1, 0x1f ;  /* 0x0c201f000a077f89 */ /* 0x000e2200000e0000 */
[----:B------:R-:W-:Y:S01]  /*3990*/  ISETP.LT.OR P4, PT, R0, 0x52, P4 ;  /* 0x000000520000780c */ /* 0x000fe20002781670 */
[----:B------:R-:W-:Y:S01]  /*39a0*/  @UP1 ULDC UR14, c[0x0][0x450] ;  /* 0x00011400000e1ab9 */ /* 0x000fe20000000800 */
[----:B------:R-:W-:Y:S02]  /*39b0*/  ISETP.GT.AND P1, PT, R2, 0x39, !P1 ;  /* 0x000000390200780c */ /* 0x000fe40004f24270 */
[C---:B------:R-:W-:Y:S02]  /*39c0*/  ISETP.LT.OR P5, PT, R0.reuse, 0x59, P5 ;  /* 0x000000590000780c */ /* 0x040fe40002fa1670 */
[----:B------:R-:W-:-:S02]  /*39d0*/  ISETP.LT.OR P1, PT, R0, 0x3a, P1 ;  /* 0x0000003a0000780c */ /* 0x000fc40000f21670 */
[----:B------:R-:W-:Y:S02]  /*39e0*/  FSEL R67, R67, -INF , !P4 ;  /* 0xff80000043437808 */ /* 0x000fe40006000000 */
[----:B------:R-:W-:Y:S02]  /*39f0*/  FSEL R55, R55, -INF , !P1 ;  /* 0xff80000037377808 */ /* 0x000fe40004800000 */
[----:B------:R-:W-:Y:S02]  /*3a00*/  ISETP.GT.AND P1, PT, R2, 0x40, !P2 ;  /* 0x000000400200780c */ /* 0x000fe40005724270 */
[----:B------:R-:W-:Y:S02]  /*3a10*/  ISETP.NE.AND P2, PT, R60, RZ, PT ;  /* 0x000000ff3c00720c */ /* 0x000fe40003f45270 */
[----:B------:R-:W-:Y:S02]  /*3a20*/  ISETP.LT.OR P1, PT, R0, 0x41, P1 ;  /* 0x000000410000780c */ /* 0x000fe40000f21670 */
[----:B------:R-:W-:-:S02]  /*3a30*/  ISETP.GT.AND P2, PT, R2, 0x49, !P2 ;  /* 0x000000490200780c */ /* 0x000fc40005744270 */
[----:B------:R-:W-:Y:S02]  /*3a40*/  FSEL R81, R58, -INF , !P1 ;  /* 0xff8000003a517808 */ /* 0x000fe40004800000 */
[----:B------:R-:W-:Y:S02]  /*3a50*/  ISETP.GT.AND P1, PT, R2, RZ, !P6 ;  /* 0x000000ff0200720c */ /* 0x000fe40007724270 */
[----:B0-----:R-:W-:Y:S02]  /*3a60*/  FMNMX.FTZ R7, R10, R7, !PT ;  /* 0x000000070a077209 */ /* 0x001fe40007810000 */
[----:B------:R-:W-:Y:S02]  /*3a70*/  ISETP.LT.OR P1, PT, R0, 0x1, P1 ;  /* 0x000000010000780c */ /* 0x000fe40000f21670 */
[----:B------:R-:W-:Y:S01]  /*3a80*/  ISETP.NE.AND P6, PT, R56, RZ, PT ;  /* 0x000000ff3800720c */ /* 0x000fe20003fc5270 */
[----:B------:R-:W-:Y:S01]  /*3a90*/  FMUL.FTZ R12, R7, R8 ;  /* 0x00000008070c7220 */ /* 0x000fe20000410000 */
[----:B------:R-:W-:-:S02]  /*3aa0*/  FSEL R26, R26, -INF , !P1 ;  /* 0xff8000001a1a7808 */ /* 0x000fc40004800000 */
[----:B------:R-:W-:Y:S02]  /*3ab0*/  FSETP.NEU.FTZ.AND P1, PT, R7, -INF , PT ;  /* 0xff8000000700780b */ /* 0x000fe40003f3d000 */
[----:B------:R-:W-:Y:S02]  /*3ac0*/  FMNMX.FTZ R6, R26, R27, !PT ;  /* 0x0000001b1a067209 */ /* 0x000fe40007810000 */
[----:B------:R-:W-:Y:S02]  /*3ad0*/  FSEL R12, R12, RZ, P1 ;  /* 0x000000ff0c0c7208 */ /* 0x000fe40000800000 */
[----:B------:R-:W-:Y:S02]  /*3ae0*/  FMNMX.FTZ R6, R29, R6, !PT ;  /* 0x000000061d067209 */ /* 0x000fe40007810000 */
[----:B------:R-:W-:Y:S01]  /*3af0*/  ISETP.GT.AND P1, PT, R2, 0x41, !P6 ;  /* 0x000000410200780c */ /* 0x000fe20007724270 */
[--C-:B------:R-:W-:Y:S01]  /*3b00*/  FFMA.FTZ R154, R97, R8, -R12.reuse ;  /* 0x00000008619a7223 */ /* 0x100fe2000001080c */
[----:B------:R-:W-:Y:S01]  /*3b10*/  FMNMX.FTZ R6, R31, R6, !PT ;  /* 0x000000061f067209 */ /* 0x000fe20007810000 */
[-CC-:B------:R-:W-:Y:S01]  /*3b20*/  FFMA.FTZ R148, R95, R8.reuse, -R12.reuse ;  /* 0x000000085f947223 */ /* 0x180fe2000001080c */
[----:B------:R-:W-:Y:S01]  /*3b30*/  ISETP.LT.OR P1, PT, R0, 0x42, P1 ;  /* 0x000000420000780c */ /* 0x000fe20000f21670 */
[--C-:B------:R-:W-:Y:S01]  /*3b40*/  FFMA.FTZ R156, R101, R8, -R12.reuse ;  /* 0x00000008659c7223 */ /* 0x100fe2000001080c */
[----:B------:R-:W-:Y:S01]  /*3b50*/  FMNMX.FTZ R6, R33, R6, !PT ;  /* 0x0000000621067209 */ /* 0x000fe20007810000 */
[-CC-:B------:R-:W-:Y:S01]  /*3b60*/  FFMA.FTZ R158, R105, R8.reuse, -R12.reuse ;  /* 0x00000008699e7223 */ /* 0x180fe2000001080c */
[----:B------:R-:W-:Y:S01]  /*3b70*/  FSEL R83, R59, -INF , !P1 ;  /* 0xff8000003b537808 */ /* 0x000fe20004800000 */
[--C-:B------:R-:W-:Y:S01]  /*3b80*/  FFMA.FTZ R59, R103, R8, -R12.reuse ;  /* 0x00000008673b7223 */ /* 0x100fe2000001080c */
[----:B------:R-:W-:Y:S01]  /*3b90*/  FMNMX.FTZ R6, R35, R6, !PT ;  /* 0x0000000623067209 */ /* 0x000fe20007810000 */
[----:B------:R-:W-:Y:S01]  /*3ba0*/  MUFU.EX2 R156, R156 ;  /* 0x0000009c009c7308 */ /* 0x000fe20000000800 */
[----:B------:R-:W-:Y:S01]  /*3bb0*/  ISETP.NE.AND P1, PT, R82, RZ, PT ;  /* 0x000000ff5200720c */ /* 0x000fe20003f25270 */
[--C-:B------:R-:W-:Y:S01]  /*3bc0*/  FFMA.FTZ R152, R99, R8, -R12.reuse ;  /* 0x0000000863987223 */ /* 0x100fe2000001080c */
[----:B------:R-:W-:Y:S01]  /*3bd0*/  FMNMX.FTZ R6, R37, R6, !PT ;  /* 0x0000000625067209 */ /* 0x000fe20007810000 */
[-CC-:B------:R-:W-:Y:S01]  /*3be0*/  FFMA.FTZ R85, R85, R8.reuse, -R12.reuse ;  /* 0x0000000855557223 */ /* 0x180fe2000001080c */
[----:B------:R-:W-:Y:S01]  /*3bf0*/  ISETP.GT.AND P1, PT, R2, 0x48, !P1 ;  /* 0x000000480200780c */ /* 0x000fe20004f24270 */
[--C-:B------:R-:W-:Y:S01]  /*3c00*/  FFMA.FTZ R87, R87, R8, -R12.reuse ;  /* 0x0000000857577223 */ /* 0x100fe2000001080c */
[----:B------:R-:W-:Y:S01]  /*3c10*/  FMNMX.FTZ R6, R39, R6, !PT ;  /* 0x0000000627067209 */ /* 0x000fe20007810000 */
[----:B------:R-:W-:Y:S01]  /*3c20*/  MUFU.EX2 R59, R59 ;  /* 0x0000003b003b7308 */ /* 0x000fe20000000800 */
[C---:B------:R-:W-:Y:S01]  /*3c30*/  ISETP.LT.OR P1, PT, R0.reuse, 0x49, P1 ;  /* 0x000000490000780c */ /* 0x040fe20000f21670 */
[--C-:B------:R-:W-:Y:S01]  /*3c40*/  FFMA.FTZ R89, R89, R8, -R12.reuse ;  /* 0x0000000859597223 */ /* 0x100fe2000001080c */
[----:B------:R-:W-:Y:S01]  /*3c50*/  FMNMX.FTZ R6, R41, R6, !PT ;  /* 0x0000000629067209 */ /* 0x000fe20007810000 */
[-CC-:B------:R-:W-:Y:S01]  /*3c60*/  FFMA.FTZ R91, R91, R8.reuse, -R12.reuse ;  /* 0x000000085b5b7223 */ /* 0x180fe2000001080c */
[----:B------:R-:W-:Y:S01]  /*3c70*/  ISETP.LT.OR P2, PT, R0, 0x4a, P2 ;  /* 0x0000004a0000780c */ /* 0x000fe20001741670 */
[--C-:B------:R-:W-:Y:S01]  /*3c80*/  FFMA.FTZ R3, R3, R8, -R12.reuse ;  /* 0x0000000803037223 */ /* 0x100fe2000001080c */
[----:B------:R-:W-:Y:S01]  /*3c90*/  FMNMX.FTZ R6, R43, R6, !PT ;  /* 0x000000062b067209 */ /* 0x000fe20007810000 */
[----:B------:R-:W-:Y:S01]  /*3ca0*/  MUFU.EX2 R158, R158 ;  /* 0x0000009e009e7308 */ /* 0x000fe20000000800 */
[----:B------:R-:W-:Y:S01]  /*3cb0*/  FSEL R97, R62, -INF , !P1 ;  /* 0xff8000003e617808 */ /* 0x000fe20004800000 */
        /* <DEDUP_REMOVED lines=11> */
[----:B------:R-:W-:Y:S01]  /*3d70*/  FSEL R95, R66, -INF , !P3 ;  /* 0xff800000425f7808 */ /* 0x000fe20005800000 */
[--C-:B------:R-:W-:Y:S01]  /*3d80*/  FFMA.FTZ R15, R15, R8, -R12.reuse ;  /* 0x000000080f0f7223 */ /* 0x100fe2000001080c */
[----:B------:R-:W-:Y:S01]  /*3d90*/  FMNMX.FTZ R6, R51, R6, !PT ;  /* 0x0000000633067209 */ /* 0x000fe20007810000 */
[----:B------:R-:W-:Y:S01]  /*3da0*/  MUFU.EX2 R152, R152 ;  /* 0x0000009800987308 */ /* 0x000fe20000000800 */
[----:B------:R-:W-:Y:S01]  /*3db0*/  ISETP.GT.AND P6, PT, R2, 0x59, !P6 ;  /* 0x000000590200780c */ /* 0x000fe200077c4270 */
        /* <DEDUP_REMOVED lines=15> */
[----:B------:R-:W-:Y:S01]  /*3eb0*/  FFMA.FTZ R12, R69, R8, -R12 ;  /* 0x00000008450c7223 */ /* 0x000fe2000001080c */
[----:B------:R-:W-:-:S02]  /*3ec0*/  R2UR UR6, R22 ;  /* 0x00000000160672ca */ /* 0x000fc400000e0000 */
[----:B------:R-:W-:Y:S02]  /*3ed0*/  FMNMX.FTZ R6, R97, R6, !PT ;  /* 0x0000000661067209 */ /* 0x000fe40007810000 */
[----:B------:R-:W-:Y:S02]  /*3ee0*/  R2UR UR7, R74 ;  /* 0x000000004a0772ca */ /* 0x000fe400000e0000 */
[----:B------:R-:W-:Y:S01]  /*3ef0*/  FMNMX.FTZ R6, R63, R6, !PT ;  /* 0x000000063f067209 */ /* 0x000fe20007810000 */
[----:B------:R-:W-:Y:S03]  /*3f00*/  MUFU.EX2 R154, R154 ;  /* 0x0000009a009a7308 */ /* 0x000fe60000000800 */
[----:B------:R-:W-:-:S03]  /*3f10*/  FMNMX.FTZ R6, R95, R6, !PT ;  /* 0x000000065f067209 */ /* 0x000fc60007810000 */
[----:B------:R-:W-:Y:S01]  /*3f20*/  UIMAD.WIDE.U32 UR4, UR6, UR4, URZ ;  /* 0x00000004060472a5 */ /* 0x000fe2000f8e003f */
[----:B------:R-:W-:Y:S01]  /*3f30*/  FMNMX.FTZ R6, R67, R6, !PT ;  /* 0x0000000643067209 */ /* 0x000fe20007810000 */
[----:B------:R-:W-:Y:S02]  /*3f40*/  MUFU.EX2 R89, R89 ;  /* 0x0000005900597308 */ /* 0x000fe40000000800 */
[----:B------:R-:W-:Y:S01]  /*3f50*/  @UP1 USHF.R.U32.HI UR6, URZ, UR14, UR5 ;  /* 0x0000000e3f061299 */ /* 0x000fe20008011605 */
[----:B------:R-:W-:-:S03]  /*3f60*/  FMNMX.FTZ R6, R93, R6, !PT ;  /* 0x000000065d067209 */ /* 0x000fc60007810000 */
[----:B------:R-:W-:Y:S01]  /*3f70*/  UIADD3 UR4, UR7, UR6, URZ ;  /* 0x0000000607047290 */ /* 0x000fe2000fffe03f */
[----:B------:R-:W-:Y:S01]  /*3f80*/  FMNMX.FTZ R6, R71, R6, !PT ;  /* 0x0000000647067209 */ /* 0x000fe20007810000 */
[----:B------:R-:W-:Y:S02]  /*3f90*/  MUFU.EX2 R148, R148 ;  /* 0x0000009400947308 */ /* 0x000fe40000000800 */
[----:B------:R-:W-:Y:S02]  /*3fa0*/  UIADD3 UR10, UR4, UR10, URZ ;  /* 0x0000000a040a7290 */ /* 0x000fe4000fffe03f */
[----:B------:R-:W0:Y:S04]  /*3fb0*/  SHFL.BFLY PT, R45, R6, 0x2, 0x1f ;  /* 0x0c401f00062d7f89 */ /* 0x000e2800000e0000 */
[----:B------:R-:W-:Y:S08]  /*3fc0*/  MUFU.EX2 R91, R91 ;  /* 0x0000005b005b7308 */ /* 0x000ff00000000800 */
[----:B------:R-:W1:Y:S08]  /*3fd0*/  MUFU.EX2 R0, R0 ;  /* 0x0000000000007308 */ /* 0x000e700000000800 */
[----:B------:R-:W-:Y:S01]  /*3fe0*/  MUFU.EX2 R3, R3 ;  /* 0x0000000300037308 */ /* 0x000fe20000000800 */
[----:B0-----:R-:W-:-:S07]  /*3ff0*/  FMNMX.FTZ R45, R6, R45, !PT ;  /* 0x0000002d062d7209 */ /* 0x001fce0007810000 */
[----:B------:R-:W-:Y:S01]  /*4000*/  MUFU.EX2 R144, R49 ;  /* 0x0000003100907308 */ /* 0x000fe20000000800 */
[----:B------:R-:W0:Y:S01]  /*4010*/  SHFL.BFLY PT, R10, R45, 0x1, 0x1f ;  /* 0x0c201f002d0a7f89 */ /* 0x000e2200000e0000 */
[----:B-1----:R-:W-:-:S06]  /*4020*/  F2FP.F16.F32.PACK_AB R150, R0, R91 ;  /* 0x0000005b0096723e */ /* 0x002fcc00000000ff */
[----:B------:R-:W-:Y:S08]  /*4030*/  MUFU.EX2 R11, R11 ;  /* 0x0000000b000b7308 */ /* 0x000ff00000000800 */
[----:B------:R-:W-:Y:S08]  /*4040*/  MUFU.EX2 R146, R53 ;  /* 0x0000003500927308 */ /* 0x000ff00000000800 */
[----:B------:R-:W-:Y:S01]  /*4050*/  MUFU.EX2 R13, R13 ;  /* 0x0000000d000d7308 */ /* 0x000fe20000000800 */
[----:B0-----:R-:W-:-:S04]  /*4060*/  FMNMX.FTZ R10, R45, R10, !PT ;  /* 0x0000000a2d0a7209 */ /* 0x001fc80007810000 */
        /* <DEDUP_REMOVED lines=9> */
[----:B------:R0:W-:Y:S01]  /*4100*/  MUFU.EX2 R14, R31 ;  /* 0x0000001f000e7308 */ /* 0x0001e20000000800 */
        /* <DEDUP_REMOVED lines=8> */
[----:B0-----:R-:W-:Y:S01]  /*4190*/  FADD.FTZ R31, R156, R59 ;  /* 0x0000003b9c1f7221 */ /* 0x001fe20000010000 */
[-CC-:B------:R-:W-:Y:S01]  /*41a0*/  FFMA.FTZ R47, R47, R8.reuse, -R2.reuse ;  /* 0x000000082f2f7223 */ /* 0x180fe20000010802 */
[-CC-:B------:R-:W-:Y:S01]  /*41b0*/  FFMA.FTZ R77, R77, R8.reuse, -R2.reuse ;  /* 0x000000084d4d7223 */ /* 0x180fe20000010802 */
[-CC-:B------:R-:W-:Y:S01]  /*41c0*/  FFMA.FTZ R51, R51, R8.reuse, -R2.reuse ;  /* 0x0000000833337223 */ /* 0x180fe20000010802 */
[----:B------:R-:W-:Y:S01]  /*41d0*/  FADD.FTZ R6, R158, R31 ;  /* 0x0000001f9e067221 */ /* 0x000fe20000010000 */
[-CC-:B------:R-:W-:Y:S01]  /*41e0*/  FFMA.FTZ R79, R79, R8.reuse, -R2.reuse ;  /* 0x000000084f4f7223 */ /* 0x180fe20000010802 */
[-C--:B------:R-:W-:Y:S01]  /*41f0*/  FFMA.FTZ R55, R55, R8.reuse, -R2 ;  /* 0x0000000837377223 */ /* 0x080fe20000010802 */
[----:B------:R-:W0:Y:S01]  /*4200*/  MUFU.EX2 R27, R27 ;  /* 0x0000001b001b7308 */ /* 0x000e220000000800 */
[----:B------:R-:W-:Y:S01]  /*4210*/  FADD.FTZ R31, R85, R6 ;  /* 0x00000006551f7221 */ /* 0x000fe20000010000 */
[-CC-:B------:R-:W-:Y:S01]  /*4220*/  FFMA.FTZ R81, R81, R8.reuse, -R2.reuse ;  /* 0x0000000851517223 */ /* 0x180fe20000010802 */
[-CC-:B------:R-:W-:Y:S01]  /*4230*/  FFMA.FTZ R83, R83, R8.reuse, -R2.reuse ;  /* 0x0000000853537223 */ /* 0x180fe20000010802 */
[-CC-:B------:R-:W-:Y:S01]  /*4240*/  FFMA.FTZ R97, R97, R8.reuse, -R2.reuse ;  /* 0x0000000861617223 */ /* 0x180fe20000010802 */
[----:B------:R-:W-:Y:S01]  /*4250*/  FADD.FTZ R6, R152, R31 ;  /* 0x0000001f98067221 */ /* 0x000fe20000010000 */
[-CC-:B------:R-:W-:Y:S01]  /*4260*/  FFMA.FTZ R63, R63, R8.reuse, -R2.reuse ;  /* 0x000000083f3f7223 */ /* 0x180fe20000010802 */
[-C--:B------:R-:W-:Y:S01]  /*4270*/  FFMA.FTZ R95, R95, R8.reuse, -R2 ;  /* 0x000000085f5f7223 */ /* 0x080fe20000010802 */
[----:B------:R-:W1:Y:S01]  /*4280*/  MUFU.EX2 R29, R29 ;  /* 0x0000001d001d7308 */ /* 0x000e620000000800 */
[----:B------:R-:W-:Y:S01]  /*4290*/  FADD.FTZ R31, R87, R6 ;  /* 0x00000006571f7221 */ /* 0x000fe20000010000 */
[-CC-:B------:R-:W-:Y:S01]  /*42a0*/  FFMA.FTZ R67, R67, R8.reuse, -R2.reuse ;  /* 0x0000000843437223 */ /* 0x180fe20000010802 */
[-CC-:B------:R-:W-:Y:S01]  /*42b0*/  FFMA.FTZ R93, R93, R8.reuse, -R2.reuse ;  /* 0x000000085d5d7223 */ /* 0x180fe20000010802 */
[----:B------:R-:W-:Y:S01]  /*42c0*/  FFMA.FTZ R71, R71, R8, -R2 ;  /* 0x0000000847477223 */ /* 0x000fe20000010802 */
[----:B------:R-:W-:Y:S01]  /*42d0*/  FADD.FTZ R6, R154, R31 ;  /* 0x0000001f9a067221 */ /* 0x000fe20000010000 */
[----:B------:R-:W-:-:S02]  /*42e0*/  F2FP.F16.F32.PACK_AB R156, R59, R156 ;  /* 0x0000009c3b9c723e */ /* 0x000fc400000000ff */
[----:B------:R-:W2:Y:S01]  /*42f0*/  MUFU.EX2 R33, R33 ;  /* 0x0000002100217308 */ /* 0x000ea20000000800 */
[----:B------:R-:W-:Y:S01]  /*4300*/  FADD.FTZ R31, R89, R6 ;  /* 0x00000006591f7221 */ /* 0x000fe20000010000 */
[----:B0-----:R-:W-:Y:S01]  /*4310*/  FADD.FTZ R6, R26, R27 ;  /* 0x0000001b1a067221 */ /* 0x001fe20000010000 */
[----:B------:R-:W-:Y:S02]  /*4320*/  F2FP.F16.F32.PACK_AB R158, R85, R158 ;  /* 0x0000009e559e723e */ /* 0x000fe400000000ff */
[----:B------:R-:W-:Y:S01]  /*4330*/  FADD.FTZ R34, R148, R31 ;  /* 0x0000001f94227221 */ /* 0x000fe20000010000 */
[----:B------:R-:W-:Y:S02]  /*4340*/  F2FP.F16.F32.PACK_AB R152, R87, R152 ;  /* 0x000000985798723e */ /* 0x000fe400000000ff */
[----:B------:R0:W3:Y:S01]  /*4350*/  MUFU.EX2 R20, R35 ;  /* 0x0000002300147308 */ /* 0x0000e20000000800 */
[----:B------:R-:W-:Y:S01]  /*4360*/  FADD.FTZ R34, R99, R34 ;  /* 0x0000002263227221 */ /* 0x000fe20000010000 */
[----:B-1----:R-:W-:Y:S01]  /*4370*/  FADD.FTZ R31, R29, R6 ;  /* 0x000000061d1f7221 */ /* 0x002fe20000010000 */
[----:B------:R-:W-:-:S02]  /*4380*/  F2FP.F16.F32.PACK_AB R159, R14, R29 ;  /* 0x0000001d0e9f723e */ /* 0x000fc400000000ff */
[----:B------:R-:W-:Y:S01]  /*4390*/  F2FP.F16.F32.PACK_AB R154, R89, R154 ;  /* 0x0000009a599a723e */ /* 0x000fe200000000ff */
[----:B------:R-:W-:Y:S01]  /*43a0*/  FADD.FTZ R6, R14, R31 ;  /* 0x0000001f0e067221 */ /* 0x000fe20000010000 */
[----:B------:R-:W-:Y:S01]  /*43b0*/  F2FP.F16.F32.PACK_AB R148, R99, R148 ;  /* 0x000000946394723e */ /* 0x000fe200000000ff */
[----:B------:R-:W1:Y:S01]  /*43c0*/  MUFU.EX2 R37, R37 ;  /* 0x0000002500257308 */ /* 0x000e620000000800 */
[----:B0-----:R-:W-:Y:S01]  /*43d0*/  FADD.FTZ R35, R91, R34 ;  /* 0x000000225b237221 */ /* 0x001fe20000010000 */
[----:B--2---:R-:W-:Y:S01]  /*43e0*/  FADD.FTZ R31, R33, R6 ;  /* 0x00000006211f7221 */ /* 0x004fe20000010000 */
[----:B------:R-:W-:Y:S02]  /*43f0*/  F2FP.F16.F32.PACK_AB R157, R27, R26 ;  /* 0x0000001a1b9d723e */ /* 0x000fe400000000ff */
[----:B------:R-:W-:-:S03]  /*4400*/  FADD.FTZ R36, R0, R35 ;  /* 0x0000002300247221 */ /* 0x000fc60000010000 */
[----:B------:R-:W0:Y:S01]  /*4410*/  MUFU.EX2 R24, R39 ;  /* 0x0000002700187308 */ /* 0x000e220000000800 */
[----:B------:R-:W-:Y:S01]  /*4420*/  FADD.FTZ R35, R3, R36 ;  /* 0x0000002403237221 */ /* 0x000fe20000010000 */
[C---:B---3--:R-:W-:Y:S01]  /*4430*/  FADD.FTZ R6, R20.reuse, R31 ;  /* 0x0000001f14067221 */ /* 0x048fe20000010000 */
[----:B------:R-:W-:Y:S02]  /*4440*/  F2FP.F16.F32.PACK_AB R153, R20, R33 ;  /* 0x000000211499723e */ /* 0x000fe400000000ff */
[C---:B------:R-:W-:Y:S01]  /*4450*/  FADD.FTZ R36, R144.reuse, R35 ;  /* 0x0000002390247221 */ /* 0x040fe20000010000 */
[----:B------:R-:W-:Y:S02]  /*4460*/  F2FP.F16.F32.PACK_AB R144, R144, R3 ;  /* 0x000000039090723e */ /* 0x000fe400000000ff */
[----:B------:R-:W2:Y:S01]  /*4470*/  MUFU.EX2 R41, R41 ;  /* 0x0000002900297308 */ /* 0x000ea20000000800 */
[----:B-1----:R-:W-:Y:S01]  /*4480*/  FADD.FTZ R31, R37, R6 ;  /* 0x00000006251f7221 */ /* 0x002fe20000010000 */
[----:B------:R-:W-:-:S04]  /*4490*/  FADD.FTZ R35, R11, R36 ;  /* 0x000000240b237221 */ /* 0x000fc80000010000 */
[C---:B------:R-:W-:Y:S01]  /*44a0*/  FADD.FTZ R38, R146.reuse, R35 ;  /* 0x0000002392267221 */ /* 0x040fe20000010000 */
[----:B------:R-:W-:Y:S01]  /*44b0*/  F2FP.F16.F32.PACK_AB R146, R146, R11 ;  /* 0x0000000b9292723e */ /* 0x000fe200000000ff */
[----:B------:R-:W1:Y:S01]  /*44c0*/  MUFU.EX2 R28, R43 ;  /* 0x0000002b001c7308 */ /* 0x000e620000000800 */
[C---:B0-----:R-:W-:Y:S01]  /*44d0*/  FADD.FTZ R6, R24.reuse, R31 ;  /* 0x0000001f18067221 */ /* 0x041fe20000010000 */
[----:B------:R-:W-:Y:S01]  /*44e0*/  FADD.FTZ R35, R13, R38 ;  /* 0x000000260d237221 */ /* 0x000fe20000010000 */
[----:B------:R-:W-:-:S05]  /*44f0*/  F2FP.F16.F32.PACK_AB R155, R24, R37 ;  /* 0x00000025189b723e */ /* 0x000fca00000000ff */
[----:B------:R-:W0:Y:S01]  /*4500*/  MUFU.EX2 R73, R73 ;  /* 0x0000004900497308 */ /* 0x000e220000000800 */
[----:B--2---:R-:W-:Y:S01]  /*4510*/  FADD.FTZ R31, R41, R6 ;  /* 0x00000006291f7221 */ /* 0x004fe20000010000 */
[C---:B------:R-:W-:Y:S01]  /*4520*/  FADD.FTZ R6, R140.reuse, R35 ;  /* 0x000000238c067221 */ /* 0x040fe20000010000 */
[----:B------:R-:W-:-:S05]  /*4530*/  F2FP.F16.F32.PACK_AB R140, R140, R13 ;  /* 0x0000000d8c8c723e */ /* 0x000fca00000000ff */
[----:B------:R-:W2:Y:S01]  /*4540*/  MUFU.EX2 R15, R15 ;  /* 0x0000000f000f7308 */ /* 0x000ea20000000800 */
[C---:B-1----:R-:W-:Y:S01]  /*4550*/  FADD.FTZ R2, R28.reuse, R31 ;  /* 0x0000001f1c027221 */ /* 0x042fe20000010000 */
[----:B------:R-:W-:-:S06]  /*4560*/  F2FP.F16.F32.PACK_AB R149, R28, R41 ;  /* 0x000000291c95723e */ /* 0x000fcc00000000ff */
[----:B------:R-:W1:Y:S01]  /*4570*/  MUFU.EX2 R30, R47 ;  /* 0x0000002f001e7308 */ /* 0x000e620000000800 */
[----:B0-----:R-:W-:-:S07]  /*4580*/  FADD.FTZ R31, R73, R2 ;  /* 0x00000002491f7221 */ /* 0x001fce0000010000 */
[----:B------:R-:W0:Y:S01]  /*4590*/  MUFU.EX2 R77, R77 ;  /* 0x0000004d004d7308 */ /* 0x000e220000000800 */
[----:B--2---:R-:W-:-:S07]  /*45a0*/  FADD.FTZ R35, R15, R6 ;  /* 0x000000060f237221 */ /* 0x004fce0000010000 */
[----:B------:R-:W2:Y:S01]  /*45b0*/  MUFU.EX2 R142, R61 ;  /* 0x0000003d008e7308 */ /* 0x000ea20000000800 */
[C---:B-1----:R-:W-:Y:S01]  /*45c0*/  FADD.FTZ R6, R30.reuse, R31 ;  /* 0x0000001f1e067221 */ /* 0x042fe20000010000 */
[----:B------:R-:W-:-:S06]  /*45d0*/  F2FP.F16.F32.PACK_AB R151, R30, R73 ;  /* 0x000000491e97723e */ /* 0x000fcc00000000ff */
[----:B------:R-:W1:Y:S01]  /*45e0*/  MUFU.EX2 R32, R51 ;  /* 0x0000003300207308 */ /* 0x000e620000000800 */
[----:B0-----:R-:W-:-:S07]  /*45f0*/  FADD.FTZ R3, R77, R6 ;  /* 0x000000064d037221 */ /* 0x001fce0000010000 */
[----:B------:R-:W0:Y:S01]  /*4600*/  MUFU.EX2 R21, R21 ;  /* 0x0000001500157308 */ /* 0x000e220000000800 */
[C---:B--2---:R-:W-:Y:S01]  /*4610*/  FADD.FTZ R38, R142.reuse, R35 ;  /* 0x000000238e267221 */ /* 0x044fe20000010000 */
[----:B------:R-:W-:-:S06]  /*4620*/  F2FP.F16.F32.PACK_AB R142, R142, R15 ;  /* 0x0000000f8e8e723e */ /* 0x000fcc00000000ff */
        /* <DEDUP_REMOVED lines=11> */
[C---:B0-----:R-:W-:Y:S01]  /*46e0*/  FADD.FTZ R38, R34.reuse, R3 ;  /* 0x0000000322267221 */ /* 0x041fe20000010000 */
[----:B------:R-:W-:-:S06]  /*46f0*/  F2FP.F16.F32.PACK_AB R147, R34, R79 ;  /* 0x0000004f2293723e */ /* 0x000fcc00000000ff */
[----:B------:R-:W0:Y:S01]  /*4700*/  MUFU.EX2 R12, R12 ;  /* 0x0000000c000c7308 */ /* 0x000e220000000800 */
[----:B--2---:R-:W-:-:S07]  /*4710*/  FADD.FTZ R11, R25, R6 ;  /* 0x00000006190b7221 */ /* 0x004fce0000010000 */
[----:B------:R-:W2:Y:S01]  /*4720*/  MUFU.EX2 R36, R83 ;  /* 0x0000005300247308 */ /* 0x000ea20000000800 */
[----:B-1----:R-:W-:-:S07]  /*4730*/  FADD.FTZ R3, R81, R38 ;  /* 0x0000002651037221 */ /* 0x002fce0000010000 */
[----:B------:R-:W1:Y:S01]  /*4740*/  MUFU.EX2 R97, R97 ;  /* 0x0000006100617308 */ /* 0x000e620000000800 */
[C---:B0-----:R-:W-:Y:S01]  /*4750*/  FADD.FTZ R6, R12.reuse, R11 ;  /* 0x0000000b0c067221 */ /* 0x041fe20000010000 */
[----:B------:R-:W-:-:S06]  /*4760*/  F2FP.F16.F32.PACK_AB R138, R12, R25 ;  /* 0x000000190c8a723e */ /* 0x000fcc00000000ff */
[----:B------:R-:W0:Y:S01]  /*4770*/  MUFU.EX2 R2, R63 ;  /* 0x0000003f00027308 */ /* 0x000e220000000800 */
[C---:B--2---:R-:W-:Y:S01]  /*4780*/  FADD.FTZ R12, R36.reuse, R3 ;  /* 0x00000003240c7221 */ /* 0x044fe20000010000 */
[----:B------:R-:W-:-:S06]  /*4790*/  F2FP.F16.F32.PACK_AB R141, R36, R81 ;  /* 0x00000051248d723e */ /* 0x000fcc00000000ff */
[----:B------:R-:W2:Y:S01]  /*47a0*/  MUFU.EX2 R95, R95 ;  /* 0x0000005f005f7308 */ /* 0x000ea20000000800 */
[----:B-1----:R-:W-:-:S07]  /*47b0*/  FADD.FTZ R3, R97, R12 ;  /* 0x0000000c61037221 */ /* 0x002fce0000010000 */
[----:B------:R-:W1:Y:S01]  /*47c0*/  MUFU.EX2 R0, R67 ;  /* 0x0000004300007308 */ /* 0x000e620000000800 */
[C---:B0-----:R-:W-:Y:S01]  /*47d0*/  FADD.FTZ R14, R2.reuse, R3 ;  /* 0x00000003020e7221 */ /* 0x041fe20000010000 */
[----:B------:R-:W-:-:S06]  /*47e0*/  F2FP.F16.F32.PACK_AB R143, R2, R97 ;  /* 0x00000061028f723e */ /* 0x000fcc00000000ff */
[----:B------:R-:W0:Y:S01]  /*47f0*/  MUFU.EX2 R93, R93 ;  /* 0x0000005d005d7308 */ /* 0x000e220000000800 */
[----:B--2---:R-:W-:-:S07]  /*4800*/  FADD.FTZ R3, R95, R14 ;  /* 0x0000000e5f037221 */ /* 0x004fce0000010000 */
[----:B------:R-:W2:Y:S01]  /*4810*/  MUFU.EX2 R12, R71 ;  /* 0x00000047000c7308 */ /* 0x000ea20000000800 */
[C---:B-1----:R-:W-:Y:S01]  /*4820*/  FADD.FTZ R14, R0.reuse, R3 ;  /* 0x00000003000e7221 */ /* 0x042fe20000010000 */
[----:B------:R-:W-:-:S03]  /*4830*/  F2FP.F16.F32.PACK_AB R137, R0, R95 ;  /* 0x0000005f0089723e */ /* 0x000fc600000000ff */
[----:B0-----:R-:W-:Y:S01]  /*4840*/  FADD.FTZ R3, R93, R14 ;  /* 0x0000000e5d037221 */ /* 0x001fe20000010000 */
[----:B------:R-:W-:-:S03]  /*4850*/  VIADD R14, R75, 0xfffffffe ;  /* 0xfffffffe4b0e7836 */ /* 0x000fc60000000000 */
[C---:B--2---:R-:W-:Y:S01]  /*4860*/  FADD.FTZ R3, R12.reuse, R3 ;  /* 0x000000030c037221 */ /* 0x044fe20000010000 */
[----:B------:R-:W-:Y:S01]  /*4870*/  F2FP.F16.F32.PACK_AB R139, R12, R93 ;  /* 0x0000005d0c8b723e */ /* 0x000fe200000000ff */
[----:B------:R-:W-:Y:S06]  /*4880*/  @P1 BRA `(.L_x_1236) ;  /* 0x00000000004c1947 */ /* 0x000fec0003800000 */
[----:B------:R-:W-:Y:S01]  /*4890*/  ISETP.LT.AND P1, PT, RZ, UR4, PT ;  /* 0x00000004ff007c0c */ /* 0x000fe2000bf21270 */
[----:B------:R-:W-:-:S12]  /*48a0*/  UIADD3 UR14, UR4, -0x1, URZ ;  /* 0xffffffff040e7890 */ /* 0x000fd8000fffe03f */
[----:B------:R-:W-:Y:S05]  /*48b0*/  @P1 BRA `(.L_x_1237) ;  /* 0x0000000000201947 */ /* 0x000fea0003800000 */
[----:B------:R-:W-:Y:S01]  /*48c0*/  ULDC UR15, c[0x0][0x9e4] ;  /* 0x00027900000f7ab9 */ /* 0x000fe20000000800 */
[----:B------:R-:W-:Y:S02]  /*48d0*/  UIADD3 UR14, -UR4, URZ, URZ ;  /* 0x0000003f040e7290 */ /* 0x000fe4000fffe13f */
[----:B------:R-:W-:-:S11]  /*48e0*/  UISETP.NE.AND UP0, UPT, UR15, 0x1, UPT ;  /* 0x000000010f00788c */ /* 0x000fd6000bf05270 */
[----:B------:R-:W-:Y:S02]  /*48f0*/  @UP0 ULDC.64 UR4, c[0x0][0x9e8] ;  /* 0x00027a0000040ab9 */ /* 0x000fe40000000a00 */
[----:B------:R-:W-:-:S04]  /*4900*/  UIMAD.WIDE.U32 UR6, UR14, UR4, URZ ;  /* 0x000000040e0672a5 */ /* 0x000fc8000f8e003f */
[----:B------:R-:W-:-:S04]  /*4910*/  @UP0 USHF.R.U32.HI UR14, URZ, UR5, UR7 ;  /* 0x000000053f0e0299 */ /* 0x000fc80008011607 */
[----:B------:R-:W-:Y:S01]  /*4920*/  ULOP3.LUT UR14, URZ, UR14, URZ, 0x33, !UPT ;  /* 0x0000000e3f0e7292 */ /* 0x000fe2000f8e333f */
[----:B------:R-:W-:Y:S11]  /*4930*/  BRA `(.L_x_1238) ;  /* 0x0000000000147947 */ /* 0x000ff60003800000 */
.L_x_1237:
[----:B------:R-:W-:Y:S02]  /*4940*/  ULDC UR15, c[0x0][0x9e4] ;  /* 0x00027900000f7ab9 */ /* 0x000fe40000000800 */
[----:B------:R-:W-:-:S11]  /*4950*/  UISETP.NE.AND UP0, UPT, UR15, 0x1, UPT ;  /* 0x000000010f00788c */ /* 0x000fd6000bf05270 */
[----:B------:R-:W-:Y:S02]  /*4960*/  @UP0 ULDC.64 UR4, c[0x0][0x9e8] ;  /* 0x00027a0000040ab9 */ /* 0x000fe40000000a00 */
[----:B------:R-:W-:-:S04]  /*4970*/  UIMAD.WIDE.U32 UR6, UR14, UR4, URZ ;  /* 0x000000040e0672a5 */ /* 0x000fc8000f8e003f */
[----:B------:R-:W-:-:S12]  /*4980*/  @UP0 USHF.R.U32.HI UR14, URZ, UR5, UR7 ;  /* 0x000000053f0e0299 */ /* 0x000fd80008011607 */
.L_x_1238:
[----:B------:R-:W-:-:S04]  /*4990*/  UIMAD UR14, UR14, UR15, UR15 ;  /* 0x0000000f0e0e72a4 */ /* 0x000fc8000f8e020f */
[----:B------:R-:W-:-:S04]  /*49a0*/  UISETP.LT.AND UP0, UPT, UR10, UR14, UPT ;  /* 0x0000000e0a00728c */ /* 0x000fc8000bf01270 */
[----:B------:R-:W-:-:S12]  /*49b0*/  USEL UR10, UR10, UR14, UP0 ;  /* 0x0000000e0a0a7287 */ /* 0x000fd80008000000 */
.L_x_1236:
[----:B------:R-:W-:Y:S01]  /*49c0*/  R2UR UR6, R161 ;  /* 0x00000000a10672ca */ /* 0x000fe200000e0000 */
[----:B------:R-:W-:Y:S01]  /*49d0*/  UIMAD.WIDE UR4, UR10, 0x2aaaaaab, URZ ;  /* 0x2aaaaaab0a0478a5 */ /* 0x000fe2000f8e023f */
[----:B------:R-:W-:Y:S01]  /*49e0*/  IMAD.MOV.U32 R2, RZ, RZ, 0x3f800000 ;  /* 0x3f800000ff027424 */ /* 0x000fe200078e00ff */
[----:B------:R-:W-:Y:S01]  /*49f0*/  CS2R R86, SRZ ;  /* 0x0000000000567805 */ /* 0x000fe2000001ff00 */
[----:B------:R-:W-:Y:S01]  /*4a00*/  IMAD.MOV.U32 R0, RZ, RZ, 0x3f800000 ;  /* 0x3f800000ff007424 */ /* 0x000fe200078e00ff */
[----:B------:R-:W-:Y:S01]  /*4a10*/  USHF.R.U32.HI UR4, URZ, 0x1f, UR5 ;  /* 0x0000001f3f047899 */ /* 0x000fe20008011605 */
[----:B------:R-:W-:Y:S02]  /*4a20*/  CS2R R84, SRZ ;  /* 0x0000000000547805 */ /* 0x000fe4000001ff00 */
[----:B------:R-:W-:Y:S02]  /*4a30*/  CS2R R82, SRZ ;  /* 0x0000000000527805 */ /* 0x000fe4000001ff00 */
[----:B------:R-:W-:Y:S01]  /*4a40*/  CS2R R80, SRZ ;  /* 0x0000000000507805 */ /* 0x000fe2000001ff00 */
[----:B------:R-:W-:Y:S01]  /*4a50*/  ULEA.HI.SX32 UR4, UR5, UR4, 0x1c ;  /* 0x0000000405047291 */ /* 0x000fe2000f8fe23f */
[----:B------:R-:W-:-:S02]  /*4a60*/  CS2R R78, SRZ ;  /* 0x00000000004e7805 */ /* 0x000fc4000001ff00 */
[----:B------:R-:W-:Y:S02]  /*4a70*/  CS2R R76, SRZ ;  /* 0x00000000004c7805 */ /* 0x000fe4000001ff00 */
[----:B------:R-:W-:Y:S01]  /*4a80*/  CS2R R74, SRZ ;  /* 0x00000000004a7805 */ /* 0x000fe2000001ff00 */
[----:B------:R-:W-:Y:S01]  /*4a90*/  UISETP.LT.AND UP0, UPT, UR6, UR4, UPT ;  /* 0x000000040600728c */ /* 0x000fe2000bf01270 */
[----:B------:R-:W-:Y:S02]  /*4aa0*/  CS2R R72, SRZ ;  /* 0x0000000000487805 */ /* 0x000fe4000001ff00 */
[----:B------:R-:W-:Y:S02]  /*4ab0*/  CS2R R70, SRZ ;  /* 0x0000000000467805 */ /* 0x000fe4000001ff00 */
[----:B------:R-:W-:Y:S01]  /*4ac0*/  CS2R R68, SRZ ;  /* 0x0000000000447805 */ /* 0x000fe2000001ff00 */
[----:B------:R-:W-:Y:S01]  /*4ad0*/  USEL UR50, UR6, UR4, !UP0 ;  /* 0x0000000406327287 */ /* 0x000fe2000c000000 */
[----:B------:R-:W-:-:S02]  /*4ae0*/  CS2R R66, SRZ ;  /* 0x0000000000427805 */ /* 0x000fc4000001ff00 */
[----:B------:R-:W-:Y:S02]  /*4af0*/  CS2R R64, SRZ ;  /* 0x0000000000407805 */ /* 0x000fe4000001ff00 */
[----:B------:R-:W-:Y:S02]  /*4b00*/  CS2R R62, SRZ ;  /* 0x00000000003e7805 */ /* 0x000fe4000001ff00 */
[----:B------:R-:W-:Y:S02]  /*4b10*/  CS2R R60, SRZ ;  /* 0x00000000003c7805 */ /* 0x000fe4000001ff00 */
[----:B------:R-:W-:Y:S02]  /*4b20*/  CS2R R58, SRZ ;  /* 0x00000000003a7805 */ /* 0x000fe4000001ff00 */
[----:B------:R-:W-:Y:S02]  /*4b30*/  ISETP.GE.AND P1, PT, R14, UR50, PT ;  /* 0x000000320e007c0c */ /* 0x000fe4000bf26270 */
        /* <DEDUP_REMOVED lines=16> */
[----:B------:R-:W-:Y:S01]  /*4c40*/  CS2R R24, SRZ ;  /* 0x0000000000187805 */ /* 0x000fe2000001ff00 */
[----:B------:R-:W-:Y:S06]  /*4c50*/  @!P1 BRA `(.L_x_1239) ;  /* 0x0000002c00989947 */ /* 0x000fec0003800000 */
[----:B------:R-:W-:Y:S01]  /*4c60*/  IMAD.MOV.U32 R13, RZ, RZ, R10 ;  /* 0x000000ffff0d7224 */ /* 0x000fe200078e000a */
[----:B------:R-:W-:Y:S01]  /*4c70*/  UMOV UR7, UR38 ;  /* 0x0000002600077c82 */ /* 0x000fe20008000000 */
[----:B------:R-:W-:Y:S01]  /*4c80*/  IMAD.MOV.U32 R12, RZ, RZ, R7 ;  /* 0x000000ffff0c7224 */ /* 0x000fe200078e0007 */
[----:B------:R-:W-:Y:S01]  /*4c90*/  UMOV UR4, UR39 ;  /* 0x0000002700047c82 */ /* 0x000fe20008000000 */
[----:B------:R-:W-:Y:S01]  /*4ca0*/  IMAD.MOV.U32 R2, RZ, RZ, 0x3f800000 ;  /* 0x3f800000ff027424 */ /* 0x000fe200078e00ff */
[----:B------:R-:W-:Y:S01]  /*4cb0*/  ULDC UR51, c[0x0][0x9e4] ;  /* 0x0002790000337ab9 */ /* 0x000fe20000000800 */
[----:B------:R-:W-:Y:S01]  /*4cc0*/  IMAD.MOV.U32 R87, RZ, RZ, RZ ;  /* 0x000000ffff577224 */ /* 0x000fe200078e00ff */
[----:B------:R-:W-:Y:S01]  /*4cd0*/  ULDC UR54, c[0x0][0x9dc] ;  /* 0x0002770000367ab9 */ /* 0x000fe20000000800 */
[----:B------:R-:W-:-:S05]  /*4ce0*/  ULDC UR55, c[0x0][0x9e0] ;  /* 0x0002780000377ab9 */ /* 0x000fca0000000800 */
.L_x_1258:
[----:B------:R-:W-:-:S04]  /*4cf0*/  UISETP.NE.AND UP0, UPT, UR4, 0x1, UPT ;  /* 0x000000010400788c */ /* 0x000fc8000bf05270 */
[----:B------:R-:W-:-:S04]  /*4d00*/  USEL UR38, URZ, 0x1, UP0 ;  /* 0x000000013f267887 */ /* 0x000fc80008000000 */
[----:B------:R-:W-:Y:S01]  /*4d10*/  ULOP3.LUT UR38, UR7, UR38, URZ, 0x3c, !UPT ;  /* 0x0000002607267292 */ /* 0x000fe2000f8e3c3f */
[----:B------:R-:W-:Y:S11]  /*4d20*/  @!P0 BRA `(.L_x_1240) ;  /* 0x0000000000048947 */ /* 0x000ff60003800000 */
[----:B------:R-:W-:Y:S01]  /*4d30*/  BPT.TRAP 0x1 ;  /* 0x000000040000795c */ /* 0x000fe20000300000 */
.L_x_1240:
[----:B------:R-:W-:Y:S01]  /*4d40*/  UIADD3 UR39, UR4, 0x1, URZ ;  /* 0x0000000104277890 */ /* 0x000fe2000fffe03f */
[----:B------:R-:W-:-:S03]  /*4d50*/  IMAD.U32 R7, RZ, RZ, UR38 ;  /* 0x00000026ff077e24 */ /* 0x000fc6000f8e00ff */
[----:B------:R-:W-:Y:S02]  /*4d60*/  UISETP.NE.AND UP0, UPT, UR39, 0x2, UPT ;  /* 0x000000022700788c */ /* 0x000fe4000bf05270 */
[----:B------:R-:W-:Y:S02]  /*4d70*/  SHF.L.U32 R7, R7, 0x1f, RZ ;  /* 0x0000001f07077819 */ /* 0x000fe400000006ff */
[----:B------:R-:W-:-:S04]  /*4d80*/  USEL UR39, UR39, URZ, UP0 ;  /* 0x0000003f27277287 */ /* 0x000fc80008000000 */
[----:B------:R-:W-:-:S09]  /*4d90*/  ULEA UR5, UR39, UR60, 0x3 ;  /* 0x0000003c27057291 */ /* 0x000fd2000f8e183f */
[----:B------:R0:W1:Y:S01]  /*4da0*/  SYNCS.PHASECHK.TRANS64.TRYWAIT P1, [UR5+0x2a830], R7 ;  /* 0x02a83007ff0075a7 */ /* 0x0000620008020145 */
[----:B------:R-:W-:Y:S05]  /*4db0*/  @!P0 BRA `(.L_x_1241) ;  /* 0x0000000000048947 */ /* 0x000fea0003800000 */
[----:B------:R-:W-:Y:S01]  /*4dc0*/  BPT.TRAP 0x1 ;  /* 0x000000040000795c */ /* 0x000fe20000300000 */
.L_x_1241:
[----:B-1----:R-:W-:Y:S05]  /*4dd0*/  @P1 BRA `(.L_x_1242) ;  /* 0x0000000000081947 */ /* 0x002fea0003800000 */
[----:B------:R-:W1:Y:S02]  /*4de0*/  SYNCS.PHASECHK.TRANS64.TRYWAIT P1, [UR5+0x2a830], R7 ;  /* 0x02a83007ff0075a7 */ /* 0x000e640008020145 */
[----:B-1----:R-:W-:Y:S05]  /*4df0*/  @!P1 BRA `(.L_x_1243) ;  /* 0x0000011c00bc9947 */ /* 0x002fea0003800000 */
.L_x_1242:
        /* <DEDUP_REMOVED lines=15> */
[-C--:B------:R-:W-:Y:S01]  /*4ef0*/  FMUL.FTZ R25, R25, R0.reuse ;  /* 0x0000000019197220 */ /* 0x080fe20000410000 */
[-C--:B------:R-:W-:Y:S01]  /*4f00*/  FMUL.FTZ R28, R28, R0.reuse ;  /* 0x000000001c1c7220 */ /* 0x080fe20000410000 */
[----:B------:R-:W-:Y:S01]  /*4f10*/  UIADD3 UR10, UR6, 0x6, URZ ;  /* 0x00000006060a7890 */ /* 0x000fe2000fffe03f */
[-C--:B------:R-:W-:Y:S01]  /*4f20*/  FMUL.FTZ R29, R29, R0.reuse ;  /* 0x000000001d1d7220 */ /* 0x080fe20000410000 */
[----:B------:R-:W-:Y:S01]  /*4f30*/  UIADD3 UR14, UR6, 0x300, URZ ;  /* 0x00000300060e7890 */ /* 0x000fe2000fffe03f */
[-C--:B------:R-:W-:Y:S01]  /*4f40*/  FMUL.FTZ R32, R32, R0.reuse ;  /* 0x0000000020207220 */ /* 0x080fe20000410000 */
[----:B------:R-:W-:Y:S01]  /*4f50*/  UMOV UR46, UR6 ;  /* 0x00000006002e7c82 */ /* 0x000fe20008000000 */
[----:B------:R-:W-:Y:S01]  /*4f60*/  UIADD3 UR18, UR6, 0x302, URZ ;  /* 0x0000030206127890 */ /* 0x000fe2000fffe03f */
[----:B------:R-:W-:Y:S01]  /*4f70*/  HGMMA.64x96x16.F32 R88, gdesc[UR44], RZ, !UPT, gsb0 ;  /* 0x016000002c5879f0 */ /* 0x000fe2000c0008ff */
[----:B------:R-:W-:Y:S01]  /*4f80*/  UIADD3 UR46, UR6, 0x2, URZ ;  /* 0x00000002062e7890 */ /* 0x000fe2000fffe03f */
[-C--:B------:R-:W-:Y:S01]  /*4f90*/  FMUL.FTZ R33, R33, R0.reuse ;  /* 0x0000000021217220 */ /* 0x080fe20000410000 */
[----:B------:R-:W-:Y:S01]  /*4fa0*/  UMOV UR44, UR56 ;  /* 0x00000038002c7c82 */ /* 0x000fe20008000000 */
[----:B------:R-:W-:Y:S01]  /*4fb0*/  UMOV UR45, UR57 ;  /* 0x00000039002d7c82 */ /* 0x000fe20008000000 */
[----:B------:R-:W-:Y:S01]  /*4fc0*/  UMOV UR47, 0x40000040 ;  /* 0x40000040002f7882 */ /* 0x000fe20000000000 */
        /* <DEDUP_REMOVED lines=107> */
.L_x_1244:
[----:B------:R-:W-:Y:S01]  /*5680*/  ULEA UR10, UR4, UR60, 0x3 ;  /* 0x0000003c040a7291 */ /* 0x000fe2000f8e183f */
[----:B------:R-:W-:-:S05]  /*5690*/  IMAD.U32 R0, RZ, RZ, UR7 ;  /* 0x00000007ff007e24 */ /* 0x000fca000f8e00ff */
[----:B------:R-:W-:-:S04]  /*56a0*/  SHF.L.U32 R0, R0, 0x1f, RZ ;  /* 0x0000001f00007819 */ /* 0x000fc800000006ff */
[----:B------:R2:W3:Y:S01]  /*56b0*/  SYNCS.PHASECHK.TRANS64.TRYWAIT P1, [UR10+0x2a850], R0 ;  /* 0x02a85000ff0075a7 */ /* 0x0004e2000802014a */
[----:B------:R-:W-:Y:S05]  /*56c0*/  @!P0 BRA `(.L_x_1245) ;  /* 0x0000000000048947 */ /* 0x000fea0003800000 */
[----:B------:R-:W-:Y:S01]  /*56d0*/  BPT.TRAP 0x1 ;  /* 0x000000040000795c */ /* 0x000fe20000300000 */
.L_x_1245:
[----:B---3--:R-:W-:Y:S05]  /*56e0*/  @P1 BRA `(.L_x_1246) ;  /* 0x0000000000081947 */ /* 0x008fea0003800000 */
[----:B------:R-:W3:Y:S02]  /*56f0*/  SYNCS.PHASECHK.TRANS64.TRYWAIT P1, [UR10+0x2a850], R0 ;  /* 0x02a85000ff0075a7 */ /* 0x000ee4000802014a */
[----:B---3--:R-:W-:Y:S05]  /*5700*/  @!P1 BRA `(.L_x_1247) ;  /* 0x0000011400909947 */ /* 0x008fea0003800000 */
.L_x_1246:
        /* <DEDUP_REMOVED lines=37> */
.L_x_1248:
[----:B------:R-:W-:Y:S01]  /*5960*/  R2UR UR6, R19 ;  /* 0x00000000130672ca */ /* 0x000fe200000e0000 */
[----:B------:R-:W-:Y:S01]  /*5970*/  UISETP.NE.AND UP0, UPT, UR61, URZ, UPT ;  /* 0x0000003f3d00728c */ /* 0x000fe2000bf05270 */
[----:B------:R-:W-:Y:S01]  /*5980*/  R2UR UR4, R22 ;  /* 0x00000000160472ca */ /* 0x000fe200000e0000 */
[----:B------:R-:W-:Y:S01]  /*5990*/  IMAD R155, R14, -0x60, RZ ;  /* 0xffffffa00e9b7824 */ /* 0x000fe200078e02ff */
[----:B------:R-:W-:Y:S01]  /*59a0*/  UIADD3 UR5, UR5, 0x2a840, URZ ;  /* 0x0002a84005057890 */ /* 0x000fe2000fffe03f */
[----:B------:R-:W-:-:S08]  /*59b0*/  UMOV UR11, UR54 ;  /* 0x00000036000b7c82 */ /* 0x000fd00008000000 */
[----:B------:R-:W-:Y:S01]  /*59c0*/  UISETP.NE.AND UP1, UPT, UR6, URZ, UPT ;  /* 0x0000003f0600728c */ /* 0x000fe2000bf25270 */
[----:B------:R-:W3:Y:S01]  /*59d0*/  S2UR UR6, SR_CgaCtaId ;  /* 0x00000000000679c3 */ /* 0x000ee20000008800 */
[----:B01----:R-:W-:-:S04]  /*59e0*/  VIADD R7, R23, UR4 ;  /* 0x0000000417077c36 */ /* 0x003fc80008000000 */
[----:B------:R-:W-:Y:S02]  /*59f0*/  PLOP3.LUT P1, PT, PT, PT, UP1, 0x80, 0x0 ;  /* 0x000000000000781c */ /* 0x000fe40003f2f018 */
[----:B------:R-:W-:-:S03]  /*5a00*/  PLOP3.LUT P2, PT, PT, PT, UP1, 0x80, 0x0 ;  /* 0x000000000000781c */ /* 0x000fc60003f4f018 */
[----:B------:R-:W-:-:S08]  /*5a10*/  @UP1 ULDC UR4, c[0x0][0x44c] ;  /* 0x0001130000041ab9 */ /* 0x000fd00000000800 */
[----:B--2---:R-:W-:Y:S01]  /*5a20*/  @P1 IMAD.HI.U32 R0, R7, UR4, RZ ;  /* 0x0000000407001c27 */ /* 0x004fe2000f8e00ff */
[----:B------:R-:W-:Y:S01]  /*5a30*/  @UP1 ULDC UR4, c[0x0][0x450] ;  /* 0x0001140000041ab9 */ /* 0x000fe20000000800 */
[----:B------:R-:W-:-:S03]  /*5a40*/  PLOP3.LUT P1, PT, PT, PT, UP0, 0x40, 0x0 ;  /* 0x000000000000781c */ /* 0x000fc60003f2e808 */
[----:B------:R-:W-:Y:S01]  /*5a50*/  @P2 SHF.R.U32.HI R7, RZ, UR4, R0 ;  /* 0x00000004ff072c19 */ /* 0x000fe20008011600 */
[----:B---3--:R-:W-:Y:S01]  /*5a60*/  UPRMT UR5, UR6, 0x654, UR5 ;  /* 0x0000065406057896 */ /* 0x008fe20008000005 */
[----:B------:R-:W-:Y:S01]  /*5a70*/  IADD3 R0, -R18, 0x1, R155 ;  /* 0x0000000112007810 */ /* 0x000fe20007ffe19b */
[----:B------:R-:W-:Y:S02]  /*5a80*/  ULOP3.LUT UR4, URZ, UR11, URZ, 0x33, !UPT ;  /* 0x0000000b3f047292 */ /* 0x000fe4000f8e333f */
[----:B------:R-:W0:Y:S01]  /*5a90*/  SHFL.IDX PT, R15, R7, RZ, 0x1c1f ;  /* 0x001c1fff070f7589 */ /* 0x000e2200000e0000 */
[----:B------:R-:W-:-:S04]  /*5aa0*/  IADD3 R0, -R17, R0, R16 ;  /* 0x0000000011007210 */ /* 0x000fc80007ffe110 */
[----:B------:R-:W-:Y:S01]  /*5ab0*/  SYNCS.ARRIVE.TRANS64.RED.A1T0 RZ, [UR5], RZ ;  /* 0x000000ffffff79a7 */ /* 0x000fe20008100405 */
[C---:B------:R-:W-:Y:S02]  /*5ac0*/  VIADD R2, R0.reuse, UR55 ;  /* 0x0000003700027c36 */ /* 0x040fe40008000000 */
[----:B------:R-:W-:Y:S02]  /*5ad0*/  VIADD R20, R0, UR4 ;  /* 0x0000000400147c36 */ /* 0x000fe40008000000 */
[----:B------:R-:W-:Y:S02]  /*5ae0*/  IMAD.IADD R0, R155, 0x1, -R18 ;  /* 0x000000019b007824 */ /* 0x000fe400078e0a12 */
[--C-:B0-----:R-:W-:Y:S02]  /*5af0*/  IMAD.IADD R136, R2, 0x1, R15.reuse ;  /* 0x0000000102887824 */ /* 0x101fe400078e020f */
[----:B------:R-:W-:Y:S01]  /*5b00*/  IMAD.IADD R8, R20, 0x1, R15 ;  /* 0x0000000114087824 */ /* 0x000fe200078e020f */
[----:B------:R-:W-:Y:S06]  /*5b10*/  @P1 BRA `(.L_x_1249) ;  /* 0x0000000000541947 */ /* 0x000fec0003800000 */
[----:B------:R-:W-:Y:S01]  /*5b20*/  IADD3 R15, -R17, R16, R15 ;  /* 0x00000010110f7210 */ /* 0x000fe20007ffe10f */
[----:B------:R-:W-:Y:S03]  /*5b30*/  BSSY B0, `(.L_x_1250) ;  /* 0x0000010000007945 */ /* 0x000fe60003800000 */
        /* <DEDUP_REMOVED lines=10> */
.L_x_1251:
[----:B------:R-:W-:-:S05]  /*5be0*/  IMAD.U32 R21, RZ, RZ, UR51 ;  /* 0x00000033ff157e24 */ /* 0x000fca000f8e00ff */
[----:B------:R-:W-:-:S13]  /*5bf0*/  ISETP.NE.AND P1, PT, R21, 0x1, PT ;  /* 0x000000011500780c */ /* 0x000fda0003f25270 */
[----:B------:R-:W0:Y:S02]  /*5c00*/  @P1 LDC.64 R10, c[0x0][0x9e8] ;  /* 0x00027a00ff0a1b82 */ /* 0x000e240000000a00 */
[----:B0-----:R-:W-:-:S05]  /*5c10*/  @P1 IMAD.HI.U32 R10, R15, R10, RZ ;  /* 0x0000000a0f0a1227 */ /* 0x001fca00078e00ff */
[----:B------:R-:W-:-:S07]  /*5c20*/  @P1 SHF.R.U32.HI R15, RZ, R11, R10 ;  /* 0x0000000bff0f1219 */ /* 0x000fce000001160a */
.L_x_1252:
[----:B------:R-:W-:Y:S05]  /*5c30*/  BSYNC B0 ;  /* 0x0000000000007941 */ /* 0x000fea0003800000 */
.L_x_1250:
[----:B------:R-:W-:-:S05]  /*5c40*/  IMAD R15, R15, R21, R0 ;  /* 0x000000150f0f7224 */ /* 0x000fca00078e0200 */
[----:B------:R-:W-:Y:S02]  /*5c50*/  VIADDMNMX R136, R15, R21, R136, PT ;  /* 0x000000150f887246 */ /* 0x000fe40003800188 */
[----:B------:R-:W-:-:S07]  /*5c60*/  VIMNMX R8, R8, R15, !PT ;  /* 0x0000000f08087248 */ /* 0x000fce0007fe0100 */
.L_x_1249:
[C---:B------:R-:W-:Y:S01]  /*5c70*/  ISETP.GE.AND P2, PT, R155.reuse, 0x9, PT ;  /* 0x000000099b00780c */ /* 0x040fe20003f46270 */
[----:B------:R-:W0:Y:S01]  /*5c80*/  SHFL.IDX PT, R7, R7, 0x1, 0x1c1f ;  /* 0x003c1f0007077f89 */ /* 0x000e2200000e0000 */
[C---:B------:R-:W-:Y:S01]  /*5c90*/  ISETP.GE.AND P1, PT, R155.reuse, 0x2, PT ;  /* 0x000000029b00780c */ /* 0x040fe20003f26270 */
[----:B------:R-:W-:Y:S01]  /*5ca0*/  UISETP.NE.AND UP0, UPT, UR61, URZ, UPT ;  /* 0x0000003f3d00728c */ /* 0x000fe2000bf05270 */
        /* <DEDUP_REMOVED lines=10> */
[----:B------:R-:W-:Y:S01]  /*5d50*/  ISETP.LT.OR P3, PT, R136, 0x11, P3 ;  /* 0x000000118800780c */ /* 0x000fe20001f61670 */
[--C-:B0-----:R-:W-:Y:S01]  /*5d60*/  IMAD.IADD R2, R2, 0x1, R7.reuse ;  /* 0x0000000102027824 */ /* 0x101fe200078e0207 */
[----:B------:R-:W-:Y:S01]  /*5d70*/  ISETP.GT.AND P4, PT, R8, 0x9, !P6 ;  /* 0x000000090800780c */ /* 0x000fe20007784270 */
[----:B------:R-:W-:Y:S01]  /*5d80*/  IMAD.IADD R20, R20, 0x1, R7 ;  /* 0x0000000114147824 */ /* 0x000fe200078e0207 */
[----:B------:R-:W-:Y:S02]  /*5d90*/  ISETP.GE.AND P5, PT, R155, 0x12, PT ;  /* 0x000000129b00780c */ /* 0x000fe40003fa6270 */
[----:B------:R-:W-:Y:S02]  /*5da0*/  FSEL R21, R96, -INF , !P3 ;  /* 0xff80000060157808 */ /* 0x000fe40005800000 */
[----:B------:R-:W-:Y:S02]  /*5db0*/  ISETP.LT.OR P4, PT, R136, 0xa, P4 ;  /* 0x0000000a8800780c */ /* 0x000fe40002781670 */
[----:B------:R-:W-:-:S02]  /*5dc0*/  ISETP.GT.AND P3, PT, R8, 0x11, !P5 ;  /* 0x000000110800780c */ /* 0x000fc40006f64270 */
[----:B------:R-:W-:Y:S02]  /*5dd0*/  FSEL R93, R93, -INF , !P4 ;  /* 0xff8000005d5d7808 */ /* 0x000fe40006000000 */
        /* <DEDUP_REMOVED lines=94> */
[----:B------:R-:W-:-:S04]  /*63c0*/  ISETP.LT.OR P6, PT, R136, 0x5a, P6 ;  /* 0x0000005a8800780c */ /* 0x000fc800037c1670 */
[----:B------:R-:W-:Y:S02]  /*63d0*/  FSEL R133, R133, -INF , !P6 ;  /* 0xff80000085857808 */ /* 0x000fe40007000000 */
[----:B------:R-:W-:-:S13]  /*63e0*/  PLOP3.LUT P6, PT, PT, PT, UP0, 0x40, 0x0 ;  /* 0x000000000000781c */ /* 0x000fda0003fce808 */
[----:B------:R-:W-:Y:S05]  /*63f0*/  @P6 BRA `(.L_x_1253) ;  /* 0x0000000000546947 */ /* 0x000fea0003800000 */
        /* <DEDUP_REMOVED lines=12> */
.L_x_1255:
[----:B------:R-:W-:-:S05]  /*64c0*/  IMAD.U32 R8, RZ, RZ, UR51 ;  /* 0x00000033ff087e24 */ /* 0x000fca000f8e00ff */
[----:B------:R-:W-:-:S13]  /*64d0*/  ISETP.NE.AND P6, PT, R8, 0x1, PT ;  /* 0x000000010800780c */ /* 0x000fda0003fc5270 */
[----:B------:R-:W0:Y:S02]  /*64e0*/  @P6 LDC.64 R10, c[0x0][0x9e8] ;  /* 0x00027a00ff0a6b82 */ /* 0x000e240000000a00 */
[----:B0-----:R-:W-:-:S05]  /*64f0*/  @P6 IMAD.HI.U32 R10, R7, R10, RZ ;  /* 0x0000000a070a6227 */ /* 0x001fca00078e00ff */
[----:B------:R-:W-:-:S07]  /*6500*/  @P6 SHF.R.U32.HI R7, RZ, R11, R10 ;  /* 0x0000000bff076219 */ /* 0x000fce000001160a */
.L_x_1256:
[----:B------:R-:W-:Y:S05]  /*6510*/  BSYNC B0 ;  /* 0x0000000000007941 */ /* 0x000fea0003800000 */
.L_x_1254:
[----:B------:R-:W-:-:S05]  /*6520*/  IMAD R7, R7, R8, R0 ;  /* 0x0000000807077224 */ /* 0x000fca00078e0200 */
[----:B------:R-:W-:Y:S02]  /*6530*/  VIADDMNMX R2, R7, R8, R2, PT ;  /* 0x0000000807027246 */ /* 0x000fe40003800102 */
[----:B------:R-:W-:-:S07]  /*6540*/  VIMNMX R20, R20, R7, !PT ;  /* 0x0000000714147248 */ /* 0x000fce0007fe0100 */
.L_x_1253:
[C---:B------:R-:W-:Y:S01]  /*6550*/  ISETP.GT.AND P1, PT, R20.reuse, 0x1, !P1 ;  /* 0x000000011400780c */ /* 0x040fe20004f24270 */
[----:B------:R-:W0:Y:S01]  /*6560*/  LDC R8, c[0x0][0x988] ;  /* 0x00026200ff087b82 */ /* 0x000e220000000800 */
        /* <DEDUP_REMOVED lines=64> */
[----:B------:R-:W-:-:S02]  /*6970*/  ISETP.NE.AND P2, PT, R154, RZ, PT ;  /* 0x000000ff9a00720c */ /* 0x000fc40003f45270 */
[----:B------:R-:W-:Y:S02]  /*6980*/  ISETP.GT.AND P1, PT, R20, 0x30, !P1 ;  /* 0x000000301400780c */ /* 0x000fe40004f24270 */
[----:B------:R-:W-:Y:S02]  /*6990*/  FMNMX.FTZ R0, R153, R0, !PT ;  /* 0x0000000099007209 */ /* 0x000fe40007810000 */
[----:B------:R-:W-:Y:S02]  /*69a0*/  ISETP.LT.OR P1, PT, R2, 0x31, P1 ;  /* 0x000000310200780c */ /* 0x000fe40000f21670 */
[----:B------:R-:W-:Y:S02]  /*69b0*/  FMNMX.FTZ R10, R133, R0, !PT ;  /* 0x00000000850a7209 */ /* 0x000fe40007810000 */
[----:B------:R-:W-:Y:S02]  /*69c0*/  FSEL R211, R114, -INF , !P1 ;  /* 0xff80000072d37808 */ /* 0x000fe40004800000 */
[----:B------:R-:W-:Y:S01]  /*69d0*/  ISETP.NE.AND P1, PT, R112, RZ, PT ;  /* 0x000000ff7000720c */ /* 0x000fe20003f25270 */
[----:B------:R-:W1:Y:S01]  /*69e0*/  SHFL.BFLY PT, R7, R10, 0x2, 0x1f ;  /* 0x0c401f000a077f89 */ /* 0x000e6200000e0000 */
[----:B------:R-:W-:-:S02]  /*69f0*/  ISETP.NE.AND P6, PT, R156, RZ, PT ;  /* 0x000000ff9c00720c */ /* 0x000fc40003fc5270 */
[C---:B------:R-:W-:Y:S02]  /*6a00*/  ISETP.GT.AND P1, PT, R20.reuse, 0x31, !P1 ;  /* 0x000000311400780c */ /* 0x040fe40004f24270 */
[----:B------:R-:W-:Y:S02]  /*6a10*/  ISETP.GT.AND P3, PT, R20, 0x50, !P3 ;  /* 0x000000501400780c */ /* 0x000fe40005f64270 */
[----:B------:R-:W-:Y:S02]  /*6a20*/  ISETP.LT.OR P1, PT, R2, 0x32, P1 ;  /* 0x000000320200780c */ /* 0x000fe40000f21670 */
[----:B------:R-:W-:Y:S02]  /*6a30*/  ISETP.GT.AND P4, PT, R20, 0x51, !P4 ;  /* 0x000000511400780c */ /* 0x000fe40006784270 */
[----:B------:R-:W-:Y:S02]  /*6a40*/  FSEL R115, R115, -INF , !P1 ;  /* 0xff80000073737808 */ /* 0x000fe40004800000 */
[----:B------:R-:W-:-:S02]  /*6a50*/  ISETP.NE.AND P1, PT, R146, RZ, PT ;  /* 0x000000ff9200720c */ /* 0x000fc40003f25270 */
[----:B------:R-:W-:Y:S02]  /*6a60*/  ISETP.LT.OR P3, PT, R2, 0x51, P3 ;  /* 0x000000510200780c */ /* 0x000fe40001f61670 */
[C---:B------:R-:W-:Y:S02]  /*6a70*/  ISETP.GT.AND P1, PT, R20.reuse, 0x38, !P1 ;  /* 0x000000381400780c */ /* 0x040fe40004f24270 */
[----:B------:R-:W-:Y:S02]  /*6a80*/  ISETP.GT.AND P5, PT, R20, 0x58, !P5 ;  /* 0x000000581400780c */ /* 0x000fe40006fa4270 */
[C---:B------:R-:W-:Y:S02]  /*6a90*/  ISETP.LT.OR P1, PT, R2.reuse, 0x39, P1 ;  /* 0x000000390200780c */ /* 0x040fe40000f21670 */
[----:B------:R-:W-:Y:S02]  /*6aa0*/  ISETP.LT.OR P4, PT, R2, 0x52, P4 ;  /* 0x000000520200780c */ /* 0x000fe40002781670 */
[----:B------:R-:W-:-:S02]  /*6ab0*/  FSEL R213, R118, -INF , !P1 ;  /* 0xff80000076d57808 */ /* 0x000fc40004800000 */
[----:B------:R-:W-:Y:S02]  /*6ac0*/  ISETP.NE.AND P1, PT, R116, RZ, PT ;  /* 0x000000ff7400720c */ /* 0x000fe40003f25270 */
[----:B-1----:R-:W-:Y:S02]  /*6ad0*/  FMNMX.FTZ R94, R10, R7, !PT ;  /* 0x000000070a5e7209 */ /* 0x002fe40007810000 */
[----:B------:R-:W-:Y:S02]  /*6ae0*/  ISETP.GT.AND P1, PT, R20, 0x39, !P1 ;  /* 0x000000391400780c */ /* 0x000fe40004f24270 */
[C---:B------:R-:W-:Y:S01]  /*6af0*/  ISETP.LT.OR P5, PT, R2.reuse, 0x59, P5 ;  /* 0x000000590200780c */ /* 0x040fe20002fa1670 */
[----:B------:R-:W1:Y:S01]  /*6b00*/  SHFL.BFLY PT, R7, R94, 0x1, 0x1f ;  /* 0x0c201f005e077f89 */ /* 0x000e6200000e0000 */
[----:B------:R-:W-:Y:S02]  /*6b10*/  ISETP.LT.OR P1, PT, R2, 0x3a, P1 ;  /* 0x0000003a0200780c */ /* 0x000fe40000f21670 */
[----:B------:R-:W-:-:S02]  /*6b20*/  FSEL R131, R131, -INF , !P4 ;  /* 0xff80000083837808 */ /* 0x000fc40006000000 */
[----:B------:R-:W-:Y:S02]  /*6b30*/  FSEL R119, R119, -INF , !P1 ;  /* 0xff80000077777808 */ /* 0x000fe40004800000 */
[----:B------:R-:W-:-:S04]  /*6b40*/  ISETP.NE.AND P1, PT, R148, RZ, PT ;  /* 0x000000ff9400720c */ /* 0x000fc80003f25270 */
        /* <DEDUP_REMOVED lines=8> */
[----:B------:R-:W-:Y:S01]  /*6bd0*/  ISETP.GT.AND P1, PT, R20, 0x48, !P6 ;  /* 0x000000481400780c */ /* 0x000fe20007724270 */
[----:B0-----:R-:W-:Y:S01]  /*6be0*/  FMUL.FTZ R0, R7, R8 ;  /* 0x0000000807007220 */ /* 0x001fe20000410000 */
[----:B------:R-:W-:Y:S02]  /*6bf0*/  ISETP.NE.AND P6, PT, R120, RZ, PT ;  /* 0x000000ff7800720c */ /* 0x000fe40003fc5270 */
[----:B------:R-:W-:Y:S02]  /*6c00*/  ISETP.LT.OR P1, PT, R2, 0x49, P1 ;  /* 0x000000490200780c */ /* 0x000fe40000f21670 */
[----:B------:R-:W-:Y:S02]  /*6c10*/  ISETP.GT.AND P2, PT, R20, 0x49, !P2 ;  /* 0x000000491400780c */ /* 0x000fe40005744270 */
[----:B------:R-:W-:Y:S02]  /*6c20*/  FSEL R217, R126, -INF , !P1 ;  /* 0xff8000007ed97808 */ /* 0x000fe40004800000 */
[----:B------:R-:W-:-:S02]  /*6c30*/  ISETP.GT.AND P1, PT, R20, RZ, !P6 ;  /* 0x000000ff1400720c */ /* 0x000fc40007724270 */
[C---:B------:R-:W-:Y:S02]  /*6c40*/  ISETP.LT.OR P2, PT, R2.reuse, 0x4a, P2 ;  /* 0x0000004a0200780c */ /* 0x040fe40001741670 */
[----:B------:R-:W-:Y:S02]  /*6c50*/  ISETP.LT.OR P1, PT, R2, 0x1, P1 ;  /* 0x000000010200780c */ /* 0x000fe40000f21670 */
[----:B------:R-:W-:Y:S02]  /*6c60*/  FSEL R127, R127, -INF , !P2 ;  /* 0xff8000007f7f7808 */ /* 0x000fe40005000000 */
[----:B------:R-:W-:Y:S02]  /*6c70*/  FSEL R90, R90, -INF , !P1 ;  /* 0xff8000005a5a7808 */ /* 0x000fe40004800000 */
[----:B------:R-:W-:Y:S02]  /*6c80*/  FSETP.NEU.FTZ.AND P1, PT, R7, -INF , PT ;  /* 0xff8000000700780b */ /* 0x000fe40003f3d000 */
[----:B------:R-:W-:-:S02]  /*6c90*/  FMNMX.FTZ R10, R90, R13, !PT ;  /* 0x0000000d5a0a7209 */ /* 0x000fc40007810000 */
[----:B------:R-:W-:Y:S02]  /*6ca0*/  FSEL R0, R0, RZ, P1 ;  /* 0x000000ff00007208 */ /* 0x000fe40000800000 */
[----:B------:R-:W-:Y:S02]  /*6cb0*/  FMNMX.FTZ R10, R91, R10, !PT ;  /* 0x0000000a5b0a7209 */ /* 0x000fe40007810000 */
[----:B------:R-:W-:Y:S01]  /*6cc0*/  ISETP.NE.AND P6, PT, R88, RZ, PT ;  /* 0x000000ff5800720c */ /* 0x000fe20003fc5270 */
[--C-:B------:R-:W-:Y:S01]  /*6cd0*/  FFMA.FTZ R152, R21, R8, -R0.reuse ;  /* 0x0000000815987223 */ /* 0x100fe20000010800 */
[----:B------:R-:W-:Y:S01]  /*6ce0*/  FMNMX.FTZ R10, R11, R10, !PT ;  /* 0x0000000a0b0a7209 */ /* 0x000fe20007810000 */
[-CC-:B------:R-:W-:Y:S01]  /*6cf0*/  FFMA.FTZ R21, R97, R8.reuse, -R0.reuse ;  /* 0x0000000861157223 */ /* 0x180fe20000010800 */
[----:B------:R-:W-:Y:S01]  /*6d00*/  FSEL R97, R130, -INF , !P3 ;  /* 0xff80000082617808 */ /* 0x000fe20005800000 */
[--C-:B------:R-:W-:Y:S01]  /*6d10*/  FFMA.FTZ R154, R137, R8, -R0.reuse ;  /* 0x00000008899a7223 */ /* 0x100fe20000010800 */
[----:B------:R-:W-:Y:S01]  /*6d20*/  FMNMX.FTZ R10, R95, R10, !PT ;  /* 0x0000000a5f0a7209 */ /* 0x000fe20007810000 */
[-CC-:B------:R-:W-:Y:S01]  /*6d30*/  FFMA.FTZ R148, R139, R8.reuse, -R0.reuse ;  /* 0x000000088b947223 */ /* 0x180fe20000010800 */
        /* <DEDUP_REMOVED lines=23> */
[-CC-:B------:R-:W-:Y:S01]  /*6eb0*/  FFMA.FTZ R219, R219, R8.reuse, -R0.reuse ;  /* 0x00000008dbdb7223 */ /* 0x180fe20000010800 */
[-CC-:B------:R-:W-:Y:S01]  /*6ec0*/  FFMA.FTZ R150, R141, R8.reuse, -R0.reuse ;  /* 0x000000088d967223 */ /* 0x180fe20000010800 */
[--C-:B------:R-:W-:Y:S01]  /*6ed0*/  FFMA.FTZ R144, R143, R8, -R0.reuse ;  /* 0x000000088f907223 */ /* 0x100fe20000010800 */
[----:B------:R-:W-:Y:S01]  /*6ee0*/  FMNMX.FTZ R10, R209, R10, !PT ;  /* 0x0000000ad10a7209 */ /* 0x000fe20007810000 */
[-CC-:B------:R-:W-:Y:S01]  /*6ef0*/  FFMA.FTZ R146, R145, R8.reuse, -R0.reuse ;  /* 0x0000000891927223 */ /* 0x180fe20000010800 */
[-CC-:B------:R-:W-:Y:S01]  /*6f00*/  FFMA.FTZ R140, R147, R8.reuse, -R0.reuse ;  /* 0x00000008938c7223 */ /* 0x180fe20000010800 */
[--C-:B------:R-:W-:Y:S01]  /*6f10*/  FFMA.FTZ R142, R149, R8, -R0.reuse ;  /* 0x00000008958e7223 */ /* 0x100fe20000010800 */
[----:B------:R-:W-:Y:S01]  /*6f20*/  FMNMX.FTZ R10, R111, R10, !PT ;  /* 0x0000000a6f0a7209 */ /* 0x000fe20007810000 */
[-CC-:B------:R-:W-:Y:S01]  /*6f30*/  FFMA.FTZ R136, R151, R8.reuse, -R0.reuse ;  /* 0x0000000897887223 */ /* 0x180fe20000010800 */
[-CC-:B------:R-:W-:Y:S01]  /*6f40*/  FFMA.FTZ R138, R153, R8.reuse, -R0.reuse ;  /* 0x00000008998a7223 */ /* 0x180fe20000010800 */
[----:B------:R-:W-:Y:S01]  /*6f50*/  FFMA.FTZ R125, R133, R8, -R0 ;  /* 0x00000008857d7223 */ /* 0x000fe20000010800 */
[----:B------:R-:W-:Y:S01]  /*6f60*/  FMNMX.FTZ R10, R211, R10, !PT ;  /* 0x0000000ad30a7209 */ /* 0x000fe20007810000 */
[----:B------:R-:W-:Y:S01]  /*6f70*/  FMUL.FTZ R0, R129, R8 ;  /* 0x0000000881007220 */ /* 0x000fe20000410000 */
[----:B------:R-:W-:Y:S02]  /*6f80*/  MUFU.EX2 R219, R219 ;  /* 0x000000db00db7308 */ /* 0x000fe40000000800 */
[----:B------:R-:W-:-:S04]  /*6f90*/  FMNMX.FTZ R10, R115, R10, !PT ;  /* 0x0000000a730a7209 */ /* 0x000fc80007810000 */
[----:B------:R-:W-:Y:S02]  /*6fa0*/  FMNMX.FTZ R10, R213, R10, !PT ;  /* 0x0000000ad50a7209 */ /* 0x000fe40007810000 */
[----:B------:R-:W0:Y:S02]  /*6fb0*/  MUFU.EX2 R0, R0 ;  /* 0x0000000000007308 */ /* 0x000e240000000800 */
[----:B------:R-:W-:-:S04]  /*6fc0*/  FMNMX.FTZ R10, R119, R10, !PT ;  /* 0x0000000a770a7209 */ /* 0x000fc80007810000 */
[----:B------:R-:W-:Y:S02]  /*6fd0*/  FMNMX.FTZ R10, R215, R10, !PT ;  /* 0x0000000ad70a7209 */ /* 0x000fe40007810000 */
[----:B------:R-:W1:Y:S02]  /*6fe0*/  MUFU.EX2 R156, R156 ;  /* 0x0000009c009c7308 */ /* 0x000e640000000800 */
[----:B------:R-:W-:-:S04]  /*6ff0*/  FMNMX.FTZ R10, R123, R10, !PT ;  /* 0x0000000a7b0a7209 */ /* 0x000fc80007810000 */
[----:B------:R-:W-:Y:S02]  /*7000*/  FMNMX.FTZ R10, R217, R10, !PT ;  /* 0x0000000ad90a7209 */ /* 0x000fe40007810000 */
[----:B------:R-:W2:Y:S02]  /*7010*/  MUFU.EX2 R158, R158 ;  /* 0x0000009e009e7308 */ /* 0x000ea40000000800 */
[----:B------:R-:W-:-:S04]  /*7020*/  FMNMX.FTZ R10, R127, R10, !PT ;  /* 0x0000000a7f0a7209 */ /* 0x000fc80007810000 */
[----:B------:R-:W-:Y:S02]  /*7030*/  FMNMX.FTZ R10, R97, R10, !PT ;  /* 0x0000000a610a7209 */ /* 0x000fe40007810000 */
[----:B------:R-:W3:Y:S02]  /*7040*/  MUFU.EX2 R89, R89 ;  /* 0x0000005900597308 */ /* 0x000ee40000000800 */
[----:B------:R-:W-:-:S04]  /*7050*/  FMNMX.FTZ R10, R131, R10, !PT ;  /* 0x0000000a830a7209 */ /* 0x000fc80007810000 */
[----:B------:R-:W-:Y:S02]  /*7060*/  FMNMX.FTZ R10, R137, R10, !PT ;  /* 0x0000000a890a7209 */ /* 0x000fe40007810000 */
[----:B------:R-:W4:Y:S02]  /*7070*/  MUFU.EX2 R152, R152 ;  /* 0x0000009800987308 */ /* 0x000f240000000800 */
[----:B------:R-:W-:-:S05]  /*7080*/  FMNMX.FTZ R10, R135, R10, !PT ;  /* 0x0000000a870a7209 */ /* 0x000fca0007810000 */
[----:B------:R-:W5:Y:S01]  /*7090*/  SHFL.BFLY PT, R139, R10, 0x2, 0x1f ;  /* 0x0c401f000a8b7f89 */ /* 0x000f6200000e0000 */
[----:B------:R-:W-:Y:S08]  /*70a0*/  MUFU.EX2 R21, R21 ;  /* 0x0000001500157308 */ /* 0x000ff00000000800 */
[----:B------:R-:W-:Y:S08]  /*70b0*/  MUFU.EX2 R154, R154 ;  /* 0x0000009a009a7308 */ /* 0x000ff00000000800 */
[----:B------:R-:W-:Y:S01]  /*70c0*/  MUFU.EX2 R15, R15 ;  /* 0x0000000f000f7308 */ /* 0x000fe20000000800 */
[----:B-----5:R-:W-:-:S07]  /*70d0*/  FMNMX.FTZ R139, R10, R139, !PT ;  /* 0x0000008b0a8b7209 */ /* 0x020fce0007810000 */
[----:B------:R-:W-:Y:S01]  /*70e0*/  MUFU.EX2 R148, R148 ;  /* 0x0000009400947308 */ /* 0x000fe20000000800 */
[----:B------:R-:W5:Y:S07]  /*70f0*/  SHFL.BFLY PT, R10, R139, 0x1, 0x1f ;  /* 0x0c201f008b0a7f89 */ /* 0x000f6e00000e0000 */
[----:B------:R-:W-:Y:S08]  /*7100*/  MUFU.EX2 R93, R93 ;  /* 0x0000005d005d7308 */ /* 0x000ff00000000800 */
[----:B------:R-:W-:Y:S08]  /*7110*/  MUFU.EX2 R150, R150 ;  /* 0x0000009600967308 */ /* 0x000ff00000000800 */
[----:B------:R-:W-:Y:S01]  /*7120*/  MUFU.EX2 R101, R101 ;  /* 0x0000006500657308 */ /* 0x000fe20000000800 */
[----:B-----5:R-:W-:-:S04]  /*7130*/  FMNMX.FTZ R10, R139, R10, !PT ;  /* 0x0000000a8b0a7209 */ /* 0x020fc80007810000 */
[C---:B------:R-:W-:Y:S01]  /*7140*/  FSETP.NEU.FTZ.AND P1, PT, R10.reuse, -INF , PT ;  /* 0xff8000000a00780b */ /* 0x040fe20003f3d000 */
[C---:B------:R-:W-:Y:S02]  /*7150*/  FMUL.FTZ R12, R10.reuse, R8 ;  /* 0x000000080a0c7220 */ /* 0x040fe40000410000 */
[----:B------:R-:W-:Y:S01]  /*7160*/  MUFU.EX2 R144, R144 ;  /* 0x0000009000907308 */ /* 0x000fe20000000800 */
[----:B------:R-:W-:Y:S02]  /*7170*/  FSEL R2, R10, RZ, P1 ;  /* 0x000000ff0a027208 */ /* 0x000fe40000800000 */
[----:B------:R-:W-:-:S03]  /*7180*/  FSEL R12, R12, RZ, P1 ;  /* 0x000000ff0c0c7208 */ /* 0x000fc60000800000 */
[----:B------:R-:W-:Y:S02]  /*7190*/  FADD.FTZ R13, -R2, R13 ;  /* 0x0000000d020d7221 */ /* 0x000fe40000010100 */
[----:B------:R-:W-:Y:S01]  /*71a0*/  MUFU.EX2 R105, R105 ;  /* 0x0000006900697308 */ /* 0x000fe20000000800 */
[-CC-:B------:R-:W-:Y:S01]  /*71b0*/  FFMA.FTZ R129, R90, R8.reuse, -R12.reuse ;  /* 0x000000085a817223 */ /* 0x180fe2000001080c */
[-CC-:B------:R-:W-:Y:S01]  /*71c0*/  FFMA.FTZ R20, R91, R8.reuse, -R12.reuse ;  /* 0x000000085b147223 */ /* 0x180fe2000001080c */
[-C--:B------:R-:W-:Y:S01]  /*71d0*/  FMUL.FTZ R13, R13, R8.reuse ;  /* 0x000000080d0d7220 */ /* 0x080fe20000410000 */
[-CC-:B------:R-:W-:Y:S01]  /*71e0*/  FFMA.FTZ R11, R11, R8.reuse, -R12.reuse ;  /* 0x000000080b0b7223 */ /* 0x180fe2000001080c */
[-CC-:B------:R-:W-:Y:S01]  /*71f0*/  FFMA.FTZ R88, R95, R8.reuse, -R12.reuse ;  /* 0x000000085f587223 */ /* 0x180fe2000001080c */
[-CC-:B------:R-:W-:Y:S01]  /*7200*/  FFMA.FTZ R153, R155, R8.reuse, -R12.reuse ;  /* 0x000000089b997223 */ /* 0x180fe2000001080c */
[--C-:B------:R-:W-:Y:S01]  /*7210*/  FFMA.FTZ R90, R99, R8, -R12.reuse ;  /* 0x00000008635a7223 */ /* 0x100fe2000001080c */
[----:B------:R-:W-:Y:S01]  /*7220*/  MUFU.EX2 R129, R129 ;  /* 0x0000008100817308 */ /* 0x000fe20000000800 */
[----:B0-----:R-:W-:Y:S01]  /*7230*/  FFMA.FTZ R91, R0, R6, R219 ;  /* 0x00000006005b7223 */ /* 0x001fe200000100db */
[-CC-:B------:R-:W-:Y:S01]  /*7240*/  FFMA.FTZ R155, R157, R8.reuse, -R12.reuse ;  /* 0x000000089d9b7223 */ /* 0x180fe2000001080c */
[-CC-:B------:R-:W-:Y:S01]  /*7250*/  FFMA.FTZ R92, R103, R8.reuse, -R12.reuse ;  /* 0x00000008675c7223 */ /* 0x180fe2000001080c */
[-CC-:B------:R-:W-:Y:S01]  /*7260*/  FFMA.FTZ R149, R159, R8.reuse, -R12.reuse ;  /* 0x000000089f957223 */ /* 0x180fe2000001080c */
[----:B-1----:R-:W-:Y:S01]  /*7270*/  FADD.FTZ R91, R156, R91 ;  /* 0x0000005b9c5b7221 */ /* 0x002fe20000010000 */
[-CC-:B------:R-:W-:Y:S01]  /*7280*/  FFMA.FTZ R94, R107, R8.reuse, -R12.reuse ;  /* 0x000000086b5e7223 */ /* 0x180fe2000001080c */
[-CC-:B------:R-:W-:Y:S01]  /*7290*/  FFMA.FTZ R151, R209, R8.reuse, -R12.reuse ;  /* 0x00000008d1977223 */ /* 0x180fe2000001080c */
[----:B------:R3:W0:Y:S01]  /*72a0*/  MUFU.EX2 R2, R13 ;  /* 0x0000000d00027308 */ /* 0x0006220000000800 */
[----:B--2---:R-:W-:Y:S01]  /*72b0*/  FADD.FTZ R102, R158, R91 ;  /* 0x0000005b9e667221 */ /* 0x004fe20000010000 */
[-CC-:B------:R-:W-:Y:S01]  /*72c0*/  FFMA.FTZ R96, R111, R8.reuse, -R12.reuse ;  /* 0x000000086f607223 */ /* 0x180fe2000001080c */
[-CC-:B------:R-:W-:Y:S01]  /*72d0*/  FFMA.FTZ R145, R211, R8.reuse, -R12.reuse ;  /* 0x00000008d3917223 */ /* 0x180fe2000001080c */
[-CC-:B------:R-:W-:Y:S01]  /*72e0*/  FFMA.FTZ R98, R115, R8.reuse, -R12.reuse ;  /* 0x0000000873627223 */ /* 0x180fe2000001080c */
[-CC-:B------:R-:W-:Y:S01]  /*72f0*/  FFMA.FTZ R147, R213, R8.reuse, -R12.reuse ;  /* 0x00000008d5937223 */ /* 0x180fe2000001080c */
[-CC-:B------:R-:W-:Y:S01]  /*7300*/  FFMA.FTZ R100, R119, R8.reuse, -R12.reuse ;  /* 0x0000000877647223 */ /* 0x180fe2000001080c */
[-C--:B------:R-:W-:Y:S01]  /*7310*/  FFMA.FTZ R141, R215, R8.reuse, -R12 ;  /* 0x00000008d78d7223 */ /* 0x080fe2000001080c */
[----:B------:R-:W1:Y:S01]  /*7320*/  MUFU.EX2 R20, R20 ;  /* 0x0000001400147308 */ /* 0x000e620000000800 */
[----:B---3--:R-:W-:Y:S01]  /*7330*/  FADD.FTZ R13, R89, R102 ;  /* 0x00000066590d7221 */ /* 0x008fe20000010000 */
[-CC-:B------:R-:W-:Y:S01]  /*7340*/  FFMA.FTZ R143, R217, R8.reuse, -R12.reuse ;  /* 0x00000008d98f7223 */ /* 0x180fe2000001080c */
[-CC-:B------:R-:W-:Y:S01]  /*7350*/  FFMA.FTZ R97, R97, R8.reuse, -R12.reuse ;  /* 0x0000000861617223 */ /* 0x180fe2000001080c */
[-CC-:B------:R-:W-:Y:S01]  /*7360*/  FFMA.FTZ R131, R131, R8.reuse, -R12.reuse ;  /* 0x0000000883837223 */ /* 0x180fe2000001080c */
[----:B----4-:R-:W-:Y:S01]  /*7370*/  FADD.FTZ R102, R152, R13 ;  /* 0x0000000d98667221 */ /* 0x010fe20000010000 */
[----:B------:R-:W-:-:S02]  /*7380*/  FFMA.FTZ R137, R137, R8, -R12 ;  /* 0x0000000889897223 */ /* 0x000fc4000001080c */
[----:B------:R-:W2:Y:S01]  /*7390*/  MUFU.EX2 R11, R11 ;  /* 0x0000000b000b7308 */ /* 0x000ea20000000800 */
[----:B0-----:R-:W-:Y:S01]  /*73a0*/  FFMA.FTZ R3, R2, R3, R129 ;  /* 0x0000000302037223 */ /* 0x001fe20000010081 */
[----:B------:R-:W-:Y:S01]  /*73b0*/  FADD.FTZ R13, R21, R102 ;  /* 0x00000066150d7221 */ /* 0x000fe20000010000 */
[----:B------:R-:W-:-:S03]  /*73c0*/  FFMA.FTZ R102, R123, R8, -R12 ;  /* 0x000000087b667223 */ /* 0x000fc6000001080c */
[----:B------:R-:W-:Y:S02]  /*73d0*/  FADD.FTZ R104, R154, R13 ;  /* 0x0000000d9a687221 */ /* 0x000fe40000010000 */
[----:B------:R-:W0:Y:S01]  /*73e0*/  MUFU.EX2 R88, R88 ;  /* 0x0000005800587308 */ /* 0x000e220000000800 */
[----:B-1----:R-:W-:Y:S01]  /*73f0*/  FADD.FTZ R6, R20, R3 ;  /* 0x0000000314067221 */ /* 0x002fe20000010000 */
[----:B------:R-:W-:-:S04]  /*7400*/  FADD.FTZ R13, R15, R104 ;  /* 0x000000680f0d7221 */ /* 0x000fc80000010000 */
[----:B------:R-:W-:Y:S02]  /*7410*/  FADD.FTZ R104, R148, R13 ;  /* 0x0000000d94687221 */ /* 0x000fe40000010000 */
[----:B------:R-:W1:Y:S01]  /*7420*/  MUFU.EX2 R153, R153 ;  /* 0x0000009900997308 */ /* 0x000e620000000800 */
[----:B--2---:R-:W-:Y:S01]  /*7430*/  FADD.FTZ R3, R11, R6 ;  /* 0x000000060b037221 */ /* 0x004fe20000010000 */
[----:B------:R-:W-:Y:S01]  /*7440*/  FADD.FTZ R13, R93, R104 ;  /* 0x000000685d0d7221 */ /* 0x000fe20000010000 */
[-CC-:B------:R-:W-:Y:S01]  /*7450*/  FFMA.FTZ R104, R127, R8.reuse, -R12.reuse ;  /* 0x000000087f687223 */ /* 0x180fe2000001080c */
[----:B------:R-:W-:Y:S02]  /*7460*/  FFMA.FTZ R12, R135, R8, -R12 ;  /* 0x00000008870c7223 */ /* 0x000fe4000001080c */
[----:B------:R-:W-:Y:S02]  /*7470*/  FADD.FTZ R106, R150, R13 ;  /* 0x0000000d966a7221 */ /* 0x000fe40000010000 */
[----:B------:R-:W2:Y:S01]  /*7480*/  MUFU.EX2 R90, R90 ;  /* 0x0000005a005a7308 */ /* 0x000ea20000000800 */
[----:B0-----:R-:W-:Y:S01]  /*7490*/  FADD.FTZ R6, R88, R3 ;  /* 0x0000000358067221 */ /* 0x001fe20000010000 */
[----:B------:R-:W-:-:S04]  /*74a0*/  FADD.FTZ R13, R101, R106 ;  /* 0x0000006a650d7221 */ /* 0x000fc80000010000 */
[----:B------:R-:W-:Y:S02]  /*74b0*/  FADD.FTZ R106, R144, R13 ;  /* 0x0000000d906a7221 */ /* 0x000fe40000010000 */
[----:B------:R-:W0:Y:S01]  /*74c0*/  MUFU.EX2 R155, R155 ;  /* 0x0000009b009b7308 */ /* 0x000e220000000800 */
[----:B-1----:R-:W-:Y:S01]  /*74d0*/  FADD.FTZ R3, R153, R6 ;  /* 0x0000000699037221 */ /* 0x002fe20000010000 */
[----:B------:R-:W-:-:S06]  /*74e0*/  FADD.FTZ R13, R105, R106 ;  /* 0x0000006a690d7221 */ /* 0x000fcc0000010000 */
        /* <DEDUP_REMOVED lines=58> */
.L_x_1257:
[----:B------:R-:W0:Y:S01]  /*7890*/  S2UR UR4, SR_CgaCtaId ;  /* 0x00000000000479c3 */ /* 0x000e220000008800 */
[----:B------:R-:W-:Y:S01]  /*78a0*/  UIADD3 UR10, UR10, 0x2a860, URZ ;  /* 0x0002a8600a0a7890 */ /* 0x000fe2000fffe03f */
[----:B------:R-:W-:Y:S01]  /*78b0*/  ISETP.GT.AND P1, PT, R14, UR50, PT ;  /* 0x000000320e007c0c */ /* 0x000fe2000bf24270 */
[----:B------:R-:W-:Y:S01]  /*78c0*/  UMOV UR7, UR38 ;  /* 0x0000002600077c82 */ /* 0x000fe20008000000 */
[----:B------:R-:W-:Y:S01]  /*78d0*/  F2FP.F16.F32.PACK_AB R139, R12, R110 ;  /* 0x0000006e0c8b723e */ /* 0x000fe200000000ff */
[----:B------:R-:W-:Y:S01]  /*78e0*/  VIADD R14, R14, 0xffffffff ;  /* 0xffffffff0e0e7836 */ /* 0x000fe20000000000 */
[----:B------:R-:W-:Y:S01]  /*78f0*/  F2FP.F16.F32.PACK_AB R156, R156, R219 ;  /* 0x000000db9c9c723e */ /* 0x000fe200000000ff */
[----:B------:R-:W-:Y:S01]  /*7900*/  IMAD.MOV.U32 R13, RZ, RZ, R10 ;  /* 0x000000ffff0d7224 */ /* 0x000fe200078e000a */
[----:B------:R-:W-:Y:S01]  /*7910*/  F2FP.F16.F32.PACK_AB R157, R20, R129 ;  /* 0x00000081149d723e */ /* 0x000fe200000000ff */
[----:B------:R-:W-:Y:S01]  /*7920*/  IMAD.MOV.U32 R12, RZ, RZ, R7 ;  /* 0x000000ffff0c7224 */ /* 0x000fe200078e0007 */
[----:B------:R-:W-:-:S02]  /*7930*/  F2FP.F16.F32.PACK_AB R158, R89, R158 ;  /* 0x0000009e599e723e */ /* 0x000fc400000000ff */
[----:B------:R-:W-:Y:S02]  /*7940*/  F2FP.F16.F32.PACK_AB R159, R88, R11 ;  /* 0x0000000b589f723e */ /* 0x000fe400000000ff */
[----:B------:R-:W-:Y:S02]  /*7950*/  F2FP.F16.F32.PACK_AB R152, R21, R152 ;  /* 0x000000981598723e */ /* 0x000fe400000000ff */
[----:B------:R-:W-:Y:S02]  /*7960*/  F2FP.F16.F32.PACK_AB R153, R90, R153 ;  /* 0x000000995a99723e */ /* 0x000fe400000000ff */
[----:B------:R-:W-:Y:S02]  /*7970*/  F2FP.F16.F32.PACK_AB R154, R15, R154 ;  /* 0x0000009a0f9a723e */ /* 0x000fe400000000ff */
[----:B------:R-:W-:Y:S02]  /*7980*/  F2FP.F16.F32.PACK_AB R155, R92, R155 ;  /* 0x0000009b5c9b723e */ /* 0x000fe400000000ff */
[----:B------:R-:W-:Y:S01]  /*7990*/  F2FP.F16.F32.PACK_AB R148, R93, R148 ;  /* 0x000000945d94723e */ /* 0x000fe200000000ff */
[----:B0-----:R-:W-:Y:S01]  /*79a0*/  UPRMT UR10, UR4, 0x654, UR10 ;  /* 0x00000654040a7896 */ /* 0x001fe2000800000a */
[----:B------:R-:W-:-:S02]  /*79b0*/  F2FP.F16.F32.PACK_AB R149, R94, R149 ;  /* 0x000000955e95723e */ /* 0x000fc400000000ff */
[----:B------:R-:W-:Y:S01]  /*79c0*/  UMOV UR4, UR39 ;  /* 0x0000002700047c82 */ /* 0x000fe20008000000 */
[----:B------:R-:W-:Y:S02]  /*79d0*/  F2FP.F16.F32.PACK_AB R150, R101, R150 ;  /* 0x000000966596723e */ /* 0x000fe400000000ff */
[----:B------:R-:W-:Y:S02]  /*79e0*/  F2FP.F16.F32.PACK_AB R151, R96, R151 ;  /* 0x000000976097723e */ /* 0x000fe400000000ff */
[----:B------:R-:W-:Y:S01]  /*79f0*/  F2FP.F16.F32.PACK_AB R144, R105, R144 ;  /* 0x000000906990723e */ /* 0x000fe200000000ff */
[----:B------:R-:W-:Y:S01]  /*7a00*/  SYNCS.ARRIVE.TRANS64.RED.A1T0 RZ, [UR10], RZ ;  /* 0x000000ffffff79a7 */ /* 0x000fe2000810040a */
        /* <DEDUP_REMOVED lines=11> */
.L_x_1239:
[----:B------:R-:W-:Y:S01]  /*7ac0*/  R2UR UR5, R19 ;  /* 0x00000000130572ca */ /* 0x000fe200000e0000 */
[----:B------:R-:W-:Y:S01]  /*7ad0*/  UISETP.NE.AND UP0, UPT, UR61, URZ, UPT ;  /* 0x0000003f3d00728c */ /* 0x000fe2000bf05270 */
[----:B------:R-:W-:Y:S02]  /*7ae0*/  R2UR UR4, R22 ;  /* 0x00000000160472ca */ /* 0x000fe400000e0000 */
[----:B------:R-:W-:-:S03]  /*7af0*/  IADD3 R11, R16, 0x1, -R17 ;  /* 0x00000001100b7810 */ /* 0x000fc60007ffe811 */
[----:B------:R-:W-:Y:S02]  /*7b00*/  PLOP3.LUT P1, PT, PT, PT, UP0, 0x40, 0x0 ;  /* 0x000000000000781c */ /* 0x000fe40003f2e808 */
[----:B------:R-:W-:-:S04]  /*7b10*/  R2UR UR7, R11 ;  /* 0x000000000b0772ca */ /* 0x000fc800000e0000 */
[----:B------:R-:W-:Y:S02]  /*7b20*/  UISETP.NE.AND UP1, UPT, UR5, URZ, UPT ;  /* 0x0000003f0500728c */ /* 0x000fe4000bf25270 */
[----:B------:R-:W-:-:S09]  /*7b30*/  UIADD3 UR6, UR4, 0x7f, URZ ;  /* 0x0000007f04067890 */ /* 0x000fd2000fffe03f */
[----:B------:R-:W-:Y:S01]  /*7b40*/  @UP1 ULDC UR4, c[0x0][0x44c] ;  /* 0x0001130000041ab9 */ /* 0x000fe20000000800 */
[----:B------:R-:W-:Y:S01]  /*7b50*/  @UP1 ULDC UR10, c[0x0][0x450] ;  /* 0x00011400000a1ab9 */ /* 0x000fe20000000800 */
[----:B------:R-:W-:-:S04]  /*7b60*/  UIMAD.WIDE.U32 UR4, UR6, UR4, URZ ;  /* 0x00000004060472a5 */ /* 0x000fc8000f8e003f */
[----:B------:R-:W-:-:S04]  /*7b70*/  @UP1 USHF.R.U32.HI UR6, URZ, UR10, UR5 ;  /* 0x0000000a3f061299 */ /* 0x000fc80008011605 */
[----:B------:R-:W-:-:S04]  /*7b80*/  UIADD3 UR6, UR7, UR6, URZ ;  /* 0x0000000607067290 */ /* 0x000fc8000fffe03f */
[----:B------:R-:W-:Y:S01]  /*7b90*/  UIADD3 UR11, UR6, -UR11, URZ ;  /* 0x8000000b060b7290 */ /* 0x000fe2000fffe03f */
[----:B------:R-:W-:Y:S11]  /*7ba0*/  @P1 BRA `(.L_x_1259) ;  /* 0x0000000000501947 */ /* 0x000ff60003800000 */
[----:B------:R-:W-:Y:S02]  /*7bb0*/  UMOV UR10, UR6 ;  /* 0x00000006000a7c82 */ /* 0x000fe40008000000 */
[----:B------:R-:W-:-:S06]  /*7bc0*/  UISETP.GT.AND UP0, UPT, UR10, -0x1, UPT ;  /* 0xffffffff0a00788c */ /* 0x000fcc000bf04270 */
[----:B------:R-:W-:-:S13]  /*7bd0*/  PLOP3.LUT P1, PT, PT, PT, UP0, 0x80, 0x0 ;  /* 0x000000000000781c */ /* 0x000fda0003f2f008 */
[----:B------:R-:W-:Y:S05]  /*7be0*/  @P1 BRA `(.L_x_1260) ;  /* 0x0000000000201947 */ /* 0x000fea0003800000 */
[----:B------:R-:W-:Y:S01]  /*7bf0*/  ULDC UR14, c[0x0][0x9e4] ;  /* 0x00027900000e7ab9 */ /* 0x000fe20000000800 */
[----:B------:R-:W-:Y:S02]  /*7c00*/  ULOP3.LUT UR10, URZ, UR10, URZ, 0x33, !UPT ;  /* 0x0000000a3f0a7292 */ /* 0x000fe4000f8e333f */
[----:B------:R-:W-:-:S11]  /*7c10*/  UISETP.NE.AND UP0, UPT, UR14, 0x1, UPT ;  /* 0x000000010e00788c */ /* 0x000fd6000bf05270 */
[----:B------:R-:W-:Y:S02]  /*7c20*/  @UP0 ULDC.64 UR4, c[0x0][0x9e8] ;  /* 0x00027a0000040ab9 */ /* 0x000fe40000000a00 */
[----:B------:R-:W-:-:S04]  /*7c30*/  UIMAD.WIDE.U32 UR6, UR10, UR4, URZ ;  /* 0x000000040a0672a5 */ /* 0x000fc8000f8e003f */
[----:B------:R-:W-:-:S04]  /*7c40*/  @UP0 USHF.R.U32.HI UR10, URZ, UR5, UR7 ;  /* 0x000000053f0a0299 */ /* 0x000fc80008011607 */
[----:B------:R-:W-:Y:S01]  /*7c50*/  ULOP3.LUT UR10, URZ, UR10, URZ, 0x33, !UPT ;  /* 0x0000000a3f0a7292 */ /* 0x000fe2000f8e333f */
[----:B------:R-:W-:Y:S11]  /*7c60*/  BRA `(.L_x_1261) ;  /* 0x0000000000147947 */ /* 0x000ff60003800000 */
.L_x_1260:
[----:B------:R-:W-:Y:S02]  /*7c70*/  ULDC UR14, c[0x0][0x9e4] ;  /* 0x00027900000e7ab9 */ /* 0x000fe40000000800 */
[----:B------:R-:W-:-:S11]  /*7c80*/  UISETP.NE.AND UP0, UPT, UR14, 0x1, UPT ;  /* 0x000000010e00788c */ /* 0x000fd6000bf05270 */
[----:B------:R-:W-:Y:S02]  /*7c90*/  @UP0 ULDC.64 UR4, c[0x0][0x9e8] ;  /* 0x00027a0000040ab9 */ /* 0x000fe40000000a00 */
[----:B------:R-:W-:-:S04]  /*7ca0*/  UIMAD.WIDE.U32 UR6, UR10, UR4, URZ ;  /* 0x000000040a0672a5 */ /* 0x000fc8000f8e003f */
[----:B------:R-:W-:-:S12]  /*7cb0*/  @UP0 USHF.R.U32.HI UR10, URZ, UR5, UR7 ;  /* 0x000000053f0a0299 */ /* 0x000fd80008011607 */
.L_x_1261:
[----:B------:R-:W-:-:S04]  /*7cc0*/  UIMAD UR10, UR10, UR14, URZ ;  /* 0x0000000e0a0a72a4 */ /* 0x000fc8000f8e023f */
[----:B------:R-:W-:-:S04]  /*7cd0*/  UISETP.LT.AND UP0, UPT, UR11, UR10, UPT ;  /* 0x0000000a0b00728c */ /* 0x000fc8000bf01270 */
[----:B------:R-:W-:-:S12]  /*7ce0*/  USEL UR11, UR11, UR10, !UP0 ;  /* 0x0000000a0b0b7287 */ /* 0x000fd8000c000000 */
.L_x_1259:
[----:B------:R-:W-:Y:S01]  /*7cf0*/  UIADD3 UR4, UR11, 0x5f, URZ ;  /* 0x0000005f0b047890 */ /* 0x000fe2000fffe03f */
[----:B------:R-:W-:-:S03]  /*7d00*/  R2UR UR6, R161 ;  /* 0x00000000a10672ca */ /* 0x000fc600000e0000 */
[----:B------:R-:W-:-:S04]  /*7d10*/  UIMAD.WIDE UR4, UR4, 0x2aaaaaab, URZ ;  /* 0x2aaaaaab040478a5 */ /* 0x000fc8000f8e023f */
[----:B------:R-:W-:-:S04]  /*7d20*/  USHF.R.U32.HI UR4, URZ, 0x1f, UR5 ;  /* 0x0000001f3f047899 */ /* 0x000fc80008011605 */
[----:B------:R-:W-:-:S04]  /*7d30*/  ULEA.HI.SX32 UR4, UR5, UR4, 0x1c ;  /* 0x0000000405047291 */ /* 0x000fc8000f8fe23f */
[----:B------:R-:W-:-:S04]  /*7d40*/  UISETP.LT.AND UP0, UPT, UR6, UR4, UPT ;  /* 0x000000040600728c */ /* 0x000fc8000bf01270 */
[----:B------:R-:W-:-:S06]  /*7d50*/  USEL UR50, UR6, UR4, !UP0 ;  /* 0x0000000406327287 */ /* 0x000fcc000c000000 */
[----:B------:R-:W-:-:S13]  /*7d60*/  ISETP.GE.AND P1, PT, R14, UR50, PT ;  /* 0x000000320e007c0c */ /* 0x000fda000bf26270 */
[----:B------:R-:W-:Y:S05]  /*7d70*/  @!P1 BRA `(.L_x_1262) ;  /* 0x0000001c00149947 */ /* 0x000fea0003800000 */
[----:B------:R-:W-:Y:S01]  /*7d80*/  IMAD.MOV.U32 R13, RZ, RZ, R10 ;  /* 0x000000ffff0d7224 */ /* 0x000fe200078e000a */
[----:B------:R-:W-:Y:S01]  /*7d90*/  UMOV UR7, UR38 ;  /* 0x0000002600077c82 */ /* 0x000fe20008000000 */
[----:B------:R-:W-:Y:S01]  /*7da0*/  IMAD.MOV.U32 R11, RZ, RZ, R7 ;  /* 0x000000ffff0b7224 */ /* 0x000fe200078e0007 */
[----:B------:R-:W-:-:S06]  /*7db0*/  UMOV UR4, UR39 ;  /* 0x0000002700047c82 */ /* 0x000fcc0008000000 */
.L_x_1273:
[----:B------:R-:W-:-:S04]  /*7dc0*/  UISETP.NE.AND UP0, UPT, UR4, 0x1, UPT ;  /* 0x000000010400788c */ /* 0x000fc8000bf05270 */
[----:B------:R-:W-:-:S04]  /*7dd0*/  USEL UR38, URZ, 0x1, UP0 ;  /* 0x000000013f267887 */ /* 0x000fc80008000000 */
[----:B------:R-:W-:Y:S01]  /*7de0*/  ULOP3.LUT UR38, UR7, UR38, URZ, 0x3c, !UPT ;  /* 0x0000002607267292 */ /* 0x000fe2000f8e3c3f */
[----:B------:R-:W-:Y:S11]  /*7df0*/  @!P0 BRA `(.L_x_1263) ;  /* 0x0000000000048947 */ /* 0x000ff60003800000 */
[----:B------:R-:W-:Y:S01]  /*7e00*/  BPT.TRAP 0x1 ;  /* 0x000000040000795c */ /* 0x000fe20000300000 */
.L_x_1263:
        /* <DEDUP_REMOVED lines=9> */
.L_x_1264:
[----:B-1----:R-:W-:Y:S05]  /*7ea0*/  @P1 BRA `(.L_x_1265) ;  /* 0x0000000000081947 */ /* 0x002fea0003800000 */
[----:B------:R-:W1:Y:S02]  /*7eb0*/  SYNCS.PHASECHK.TRANS64.TRYWAIT P1, [UR5+0x2a830], R7 ;  /* 0x02a83007ff0075a7 */ /* 0x000e640008020145 */
[----:B-1----:R-:W-:Y:S05]  /*7ec0*/  @!P1 BRA `(.L_x_1266) ;  /* 0x000000ec00b89947 */ /* 0x002fea0003800000 */
.L_x_1265:
        /* <DEDUP_REMOVED lines=136> */
.L_x_1267:
[----:B------:R-:W-:Y:S01]  /*8750*/  ULEA UR10, UR4, UR60, 0x3 ;  /* 0x0000003c040a7291 */ /* 0x000fe2000f8e183f */
[----:B------:R-:W-:-:S05]  /*8760*/  IMAD.U32 R0, RZ, RZ, UR7 ;  /* 0x00000007ff007e24 */ /* 0x000fca000f8e00ff */
[----:B------:R-:W-:-:S04]  /*8770*/  SHF.L.U32 R0, R0, 0x1f, RZ ;  /* 0x0000001f00007819 */ /* 0x000fc800000006ff */
[----:B------:R2:W3:Y:S01]  /*8780*/  SYNCS.PHASECHK.TRANS64.TRYWAIT P1, [UR10+0x2a850], R0 ;  /* 0x02a85000ff0075a7 */ /* 0x0004e2000802014a */
[----:B------:R-:W-:Y:S05]  /*8790*/  @!P0 BRA `(.L_x_1268) ;  /* 0x0000000000048947 */ /* 0x000fea0003800000 */
[----:B------:R-:W-:Y:S01]  /*87a0*/  BPT.TRAP 0x1 ;  /* 0x000000040000795c */ /* 0x000fe20000300000 */
.L_x_1268:
[----:B---3--:R-:W-:Y:S05]  /*87b0*/  @P1 BRA `(.L_x_1269) ;  /* 0x0000000000081947 */ /* 0x008fea0003800000 */
[----:B------:R-:W3:Y:S02]  /*87c0*/  SYNCS.PHASECHK.TRANS64.TRYWAIT P1, [UR10+0x2a850], R0 ;  /* 0x02a85000ff0075a7 */ /* 0x000ee4000802014a */
[----:B---3--:R-:W-:Y:S05]  /*87d0*/  @!P1 BRA `(.L_x_1270) ;  /* 0x000000e4008c9947 */ /* 0x008fea0003800000 */
.L_x_1269:
        /* <DEDUP_REMOVED lines=37> */
.L_x_1271:
[----:B0-2---:R-:W-:Y:S01]  /*8a30*/  FMNMX.FTZ R0, R88, R11, !PT ;  /* 0x0000000b58007209 */ /* 0x005fe20007810000 */
[----:B-1----:R-:W0:Y:S01]  /*8a40*/  LDC R8, c[0x0][0x988] ;  /* 0x00026200ff087b82 */ /* 0x002e220000000800 */
[----:B------:R-:W-:Y:S01]  /*8a50*/  FMNMX.FTZ R2, R90, R13, !PT ;  /* 0x0000000d5a027209 */ /* 0x000fe20007810000 */
[----:B------:R-:W-:Y:S01]  /*8a60*/  UIADD3 UR5, UR5, 0x2a840, URZ ;  /* 0x0002a84005057890 */ /* 0x000fe2000fffe03f */
[----:B------:R-:W-:Y:S02]  /*8a70*/  FMNMX.FTZ R7, R89, R0, !PT ;  /* 0x0000000059077209 */ /* 0x000fe40007810000 */
[----:B------:R-:W-:Y:S02]  /*8a80*/  FMNMX.FTZ R15, R91, R2, !PT ;  /* 0x000000025b0f7209 */ /* 0x000fe40007810000 */
[----:B------:R-:W-:Y:S01]  /*8a90*/  FMNMX.FTZ R0, R92, R7, !PT ;  /* 0x000000075c007209 */ /* 0x000fe20007810000 */
[----:B------:R-:W1:Y:S01]  /*8aa0*/  S2UR UR4, SR_CgaCtaId ;  /* 0x00000000000479c3 */ /* 0x000e620000008800 */
        /* <DEDUP_REMOVED lines=11> */
[----:B------:R-:W-:Y:S01]  /*8b60*/  FMNMX.FTZ R0, R104, R7, !PT ;  /* 0x0000000768007209 */ /* 0x000fe20007810000 */
[----:B-1----:R-:W-:Y:S01]  /*8b70*/  UPRMT UR5, UR4, 0x654, UR5 ;  /* 0x0000065404057896 */ /* 0x002fe20008000005 */
        /* <DEDUP_REMOVED lines=43> */
[-C--:B------:R-:W-:Y:S01]  /*8e30*/  FMUL.FTZ R20, R11, R8.reuse ;  /* 0x000000080b147220 */ /* 0x080fe20000410000 */
[-C--:B------:R-:W-:Y:S01]  /*8e40*/  FFMA.FTZ R89, R105, R8.reuse, -R137 ;  /* 0x0000000869597223 */ /* 0x080fe20000010889 */
[C---:B------:R-:W-:Y:S01]  /*8e50*/  FADD.FTZ R11, -R10.reuse, R13 ;  /* 0x0000000d0a0b7221 */ /* 0x040fe20000010100 */
[-CC-:B------:R-:W-:Y:S01]  /*8e60*/  FFMA.FTZ R105, R121, R8.reuse, -R137.reuse ;  /* 0x0000000879697223 */ /* 0x180fe20000010889 */
[-C--:B------:R-:W-:Y:S01]  /*8e70*/  FMUL.FTZ R121, R10, R8.reuse ;  /* 0x000000080a797220 */ /* 0x080fe20000410000 */
[----:B------:R0:W-:Y:S01]  /*8e80*/  MUFU.EX2 R0, R20 ;  /* 0x0000001400007308 */ /* 0x0001e20000000800 */
[-C--:B------:R-:W-:Y:S01]  /*8e90*/  FMUL.FTZ R2, R11, R8.reuse ;  /* 0x000000080b027220 */ /* 0x080fe20000410000 */
[-C--:B------:R-:W-:Y:S01]  /*8ea0*/  FFMA.FTZ R11, R88, R8.reuse, -R137 ;  /* 0x00000008580b7223 */ /* 0x080fe20000010889 */
[-CC-:B------:R-:W-:Y:S01]  /*8eb0*/  FFMA.FTZ R157, R90, R8.reuse, -R121.reuse ;  /* 0x000000085a9d7223 */ /* 0x180fe20000010879 */
[-C--:B------:R-:W-:Y:S01]  /*8ec0*/  FFMA.FTZ R12, R91, R8.reuse, -R121 ;  /* 0x000000085b0c7223 */ /* 0x080fe20000010879 */
[-C--:B------:R-:W-:Y:S01]  /*8ed0*/  FFMA.FTZ R158, R92, R8.reuse, -R137 ;  /* 0x000000085c9e7223 */ /* 0x080fe20000010889 */
[-C--:B------:R-:W-:Y:S01]  /*8ee0*/  FFMA.FTZ R159, R94, R8.reuse, -R121 ;  /* 0x000000085e9f7223 */ /* 0x080fe20000010879 */
[-C--:B------:R-:W-:Y:S01]  /*8ef0*/  FFMA.FTZ R13, R93, R8.reuse, -R137 ;  /* 0x000000085d0d7223 */ /* 0x080fe20000010889 */
[----:B------:R-:W-:Y:S01]  /*8f00*/  MUFU.EX2 R2, R2 ;  /* 0x0000000200027308 */ /* 0x000fe20000000800 */
[-C--:B0-----:R-:W-:Y:S01]  /*8f10*/  FFMA.FTZ R20, R95, R8.reuse, -R121 ;  /* 0x000000085f147223 */ /* 0x081fe20000010879 */
        /* <DEDUP_REMOVED lines=10> */
[-CC-:B------:R-:W-:Y:S01]  /*8fc0*/  FFMA.FTZ R149, R106, R8.reuse, -R121.reuse ;  /* 0x000000086a957223 */ /* 0x180fe20000010879 */
        /* <DEDUP_REMOVED lines=22> */
[-CC-:B------:R-:W-:Y:S01]  /*9130*/  FFMA.FTZ R109, R125, R8.reuse, -R137.reuse ;  /* 0x000000087d6d7223 */ /* 0x180fe20000010889 */
        /* <DEDUP_REMOVED lines=8> */
[----:B------:R-:W-:-:S04]  /*91c0*/  FFMA.FTZ R117, R133, R8, -R137 ;  /* 0x0000000885757223 */ /* 0x000fc80000010889 */
        /* <DEDUP_REMOVED lines=93> */
.L_x_1272:
        /* <DEDUP_REMOVED lines=35> */
.L_x_1262:
[----:B------:R-:W-:-:S13]  /*99d0*/  R2UR UR4, R161 ;  /* 0x00000000a10472ca */ /* 0x000fda00000e0000 */
[----:B------:R-:W-:-:S13]  /*99e0*/  ISETP.GE.AND P1, PT, R14, UR4, PT ;  /* 0x000000040e007c0c */ /* 0x000fda000bf26270 */
[----:B------:R-:W-:Y:S05]  /*99f0*/  @!P1 BRA `(.L_x_1274) ;  /* 0x0000002c00909947 */ /* 0x000fea0003800000 */
[----:B------:R-:W-:Y:S01]  /*9a00*/  IMAD.MOV.U32 R13, RZ, RZ, R10 ;  /* 0x000000ffff0d7224 */ /* 0x000fe200078e000a */
[----:B------:R-:W-:Y:S01]  /*9a10*/  UMOV UR7, UR38 ;  /* 0x0000002600077c82 */ /* 0x000fe20008000000 */
[----:B------:R-:W-:Y:S01]  /*9a20*/  IMAD.MOV.U32 R12, RZ, RZ, R7 ;  /* 0x000000ffff0c7224 */ /* 0x000fe200078e0007 */
[----:B------:R-:W-:Y:S01]  /*9a30*/  UMOV UR4, UR39 ;  /* 0x0000002700047c82 */ /* 0x000fe20008000000 */
[----:B------:R-:W-:Y:S01]  /*9a40*/  ULDC UR50, c[0x0][0x9e4] ;  /* 0x0002790000327ab9 */ /* 0x000fe20000000800 */
[----:B------:R-:W-:Y:S01]  /*9a50*/  ULDC UR51, c[0x0][0x9dc] ;  /* 0x0002770000337ab9 */ /* 0x000fe20000000800 */
[----:B------:R-:W-:-:S05]  /*9a60*/  ULDC UR54, c[0x0][0x9e0] ;  /* 0x0002780000367ab9 */ /* 0x000fca0000000800 */
.L_x_1293:
[----:B------:R-:W-:-:S04]  /*9a70*/  UISETP.NE.AND UP0, UPT, UR4, 0x1, UPT ;  /* 0x000000010400788c */ /* 0x000fc8000bf05270 */
[----:B------:R-:W-:-:S04]  /*9a80*/  USEL UR38, URZ, 0x1, UP0 ;  /* 0x000000013f267887 */ /* 0x000fc80008000000 */
[----:B------:R-:W-:Y:S01]  /*9a90*/  ULOP3.LUT UR38, UR7, UR38, URZ, 0x3c, !UPT ;  /* 0x0000002607267292 */ /* 0x000fe2000f8e3c3f */
[----:B------:R-:W-:Y:S11]  /*9aa0*/  @!P0 BRA `(.L_x_1275) ;  /* 0x0000000000048947 */ /* 0x000ff60003800000 */
[----:B------:R-:W-:Y:S01]  /*9ab0*/  BPT.TRAP 0x1 ;  /* 0x000000040000795c */ /* 0x000fe20000300000 */
.L_x_1275:
        /* <DEDUP_REMOVED lines=9> */
.L_x_1276:
[----:B-1----:R-:W-:Y:S05]  /*9b50*/  @P1 BRA `(.L_x_1277) ;  /* 0x0000000000081947 */ /* 0x002fea0003800000 */
[----:B------:R-:W1:Y:S02]  /*9b60*/  SYNCS.PHASECHK.TRANS64.TRYWAIT P1, [UR5+0x2a830], R7 ;  /* 0x02a83007ff0075a7 */ /* 0x000e640008020145 */
[----:B-1----:R-:W-:Y:S05]  /*9b70*/  @!P1 BRA `(.L_x_1278) ;  /* 0x000000d000bc9947 */ /* 0x002fea0003800000 */
.L_x_1277:
        /* <DEDUP_REMOVED lines=136> */
.L_x_1279:
[----:B------:R-:W-:Y:S01]  /*a400*/  ULEA UR10, UR4, UR60, 0x3 ;  /* 0x0000003c040a7291 */ /* 0x000fe2000f8e183f */
[----:B------:R-:W-:-:S05]  /*a410*/  IMAD.U32 R0, RZ, RZ, UR7 ;  /* 0x00000007ff007e24 */ /* 0x000fca000f8e00ff */
[----:B------:R-:W-:-:S04]  /*a420*/  SHF.L.U32 R0, R0, 0x1f, RZ ;  /* 0x0000001f00007819 */ /* 0x000fc800000006ff */
[----:B------:R2:W3:Y:S01]  /*a430*/  SYNCS.PHASECHK.TRANS64.TRYWAIT P1, [UR10+0x2a850], R0 ;  /* 0x02a85000ff0075a7 */ /* 0x0004e2000802014a */
[----:B------:R-:W-:Y:S05]  /*a440*/  @!P0 BRA `(.L_x_1280) ;  /* 0x0000000000048947 */ /* 0x000fea0003800000 */
[----:B------:R-:W-:Y:S01]  /*a450*/  BPT.TRAP 0x1 ;  /* 0x000000040000795c */ /* 0x000fe20000300000 */
.L_x_1280:
[----:B---3--:R-:W-:Y:S05]  /*a460*/  @P1 BRA `(.L_x_1281) ;  /* 0x0000000000081947 */ /* 0x008fea0003800000 */
[----:B------:R-:W3:Y:S02]  /*a470*/  SYNCS.PHASECHK.TRANS64.TRYWAIT P1, [UR10+0x2a850], R0 ;  /* 0x02a85000ff0075a7 */ /* 0x000ee4000802014a */
[----:B---3--:R-:W-:Y:S05]  /*a480*/  @!P1 BRA `(.L_x_1282) ;  /* 0x000000c800909947 */ /* 0x008fea0003800000 */
.L_x_1281:
        /* <DEDUP_REMOVED lines=37> */
.L_x_1283:
[----:B------:R-:W-:Y:S01]  /*a6e0*/  R2UR UR6, R19 ;  /* 0x00000000130672ca */ /* 0x000fe200000e0000 */
[----:B------:R-:W-:Y:S01]  /*a6f0*/  UISETP.NE.AND UP0, UPT, UR61, URZ, UPT ;  /* 0x0000003f3d00728c */ /* 0x000fe2000bf05270 */
[----:B------:R-:W-:Y:S01]  /*a700*/  R2UR UR4, R22 ;  /* 0x00000000160472ca */ /* 0x000fe200000e0000 */
[----:B------:R-:W-:Y:S01]  /*a710*/  IMAD R155, R14, -0x60, RZ ;  /* 0xffffffa00e9b7824 */ /* 0x000fe200078e02ff */
[----:B------:R-:W-:-:S09]  /*a720*/  UIADD3 UR5, UR5, 0x2a840, URZ ;  /* 0x0002a84005057890 */ /* 0x000fd2000fffe03f */
        /* <DEDUP_REMOVED lines=34> */
.L_x_1286:
[----:B------:R-:W-:-:S05]  /*a950*/  IMAD.U32 R21, RZ, RZ, UR50 ;  /* 0x00000032ff157e24 */ /* 0x000fca000f8e00ff */
[----:B------:R-:W-:-:S13]  /*a960*/  ISETP.NE.AND P1, PT, R21, 0x1, PT ;  /* 0x000000011500780c */ /* 0x000fda0003f25270 */
[----:B------:R-:W0:Y:S02]  /*a970*/  @P1 LDC.64 R10, c[0x0][0x9e8] ;  /* 0x00027a00ff0a1b82 */ /* 0x000e240000000a00 */
[----:B0-----:R-:W-:-:S05]  /*a980*/  @P1 IMAD.HI.U32 R10, R15, R10, RZ ;  /* 0x0000000a0f0a1227 */ /* 0x001fca00078e00ff */
[----:B------:R-:W-:-:S07]  /*a990*/  @P1 SHF.R.U32.HI R15, RZ, R11, R10 ;  /* 0x0000000bff0f1219 */ /* 0x000fce000001160a */
.L_x_1287:
[----:B------:R-:W-:Y:S05]  /*a9a0*/  BSYNC B0 ;  /* 0x0000000000007941 */ /* 0x000fea0003800000 */
.L_x_1285:
[----:B------:R-:W-:-:S05]  /*a9b0*/  IMAD R15, R15, R21, R0 ;  /* 0x000000150f0f7224 */ /* 0x000fca00078e0200 */
[----:B------:R-:W-:Y:S02]  /*a9c0*/  VIADDMNMX R136, R15, R21, R136, PT ;  /* 0x000000150f887246 */ /* 0x000fe40003800188 */
[----:B------:R-:W-:-:S07]  /*a9d0*/  VIMNMX R8, R8, R15, !PT ;  /* 0x0000000f08087248 */ /* 0x000fce0007fe0100 */
.L_x_1284:
        /* <DEDUP_REMOVED lines=133> */
.L_x_1290:
[----:B------:R-:W-:-:S05]  /*b230*/  IMAD.U32 R8, RZ, RZ, UR50 ;  /* 0x00000032ff087e24 */ /* 0x000fca000f8e00ff */
[----:B------:R-:W-:-:S13]  /*b240*/  ISETP.NE.AND P6, PT, R8, 0x1, PT ;  /* 0x000000010800780c */ /* 0x000fda0003fc5270 */
[----:B------:R-:W0:Y:S02]  /*b250*/  @P6 LDC.64 R10, c[0x0][0x9e8] ;  /* 0x00027a00ff0a6b82 */ /* 0x000e240000000a00 */
[----:B0-----:R-:W-:-:S05]  /*b260*/  @P6 IMAD.HI.U32 R10, R7, R10, RZ ;  /* 0x0000000a070a6227 */ /* 0x001fca00078e00ff */
[----:B------:R-:W-:-:S07]  /*b270*/  @P6 SHF.R.U32.HI R7, RZ, R11, R10 ;  /* 0x0000000bff076219 */ /* 0x000fce000001160a */
.L_x_1291:
[----:B------:R-:W-:Y:S05]  /*b280*/  BSYNC B0 ;  /* 0x0000000000007941 */ /* 0x000fea0003800000 */
.L_x_1289:
[----:B------:R-:W-:-:S05]  /*b290*/  IMAD R7, R7, R8, R0 ;  /* 0x0000000807077224 */ /* 0x000fca00078e0200 */
[----:B------:R-:W-:Y:S02]  /*b2a0*/  VIADDMNMX R2, R7, R8, R2, PT ;  /* 0x0000000807027246 */ /* 0x000fe40003800102 */
[----:B------:R-:W-:-:S07]  /*b2b0*/  VIMNMX R20, R20, R7, !PT ;  /* 0x0000000714147248 */ /* 0x000fce0007fe0100 */
.L_x_1288:
        /* <DEDUP_REMOVED lines=308> */
.L_x_1292:
[----:B------:R-:W0:Y:S01]  /*c600*/  S2UR UR5, SR_CgaCtaId ;  /* 0x00000000000579c3 */ /* 0x000e220000008800 */
[----:B------:R-:W-:Y:S01]  /*c610*/  R2UR UR4, R161 ;  /* 0x00000000a10472ca */ /* 0x000fe200000e0000 */
[----:B------:R-:W-:Y:S01]  /*c620*/  UIADD3 UR10, UR10, 0x2a860, URZ ;  /* 0x0002a8600a0a7890 */ /* 0x000fe2000fffe03f */
[----:B------:R-:W-:Y:S01]  /*c630*/  F2FP.F16.F32.PACK_AB R139, R12, R110 ;  /* 0x0000006e0c8b723e */ /* 0x000fe200000000ff */
[----:B------:R-:W-:Y:S01]  /*c640*/  UMOV UR7, UR38 ;  /* 0x0000002600077c82 */ /* 0x000fe20008000000 */
[----:B------:R-:W-:Y:S01]  /*c650*/  F2FP.F16.F32.PACK_AB R156, R156, R219 ;  /* 0x000000db9c9c723e */ /* 0x000fe200000000ff */
[----:B------:R-:W-:Y:S01]  /*c660*/  IMAD.MOV.U32 R13, RZ, RZ, R10 ;  /* 0x000000ffff0d7224 */ /* 0x000fe200078e000a */
[----:B------:R-:W-:Y:S01]  /*c670*/  F2FP.F16.F32.PACK_AB R157, R20, R129 ;  /* 0x00000081149d723e */ /* 0x000fe200000000ff */
[----:B------:R-:W-:Y:S01]  /*c680*/  IMAD.MOV.U32 R12, RZ, RZ, R7 ;  /* 0x000000ffff0c7224 */ /* 0x000fe200078e0007 */
[----:B------:R-:W-:Y:S02]  /*c690*/  F2FP.F16.F32.PACK_AB R158, R89, R158 ;  /* 0x0000009e599e723e */ /* 0x000fe400000000ff */
[----:B------:R-:W-:-:S02]  /*c6a0*/  F2FP.F16.F32.PACK_AB R159, R88, R11 ;  /* 0x0000000b589f723e */ /* 0x000fc400000000ff */
[----:B------:R-:W-:Y:S02]  /*c6b0*/  F2FP.F16.F32.PACK_AB R152, R21, R152 ;  /* 0x000000981598723e */ /* 0x000fe400000000ff */
[----:B------:R-:W-:Y:S01]  /*c6c0*/  ISETP.GT.AND P1, PT, R14, UR4, PT ;  /* 0x000000040e007c0c */ /* 0x000fe2000bf24270 */
[----:B------:R-:W-:Y:S01]  /*c6d0*/  UMOV UR4, UR39 ;  /* 0x0000002700047c82 */ /* 0x000fe20008000000 */
[----:B------:R-:W-:Y:S01]  /*c6e0*/  F2FP.F16.F32.PACK_AB R153, R90, R153 ;  /* 0x000000995a99723e */ /* 0x000fe200000000ff */
[----:B------:R-:W-:Y:S01]  /*c6f0*/  VIADD R14, R14, 0xffffffff ;  /* 0xffffffff0e0e7836 */ /* 0x000fe20000000000 */
[----:B------:R-:W-:Y:S02]  /*c700*/  F2FP.F16.F32.PACK_AB R154, R15, R154 ;  /* 0x0000009a0f9a723e */ /* 0x000fe400000000ff */
[----:B------:R-:W-:Y:S02]  /*c710*/  F2FP.F16.F32.PACK_AB R155, R92, R155 ;  /* 0x0000009b5c9b723e */ /* 0x000fe400000000ff */
[----:B------:R-:W-:Y:S01]  /*c720*/  F2FP.F16.F32.PACK_AB R148, R93, R148 ;  /* 0x000000945d94723e */ /* 0x000fe200000000ff */
[----:B0-----:R-:W-:Y:S01]  /*c730*/  UPRMT UR10, UR5, 0x654, UR10 ;  /* 0x00000654050a7896 */ /* 0x001fe2000800000a */
[----:B------:R-:W-:-:S02]  /*c740*/  F2FP.F16.F32.PACK_AB R149, R94, R149 ;  /* 0x000000955e95723e */ /* 0x000fc400000000ff */
[----:B------:R-:W-:Y:S02]  /*c750*/  F2FP.F16.F32.PACK_AB R150, R101, R150 ;  /* 0x000000966596723e */ /* 0x000fe400000000ff */
[----:B------:R-:W-:Y:S02]  /*c760*/  F2FP.F16.F32.PACK_AB R151, R96, R151 ;  /* 0x000000976097723e */ /* 0x000fe400000000ff */
[----:B------:R-:W-:Y:S02]  /*c770*/  F2FP.F16.F32.PACK_AB R144, R105, R144 ;  /* 0x000000906990723e */ /* 0x000fe400000000ff */
        /* <DEDUP_REMOVED lines=12> */
.L_x_1274:
        /* <DEDUP_REMOVED lines=67> */
.L_x_1294:
[----:B------:R-:W-:Y:S01]  /*cc70*/  ULEA UR5, UR39, UR60, 0x3 ;  /* 0x0000003c27057291 */ /* 0x000fe2000f8e183f */
[----:B------:R-:W-:-:S05]  /*cc80*/  IMAD.U32 R0, RZ, RZ, UR38 ;  /* 0x00000026ff007e24 */ /* 0x000fca000f8e00ff */
[----:B------:R-:W-:-:S04]  /*cc90*/  SHF.L.U32 R0, R0, 0x1f, RZ ;  /* 0x0000001f00007819 */ /* 0x000fc800000006ff */
[----:B------:R0:W1:Y:S01]  /*cca0*/  SYNCS.PHASECHK.TRANS64.TRYWAIT P1, [UR5+0x2a850], R0 ;  /* 0x02a85000ff0075a7 */ /* 0x0000620008020145 */
[----:B------:R-:W-:Y:S05]  /*ccb0*/  @!P0 BRA `(.L_x_1295) ;  /* 0x0000000000048947 */ /* 0x000fea0003800000 */
[----:B------:R-:W-:Y:S01]  /*ccc0*/  BPT.TRAP 0x1 ;  /* 0x000000040000795c */ /* 0x000fe20000300000 */
.L_x_1295:
[----:B-1----:R-:W-:Y:S05]  /*ccd0*/  @P1 BRA `(.L_x_1296) ;  /* 0x0000000000081947 */ /* 0x002fea0003800000 */
[----:B------:R-:W1:Y:S02]  /*cce0*/  SYNCS.PHASECHK.TRANS64.TRYWAIT P1, [UR5+0x2a850], R0 ;  /* 0x02a85000ff0075a7 */ /* 0x000e640008020145 */
[----:B-1----:R-:W-:Y:S05]  /*ccf0*/  @!P1 BRA `(.L_x_1297) ;  /* 0x000000a0008c9947 */ /* 0x002fea0003800000 */
.L_x_1296:
[----:B------:R-:W-:Y:S01]  /*cd00*/  UIADD3 UR60, UR60, 0x400, URZ ;  /* 0x000004003c3c7890 */ /* 0x000fe2000fffe03f */
[----:B------:R-:W-:Y:S01]  /*cd10*/  WARPGROUP.ARRIVE ;  /* 0x00000000000079c5 */ /* 0x000fe20000000000 */
[----:B------:R-:W-:Y:S01]  /*cd20*/  UMOV UR7, 0x40000040 ;  /* 0x4000004000077882 */ /* 0x000fe20000000000 */
[----:B-1----:R-:W1:Y:S01]  /*cd30*/  SHFL.BFLY PT, R5, R6, 0x2, 0x1f ;  /* 0x0c401f0006057f89 */ /* 0x002e6200000e0000 */
[----:B------:R-:W-:Y:S01]  /*cd40*/  USHF.R.U32.HI UR60, URZ, 0x4, UR60 ;  /* 0x000000043f3c7899 */ /* 0x000fe2000801163c */
[----:B------:R-:W-:Y:S02]  /*cd50*/  IMAD.MOV.U32 R4, RZ, RZ, RZ ;  /* 0x000000ffff047224 */ /* 0x000fe400078e00ff */
[----:B0-----:R-:W0:Y:S01]  /*cd60*/  SHFL.BFLY PT, R0, R3, 0x2, 0x1f ;  /* 0x0c401f0003007f89 */ /* 0x001e2200000e0000 */
[----:B------:R-:W-:Y:S01]  /*cd70*/  ULOP3.LUT UR60, UR60, 0x3fff, URZ, 0xc0, !UPT ;  /* 0x00003fff3c3c7892 */ /* 0x000fe2000f8ec03f */
[----:B------:R-:W-:-:S03]  /*cd80*/  IMAD.MOV.U32 R94, RZ, RZ, -0x800000 ;  /* 0xff800000ff5e7424 */ /* 0x000fc600078e00ff */
        /* <DEDUP_REMOVED lines=8> */
[----:B0-----:R-:W-:Y:S02]  /*ce10*/  FADD.FTZ R2, R0, R3 ;  /* 0x0000000300027221 */ /* 0x001fe40000010000 */
        /* <DEDUP_REMOVED lines=44> */
.L_x_1298:
[----:B------:R-:W-:Y:S01]  /*d0e0*/  R2UR UR6, R184 ;  /* 0x00000000b80672ca */ /* 0x000fe200000e0000 */
[----:B------:R-:W-:Y:S01]  /*d0f0*/  UIADD3 UR4, UR5, 0x2a860, URZ ;  /* 0x0002a86005047890 */ /* 0x000fe2000fffe03f */
[-C--:B------:R-:W-:Y:S01]  /*d100*/  FMUL.FTZ R2, R24, R4.reuse ;  /* 0x0000000418027220 */ /* 0x080fe20000410000 */
[----:B------:R-:W-:Y:S01]  /*d110*/  UIADD3 UR39, UR39, 0x1, URZ ;  /* 0x0000000127277890 */ /* 0x000fe2000fffe03f */
[-C--:B------:R-:W-:Y:S01]  /*d120*/  FMUL.FTZ R3, R25, R4.reuse ;  /* 0x0000000419037220 */ /* 0x080fe20000410000 */
[-C--:B------:R-:W-:Y:S01]  /*d130*/  FMUL.FTZ R20, R28, R4.reuse ;  /* 0x000000041c147220 */ /* 0x080fe20000410000 */
        /* <DEDUP_REMOVED lines=8> */
[-C--:B------:R-:W-:Y:S01]  /*d1c0*/  FMUL.FTZ R41, R41, R4.reuse ;  /* 0x0000000429297220 */ /* 0x080fe20000410000 */
[-C--:B------:R-:W-:Y:S01]  /*d1d0*/  FMUL.FTZ R44, R44, R4.reuse ;  /* 0x000000042c2c7220 */ /* 0x080fe20000410000 */
[-C--:B------:R-:W-:Y:S01]  /*d1e0*/  FMUL.FTZ R45, R45, R4.reuse ;  /* 0x000000042d2d7220 */ /* 0x080fe20000410000 */
[-C--:B------:R-:W-:Y:S01]  /*d1f0*/  FMUL.FTZ R48, R48, R4.reuse ;  /* 0x0000000430307220 */ /* 0x080fe20000410000 */
[----:B------:R-:W-:Y:S01]  /*d200*/  FMUL.FTZ R49, R49, R4 ;  /* 0x0000000431317220 */ /* 0x000fe20000410000 */
[----:B------:R-:W-:-:S02]  /*d210*/  IMAD.U32 R184, RZ, RZ, UR6 ;  /* 0x00000006ffb87e24 */ /* 0x000fc4000f8e00ff */
[-C--:B------:R-:W-:Y:S01]  /*d220*/  FMUL.FTZ R52, R52, R4.reuse ;  /* 0x0000000434347220 */ /* 0x080fe20000410000 */
[-C--:B------:R-:W-:Y:S01]  /*d230*/  FMUL.FTZ R53, R53, R4.reuse ;  /* 0x0000000435357220 */ /* 0x080fe20000410000 */
[-C--:B------:R-:W-:Y:S01]  /*d240*/  FMUL.FTZ R56, R56, R4.reuse ;  /* 0x0000000438387220 */ /* 0x080fe20000410000 */
[-C--:B------:R-:W-:Y:S01]  /*d250*/  FMUL.FTZ R57, R57, R4.reuse ;  /* 0x0000000439397220 */ /* 0x080fe20000410000 */
[----:B------:R-:W0:Y:S01]  /*d260*/  S2UR UR6, SR_CgaCtaId ;  /* 0x00000000000679c3 */ /* 0x000e220000008800 */
        /* <DEDUP_REMOVED lines=23> */
[----:B0-----:R-:W-:Y:S01]  /*d3e0*/  UPRMT UR4, UR6, 0x654, UR4 ;  /* 0x0000065406047896 */ /* 0x001fe20008000004 */
        /* <DEDUP_REMOVED lines=28> */
.L_x_1220:
[----:B------:R-:W0:Y:S01]  /*d5b0*/  S2R R4, SR_CgaCtaId ;  /* 0x0000000000047919 */ /* 0x000e220000008800 */
[----:B------:R-:W-:Y:S01]  /*d5c0*/  MOV R19, 0x400 ;  /* 0x0000040000137802 */ /* 0x000fe20000000f00 */
[----:B------:R-:W-:Y:S01]  /*d5d0*/  BSSY B0, `(.L_x_1299) ;  /* 0x0000304000007945 */ /* 0x000fe20003800000 */
[----:B------:R-:W-:Y:S02]  /*d5e0*/  BAR.SYNC.DEFER_BLOCKING 0x5, 0x180 ;  /* 0x0146000000007b1d */ /* 0x000fe40000010000 */
[----:B0-----:R-:W-:-:S05]  /*d5f0*/  LEA R19, R4, R19, 0x18 ;  /* 0x0000001304137211 */ /* 0x001fca00078ec0ff */
[----:B------:R-:W0:Y:S02]  /*d600*/  LDS.128 R4, [R19+0x2a8d0] ;  /* 0x02a8d00013047984 */ /* 0x000e240000000c00 */
[----:B0-----:R-:W-:Y:S02]  /*d610*/  R2UR UR6, R5 ;  /* 0x00000000050672ca */ /* 0x001fe400000e0000 */
[----:B------:R-:W-:Y:S02]  /*d620*/  R2UR UR5, R6 ;  /* 0x00000000060572ca */ /* 0x000fe400000e0000 */
[----:B------:R-:W-:Y:S01]  /*d630*/  R2UR UR7, R7 ;  /* 0x00000000070772ca */ /* 0x000fe200000e0000 */
[----:B------:R-:W-:Y:S06]  /*d640*/  BAR.ARV 0x4, 0x180 ;  /* 0x0106000000007b1d */ /* 0x000fec0000002000 */
[----:B------:R-:W-:Y:S08]  /*d650*/  @P0 BRA `(.L_x_1300) ;  /* 0x0000002000880947 */ /* 0x000ff00003800000 */
[----:B------:R-:W0:Y:S01]  /*d660*/  S2R R4, SR_SWINHI ;  /* 0x0000000000047919 */ /* 0x000e220000002f00 */
[----:B------:R-:W-:Y:S01]  /*d670*/  R2UR UR13, R183 ;  /* 0x00000000b70d72ca */ /* 0x000fe200000e0000 */
[----:B------:R-:W-:Y:S01]  /*d680*/  ULDC.64 UR10, c[0x0][0xc00] ;  /* 0x00030000000a7ab9 */ /* 0x000fe20000000a00 */
[----:B------:R-:W-:Y:S01]  /*d690*/  ULDC.64 UR8, c[0x0][0xc00] ;  /* 0x0003000000087ab9 */ /* 0x000fe20000000a00 */
[----:B------:R-:W-:Y:S02]  /*d6a0*/  R2UR UR15, R164 ;  /* 0x00000000a40f72ca */ /* 0x000fe400000e0000 */
[----:B------:R-:W-:Y:S02]  /*d6b0*/  R2UR UR12, R22 ;  /* 0x00000000160c72ca */ /* 0x000fe400000e0000 */
[----:B------:R-:W-:Y:S02]  /*d6c0*/  R2UR UR14, R165 ;  /* 0x00000000a50e72ca */ /* 0x000fe400000e0000 */
[----:B------:R-:W-:-:S04]  /*d6d0*/  R2UR UR20, R166 ;  /* 0x00000000a61472ca */ /* 0x000fc800000e0000 */
[----:B------:R-:W-:Y:S01]  /*d6e0*/  UIMAD.WIDE UR8, UR13, 0x4, UR8 ;  /* 0x000000040d0878a5 */ /* 0x000fe2000f8e0208 */
        /* <DEDUP_REMOVED lines=15> */
[----:B------:R-:W-:Y:S01]  /*d7e0*/  BAR.SYNC.DEFER_BLOCKING 0x1, 0x100 ;  /* 0x0044000000007b1d */ /* 0x000fe20000010000 */
        /* <DEDUP_REMOVED lines=9> */
[----:B------:R-:W-:Y:S02]  /*d880*/  LOP3.LUT R12, R95, 0x380, RZ, 0xc0, !PT ;  /* 0x000003805f0c7812 */ /* 0x000fe400078ec0ff */
[----:B------:R-:W-:Y:S02]  /*d890*/  SHF.R.U64 R10, R10, 0x3, RZ ;  /* 0x000000030a0a7819 */ /* 0x000fe400000012ff */
[----:B------:R-:W-:Y:S02]  /*d8a0*/  LOP3.LUT R26, R7, R8, RZ, 0x3c, !PT ;  /* 0x00000008071a7212 */ /* 0x000fe400078e3cff */
[----:B------:R-:W-:-:S02]  /*d8b0*/  SHF.R.U64 R6, R6, 0x3, RZ ;  /* 0x0000000306067819 */ /* 0x000fc400000012ff */
[----:B------:R-:W-:Y:S02]  /*d8c0*/  LOP3.LUT R8, R97, 0x380, RZ, 0xc0, !PT ;  /* 0x0000038061087812 */ /* 0x000fe400078ec0ff */
[----:B------:R-:W-:Y:S02]  /*d8d0*/  SHF.R.U64 R12, R12, 0x3, RZ ;  /* 0x000000030c0c7819 */ /* 0x000fe400000012ff */
[----:B------:R-:W-:Y:S02]  /*d8e0*/  LOP3.LUT R14, R10, R75, RZ, 0x3c, !PT ;  /* 0x0000004b0a0e7212 */ /* 0x000fe400078e3cff */
[----:B------:R-:W-:Y:S02]  /*d8f0*/  LOP3.LUT R28, R6, R31, RZ, 0x3c, !PT ;  /* 0x0000001f061c7212 */ /* 0x000fe400078e3cff */
[----:B------:R-:W-:Y:S02]  /*d900*/  LOP3.LUT R10, R99, 0x380, RZ, 0xc0, !PT ;  /* 0x00000380630a7812 */ /* 0x000fe400078ec0ff */
[----:B------:R-:W-:-:S02]  /*d910*/  SHF.R.U64 R8, R8, 0x3, RZ ;  /* 0x0000000308087819 */ /* 0x000fc400000012ff */
[----:B------:R-:W-:Y:S02]  /*d920*/  LOP3.LUT R31, R74, 0x380, RZ, 0xc0, !PT ;  /* 0x000003804a1f7812 */ /* 0x000fe400078ec0ff */
[----:B------:R-:W-:Y:S02]  /*d930*/  LOP3.LUT R24, R12, R95, RZ, 0x3c, !PT ;  /* 0x0000005f0c187212 */ /* 0x000fe400078e3cff */
[----:B------:R-:W-:Y:S02]  /*d940*/  SHF.R.U64 R10, R10, 0x3, RZ ;  /* 0x000000030a0a7819 */ /* 0x000fe400000012ff */
[----:B------:R-:W-:Y:S02]  /*d950*/  LOP3.LUT R12, R8, R97, RZ, 0x3c, !PT ;  /* 0x00000061080c7212 */ /* 0x000fe400078e3cff */
[----:B------:R-:W-:Y:S02]  /*d960*/  MOV R30, R4 ;  /* 0x00000004001e7202 */ /* 0x000fe40000000f00 */
[----:B------:R-:W-:-:S02]  /*d970*/  SHF.R.U64 R31, R31, 0x3, RZ ;  /* 0x000000031f1f7819 */ /* 0x000fc400000012ff */
        /* <DEDUP_REMOVED lines=23> */
[----:B------:R1:W-:Y:S01]  /*daf0*/  STSM.16.M88.4 [R98], R24 ;  /* 0x0000001862007844 */ /* 0x0003e20000000200 */
[----:B0-----:R-:W-:Y:S02]  /*db00*/  F2FP.F16.F32.PACK_AB R30, R53, R52 ;  /* 0x00000034351e723e */ /* 0x001fe400000000ff */
[----:B------:R-:W-:Y:S02]  /*db10*/  F2FP.F16.F32.PACK_AB R31, R55, R54 ;  /* 0x00000036371f723e */ /* 0x000fe400000000ff */
[----:B------:R-:W-:Y:S02]  /*db20*/  MOV R75, R10 ;  /* 0x0000000a004b7202 */ /* 0x000fe40000000f00 */
[----:B------:R-:W-:Y:S01]  /*db30*/  MOV R74, R8 ;  /* 0x00000008004a7202 */ /* 0x000fe20000000f00 */
[----:B------:R0:W-:Y:S01]  /*db40*/  STSM.16.M88.4 [R97], R28 ;  /* 0x0000001c61007844 */ /* 0x0001e20000000200 */
[----:B------:R-:W-:-:S02]  /*db50*/  F2FP.F16.F32.PACK_AB R4, R57, R56 ;  /* 0x000000383904723e */ /* 0x000fc400000000ff */
[----:B------:R-:W-:Y:S02]  /*db60*/  F2FP.F16.F32.PACK_AB R5, R59, R58 ;  /* 0x0000003a3b05723e */ /* 0x000fe400000000ff */
[----:B------:R-:W-:Y:S02]  /*db70*/  F2FP.F16.F32.PACK_AB R6, R61, R60 ;  /* 0x0000003c3d06723e */ /* 0x000fe400000000ff */
[----:B------:R-:W-:Y:S01]  /*db80*/  F2FP.F16.F32.PACK_AB R7, R63, R62 ;  /* 0x0000003e3f07723e */ /* 0x000fe200000000ff */
[----:B-1----:R-:W1:Y:S01]  /*db90*/  LDC.64 R98, c[0x0][0xc08] ;  /* 0x00030200ff627b82 */ /* 0x002e620000000a00 */
        /* <DEDUP_REMOVED lines=10> */
[----:B------:R-:W-:Y:S02]  /*dc40*/  F2FP.F16.F32.PACK_AB R14, R77, R76 ;  /* 0x0000004c4d0e723e */ /* 0x000fe400000000ff */
[----:B------:R-:W-:Y:S02]  /*dc50*/  F2FP.F16.F32.PACK_AB R15, R79, R78 ;  /* 0x0000004e4f0f723e */ /* 0x000fe400000000ff */
[----:B------:R-:W-:-:S02]  /*dc60*/  F2FP.F16.F32.PACK_AB R24, R81, R80 ;  /* 0x000000505118723e */ /* 0x000fc400000000ff */
[----:B------:R-:W-:Y:S01]  /*dc70*/  F2FP.F16.F32.PACK_AB R25, R83, R82 ;  /* 0x000000525319723e */ /* 0x000fe200000000ff */
[----:B------:R0:W-:Y:S01]  /*dc80*/  STSM.16.M88.4 [R75], R12 ;  /* 0x0000000c4b007844 */ /* 0x0001e20000000200 */
[----:B------:R-:W-:Y:S02]  /*dc90*/  F2FP.F16.F32.PACK_AB R26, R85, R84 ;  /* 0x00000054551a723e */ /* 0x000fe400000000ff */
[----:B------:R-:W-:Y:S02]  /*dca0*/  F2FP.F16.F32.PACK_AB R27, R87, R86 ;  /* 0x00000056571b723e */ /* 0x000fe400000000ff */
[----:B------:R-:W-:-:S03]  /*dcb0*/  ISETP.NE.U32.AND P0, PT, RZ, UR10, PT ;  /* 0x0000000aff007c0c */ /* 0x000fc6000bf05070 */
[----:B------:R2:W-:Y:S01]  /*dcc0*/  STSM.16.M88.4 [R74], R24 ;  /* 0x000000184a007844 */ /* 0x0005e20000000200 */
[----:B------:R-:W-:Y:S01]  /*dcd0*/  BAR.SYNC.DEFER_BLOCKING 0x1, 0x100 ;  /* 0x0044000000007b1d */ /* 0x000fe20000010000 */
[----:B------:R-:W-:-:S07]  /*dce0*/  ISETP.NE.AND.EX P0, PT, RZ, UR11, PT, P0 ;  /* 0x0000000bff007c0c */ /* 0x000fce000bf05300 */
[----:B0-----:R-:W0:Y:S06]  /*dcf0*/  LDC R75, c[0x0][0xbe8] ;  /* 0x0002fa00ff4b7b82 */ /* 0x001e2c0000000800 */
[----:B------:R-:W3:Y:S01]  /*dd00*/  @P0 LDG.E R30, desc[UR36][R28.64] ;  /* 0x000000241c1e0981 */ /* 0x000ee2000c1e1900 */
[----:B-1----:R-:W-:Y:S02]  /*dd10*/  ISETP.NE.U32.AND P1, PT, R98, RZ, PT ;  /* 0x000000ff6200720c */ /* 0x002fe40003f25070 */
[----:B------:R-:W-:-:S11]  /*dd20*/  R2UR UR4, R99 ;  /* 0x00000000630472ca */ /* 0x000fd600000e0000 */
[----:B------:R-:W-:Y:S02]  /*dd30*/  VOTEU.ANY UP0, P1 ;  /* 0x00000000003f7886 */ /* 0x000fe40000800100 */
[----:B------:R-:W-:Y:S01]  /*dd40*/  UISETP.NE.AND.EX UP0, UPT, UR4, URZ, UPT, UP0 ;  /* 0x0000003f0400728c */ /* 0x000fe2000bf05300 */
[----:B0-----:R-:W-:Y:S02]  /*dd50*/  ISETP.NE.AND P1, PT, R75, 0x1, PT ;  /* 0x000000014b00780c */ /* 0x001fe40003f25270 */
[----:B------:R-:W-:Y:S02]  /*dd60*/  ULDC UR4, c[0x0][0xa88] ;  /* 0x0002a20000047ab9 */ /* 0x000fe40000000800 */
[----:B--2---:R-:W-:Y:S01]  /*dd70*/  IMAD.U32 R74, RZ, RZ, UR4 ;  /* 0x00000004ff4a7e24 */ /* 0x004fe2000f8e00ff */
[----:B------:R-:W-:Y:S01]  /*dd80*/  PLOP3.LUT P4, PT, PT, PT, UP0, 0x80, 0x0 ;  /* 0x000000000000781c */ /* 0x000fe20003f8f008 */
[----:B------:R-:W-:-:S04]  /*dd90*/  ULDC UR4, c[0x0][0xad4] ;  /* 0x0002b50000047ab9 */ /* 0x000fc80000000800 */
[----:B------:R-:W-:Y:S02]  /*dda0*/  @UP0 ULDC.64 UR8, c[0x0][0xc08] ;  /* 0x0003020000080ab9 */ /* 0x000fe40000000a00 */
[----:B------:R-:W-:Y:S01]  /*ddb0*/  @UP0 UIMAD.WIDE UR8, UR13, 0x4, UR8 ;  /* 0x000000040d0808a5 */ /* 0x000fe2000f8e0208 */
[----:B------:R-:W0:Y:S01]  /*ddc0*/  @P1 LDC R6, c[0x0][0xbec] ;  /* 0x0002fb00ff061b82 */ /* 0x000e220000000800 */
[----:B------:R-:W-:-:S04]  /*ddd0*/  UISETP.NE.AND UP0, UPT, UR15, URZ, UPT ;  /* 0x0000003f0f00728c */ /* 0x000fc8000bf05270 */
[----:B------:R-:W-:Y:S01]  /*dde0*/  USEL UR4, UR15, UR4, UP0 ;  /* 0x000000040f047287 */ /* 0x000fe20008000000 */
[----:B------:R-:W-:Y:S02]  /*ddf0*/  IMAD.U32 R4, RZ, RZ, UR8 ;  /* 0x00000008ff047e24 */ /* 0x000fe4000f8e00ff */
[----:B------:R-:W1:Y:S01]  /*de00*/  @P1 LDC R9, c[0x0][0xbf0] ;  /* 0x0002fc00ff091b82 */ /* 0x000e620000000800 */
[----:B------:R-:W-:Y:S01]  /*de10*/  UISETP.GT.AND UP1, UPT, UR4, 0x1, UPT ;  /* 0x000000010400788c */ /* 0x000fe2000bf24270 */
[----:B------:R-:W-:Y:S01]  /*de20*/  IMAD.U32 R5, RZ, RZ, UR9 ;  /* 0x00000009ff057e24 */ /* 0x000fe2000f8e00ff */
[----:B------:R-:W-:Y:S02]  /*de30*/  UMOV UR19, 0x9b8 ;  /* 0x000009b800137882 */ /* 0x000fe40000000000 */
[----:B------:R-:W-:Y:S02]  /*de40*/  USEL UR19, UR19, 0x978, UP1 ;  /* 0x0000097813137887 */ /* 0x000fe40008800000 */
[----:B------:R-:W-:Y:S01]  /*de50*/  UISETP.NE.U32.AND UP0, UPT, UR10, URZ, UPT ;  /* 0x0000003f0a00728c */ /* 0x000fe2000bf05070 */
[----:B------:R-:W-:Y:S01]  /*de60*/  VIADD R13, R23, UR12 ;  /* 0x0000000c170d7c36 */ /* 0x000fe20008000000 */
[----:B------:R-:W-:Y:S01]  /*de70*/  USHF.R.S32.HI UR10, URZ, 0x1f, UR13 ;  /* 0x0000001f3f0a7899 */ /* 0x000fe2000801140d */
[----:B------:R0:W5:Y:S01]  /*de80*/  @P4 LDG.E R74, desc[UR36][R4.64] ;  /* 0x00000024044a4981 */ /* 0x000162000c1e1900 */
[----:B------:R-:W-:Y:S01]  /*de90*/  UISETP.NE.AND.EX UP0, UPT, UR11, URZ, UPT, UP0 ;  /* 0x0000003f0b00728c */ /* 0x000fe2000bf05300 */
[----:B------:R-:W-:Y:S01]  /*dea0*/  IMAD.MOV.U32 R7, RZ, RZ, R13 ;  /* 0x000000ffff077224 */ /* 0x000fe200078e000d */
[----:B------:R-:W-:Y:S01]  /*deb0*/  UMOV UR4, URZ ;  /* 0x0000003f00047c82 */ /* 0x000fe20008000000 */
[----:B------:R-:W-:-:S02]  /*dec0*/  USEL UR9, UR14, URZ, UP1 ;  /* 0x0000003f0e097287 */ /* 0x000fc40008800000 */
[----:B------:R-:W-:Y:S02]  /*ded0*/  USEL UR8, UR13, URZ, !UP0 ;  /* 0x0000003f0d087287 */ /* 0x000fe4000c000000 */
[----:B------:R-:W-:Y:S01]  /*dee0*/  USEL UR18, UR10, URZ, !UP0 ;  /* 0x0000003f0a127287 */ /* 0x000fe2000c000000 */
[----:B------:R-:W-:Y:S02]  /*def0*/  ULDC.64 UR12, c[0x0][UR19+0x220] ;  /* 0x00008800130c7abb */ /* 0x000fe40008000a00 */
[----:B------:R-:W-:Y:S01]  /*df00*/  ULDC.64 UR10, c[0x0][UR19+0x218] ;  /* 0x00008600130a7abb */ /* 0x000fe20008000a00 */
[----:B0-----:R-:W-:Y:S01]  /*df10*/  @P1 IMAD.HI.U32 R4, R13, R6, RZ ;  /* 0x000000060d041227 */ /* 0x001fe200078e00ff */
[----:B------:R-:W-:Y:S01]  /*df20*/  ULDC.64 UR14, c[0x0][UR19+0x228] ;  /* 0x00008a00130e7abb */ /* 0x000fe20008000a00 */
[----:B------:R-:W-:Y:S02]  /*df30*/  UIMAD.WIDE.U32 UR16, UR10, UR20, URZ ;  /* 0x000000140a1072a5 */ /* 0x000fe4000f8e003f */
[----:B------:R-:W-:Y:S01]  /*df40*/  UIMAD UR13, UR13, UR8, URZ ;  /* 0x000000080d0d72a4 */ /* 0x000fe2000f8e023f */
[----:B-1----:R-:W-:Y:S01]  /*df50*/  @P1 SHF.R.U32.HI R7, RZ, R9, R4 ;  /* 0x00000009ff071219 */ /* 0x002fe20000011604 */
[----:B------:R-:W-:-:S02]  /*df60*/  UIMAD UR20, UR11, UR20, URZ ;  /* 0x000000140b1472a4 */ /* 0x000fc4000f8e023f */
[----:B------:R-:W-:Y:S02]  /*df70*/  UIMAD.WIDE.U32 UR10, UR12, UR8, URZ ;  /* 0x000000080c0a72a5 */ /* 0x000fe4000f8e003f */
[----:B------:R-:W-:Y:S01]  /*df80*/  UIMAD.WIDE.U32 UR22, UR14, UR9, URZ ;  /* 0x000000090e1672a5 */ /* 0x000fe2000f8e003f */
[----:B------:R-:W-:Y:S01]  /*df90*/  IMAD.MOV R6, RZ, RZ, -R7 ;  /* 0x000000ffff067224 */ /* 0x000fe200078e0a07 */
[----:B------:R-:W-:Y:S02]  /*dfa0*/  UIMAD UR9, UR15, UR9, URZ ;  /* 0x000000090f0972a4 */ /* 0x000fe4000f8e023f */
[----:B------:R-:W-:Y:S01]  /*dfb0*/  UIMAD UR13, UR12, UR18, UR13 ;  /* 0x000000120c0d72a4 */ /* 0x000fe2000f8e020d */
[----:B------:R-:W-:Y:S01]  /*dfc0*/  IMAD R9, R75, R6, R13 ;  /* 0x000000064b097224 */ /* 0x000fe200078e020d */
[----:B------:R-:W-:Y:S01]  /*dfd0*/  UIADD3 UR20, UR17, UR20, URZ ;  /* 0x0000001411147290 */ /* 0x000fe2000fffe03f */
[----:B------:R-:W-:Y:S02]  /*dfe0*/  IMAD.U32 R4, RZ, RZ, UR22 ;  /* 0x00000016ff047e24 */ /* 0x000fe4000f8e00ff */
[----:B------:R-:W-:Y:S01]  /*dff0*/  IMAD.U32 R5, RZ, RZ, UR23 ;  /* 0x00000017ff057e24 */ /* 0x000fe2000f8e00ff */
[----:B------:R-:W-:-:S02]  /*e000*/  SHF.R.S32.HI R5, RZ, 0x1f, R7 ;  /* 0x0000001fff057819 */ /* 0x000fc40000011407 */
[----:B------:R-:W-:Y:S02]  /*e010*/  SHF.R.S32.HI R6, RZ, 0x1f, R9 ;  /* 0x0000001fff067819 */ /* 0x000fe40000011409 */
[----:B---3--:R-:W-:-:S13]  /*e020*/  @P0 R2UR UR4, R30 ;  /* 0x000000001e0402ca */ /* 0x008fda00000e0000 */
        /* <DEDUP_REMOVED lines=22> */
[----:B--2---:R-:W-:-:S07]  /*e190*/  IMAD.IADD R74, R74, 0x1, -R5 ;  /* 0x000000014a4a7824 */ /* 0x004fce00078e0a05 */
.L_x_1301:
[----:B------:R-:W-:Y:S01]  /*e1a0*/  R2UR UR9, R22 ;  /* 0x00000000160972ca */ /* 0x000fe200000e0000 */
[----:B------:R-:W-:Y:S01]  /*e1b0*/  SHFL.IDX PT, R4, R8, RZ, 0x1c1f ;  /* 0x001c1fff08047589 */ /* 0x000fe200000e0000 */
[----:B-----5:R-:W-:Y:S01]  /*e1c0*/  IMAD R74, R74, R75, RZ ;  /* 0x0000004b4a4a7224 */ /* 0x020fe200078e02ff */
[----:B------:R-:W-:Y:S02]  /*e1d0*/  LOP3.LUT P0, RZ, R185, 0x3, RZ, 0xc0, !PT ;  /* 0x00000003b9ff7812 */ /* 0x000fe4000780c0ff */
[----:B------:R-:W0:Y:S01]  /*e1e0*/  SHFL.IDX PT, R5, R10, RZ, 0x1c1f ;  /* 0x001c1fff0a057589 */ /* 0x000e2200000e0000 */
[----:B------:R-:W-:-:S03]  /*e1f0*/  PLOP3.LUT P3, PT, PT, PT, UP1, 0x80, 0x0 ;  /* 0x000000000000781c */ /* 0x000fc60003f6f018 */
[----:B------:R-:W-:Y:S04]  /*e200*/  SHFL.IDX PT, R6, R8, 0x1, 0x1c1f ;  /* 0x003c1f0008067f89 */ /* 0x000fe800000e0000 */
[----:B------:R-:W1:Y:S01]  /*e210*/  SHFL.IDX PT, R7, R10, 0x1, 0x1c1f ;  /* 0x003c1f000a077f89 */ /* 0x000e6200000e0000 */
[----:B------:R-:W-:-:S04]  /*e220*/  VIADD R11, R202, UR9 ;  /* 0x00000009ca0b7c36 */ /* 0x000fc80008000000 */
        /* <DEDUP_REMOVED lines=8> */
[----:B------:R-:W-:Y:S01]  /*e2b0*/  IMAD R3, R182, 0x40, R160 ;  /* 0x00000040b6037824 */ /* 0x000fe200078e02a0 */
[----:B------:R-:W-:Y:S01]  /*e2c0*/  ULDC.64 UR12, c[0x0][0xaa0] ;  /* 0x0002a800000c7ab9 */ /* 0x000fe20000000a00 */
[----:B------:R-:W-:Y:S01]  /*e2d0*/  R2UR UR16, R166 ;  /* 0x00000000a61072ca */ /* 0x000fe200000e0000 */
[----:B------:R-:W1:Y:S01]  /*e2e0*/  @P1 LDC R21, c[0x0][0xbf0] ;  /* 0x0002fc00ff151b82 */ /* 0x000e620000000800 */
[----:B------:R-:W-:Y:S01]  /*e2f0*/  IMAD.WIDE R16, R3, 0x2, R16 ;  /* 0x0000000203107825 */ /* 0x000fe200078e0210 */
[----:B------:R-:W-:Y:S02]  /*e300*/  R2UR UR15, R22 ;  /* 0x00000000160f72ca */ /* 0x000fe400000e0000 */
[C---:B------:R-:W-:Y:S01]  /*e310*/  IADD3 R9, P6, R16.reuse, 0x1000, RZ ;  /* 0x0000100010097810 */ /* 0x040fe20007fde0ff */
[----:B------:R-:W-:Y:S01]  /*e320*/  UIMAD UR9, UR14, UR12, URZ ;  /* 0x0000000c0e0972a4 */ /* 0x000fe2000f8e023f */
[C---:B------:R-:W-:Y:S02]  /*e330*/  IADD3 R13, P5, R16.reuse, 0x2000, RZ ;  /* 0x00002000100d7810 */ /* 0x040fe40007fbe0ff */
[----:B------:R-:W-:Y:S01]  /*e340*/  LOP3.LUT R8, R9, 0x380, RZ, 0xc0, !PT ;  /* 0x0000038009087812 */ /* 0x000fe200078ec0ff */
[----:B------:R-:W-:Y:S01]  /*e350*/  UIMAD.WIDE.U32 UR10, UR4, UR12, URZ ;  /* 0x0000000c040a72a5 */ /* 0x000fe2000f8e003f */
[----:B------:R-:W-:-:S02]  /*e360*/  IADD3 R25, P4, R16, 0x3000, RZ ;  /* 0x0000300010197810 */ /* 0x000fc40007f9e0ff */
[----:B------:R-:W-:Y:S01]  /*e370*/  SHF.R.U64 R8, R8, 0x3, RZ ;  /* 0x0000000308087819 */ /* 0x000fe200000012ff */
[----:B------:R-:W-:Y:S01]  /*e380*/  UIMAD UR9, UR4, UR13, UR9 ;  /* 0x0000000d040972a4 */ /* 0x000fe2000f8e0209 */
[----:B------:R-:W-:Y:S02]  /*e390*/  IADD3 R29, P3, R16, 0x4000, RZ ;  /* 0x00004000101d7810 */ /* 0x000fe40007f7e0ff */
[----:B------:R-:W-:Y:S01]  /*e3a0*/  LOP3.LUT R8, R8, R9, RZ, 0x3c, !PT ;  /* 0x0000000908087212 */ /* 0x000fe200078e3cff */
[----:B------:R-:W-:Y:S01]  /*e3b0*/  IMAD.X R9, RZ, RZ, R17, P6 ;  /* 0x000000ffff097224 */ /* 0x000fe200030e0611 */
[C---:B------:R-:W-:Y:S01]  /*e3c0*/  IADD3 R3, P6, R16.reuse, 0x7000, RZ ;  /* 0x0000700010037810 */ /* 0x040fe20007fde0ff */
[----:B------:R-:W-:Y:S01]  /*e3d0*/  UIADD3 UR11, UR11, UR9, URZ ;  /* 0x000000090b0b7290 */ /* 0x000fe2000fffe03f */
[----:B------:R-:W-:Y:S01]  /*e3e0*/  IADD3 R33, P2, R16, 0x5000, RZ ;  /* 0x0000500010217810 */ /* 0x000fe20007f5e0ff */
[----:B------:R-:W-:Y:S01]  /*e3f0*/  ULDC.64 UR12, c[0x0][0xae8] ;  /* 0x0002ba00000c7ab9 */ /* 0x000fe20000000a00 */
[----:B0-----:R-:W-:-:S02]  /*e400*/  LOP3.LUT R0, R3, 0x380, RZ, 0xc0, !PT ;  /* 0x0000038003007812 */ /* 0x001fc400078ec0ff */
[C---:B------:R-:W-:Y:S02]  /*e410*/  IADD3 R37, P0, R16.reuse, 0x6000, RZ ;  /* 0x0000600010257810 */ /* 0x040fe40007f1e0ff */
[----:B------:R-:W-:Y:S02]  /*e420*/  LOP3.LUT R5, R16, 0x380, RZ, 0xc0, !PT ;  /* 0x0000038010057812 */ /* 0x000fe400078ec0ff */
[----:B------:R-:W-:Y:S02]  /*e430*/  LOP3.LUT R12, R13, 0x380, RZ, 0xc0, !PT ;  /* 0x000003800d0c7812 */ /* 0x000fe400078ec0ff */
[----:B------:R-:W-:Y:S01]  /*e440*/  LOP3.LUT R24, R25, 0x380, RZ, 0xc0, !PT ;  /* 0x0000038019187812 */ /* 0x000fe200078ec0ff */
[----:B------:R-:W-:Y:S01]  /*e450*/  USHF.R.S32.HI UR4, URZ, 0x1f, UR8 ;  /* 0x0000001f3f047899 */ /* 0x000fe20008011408 */
[----:B------:R-:W-:Y:S01]  /*e460*/  SHF.R.U64 R0, R0, 0x3, RZ ;  /* 0x0000000300007819 */ /* 0x000fe200000012ff */
[----:B------:R-:W-:Y:S01]  /*e470*/  UIMAD.WIDE.U32 UR10, UR16, UR12, UR10 ;  /* 0x0000000c100a72a5 */ /* 0x000fe2000f8e000a */
[----:B------:R-:W-:Y:S01]  /*e480*/  LOP3.LUT R28, R29, 0x380, RZ, 0xc0, !PT ;  /* 0x000003801d1c7812 */ /* 0x000fe200078ec0ff */
[----:B------:R-:W-:Y:S01]  /*e490*/  IMAD.X R41, RZ, RZ, R17, P6 ;  /* 0x000000ffff297224 */ /* 0x000fe200030e0611 */
[----:B------:R-:W-:Y:S01]  /*e4a0*/  LOP3.LUT R40, R0, R3, RZ, 0x3c, !PT ;  /* 0x0000000300287212 */ /* 0x000fe200078e3cff */
[----:B------:R-:W5:Y:S01]  /*e4b0*/  LD.E.128 R8, desc[UR36][R8.64] ;  /* 0x0000002408087980 */ /* 0x000f62000c101d00 */
[----:B------:R-:W0:Y:S01]  /*e4c0*/  @P1 LDC R3, c[0x0][0xbec] ;  /* 0x0002fb00ff031b82 */ /* 0x000e220000000800 */
[----:B------:R-:W-:Y:S01]  /*e4d0*/  IMAD R0, R163, 0x20, R182 ;  /* 0x00000020a3007824 */ /* 0x000fe200078e02b6 */
[----:B------:R-:W-:-:S02]  /*e4e0*/  LOP3.LUT R32, R33, 0x380, RZ, 0xc0, !PT ;  /* 0x0000038021207812 */ /* 0x000fc400078ec0ff */
[----:B------:R-:W-:Y:S02]  /*e4f0*/  LOP3.LUT R36, R37, 0x380, RZ, 0xc0, !PT ;  /* 0x0000038025247812 */ /* 0x000fe400078ec0ff */
[----:B------:R-:W-:Y:S01]  /*e500*/  SHF.R.U64 R5, R5, 0x3, RZ ;  /* 0x0000000305057819 */ /* 0x000fe200000012ff */
[----:B------:R-:W-:Y:S01]  /*e510*/  VIADD R20, R0, UR15 ;  /* 0x0000000f00147c36 */ /* 0x000fe20008000000 */
[----:B------:R-:W-:Y:S01]  /*e520*/  SHF.R.U64 R12, R12, 0x3, RZ ;  /* 0x000000030c0c7819 */ /* 0x000fe200000012ff */
[----:B------:R-:W-:Y:S01]  /*e530*/  UIMAD UR11, UR16, UR13, UR11 ;  /* 0x0000000d100b72a4 */ /* 0x000fe2000f8e020b */
[----:B------:R-:W-:Y:S01]  /*e540*/  SHF.R.U64 R24, R24, 0x3, RZ ;  /* 0x0000000318187819 */ /* 0x000fe200000012ff */
[----:B------:R-:W5:Y:S01]  /*e550*/  LD.E.128 R40, desc[UR36][R40.64] ;  /* 0x0000002428287980 */ /* 0x000f62000c101d00 */
[----:B------:R-:W-:Y:S01]  /*e560*/  SHF.R.U64 R28, R28, 0x3, RZ ;  /* 0x000000031c1c7819 */ /* 0x000fe200000012ff */
[----:B------:R-:W-:Y:S01]  /*e570*/  ULDC.64 UR12, c[0x0][0xaf0] ;  /* 0x0002bc00000c7ab9 */ /* 0x000fe20000000a00 */
[----:B------:R-:W-:-:S02]  /*e580*/  SHF.R.U64 R32, R32, 0x3, RZ ;  /* 0x0000000320207819 */ /* 0x000fc400000012ff */
[----:B------:R-:W-:Y:S02]  /*e590*/  SHF.R.U64 R36, R36, 0x3, RZ ;  /* 0x0000000324247819 */ /* 0x000fe400000012ff */
[----:B------:R-:W-:Y:S01]  /*e5a0*/  LOP3.LUT R16, R5, R16, RZ, 0x3c, !PT ;  /* 0x0000001005107212 */ /* 0x000fe200078e3cff */
[----:B------:R-:W-:Y:S01]  /*e5b0*/  UIMAD UR4, UR4, UR12, URZ ;  /* 0x0000000c040472a4 */ /* 0x000fe2000f8e023f */
[----:B------:R-:W-:Y:S01]  /*e5c0*/  LOP3.LUT R12, R12, R13, RZ, 0x3c, !PT ;  /* 0x0000000d0c0c7212 */ /* 0x000fe200078e3cff */
[--C-:B------:R-:W-:Y:S01]  /*e5d0*/  IMAD.X R13, RZ, RZ, R17.reuse, P5 ;  /* 0x000000ffff0d7224 */ /* 0x100fe200028e0611 */
[----:B------:R-:W-:Y:S01]  /*e5e0*/  LOP3.LUT R24, R24, R25, RZ, 0x3c, !PT ;  /* 0x0000001918187212 */ /* 0x000fe200078e3cff */
[--C-:B------:R-:W-:Y:S01]  /*e5f0*/  IMAD.X R25, RZ, RZ, R17.reuse, P4 ;  /* 0x000000ffff197224 */ /* 0x100fe200020e0611 */
[----:B------:R-:W-:Y:S01]  /*e600*/  LOP3.LUT R28, R28, R29, RZ, 0x3c, !PT ;  /* 0x0000001d1c1c7212 */ /* 0x000fe200078e3cff */
[----:B0-----:R-:W-:Y:S01]  /*e610*/  @P1 IMAD.HI.U32 R0, R20, R3, RZ ;  /* 0x0000000314001227 */ /* 0x001fe200078e00ff */
[----:B------:R-:W-:Y:S01]  /*e620*/  LOP3.LUT R32, R32, R33, RZ, 0x3c, !PT ;  /* 0x0000002120207212 */ /* 0x000fe200078e3cff */
[----:B------:R0:W5:Y:S01]  /*e630*/  LD.E.128 R4, desc[UR36][R16.64] ;  /* 0x0000002410047980 */ /* 0x000162000c101d00 */
[----:B------:R-:W-:Y:S01]  /*e640*/  LOP3.LUT R36, R36, R37, RZ, 0x3c, !PT ;  /* 0x0000002524247212 */ /* 0x000fe200078e3cff */
[----:B------:R-:W-:-:S02]  /*e650*/  IMAD.X R29, RZ, RZ, R17, P3 ;  /* 0x000000ffff1d7224 */ /* 0x000fc400018e0611 */
[--C-:B------:R-:W-:Y:S01]  /*e660*/  IMAD.X R33, RZ, RZ, R17.reuse, P2 ;  /* 0x000000ffff217224 */ /* 0x100fe200010e0611 */
[----:B------:R-:W-:Y:S01]  /*e670*/  UIMAD UR4, UR8, UR13, UR4 ;  /* 0x0000000d080472a4 */ /* 0x000fe2000f8e0204 */
[----:B------:R-:W-:Y:S01]  /*e680*/  IMAD.X R37, RZ, RZ, R17, P0 ;  /* 0x000000ffff257224 */ /* 0x000fe200000e0611 */
[----:B------:R-:W-:Y:S01]  /*e690*/  UIMAD.WIDE.U32 UR8, UR8, UR12, UR10 ;  /* 0x0000000c080872a5 */ /* 0x000fe2000f8e000a */
[----:B------:R-:W5:Y:S01]  /*e6a0*/  LD.E.128 R12, desc[UR36][R12.64] ;  /* 0x000000240c0c7980 */ /* 0x000f62000c101d00 */
[----:B0-----:R-:W-:Y:S01]  /*e6b0*/  IMAD.MOV.U32 R17, RZ, RZ, R20 ;  /* 0x000000ffff117224 */ /* 0x001fe200078e0014 */
[----:B-1----:R-:W-:Y:S01]  /*e6c0*/  @P1 SHF.R.U32.HI R17, RZ, R21, R0 ;  /* 0x00000015ff111219 */ /* 0x002fe20000011600 */
[----:B------:R-:W-:Y:S01]  /*e6d0*/  UIADD3 UR4, UR9, UR4, URZ ;  /* 0x0000000409047290 */ /* 0x000fe2000fffe03f */
[----:B------:R-:W5:Y:S01]  /*e6e0*/  LD.E.128 R24, desc[UR36][R24.64] ;  /* 0x0000002418187980 */ /* 0x000f62000c101d00 */
[----:B------:R-:W-:Y:S01]  /*e6f0*/  ULDC.64 UR10, c[0x0][0xae0] ;  /* 0x0002b800000a7ab9 */ /* 0x000fe20000000a00 */
[--C-:B------:R-:W-:Y:S01]  /*e700*/  SHF.R.S32.HI R0, RZ, 0x1f, R17.reuse ;  /* 0x0000001fff007819 */ /* 0x100fe20000011411 */
[----:B------:R-:W-:Y:S01]  /*e710*/  IMAD.MOV R16, RZ, RZ, -R17 ;  /* 0x000000ffff107224 */ /* 0x000fe200078e0a11 */
[----:B------:R-:W5:Y:S01]  /*e720*/  LD.E.128 R28, desc[UR36][R28.64] ;  /* 0x000000241c1c7980 */ /* 0x000f62000c101d00 */
[----:B------:R-:W-:-:S02]  /*e730*/  IMAD.U32 R3, RZ, RZ, UR9 ;  /* 0x00000009ff037e24 */ /* 0x000fc4000f8e00ff */
[----:B------:R-:W-:Y:S01]  /*e740*/  IMAD R0, R0, UR10, RZ ;  /* 0x0000000a00007c24 */ /* 0x000fe2000f8e02ff */
[----:B------:R-:W5:Y:S01]  /*e750*/  LD.E.128 R32, desc[UR36][R32.64] ;  /* 0x0000002420207980 */ /* 0x000f62000c101d00 */
[----:B------:R-:W-:Y:S02]  /*e760*/  IMAD R75, R75, R16, R20 ;  /* 0x000000104b4b7224 */ /* 0x000fe400078e0214 */
[----:B------:R-:W-:Y:S01]  /*e770*/  IMAD.U32 R2, RZ, RZ, UR8 ;  /* 0x00000008ff027e24 */ /* 0x000fe2000f8e00ff */
[----:B------:R-:W5:Y:S01]  /*e780*/  LD.E.128 R36, desc[UR36][R36.64] ;  /* 0x0000002424247980 */ /* 0x000f62000c101d00 */
[----:B------:R-:W-:Y:S01]  /*e790*/  IMAD.U32 R3, RZ, RZ, UR4 ;  /* 0x00000004ff037e24 */ /* 0x000fe2000f8e00ff */
[----:B------:R-:W-:Y:S01]  /*e7a0*/  ULDC.64 UR8, c[0x0][0xad8] ;  /* 0x0002b60000087ab9 */ /* 0x000fe20000000a00 */
[C---:B------:R-:W-:Y:S01]  /*e7b0*/  IMAD R21, R17.reuse, UR11, R0 ;  /* 0x0000000b11157c24 */ /* 0x040fe2000f8e0200 */
[----:B------:R-:W-:Y:S01]  /*e7c0*/  @!PT LDS RZ, [RZ] ;  /* 0x00000000fffff984 */ /* 0x000fe20000000800 */
[----:B------:R-:W-:Y:S01]  /*e7d0*/  @!PT LDS RZ, [RZ] ;  /* 0x00000000fffff984 */ /* 0x000fe20000000800 */
[----:B------:R-:W-:Y:S01]  /*e7e0*/  @!PT LDS RZ, [RZ] ;  /* 0x00000000fffff984 */ /* 0x000fe20000000800 */
[----:B------:R-:W-:Y:S01]  /*e7f0*/  @!PT LDS RZ, [RZ] ;  /* 0x00000000fffff984 */ /* 0x000fe20000000800 */
[----:B------:R0:W-:Y:S06]  /*e800*/  MEMBAR.ALL.CTA ;  /* 0x0000000000007992 */ /* 0x0001ec0000008000 */
[----:B0-----:R-:W0:Y:S01]  /*e810*/  FENCE.VIEW.ASYNC.S ;  /* 0x00000000000073c6 */ /* 0x001e220000000000 */
[----:B------:R-:W-:Y:S01]  /*e820*/  SHF.R.S32.HI R0, RZ, 0x1f, R75 ;  /* 0x0000001fff007819 */ /* 0x000fe2000001144b */
[----:B------:R-:W-:-:S04]  /*e830*/  IMAD.WIDE.U32 R2, R17, UR10, R2 ;  /* 0x0000000a11027c25 */ /* 0x000fc8000f8e0002 */
[----:B------:R-:W-:Y:S02]  /*e840*/  IMAD.IADD R3, R3, 0x1, R21 ;  /* 0x0000000103037824 */ /* 0x000fe400078e0215 */
[----:B------:R-:W-:Y:S02]  /*e850*/  IMAD R0, R0, UR8, RZ ;  /* 0x0000000800007c24 */ /* 0x000fe4000f8e02ff */
[----:B------:R-:W-:Y:S02]  /*e860*/  VIADD R45, R182, UR15 ;  /* 0x0000000fb62d7c36 */ /* 0x000fe40008000000 */
[C---:B------:R-:W-:Y:S02]  /*e870*/  IMAD R21, R75.reuse, UR9, R0 ;  /* 0x000000094b157c24 */ /* 0x040fe4000f8e0200 */
[----:B------:R-:W-:Y:S01]  /*e880*/  IMAD.WIDE.U32 R2, R75, UR8, R2 ;  /* 0x000000084b027c25 */ /* 0x000fe2000f8e0002 */
[----:B------:R-:W-:Y:S01]  /*e890*/  ISETP.GE.AND P2, PT, R45, R74, PT ;  /* 0x0000004a2d00720c */ /* 0x000fe20003f46270 */
[----:B------:R-:W-:-:S02]  /*e8a0*/  ULDC.64 UR8, c[0x0][0xa80] ;  /* 0x0002a00000087ab9 */ /* 0x000fc40000000a00 */
[----:B------:R-:W-:Y:S01]  /*e8b0*/  VIADD R17, R45, 0x20 ;  /* 0x000000202d117836 */ /* 0x000fe20000000000 */
[C---:B------:R-:W-:Y:S01]  /*e8c0*/  LEA R0, P3, R2.reuse, UR8, 0x1 ;  /* 0x0000000802007c11 */ /* 0x040fe2000f8608ff */
[----:B------:R-:W-:Y:S02]  /*e8d0*/  IMAD.IADD R3, R3, 0x1, R21 ;  /* 0x0000000103037824 */ /* 0x000fe400078e0215 */
[----:B------:R-:W-:Y:S01]  /*e8e0*/  VIADD R19, R19, 0x2a820 ;  /* 0x0002a82013137836 */ /* 0x000fe20000000000 */
[-C--:B------:R-:W-:Y:S01]  /*e8f0*/  ISETP.GE.AND P0, PT, R17, R74.reuse, PT ;  /* 0x0000004a1100720c */ /* 0x080fe20003f06270 */
[----:B------:R-:W-:Y:S01]  /*e900*/  VIADD R17, R45, 0x40 ;  /* 0x000000402d117836 */ /* 0x000fe20000000000 */
[----:B------:R-:W-:Y:S02]  /*e910*/  LEA.HI.X R20, R2, UR9, R3, 0x1, P3 ;  /* 0x0000000902147c11 */ /* 0x000fe400098f0c03 */
[----:B------:R-:W-:Y:S01]  /*e920*/  PRMT R19, RZ, 0x654, R19 ;  /* 0x00000654ff137816 */ /* 0x000fe20000000013 */
[----:B0-----:R0:W1:Y:S01]  /*e930*/  SHFL.IDX PT, R3, R0, RZ, 0x181f ;  /* 0x00181fff00037589 */ /* 0x00106200000e0000 */
[----:B------:R-:W-:Y:S01]  /*e940*/  ISETP.GE.AND P1, PT, R17, R74, PT ;  /* 0x0000004a1100720c */ /* 0x000fe20003f26270 */
[----:B------:R-:W-:Y:S01]  /*e950*/  BSSY B1, `(.L_x_1303) ;  /* 0x000000d000017945 */ /* 0x000fe20003800000 */
[----:B------:R0:W-:Y:S01]  /*e960*/  SYNCS.ARRIVE.TRANS64.RED.A1T0 RZ, [R19+URZ], RZ ;  /* 0x000000ff13ff79a7 */ /* 0x0001e2000810043f */
[----:B------:R0:W2:Y:S02]  /*e970*/  SHFL.IDX PT, R17, R20, RZ, 0x181f ;  /* 0x00181fff14117589 */ /* 0x0000a400000e0000 */
[----:B------:R-:W-:Y:S08]  /*e980*/  @P2 BRA `(.L_x_1304) ;  /* 0x0000000000242947 */ /* 0x000ff00003800000 */
        /* <DEDUP_REMOVED lines=9> */
.L_x_1304:
[----:B------:R-:W-:Y:S05]  /*ea20*/  BSYNC B1 ;  /* 0x0000000000017941 */ /* 0x000fea0003800000 */
.L_x_1303:
[----:B---3-5:R3:W4:Y:S01]  /*ea30*/  SHFL.IDX PT, R5, R20, 0x1, 0x181f ;  /* 0x00381f0014057f89 */ /* 0x02872200000e0000 */
        /* <DEDUP_REMOVED lines=10> */
[----:B------:R1:W-:Y:S04]  /*eae0*/  @!P3 ST.E.128 desc[UR36][R2.64], R8 ;  /* 0x000000080200b985 */ /* 0x0003e8000c101d24 */
[----:B------:R1:W-:Y:S02]  /*eaf0*/  @!P4 ST.E.128 desc[UR36][R4.64], R32 ;  /* 0x000000200400c985 */ /* 0x0003e4000c101d24 */
.L_x_1306:
[----:B------:R-:W-:Y:S05]  /*eb00*/  BSYNC B1 ;  /* 0x0000000000017941 */ /* 0x000fea0003800000 */
.L_x_1305:
[----:B-1--4-:R1:W4:Y:S01]  /*eb10*/  SHFL.IDX PT, R5, R20, 0x2, 0x181f ;  /* 0x00581f0014057f89 */ /* 0x01232200000e0000 */
        /* <DEDUP_REMOVED lines=12> */
.L_x_1308:
[----:B------:R-:W-:Y:S05]  /*ebe0*/  BSYNC B1 ;  /* 0x0000000000017941 */ /* 0x000fea0003800000 */
.L_x_1307:
[----:B0-----:R-:W-:Y:S01]  /*ebf0*/  VIADD R3, R45, 0x60 ;  /* 0x000000602d037836 */ /* 0x001fe20000000000 */
[----:B----4-:R0:W4:Y:S04]  /*ec00*/  SHFL.IDX PT, R5, R20, 0x3, 0x181f ;  /* 0x00781f0014057f89 */ /* 0x01012800000e0000 */
[----:B------:R-:W-:Y:S01]  /*ec10*/  ISETP.GE.AND P0, PT, R3, R74, PT ;  /* 0x0000004a0300720c */ /* 0x000fe20003f06270 */
[----:B------:R0:W0:-:S12]  /*ec20*/  SHFL.IDX PT, R7, R0, 0x3, 0x181f ;  /* 0x00781f0000077f89 */ /* 0x00001800000e0000 */
[----:B------:R-:W-:Y:S05]  /*ec30*/  @P0 BRA `(.L_x_1309) ;  /* 0x0000001800740947 */ /* 0x000fea0003800000 */
[----:B------:R-:W-:Y:S02]  /*ec40*/  ULDC UR4, c[0x0][0xac8] ;  /* 0x0002b20000047ab9 */ /* 0x000fe40000000800 */
[----:B------:R-:W-:-:S13]  /*ec50*/  ISETP.GE.AND P1, PT, R160, UR4, PT ;  /* 0x00000004a0007c0c */ /* 0x000fda000bf26270 */
[----:B0-----:R-:W-:-:S04]  /*ec60*/  @!P1 LEA R2, P0, R160, R7, 0x1 ;  /* 0x00000007a0029211 */ /* 0x001fc800078008ff */
[----:B----4-:R-:W-:Y:S02]  /*ec70*/  @!P1 LEA.HI.X R3, R160, R5, R206, 0x1, P0 ;  /* 0x00000005a0039211 */ /* 0x010fe400000f0cce */
[----:B------:R-:W-:-:S03]  /*ec80*/  ISETP.GE.AND P0, PT, R162, UR4, PT ;  /* 0x00000004a2007c0c */ /* 0x000fc6000bf06270 */
[----:B------:R0:W-:Y:S10]  /*ec90*/  @!P1 ST.E.128 desc[UR36][R2.64], R24 ;  /* 0x0000001802009985 */ /* 0x0001f4000c101d24 */
[----:B------:R-:W-:Y:S05]  /*eca0*/  @P0 BRA `(.L_x_1309) ;  /* 0x0000001800580947 */ /* 0x000fea0003800000 */
[----:B0-----:R-:W-:-:S04]  /*ecb0*/  LEA R2, P0, R162, R7, 0x1 ;  /* 0x00000007a2027211 */ /* 0x001fc800078008ff */
[----:B------:R-:W-:-:S05]  /*ecc0*/  LEA.HI.X R3, R162, R5, R205, 0x1, P0 ;  /* 0x00000005a2037211 */ /* 0x000fca00000f0ccd */
[----:B------:R0:W-:Y:S01]  /*ecd0*/  ST.E.128 desc[UR36][R2.64], R40 ;  /* 0x0000002802007985 */ /* 0x0001e2000c101d24 */
[----:B------:R-:W-:Y:S05]  /*ece0*/  BRA `(.L_x_1309) ;  /* 0x0000001800487947 */ /* 0x000fea0003800000 */
.L_x_1302:
        /* <DEDUP_REMOVED lines=9> */
[----:B------:R-:W-:Y:S01]  /*ed80*/  VIADD R19, R19, 0x2a820 ;  /* 0x0002a82013137836 */ /* 0x000fe20000000000 */
[----:B------:R-:W-:Y:S01]  /*ed90*/  UIADD3 UR11, UR11, UR9, URZ ;  /* 0x000000090b0b7290 */ /* 0x000fe2000fffe03f */
[----:B------:R-:W1:Y:S01]  /*eda0*/  @P1 LDC R5, c[0x0][0xbf0] ;  /* 0x0002fc00ff051b82 */ /* 0x000e620000000800 */
[----:B------:R-:W-:Y:S01]  /*edb0*/  ULDC.64 UR12, c[0x0][0xb38] ;  /* 0x0002ce00000c7ab9 */ /* 0x000fe20000000a00 */
[----:B------:R-:W-:Y:S01]  /*edc0*/  BSSY B1, `(.L_x_1310) ;  /* 0x0000066000017945 */ /* 0x000fe20003800000 */
[----:B------:R-:W-:Y:S01]  /*edd0*/  UIMAD.WIDE.U32 UR10, UR16, UR12, UR10 ;  /* 0x0000000c100a72a5 */ /* 0x000fe2000f8e000a */
[----:B------:R-:W-:-:S03]  /*ede0*/  PRMT R19, RZ, 0x654, R19 ;  /* 0x00000654ff137816 */ /* 0x000fc60000000013 */
[----:B------:R-:W-:Y:S01]  /*edf0*/  UIMAD UR11, UR16, UR13, UR11 ;  /* 0x0000000d100b72a4 */ /* 0x000fe2000f8e020b */
[----:B------:R2:W-:Y:S02]  /*ee00*/  SYNCS.ARRIVE.TRANS64.RED.A1T0 RZ, [R19+URZ], RZ ;  /* 0x000000ff13ff79a7 */ /* 0x0005e4000810043f */
[----:B------:R-:W-:Y:S02]  /*ee10*/  ULDC.64 UR12, c[0x0][0xb40] ;  /* 0x0002d000000c7ab9 */ /* 0x000fe40000000a00 */
[----:B------:R-:W-:-:S04]  /*ee20*/  UIMAD UR4, UR4, UR12, URZ ;  /* 0x0000000c040472a4 */ /* 0x000fc8000f8e023f */
[----:B------:R-:W-:Y:S01]  /*ee30*/  UIMAD UR4, UR8, UR13, UR4 ;  /* 0x0000000d080472a4 */ /* 0x000fe2000f8e0204 */
[----:B0-----:R-:W-:Y:S01]  /*ee40*/  @P1 IMAD.HI.U32 R0, R13, R0, RZ ;  /* 0x000000000d001227 */ /* 0x001fe200078e00ff */
[----:B------:R-:W-:-:S03]  /*ee50*/  UIMAD.WIDE.U32 UR8, UR8, UR12, UR10 ;  /* 0x0000000c080872a5 */ /* 0x000fc6000f8e000a */
[----:B------:R-:W-:Y:S01]  /*ee60*/  ULDC.64 UR10, c[0x0][0xb48] ;  /* 0x0002d200000a7ab9 */ /* 0x000fe20000000a00 */
[----:B------:R-:W-:Y:S01]  /*ee70*/  UIADD3 UR9, UR9, UR4, URZ ;  /* 0x0000000409097290 */ /* 0x000fe2000fffe03f */
[----:B-1----:R-:W-:-:S03]  /*ee80*/  @P1 SHF.R.U32.HI R7, RZ, R5, R0 ;  /* 0x00000005ff071219 */ /* 0x002fc60000011600 */
[----:B------:R-:W-:Y:S01]  /*ee90*/  UIMAD.WIDE.U32 UR8, UR15, UR10, UR8 ;  /* 0x0000000a0f0872a5 */ /* 0x000fe2000f8e0008 */
[--C-:B------:R-:W-:Y:S01]  /*eea0*/  SHF.R.S32.HI R0, RZ, 0x1f, R7.reuse ;  /* 0x0000001fff007819 */ /* 0x100fe20000011407 */
[----:B------:R-:W-:Y:S02]  /*eeb0*/  IMAD.MOV R4, RZ, RZ, -R7 ;  /* 0x000000ffff047224 */ /* 0x000fe400078e0a07 */
[----:B------:R-:W-:Y:S02]  /*eec0*/  UIMAD UR4, UR15, UR11, UR9 ;  /* 0x0000000b0f0472a4 */ /* 0x000fe4000f8e0209 */
[----:B------:R-:W-:Y:S01]  /*eed0*/  IMAD.U32 R5, RZ, RZ, UR9 ;  /* 0x00000009ff057e24 */ /* 0x000fe2000f8e00ff */
[----:B------:R-:W-:Y:S01]  /*eee0*/  ULDC.64 UR10, c[0x0][0xb30] ;  /* 0x0002cc00000a7ab9 */ /* 0x000fe20000000a00 */
[----:B------:R-:W-:Y:S02]  /*eef0*/  IMAD R75, R75, R4, R13 ;  /* 0x000000044b4b7224 */ /* 0x000fe400078e020d */
[----:B------:R-:W-:-:S02]  /*ef00*/  IMAD R0, R0, UR10, RZ ;  /* 0x0000000a00007c24 */ /* 0x000fc4000f8e02ff */
[----:B------:R-:W-:Y:S01]  /*ef10*/  IMAD.U32 R4, RZ, RZ, UR8 ;  /* 0x00000008ff047e24 */ /* 0x000fe2000f8e00ff */
[----:B------:R-:W-:Y:S01]  /*ef20*/  ULDC.64 UR8, c[0x0][0xb28] ;  /* 0x0002ca0000087ab9 */ /* 0x000fe20000000a00 */
[----:B------:R-:W-:Y:S02]  /*ef30*/  IMAD.U32 R5, RZ, RZ, UR4 ;  /* 0x00000004ff057e24 */ /* 0x000fe4000f8e00ff */
[C---:B------:R-:W-:Y:S01]  /*ef40*/  IMAD R9, R7.reuse, UR11, R0 ;  /* 0x0000000b07097c24 */ /* 0x040fe2000f8e0200 */
[----:B------:R-:W-:Y:S01]  /*ef50*/  SHF.R.S32.HI R0, RZ, 0x1f, R75 ;  /* 0x0000001fff007819 */ /* 0x000fe2000001144b */
[----:B------:R-:W-:-:S04]  /*ef60*/  IMAD.WIDE.U32 R4, R7, UR10, R4 ;  /* 0x0000000a07047c25 */ /* 0x000fc8000f8e0004 */
[----:B------:R-:W-:Y:S02]  /*ef70*/  IMAD R0, R0, UR8, RZ ;  /* 0x0000000800007c24 */ /* 0x000fe4000f8e02ff */
[----:B------:R-:W-:Y:S02]  /*ef80*/  IMAD.IADD R5, R5, 0x1, R9 ;  /* 0x0000000105057824 */ /* 0x000fe400078e0209 */
[C---:B------:R-:W-:Y:S02]  /*ef90*/  IMAD R7, R75.reuse, UR9, R0 ;  /* 0x000000094b077c24 */ /* 0x040fe4000f8e0200 */
[----:B------:R-:W-:Y:S01]  /*efa0*/  IMAD.WIDE.U32 R4, R75, UR8, R4 ;  /* 0x000000084b047c25 */ /* 0x000fe2000f8e0004 */
[----:B------:R-:W-:-:S03]  /*efb0*/  ULDC.64 UR8, c[0x0][0xb00] ;  /* 0x0002c00000087ab9 */ /* 0x000fc60000000a00 */
[----:B------:R-:W-:Y:S01]  /*efc0*/  IMAD.IADD R5, R5, 0x1, R7 ;  /* 0x0000000105057824 */ /* 0x000fe200078e0207 */
[----:B------:R-:W-:-:S04]  /*efd0*/  LEA R0, P1, R4, UR8, 0x2 ;  /* 0x0000000804007c11 */ /* 0x000fc8000f8210ff */
[----:B------:R-:W-:Y:S01]  /*efe0*/  LEA.HI.X R16, R4, UR9, R5, 0x2, P1 ;  /* 0x0000000904107c11 */ /* 0x000fe200088f1405 */
[----:B------:R2:W0:Y:S04]  /*eff0*/  SHFL.IDX PT, R6, R0, RZ, 0x1c1f ;  /* 0x001c1fff00067589 */ /* 0x00042800000e0000 */
[----:B------:R2:W1:Y:S01]  /*f000*/  SHFL.IDX PT, R7, R16, RZ, 0x1c1f ;  /* 0x001c1fff10077589 */ /* 0x00046200000e0000 */
[----:B------:R-:W-:Y:S05]  /*f010*/  @P2 BRA `(.L_x_1311) ;  /* 0x0000000400002947 */ /* 0x000fea0003800000 */
[----:B------:R-:W-:Y:S02]  /*f020*/  ULDC UR4, c[0x0][0xac8] ;  /* 0x0002b20000047ab9 */ /* 0x000fe40000000800 */
[----:B------:R-:W-:Y:S02]  /*f030*/  ISETP.GE.AND P3, PT, R181, UR4, PT ;  /* 0x00000004b5007c0c */ /* 0x000fe4000bf66270 */
[----:B------:R-:W-:Y:S02]  /*f040*/  ISETP.GE.AND P1, PT, R18, UR4, PT ;  /* 0x0000000412007c0c */ /* 0x000fe4000bf26270 */
[----:B------:R-:W-:Y:S02]  /*f050*/  ISETP.GE.AND P4, PT, R180, UR4, PT ;  /* 0x00000004b4007c0c */ /* 0x000fe4000bf86270 */
[----:B------:R-:W-:-:S07]  /*f060*/  ISETP.GE.AND P2, PT, R179, UR4, PT ;  /* 0x00000004b3007c0c */ /* 0x000fce000bf46270 */
[CC--:B0-----:R-:W-:Y:S02]  /*f070*/  @!P3 LEA R8, P5, R181.reuse, R6.reuse, 0x2 ;  /* 0x00000006b508b211 */ /* 0x0c1fe400078a10ff */
[----:B-1----:R-:W-:Y:S02]  /*f080*/  @!P1 IMAD.WIDE R4, R18, 0x4, R6 ;  /* 0x0000000412049825 */ /* 0x002fe400078e0206 */
        /* <DEDUP_REMOVED lines=18> */
[----:B------:R-:W-:Y:S01]  /*f1b0*/  @!P1 ST.E.64 desc[UR36][R14.64], R40 ;  /* 0x000000280e009985 */ /* 0x000fe2000c101b24 */
[----:B------:R-:W-:-:S03]  /*f1c0*/  @!P5 LEA R4, P1, R176, R6, 0x2 ;  /* 0x00000006b004d211 */ /* 0x000fc600078210ff */
[----:B------:R0:W-:Y:S01]  /*f1d0*/  @!P3 ST.E.64 desc[UR36][R2.64], R44 ;  /* 0x0000002c0200b985 */ /* 0x0001e2000c101b24 */
[-C--:B-1----:R-:W-:Y:S02]  /*f1e0*/  @!P2 LEA R8, P6, R175, R6.reuse, 0x2 ;  /* 0x00000006af08a211 */ /* 0x082fe400078c10ff */
[----:B------:R-:W-:Y:S02]  /*f1f0*/  ISETP.GE.AND P3, PT, R173, UR4, PT ;  /* 0x00000004ad007c0c */ /* 0x000fe4000bf66270 */
[-C--:B------:R-:W-:Y:S02]  /*f200*/  @!P5 LEA.HI.X R5, R176, R7.reuse, R195, 0x2, P1 ;  /* 0x00000007b005d211 */ /* 0x080fe400008f14c3 */
[----:B------:R-:W-:Y:S02]  /*f210*/  ISETP.GE.AND P1, PT, R172, UR4, PT ;  /* 0x00000004ac007c0c */ /* 0x000fe4000bf26270 */
[----:B------:R-:W-:Y:S01]  /*f220*/  @!P2 LEA.HI.X R9, R175, R7, R194, 0x2, P6 ;  /* 0x00000007af09a211 */ /* 0x000fe200030f14c2 */
[----:B------:R1:W-:Y:S01]  /*f230*/  @!P5 ST.E.64 desc[UR36][R4.64], R48 ;  /* 0x000000300400d985 */ /* 0x0003e2000c101b24 */
[----:B---3--:R-:W-:-:S03]  /*f240*/  @!P4 LEA R10, P6, R174, R6, 0x2 ;  /* 0x00000006ae0ac211 */ /* 0x008fc600078c10ff */
[----:B------:R3:W-:Y:S01]  /*f250*/  @!P2 ST.E.64 desc[UR36][R8.64], R52 ;  /* 0x000000340800a985 */ /* 0x0007e2000c101b24 */
[----:B------:R-:W-:Y:S02]  /*f260*/  ISETP.GE.AND P2, PT, R171, UR4, PT ;  /* 0x00000004ab007c0c */ /* 0x000fe4000bf46270 */
[-C--:B------:R-:W-:Y:S02]  /*f270*/  @!P4 LEA.HI.X R11, R174, R7.reuse, R193, 0x2, P6 ;  /* 0x00000007ae0bc211 */ /* 0x080fe400030f14c1 */
[CC--:B----4-:R-:W-:Y:S02]  /*f280*/  @!P3 LEA R12, P5, R173.reuse, R6.reuse, 0x2 ;  /* 0x00000006ad0cb211 */ /* 0x0d0fe400078a10ff */
[----:B0-----:R-:W-:Y:S01]  /*f290*/  @!P1 LEA R2, P6, R172, R6, 0x2 ;  /* 0x00000006ac029211 */ /* 0x001fe200078c10ff */
[----:B------:R0:W-:Y:S01]  /*f2a0*/  @!P4 ST.E.64 desc[UR36][R10.64], R56 ;  /* 0x000000380a00c985 */ /* 0x0001e2000c101b24 */
[----:B------:R-:W-:Y:S02]  /*f2b0*/  @!P3 LEA.HI.X R13, R173, R7, R192, 0x2, P5 ;  /* 0x00000007ad0db211 */ /* 0x000fe400028f14c0 */
[----:B------:R-:W-:-:S02]  /*f2c0*/  ISETP.GE.AND P4, PT, R170, UR4, PT ;  /* 0x00000004aa007c0c */ /* 0x000fc4000bf86270 */
[-C--:B------:R-:W-:Y:S01]  /*f2d0*/  @!P1 LEA.HI.X R3, R172, R7.reuse, R191, 0x2, P6 ;  /* 0x00000007ac039211 */ /* 0x080fe200030f14bf */
[----:B------:R4:W-:Y:S01]  /*f2e0*/  @!P3 ST.E.64 desc[UR36][R12.64], R60 ;  /* 0x0000003c0c00b985 */ /* 0x0009e2000c101b24 */
[----:B------:R-:W-:Y:S02]  /*f2f0*/  ISETP.GE.AND P5, PT, R169, UR4, PT ;  /* 0x00000004a9007c0c */ /* 0x000fe4000bfa6270 */
[----:B-1----:R-:W-:Y:S01]  /*f300*/  @!P2 LEA R4, P6, R171, R6, 0x2 ;  /* 0x00000006ab04a211 */ /* 0x002fe200078c10ff */
[----:B------:R1:W-:Y:S01]  /*f310*/  @!P1 ST.E.64 desc[UR36][R2.64], R64 ;  /* 0x0000004002009985 */ /* 0x0003e2000c101b24 */
[----:B------:R-:W-:Y:S02]  /*f320*/  ISETP.GE.AND P3, PT, R168, UR4, PT ;  /* 0x00000004a8007c0c */ /* 0x000fe4000bf66270 */
[----:B------:R-:W-:Y:S02]  /*f330*/  ISETP.GE.AND P1, PT, R167, UR4, PT ;  /* 0x00000004a7007c0c */ /* 0x000fe4000bf26270 */
[----:B------:R-:W-:-:S02]  /*f340*/  @!P2 LEA.HI.X R5, R171, R7, R190, 0x2, P6 ;  /* 0x00000007ab05a211 */ /* 0x000fc400030f14be */
[----:B---3--:R-:W-:-:S03]  /*f350*/  @!P4 LEA R8, P6, R170, R6, 0x2 ;  /* 0x00000006aa08c211 */ /* 0x008fc600078c10ff */
[----:B------:R1:W-:Y:S01]  /*f360*/  @!P2 ST.E.64 desc[UR36][R4.64], R68 ;  /* 0x000000440400a985 */ /* 0x0003e2000c101b24 */
[CC--:B0-----:R-:W-:Y:S02]  /*f370*/  @!P5 LEA R10, P2, R169.reuse, R6.reuse, 0x2 ;  /* 0x00000006a90ad211 */ /* 0x0c1fe400078410ff */
[-C--:B------:R-:W-:Y:S02]  /*f380*/  @!P4 LEA.HI.X R9, R170, R7.reuse, R189, 0x2, P6 ;  /* 0x00000007aa09c211 */ /* 0x080fe400030f14bd */
[CC--:B----4-:R-:W-:Y:S02]  /*f390*/  @!P3 LEA R12, P6, R168.reuse, R6.reuse, 0x2 ;  /* 0x00000006a80cb211 */ /* 0x0d0fe400078c10ff */
        /* <DEDUP_REMOVED lines=8> */
.L_x_1311:
[----:B------:R-:W-:Y:S05]  /*f420*/  BSYNC B1 ;  /* 0x0000000000017941 */ /* 0x000fea0003800000 */
.L_x_1310:
[----:B-1----:R1:W3:Y:S04]  /*f430*/  SHFL.IDX PT, R5, R16, 0x1, 0x1c1f ;  /* 0x003c1f0010057f89 */ /* 0x0022e800000e0000 */
[----:B------:R1:W4:Y:S01]  /*f440*/  SHFL.IDX PT, R4, R0, 0x1, 0x1c1f ;  /* 0x003c1f0000047f89 */ /* 0x00032200000e0000 */
[----:B------:R-:W-:Y:S05]  /*f450*/  @P0 BRA `(.L_x_1309) ;  /* 0x00000010006c0947 */ /* 0x000fea0003800000 */
[----:B------:R-:W-:Y:S02]  /*f460*/  ULDC UR4, c[0x0][0xac8] ;  /* 0x0002b20000047ab9 */ /* 0x000fe40000000800 */
[----:B------:R-:W-:Y:S02]  /*f470*/  ISETP.GE.AND P1, PT, R181, UR4, PT ;  /* 0x00000004b5007c0c */ /* 0x000fe4000bf26270 */
[----:B------:R-:W-:Y:S02]  /*f480*/  ISETP.GE.AND P0, PT, R180, UR4, PT ;  /* 0x00000004b4007c0c */ /* 0x000fe4000bf06270 */
[----:B------:R-:W-:Y:S02]  /*f490*/  ISETP.GE.AND P2, PT, R18, UR4, PT ;  /* 0x0000000412007c0c */ /* 0x000fe4000bf46270 */
[----:B------:R-:W-:Y:S02]  /*f4a0*/  ISETP.GE.AND P4, PT, R178, UR4, PT ;  /* 0x00000004b2007c0c */ /* 0x000fe4000bf86270 */
[----:B------:R-:W-:-:S05]  /*f4b0*/  ISETP.GE.AND P3, PT, R179, UR4, PT ;  /* 0x00000004b3007c0c */ /* 0x000fca000bf66270 */
[CC--:B0---4-:R-:W-:Y:S02]  /*f4c0*/  @!P1 LEA R6, P5, R181.reuse, R4.reuse, 0x2 ;  /* 0x00000004b5069211 */ /* 0x0d1fe400078a10ff */
        /* <DEDUP_REMOVED lines=59> */
.L_x_1300:
[----:B------:R-:W0:Y:S01]  /*f880*/  LDC.64 R2, c[0x0][0xc00] ;  /* 0x00030000ff027b82 */ /* 0x000e220000000a00 */
[----:B------:R-:W-:Y:S01]  /*f890*/  R2UR UR11, R183 ;  /* 0x00000000b70b72ca */ /* 0x000fe200000e0000 */
[----:B------:R-:W-:Y:S01]  /*f8a0*/  ULDC.64 UR8, c[0x0][0xc00] ;  /* 0x0003000000087ab9 */ /* 0x000fe20000000a00 */
[----:B------:R-:W-:Y:S01]  /*f8b0*/  IMAD.MOV.U32 R7, RZ, RZ, RZ ;  /* 0x000000ffff077224 */ /* 0x000fe200078e00ff */
[----:B------:R-:W-:-:S04]  /*f8c0*/  R2UR UR10, R164 ;  /* 0x00000000a40a72ca */ /* 0x000fc800000e0000 */
[----:B------:R-:W1:Y:S06]  /*f8d0*/  LDC.64 R4, c[0x0][0xc08] ;  /* 0x00030200ff047b82 */ /* 0x000e6c0000000a00 */
[----:B------:R-:W-:Y:S01]  /*f8e0*/  UIMAD.WIDE UR8, UR11, 0x4, UR8 ;  /* 0x000000040b0878a5 */ /* 0x000fe2000f8e0208 */
[----:B0-----:R-:W-:-:S05]  /*f8f0*/  ISETP.NE.U32.AND P0, PT, R2, RZ, PT ;  /* 0x000000ff0200720c */ /* 0x001fca0003f05070 */
[----:B------:R-:W-:Y:S01]  /*f900*/  IMAD.U32 R2, RZ, RZ, UR8 ;  /* 0x00000008ff027e24 */ /* 0x000fe2000f8e00ff */
[----:B------:R-:W-:Y:S01]  /*f910*/  R2UR UR4, R3 ;  /* 0x00000000030472ca */ /* 0x000fe200000e0000 */
[----:B------:R-:W-:Y:S01]  /*f920*/  IMAD.U32 R3, RZ, RZ, UR9 ;  /* 0x00000009ff037e24 */ /* 0x000fe2000f8e00ff */
[----:B-1----:R-:W-:-:S05]  /*f930*/  ISETP.NE.U32.AND P1, PT, R4, RZ, PT ;  /* 0x000000ff0400720c */ /* 0x002fca0003f25070 */
[----:B------:R-:W-:-:S06]  /*f940*/  VOTEU.ANY UP0, P0 ;  /* 0x00000000003f7886 */ /* 0x000fcc0000000100 */
[----:B------:R-:W-:Y:S01]  /*f950*/  UISETP.NE.AND.EX UP0, UPT, UR4, URZ, UPT, UP0 ;  /* 0x0000003f0400728c */ /* 0x000fe2000bf05300 */
[----:B------:R-:W-:Y:S01]  /*f960*/  R2UR UR4, R5 ;  /* 0x00000000050472ca */ /* 0x000fe200000e0000 */
[----:B------:R-:W-:-:S04]  /*f970*/  VOTEU.ANY UP1, P1 ;  /* 0x00000000003f7886 */ /* 0x000fc80000820100 */
[----:B------:R-:W-:-:S08]  /*f980*/  PLOP3.LUT P0, PT, PT, PT, UP0, 0x80, 0x0 ;  /* 0x000000000000781c */ /* 0x000fd00003f0f008 */
[----:B------:R-:W-:-:S06]  /*f990*/  UISETP.NE.AND.EX UP1, UPT, UR4, URZ, UPT, UP1 ;  /* 0x0000003f0400728c */ /* 0x000fcc000bf25310 */
[----:B------:R-:W-:Y:S01]  /*f9a0*/  PLOP3.LUT P1, PT, PT, PT, UP1, 0x80, 0x0 ;  /* 0x000000000000781c */ /* 0x000fe20003f2f018 */
[----:B------:R0:W5:Y:S01]  /*f9b0*/  @P0 LDG.E R7, desc[UR36][R2.64] ;  /* 0x0000002402070981 */ /* 0x000162000c1e1900 */
[----:B------:R-:W-:Y:S02]  /*f9c0*/  ULDC UR4, c[0x0][0xa88] ;  /* 0x0002a20000047ab9 */ /* 0x000fe40000000800 */
[----:B------:R-:W-:Y:S01]  /*f9d0*/  IMAD.U32 R0, RZ, RZ, UR4 ;  /* 0x00000004ff007e24 */ /* 0x000fe2000f8e00ff */
[----:B------:R-:W-:Y:S02]  /*f9e0*/  @UP1 ULDC.64 UR8, c[0x0][0xc08] ;  /* 0x0003020000081ab9 */ /* 0x000fe40000000a00 */
[----:B------:R-:W-:-:S06]  /*f9f0*/  @UP1 UIMAD.WIDE UR8, UR11, 0x4, UR8 ;  /* 0x000000040b0818a5 */ /* 0x000fcc000f8e0208 */
[----:B------:R-:W-:Y:S02]  /*fa00*/  IMAD.U32 R4, RZ, RZ, UR8 ;  /* 0x00000008ff047e24 */ /* 0x000fe4000f8e00ff */
[----:B------:R-:W-:-:S05]  /*fa10*/  IMAD.U32 R5, RZ, RZ, UR9 ;  /* 0x00000009ff057e24 */ /* 0x000fca000f8e00ff */
[----:B------:R0:W5:Y:S01]  /*fa20*/  @P1 LDG.E R0, desc[UR36][R4.64] ;  /* 0x0000002404001981 */ /* 0x000162000c1e1900 */
[----:B------:R-:W-:-:S11]  /*fa30*/  UISETP.NE.AND UP1, UPT, UR10, URZ, UPT ;  /* 0x0000003f0a00728c */ /* 0x000fd6000bf25270 */
[----:B------:R-:W-:Y:S02]  /*fa40*/  @!UP1 ULDC UR10, c[0x0][0xad4] ;  /* 0x0002b500000a9ab9 */ /* 0x000fe40000000800 */
[----:B------:R-:W-:Y:S01]  /*fa50*/  IMAD.U32 R164, RZ, RZ, UR10 ;  /* 0x0000000affa47e24 */ /* 0x000fe2000f8e00ff */
[----:B0-----:R-:W-:Y:S06]  /*fa60*/  @P1 BRA `(.L_x_1312) ;  /* 0x0000000000101947 */ /* 0x001fec0003800000 */
[----:B------:R-:W-:Y:S05]  /*fa70*/  @!P0 BRA `(.L_x_1312) ;  /* 0x00000000000c8947 */ /* 0x000fea0003800000 */
[----:B------:R-:W2:Y:S04]  /*fa80*/  LDG.E R5, desc[UR36][R2.64] ;  /* 0x0000002402057981 */ /* 0x000ea8000c1e1900 */
[----:B-----5:R-:W2:Y:S02]  /*fa90*/  LDG.E R0, desc[UR36][R2.64+0x4] ;  /* 0x0000042402007981 */ /* 0x020ea4000c1e1900 */
[----:B--2---:R-:W-:-:S07]  /*faa0*/  IMAD.IADD R0, R0, 0x1, -R5 ;  /* 0x0000000100007824 */ /* 0x004fce00078e0a05 */
.L_x_1312:
[----:B------:R-:W-:Y:S01]  /*fab0*/  R2UR UR4, R183 ;  /* 0x00000000b70472ca */ /* 0x000fe200000e0000 */
[----:B------:R-:W-:Y:S01]  /*fac0*/  BSSY B1, `(.L_x_1313) ;  /* 0x0000042000017945 */ /* 0x000fe20003800000 */
[----:B-----5:R-:W-:Y:S02]  /*fad0*/  R2UR UR20, R7 ;  /* 0x00000000071472ca */ /* 0x020fe400000e0000 */
[----:B------:R-:W-:-:S09]  /*fae0*/  ISETP.GT.AND P0, PT, R207, 0x7f, PT ;  /* 0x0000007fcf00780c */ /* 0x000fd20003f04270 */
[----:B------:R-:W-:Y:S02]  /*faf0*/  USHF.R.S32.HI UR8, URZ, 0x1f, UR4 ;  /* 0x0000001f3f087899 */ /* 0x000fe40008011404 */
[----:B------:R-:W-:Y:S02]  /*fb00*/  USEL UR4, UR4, URZ, !UP0 ;  /* 0x0000003f04047287 */ /* 0x000fe4000c000000 */
[----:B------:R-:W-:Y:S02]  /*fb10*/  USEL UR8, UR8, URZ, !UP0 ;  /* 0x0000003f08087287 */ /* 0x000fe4000c000000 */
[----:B------:R-:W-:Y:S01]  /*fb20*/  USHF.R.S32.HI UR20, URZ, 0x1f, UR20 ;  /* 0x0000001f3f147899 */ /* 0x000fe20008011414 */
[----:B------:R-:W-:Y:S11]  /*fb30*/  @P0 BRA `(.L_x_1314) ;  /* 0x0000000000e80947 */ /* 0x000ff60003800000 */
[----:B------:R-:W0:Y:S01]  /*fb40*/  S2R R6, SR_TID.X ;  /* 0x0000000000067919 */ /* 0x000e220000002100 */
[----:B------:R-:W1:Y:S01]  /*fb50*/  LDC R9, c[0x0][0xbe8] ;  /* 0x0002fa00ff097b82 */ /* 0x000e620000000800 */
[----:B------:R-:W-:-:S13]  /*fb60*/  R2UR UR9, R22 ;  /* 0x00000000160972ca */ /* 0x000fda00000e0000 */
[----:B------:R-:W-:Y:S02]  /*fb70*/  IMAD.U32 R3, RZ, RZ, UR9 ;  /* 0x00000009ff037e24 */ /* 0x000fe4000f8e00ff */
[----:B-1----:R-:W-:-:S03]  /*fb80*/  IMAD R2, R0, R9, RZ ;  /* 0x0000000900027224 */ /* 0x002fc600078e02ff */
[----:B0-----:R-:W-:-:S04]  /*fb90*/  IADD3 R6, R3, -0x80, R6 ;  /* 0xffffff8003067810 */ /* 0x001fc80007ffe006 */
[----:B------:R-:W-:-:S13]  /*fba0*/  ISETP.GE.AND P0, PT, R6, R2, PT ;  /* 0x000000020600720c */ /* 0x000fda0003f06270 */
[----:B------:R-:W-:Y:S05]  /*fbb0*/  @P0 BRA `(.L_x_1314) ;  /* 0x0000000000c80947 */ /* 0x000fea0003800000 */
[----:B------:R-:W-:Y:S01]  /*fbc0*/  ISETP.NE.AND P0, PT, R9, 0x1, PT ;  /* 0x000000010900780c */ /* 0x000fe20003f05270 */
[----:B------:R-:W-:Y:S01]  /*fbd0*/  UMOV UR18, 0x9b8 ;  /* 0x000009b800127882 */ /* 0x000fe20000000000 */
[----:B------:R-:W-:Y:S01]  /*fbe0*/  R2UR UR10, R164 ;  /* 0x00000000a40a72ca */ /* 0x000fe200000e0000 */
[----:B------:R-:W-:Y:S01]  /*fbf0*/  IMAD.MOV.U32 R4, RZ, RZ, R6 ;  /* 0x000000ffff047224 */ /* 0x000fe200078e0006 */
        /* <DEDUP_REMOVED lines=9> */
[----:B------:R-:W-:Y:S02]  /*fc90*/  UIMAD.WIDE.U32 UR16, UR10, UR19, URZ ;  /* 0x000000130a1072a5 */ /* 0x000fe4000f8e003f */
[----:B------:R-:W-:Y:S01]  /*fca0*/  UIMAD UR19, UR11, UR19, URZ ;  /* 0x000000130b1372a4 */ /* 0x000fe2000f8e023f */
[----:B0-----:R-:W-:Y:S01]  /*fcb0*/  @P0 IMAD.HI.U32 R5, R6, R5, RZ ;  /* 0x0000000506050227 */ /* 0x001fe200078e00ff */
[----:B------:R-:W-:Y:S02]  /*fcc0*/  UIMAD UR13, UR13, UR4, URZ ;  /* 0x000000040d0d72a4 */ /* 0x000fe4000f8e023f */
[----:B------:R-:W-:Y:S01]  /*fcd0*/  UIMAD.WIDE.U32 UR10, UR12, UR4, URZ ;  /* 0x000000040c0a72a5 */ /* 0x000fe2000f8e003f */
[----:B------:R-:W-:Y:S01]  /*fce0*/  IMAD.U32 R2, RZ, RZ, UR16 ;  /* 0x00000010ff027e24 */ /* 0x000fe2000f8e00ff */
[----:B------:R-:W-:-:S02]  /*fcf0*/  UIADD3 UR19, UR17, UR19, URZ ;  /* 0x0000001311137290 */ /* 0x000fc4000fffe03f */
[----:B------:R-:W-:Y:S01]  /*fd00*/  IMAD.U32 R3, RZ, RZ, UR17 ;  /* 0x00000011ff037e24 */ /* 0x000fe2000f8e00ff */
[----:B------:R-:W-:Y:S01]  /*fd10*/  UIMAD UR13, UR12, UR8, UR13 ;  /* 0x000000080c0d72a4 */ /* 0x000fe2000f8e020d */
[----:B-1----:R-:W-:Y:S01]  /*fd20*/  @P0 SHF.R.U32.HI R4, RZ, R8, R5 ;  /* 0x00000008ff040219 */ /* 0x002fe20000011605 */
[----:B------:R-:W-:Y:S01]  /*fd30*/  ULDC.64 UR14, c[0x0][UR18+0x228] ;  /* 0x00008a00120e7abb */ /* 0x000fe20008000a00 */
[----:B------:R-:W-:Y:S01]  /*fd40*/  IADD3 R3, P0, P1, R2, UR10, R7 ;  /* 0x0000000a02037c10 */ /* 0x000fe2000f91e007 */
[----:B------:R-:W-:Y:S01]  /*fd50*/  UIADD3 UR13, UR11, UR13, URZ ;  /* 0x0000000d0b0d7290 */ /* 0x000fe2000fffe03f */
[----:B------:R-:W-:Y:S01]  /*fd60*/  IMAD.U32 R2, RZ, RZ, UR20 ;  /* 0x00000014ff027e24 */ /* 0x000fe2000f8e00ff */
[----:B------:R-:W-:Y:S01]  /*fd70*/  UIMAD.WIDE.U32 UR16, UR14, UR9, URZ ;  /* 0x000000090e1072a5 */ /* 0x000fe2000f8e003f */
[----:B------:R-:W-:Y:S01]  /*fd80*/  IMAD.MOV R5, RZ, RZ, -R4 ;  /* 0x000000ffff057224 */ /* 0x000fe200078e0a04 */
[----:B------:R-:W-:Y:S01]  /*fd90*/  UIMAD UR9, UR15, UR9, URZ ;  /* 0x000000090f0972a4 */ /* 0x000fe2000f8e023f */
[----:B------:R-:W-:Y:S01]  /*fda0*/  IMAD.U32 R11, RZ, RZ, UR19 ;  /* 0x00000013ff0b7e24 */ /* 0x000fe2000f8e00ff */
[----:B------:R-:W-:Y:S01]  /*fdb0*/  ULDC.64 UR10, c[0x0][UR18+0x210] ;  /* 0x00008400120a7abb */ /* 0x000fe20008000a00 */
[----:B------:R-:W-:Y:S01]  /*fdc0*/  IMAD R5, R9, R5, R6 ;  /* 0x0000000509057224 */ /* 0x000fe200078e0206 */
[----:B------:R-:W-:-:S02]  /*fdd0*/  UIADD3 UR9, UR17, UR9, URZ ;  /* 0x0000000911097290 */ /* 0x000fc4000fffe03f */
[----:B------:R-:W-:Y:S01]  /*fde0*/  IADD3.X R6, R11, UR13, R2, P0, P1 ;  /* 0x0000000d0b067c10 */ /* 0x000fe200087e2402 */
[----:B------:R-:W-:Y:S01]  /*fdf0*/  IMAD R9, R5, UR11, RZ ;  /* 0x0000000b05097c24 */ /* 0x000fe2000f8e02ff */
[----:B------:R-:W-:Y:S01]  /*fe00*/  IADD3 R2, P0, P1, R4, UR16, R3 ;  /* 0x0000001004027c10 */ /* 0x000fe2000f91e003 */
[----:B------:R-:W-:Y:S01]  /*fe10*/  ULDC.64 UR12, c[0x0][0xba8] ;  /* 0x0002ea00000c7ab9 */ /* 0x000fe20000000a00 */
[----:B------:R-:W-:Y:S01]  /*fe20*/  SHF.R.S32.HI R3, RZ, 0x1f, R4 ;  /* 0x0000001fff037819 */ /* 0x000fe20000011404 */
[----:B------:R-:W-:Y:S01]  /*fe30*/  @!UP0 ULDC UR12, c[0x0][0xb50] ;  /* 0x0002d400000c8ab9 */ /* 0x000fe20000000800 */
[----:B------:R-:W-:Y:S01]  /*fe40*/  SHF.R.S32.HI R4, RZ, 0x1f, R5 ;  /* 0x0000001fff047819 */ /* 0x000fe20000011405 */
[----:B------:R-:W-:Y:S01]  /*fe50*/  @!UP0 ULDC UR13, c[0x0][0xb54] ;  /* 0x0002d500000d8ab9 */ /* 0x000fe20000000800 */
[----:B------:R-:W-:-:S03]  /*fe60*/  IADD3.X R3, R3, UR9, R6, P0, P1 ;  /* 0x0000000903037c10 */ /* 0x000fc600087e2406 */
[----:B------:R-:W-:Y:S02]  /*fe70*/  IMAD R9, R4, UR10, R9 ;  /* 0x0000000a04097c24 */ /* 0x000fe4000f8e0209 */
[----:B------:R-:W-:-:S04]  /*fe80*/  IMAD.WIDE.U32 R2, R5, UR10, R2 ;  /* 0x0000000a05027c25 */ /* 0x000fc8000f8e0002 */
[----:B------:R-:W-:Y:S01]  /*fe90*/  IMAD.IADD R3, R3, 0x1, R9 ;  /* 0x0000000103037824 */ /* 0x000fe200078e0209 */
[----:B------:R-:W-:-:S04]  /*fea0*/  LEA R4, P0, R2, UR12, 0x2 ;  /* 0x0000000c02047c11 */ /* 0x000fc8000f8010ff */
[----:B------:R-:W-:Y:S01]  /*feb0*/  LEA.HI.X R5, R2, UR13, R3, 0x2, P0 ;  /* 0x0000000d02057c11 */ /* 0x000fe200080f1403 */
[----:B------:R-:W-:-:S05]  /*fec0*/  IMAD.MOV.U32 R3, RZ, RZ, -0x800000 ;  /* 0xff800000ff037424 */ /* 0x000fca00078e00ff */
[----:B------:R0:W-:Y:S03]  /*fed0*/  STG.E desc[UR36][R4.64], R3 ;  /* 0x0000000304007986 */ /* 0x0001e6000c101924 */
.L_x_1314:
[----:B------:R-:W-:Y:S05]  /*fee0*/  BSYNC B1 ;  /* 0x0000000000017941 */ /* 0x000fea0003800000 */
.L_x_1313:
[----:B------:R-:W-:-:S13]  /*fef0*/  R2UR UR9, R164 ;  /* 0x00000000a40972ca */ /* 0x000fda00000e0000 */
[----:B------:R-:W-:-:S06]  /*ff00*/  UISETP.GT.AND UP0, UPT, UR9, 0x1, UPT ;  /* 0x000000010900788c */ /* 0x000fcc000bf04270 */
[----:B------:R-:W-:-:S13]  /*ff10*/  PLOP3.LUT P0, PT, PT, PT, UP0, 0x80, 0x0 ;  /* 0x000000000000781c */ /* 0x000fda0003f0f008 */
[----:B------:R-:W-:Y:S05]  /*ff20*/  @P0 BRA `(.L_x_1309) ;  /* 0x0000000400b80947 */ /* 0x000fea0003800000 */
[----:B------:R-:W1:Y:S01]  /*ff30*/  LDC R11, c[0x0][0xbe8] ;  /* 0x0002fa00ff0b7b82 */ /* 0x000e620000000800 */
[C---:B------:R-:W-:Y:S01]  /*ff40*/  R2UR UR10, R7.reuse ;  /* 0x00000000070a72ca */ /* 0x040fe200000e0000 */
[----:B------:R-:W-:Y:S01]  /*ff50*/  ULDC.64 UR12, c[0x0][0xaa0] ;  /* 0x0002a800000c7ab9 */ /* 0x000fe20000000a00 */
[----:B------:R-:W-:Y:S01]  /*ff60*/  R2UR UR14, R7 ;  /* 0x00000000070e72ca */ /* 0x000fe200000e0000 */
[----:B------:R-:W-:Y:S01]  /*ff70*/  UIMAD UR9, UR20, UR12, URZ ;  /* 0x0000000c140972a4 */ /* 0x000fe2000f8e023f */
[----:B------:R-:W-:Y:S01]  /*ff80*/  R2UR UR16, R166 ;  /* 0x00000000a61072ca */ /* 0x000fe200000e0000 */
[----:B------:R-:W-:Y:S01]  /*ff90*/  IMAD R2, R163, 0x20, R182 ;  /* 0x00000020a3027824 */ /* 0x000fe200078e02b6 */
[----:B------:R-:W-:Y:S01]  /*ffa0*/  R2UR UR15, R22 ;  /* 0x00000000160f72ca */ /* 0x000fe200000e0000 */
[----:B------:R-:W-:Y:S06]  /*ffb0*/  BSSY B1, `(.L_x_1315) ;  /* 0x000003b000017945 */ /* 0x000fec0003800000 */
[----:B------:R-:W-:-:S02]  /*ffc0*/  UIMAD.WIDE.U32 UR10, UR10, UR12, URZ ;  /* 0x0000000c0a0a72a5 */ /* 0x000fc4000f8e003f */
[----:B------:R-:W-:-:S03]  /*ffd0*/  UIMAD UR9, UR14, UR13, UR9 ;  /* 0x0000000d0e0972a4 */ /* 0x000fc6000f8e0209 */
[----:B------:R-:W-:Y:S01]  /*ffe0*/  ULDC.64 UR12, c[0x0][0xae8] ;  /* 0x0002ba00000c7ab9 */ /* 0x000fe20000000a00 */
[----:B------:R-:W-:Y:S01]  /*fff0*/  UIADD3 UR11, UR11, UR9, URZ ;  /* 0x000000090b0b7290 */ /* 0x000fe2000fffe03f */
[----:B------:R-:W-:Y:S01]  /*10000*/  VIADD R6, R2, UR15 ;  /* 0x0000000f02067c36 */ /* 0x000fe20008000000 */
[----:B-1----:R-:W-:Y:S02]  /*10010*/  ISETP.NE.AND P0, PT, R11, 0x1, PT ;  /* 0x000000010b00780c */ /* 0x002fe40003f05270 */
[----:B------:R-:W-:Y:S01]  /*10020*/  UIMAD.WIDE.U32 UR10, UR16, UR12, UR10 ;  /* 0x0000000c100a72a5 */ /* 0x000fe2000f8e000a */
[----:B0-----:R-:W-:-:S03]  /*10030*/  IMAD.MOV.U32 R5, RZ, RZ, R6 ;  /* 0x000000ffff057224 */ /* 0x001fc600078e0006 */
[----:B------:R-:W-:-:S03]  /*10040*/  UIMAD UR9, UR16, UR13, UR11 ;  /* 0x0000000d100972a4 */ /* 0x000fc6000f8e020b */
[----:B------:R-:W-:Y:S02]  /*10050*/  ULDC.64 UR12, c[0x0][0xaf0] ;  /* 0x0002bc00000c7ab9 */ /* 0x000fe40000000a00 */
[----:B------:R-:W-:Y:S02]  /*10060*/  UIMAD UR8, UR8, UR12, URZ ;  /* 0x0000000c080872a4 */ /* 0x000fe4000f8e023f */
[----:B------:R-:W0:Y:S02]  /*10070*/  @P0 LDC R3, c[0x0][0xbec] ;  /* 0x0002fb00ff030b82 */ /* 0x000e240000000800 */
[----:B------:R-:W-:-:S03]  /*10080*/  UIMAD UR11, UR4, UR13, UR8 ;  /* 0x0000000d040b72a4 */ /* 0x000fc6000f8e0208 */
[----:B------:R-:W-:Y:S02]  /*10090*/  UMOV UR8, UR10 ;  /* 0x0000000a00087c82 */ /* 0x000fe40008000000 */
[----:B------:R-:W-:Y:S01]  /*100a0*/  UIMAD.WIDE.U32 UR8, UR4, UR12, UR8 ;  /* 0x0000000c040872a5 */ /* 0x000fe2000f8e0008 */
[----:B------:R-:W1:Y:S03]  /*100b0*/  @P0 LDC R7, c[0x0][0xbf0] ;  /* 0x0002fc00ff070b82 */ /* 0x000e660000000800 */
[----:B------:R-:W-:-:S03]  /*100c0*/  UIADD3 UR4, UR9, UR11, URZ ;  /* 0x0000000b09047290 */ /* 0x000fc6000fffe03f */
[----:B------:R-:W-:Y:S01]  /*100d0*/  ULDC.64 UR10, c[0x0][0xae0] ;  /* 0x0002b800000a7ab9 */ /* 0x000fe20000000a00 */
[----:B0-----:R-:W-:-:S04]  /*100e0*/  @P0 IMAD.HI.U32 R2, R6, R3, RZ ;  /* 0x0000000306020227 */ /* 0x001fc800078e00ff */
[----:B------:R-:W-:Y:S02]  /*100f0*/  IMAD.U32 R3, RZ, RZ, UR9 ;  /* 0x00000009ff037e24 */ /* 0x000fe4000f8e00ff */
[----:B------:R-:W-:Y:S01]  /*10100*/  IMAD.U32 R3, RZ, RZ, UR4 ;  /* 0x00000004ff037e24 */ /* 0x000fe2000f8e00ff */
[----:B-1----:R-:W-:-:S04]  /*10110*/  @P0 SHF.R.U32.HI R5, RZ, R7, R2 ;  /* 0x00000007ff050219 */ /* 0x002fc80000011602 */
[--C-:B------:R-:W-:Y:S01]  /*10120*/  SHF.R.S32.HI R2, RZ, 0x1f, R5.reuse ;  /* 0x0000001fff027819 */ /* 0x100fe20000011405 */
[----:B------:R-:W-:-:S04]  /*10130*/  IMAD.MOV R7, RZ, RZ, -R5 ;  /* 0x000000ffff077224 */ /* 0x000fc800078e0a05 */
[----:B------:R-:W-:Y:S02]  /*10140*/  IMAD R4, R2, UR10, RZ ;  /* 0x0000000a02047c24 */ /* 0x000fe4000f8e02ff */
[----:B------:R-:W-:Y:S02]  /*10150*/  IMAD R7, R11, R7, R6 ;  /* 0x000000070b077224 */ /* 0x000fe400078e0206 */
[----:B------:R-:W-:Y:S01]  /*10160*/  IMAD.U32 R2, RZ, RZ, UR8 ;  /* 0x00000008ff027e24 */ /* 0x000fe2000f8e00ff */
[----:B------:R-:W-:Y:S01]  /*10170*/  ULDC.64 UR8, c[0x0][0xad8] ;  /* 0x0002b60000087ab9 */ /* 0x000fe20000000a00 */
[C---:B------:R-:W-:Y:S01]  /*10180*/  IMAD R9, R5.reuse, UR11, R4 ;  /* 0x0000000b05097c24 */ /* 0x040fe2000f8e0204 */
[----:B------:R-:W-:Y:S01]  /*10190*/  SHF.R.S32.HI R4, RZ, 0x1f, R7 ;  /* 0x0000001fff047819 */ /* 0x000fe20000011407 */
[----:B------:R-:W-:-:S04]  /*101a0*/  IMAD.WIDE.U32 R2, R5, UR10, R2 ;  /* 0x0000000a05027c25 */ /* 0x000fc8000f8e0002 */
[----:B------:R-:W-:Y:S02]  /*101b0*/  IMAD.IADD R3, R3, 0x1, R9 ;  /* 0x0000000103037824 */ /* 0x000fe400078e0209 */
[----:B------:R-:W-:Y:S02]  /*101c0*/  IMAD R4, R4, UR8, RZ ;  /* 0x0000000804047c24 */ /* 0x000fe4000f8e02ff */
[----:B------:R-:W-:Y:S02]  /*101d0*/  VIADD R6, R182, UR15 ;  /* 0x0000000fb6067c36 */ /* 0x000fe40008000000 */
[----:B------:R-:W-:Y:S02]  /*101e0*/  IMAD R11, R0, R11, RZ ;  /* 0x0000000b000b7224 */ /* 0x000fe400078e02ff */
[C---:B------:R-:W-:Y:S02]  /*101f0*/  IMAD R5, R7.reuse, UR9, R4 ;  /* 0x0000000907057c24 */ /* 0x040fe4000f8e0204 */
[----:B------:R-:W-:Y:S01]  /*10200*/  IMAD.WIDE.U32 R2, R7, UR8, R2 ;  /* 0x0000000807027c25 */ /* 0x000fe2000f8e0002 */
[----:B------:R-:W-:Y:S01]  /*10210*/  ISETP.GE.AND P2, PT, R6, R11, PT ;  /* 0x0000000b0600720c */ /* 0x000fe20003f46270 */
[----:B------:R-:W-:-:S02]  /*10220*/  ULDC.64 UR8, c[0x0][0xa80] ;  /* 0x0002a00000087ab9 */ /* 0x000fc40000000a00 */
[----:B------:R-:W-:Y:S01]  /*10230*/  IMAD.IADD R3, R3, 0x1, R5 ;  /* 0x0000000103037824 */ /* 0x000fe200078e0205 */
[----:B------:R-:W-:Y:S01]  /*10240*/  LEA R4, P3, R2, UR8, 0x1 ;  /* 0x0000000802047c11 */ /* 0x000fe2000f8608ff */
[----:B------:R-:W-:-:S03]  /*10250*/  VIADD R0, R6, 0x20 ;  /* 0x0000002006007836 */ /* 0x000fc60000000000 */
[----:B------:R-:W-:Y:S01]  /*10260*/  LEA.HI.X R5, R2, UR9, R3, 0x1, P3 ;  /* 0x0000000902057c11 */ /* 0x000fe200098f0c03 */
[----:B------:R0:W1:Y:S01]  /*10270*/  SHFL.IDX PT, R7, R4, RZ, 0x181f ;  /* 0x00181fff04077589 */ /* 0x00006200000e0000 */
[-C--:B------:R-:W-:Y:S01]  /*10280*/  ISETP.GE.AND P1, PT, R0, R11.reuse, PT ;  /* 0x0000000b0000720c */ /* 0x080fe20003f26270 */
[----:B------:R-:W-:Y:S02]  /*10290*/  VIADD R0, R6, 0x40 ;  /* 0x0000004006007836 */ /* 0x000fe40000000000 */
[----:B------:R0:W2:Y:S03]  /*102a0*/  SHFL.IDX PT, R3, R5, RZ, 0x181f ;  /* 0x00181fff05037589 */ /* 0x0000a600000e0000 */
        /* <DEDUP_REMOVED lines=11> */
.L_x_1316:
[----:B------:R-:W-:Y:S05]  /*10360*/  BSYNC B1 ;  /* 0x0000000000017941 */ /* 0x000fea0003800000 */
.L_x_1315:
        /* <DEDUP_REMOVED lines=13> */
.L_x_1318:
[----:B------:R-:W-:Y:S05]  /*10440*/  BSYNC B1 ;  /* 0x0000000000017941 */ /* 0x000fea0003800000 */
.L_x_1317:
        /* <DEDUP_REMOVED lines=13> */
.L_x_1320:
[----:B------:R-:W-:Y:S05]  /*10520*/  BSYNC B1 ;  /* 0x0000000000017941 */ /* 0x000fea0003800000 */
.L_x_1319:
        /* <DEDUP_REMOVED lines=14> */
.L_x_1309:
[----:B------:R-:W-:Y:S05]  /*10610*/  BSYNC B0 ;  /* 0x0000000000007941 */ /* 0x000fea0003800000 */
.L_x_1299:
[----:B------:R-:W-:Y:S02]  /*10620*/  ULDC UR4, c[0x0][0xc3c] ;  /* 0x00030f0000047ab9 */ /* 0x000fe40000000800 */
[----:B------:R-:W-:-:S06]  /*10630*/  UISETP.GE.AND UP0, UPT, UR7, UR4, UPT ;  /* 0x000000040700728c */ /* 0x000fcc000bf06270 */
[----:B------:R-:W-:-:S13]  /*10640*/  PLOP3.LUT P0, PT, PT, PT, UP0, 0x80, 0x0 ;  /* 0x000000000000781c */ /* 0x000fda0003f0f008 */
[----:B------:R-:W-:Y:S05]  /*10650*/  @!P0 BRA `(.L_x_1321) ;  /* 0xffffff08003c8947 */ /* 0x000fea000383ffff */
[----:B------:R-:W-:Y:S05]  /*10660*/  EXIT ;  /* 0x000000000000794d */ /* 0x000fea0003800000 */
.L_x_1208:
[----:B------:R-:W-:-:S08]  /*10670*/  NOP ;  /* 0x0000000000007918 */ /* 0x000fd00000000000 */
[----:B0-----:R-:W0:-:S00]  /*10680*/  USETMAXREG.DEALLOC.CTAPOOL 0x28 ;  /* 0x00000028000079c8 */ /* 0x001e0000080e0500 */
[----:B0-----:R-:W-:Y:S01]  /*10690*/  LOP3.LUT R2, R2, 0x3, RZ, 0xc0, !PT ;  /* 0x0000000302027812 */ /* 0x001fe200078ec0ff */
[----:B------:R-:W-:Y:S01]  /*106a0*/  IMAD.MOV.U32 R6, RZ, RZ, RZ ;  /* 0x000000ffff067224 */ /* 0x000fe200078e00ff */
[----:B------:R-:W-:-:S04]  /*106b0*/  LOP3.LUT R23, R23, 0xfffffeff, RZ, 0xc0, !PT ;  /* 0xfffffeff17177812 */ /* 0x000fc800078ec0ff */
[----:B------:R-:W0:Y:S02]  /*106c0*/  SHFL.IDX PT, R2, R2, RZ, 0x1f ;  /* 0x00001fff02027589 */ /* 0x000e2400000e0000 */
[----:B0-----:R-:W-:-:S13]  /*106d0*/  ISETP.NE.AND P0, PT, R2, RZ, PT ;  /* 0x000000ff0200720c */ /* 0x001fda0003f05270 */
[----:B------:R-:W-:Y:S01]  /*106e0*/  @P0 LOP3.LUT R23, R23, 0x100, RZ, 0xfc, !PT ;  /* 0x0000010017170812 */ /* 0x000fe200078efcff */
[----:B------:R-:W-:Y:S06]  /*106f0*/  @!P0 BRA `(.L_x_1322) ;  /* 0x00000000001c8947 */ /* 0x000fec0003800000 */
[----:B------:R-:W0:Y:S08]  /*10700*/  S2UR UR5, SR_CgaCtaId ;  /* 0x00000000000579c3 */ /* 0x000e300000008800 */
[----:B------:R-:W-:Y:S06]  /*10710*/  BAR.SYNC.DEFER_BLOCKING 0x5, 0x180 ;  /* 0x0146000000007b1d */ /* 0x000fec0000010000 */
[----:B------:R-:W-:-:S02]  /*10720*/  UMOV UR4, 0x400 ;  /* 0x0000040000047882 */ /* 0x000fc40000000000 */
[----:B0-----:R-:W-:-:S09]  /*10730*/  ULEA UR4, UR5, UR4, 0x18 ;  /* 0x0000000405047291 */ /* 0x001fd2000f8ec03f */
[----:B------:R-:W1:Y:S01]  /*10740*/  LDS.128 R16, [UR4+0x2a8d0] ;  /* 0x02a8d004ff107984 */ /* 0x000e620008000c00 */
[----:B------:R-:W-:Y:S06]  /*10750*/  BAR.ARV 0x4, 0x180 ;  /* 0x0106000000007b1d */ /* 0x000fec0000002000 */
[----:B------:R-:W-:Y:S05]  /*10760*/  BRA `(.L_x_1323) ;  /* 0x0000000c00907947 */ /* 0x000fea0003800000 */
.L_x_1322:
[----:B------:R-:W-:Y:S01]  /*10770*/  LOP3.LUT R7, R0, 0x1f, RZ, 0xc0, !PT ;  /* 0x0000001f00077812 */ /* 0x000fe200078ec0ff */
[----:B------:R-:W-:Y:S01]  /*10780*/  ULDC UR4, c[0x0][0xc3c] ;  /* 0x00030f0000047ab9 */ /* 0x000fe20000000800 */
[----:B------:R-:W-:Y:S01]  /*10790*/  IMAD.MOV.U32 R9, RZ, RZ, RZ ;  /* 0x000000ffff097224 */ /* 0x000fe200078e00ff */
[----:B------:R-:W0:Y:S01]  /*107a0*/  S2UR UR6, SR_CTAID.X ;  /* 0x00000000000679c3 */ /* 0x000e220000002500 */
[----:B------:R-:W-:Y:S01]  /*107b0*/  ISETP.NE.AND P0, PT, R7, 0x1f, PT ;  /* 0x0000001f0700780c */ /* 0x000fe20003f05270 */
[----:B------:R-:W-:-:S03]  /*107c0*/  ULDC UR5, c[0x0][0xc38] ;  /* 0x00030e0000057ab9 */ /* 0x000fc60000000800 */
[----:B------:R-:W-:-:S13]  /*107d0*/  ISETP.GE.OR P1, PT, R7, UR4, !P0 ;  /* 0x0000000407007c0c */ /* 0x000fda000c726670 */
[----:B------:R-:W1:Y:S08]  /*107e0*/  @!P1 LDC.64 R4, c[0x0][0xc80] ;  /* 0x00032000ff049b82 */ /* 0x000e700000000a00 */
[----:B------:R-:W2:Y:S01]  /*107f0*/  @!P1 LDC.64 R2, c[0x0][0xc78] ;  /* 0x00031e00ff029b82 */ /* 0x000ea20000000a00 */
[----:B-1----:R-:W-:-:S05]  /*10800*/  @!P1 IMAD.WIDE.U32 R4, R7, 0x4, R4 ;  /* 0x0000000407049825 */ /* 0x002fca00078e0004 */
        /* <DEDUP_REMOVED lines=10> */
[----:B------:R-:W1:Y:S02]  /*108b0*/  SHFL.UP PT, R10, R8, 0x1, RZ ;  /* 0x04200000080a7989 */ /* 0x000e6400000e00ff */
[----:B-1----:R-:W-:-:S05]  /*108c0*/  SEL R11, R10, RZ, P1 ;  /* 0x000000ff0a0b7207 */ /* 0x002fca0000800000 */
[----:B------:R-:W-:-:S05]  /*108d0*/  IMAD.IADD R11, R8, 0x1, R11 ;  /* 0x00000001080b7824 */ /* 0x000fca00078e020b */
        /* <DEDUP_REMOVED lines=12> */
[----:B------:R-:W1:Y:S02]  /*109a0*/  SHFL.IDX PT, R8, R5, 0x1f, 0x1f ;  /* 0x03e01f0005087f89 */ /* 0x000e6400000e0000 */
[----:B-1----:R-:W-:-:S05]  /*109b0*/  IMAD R8, R8, UR5, RZ ;  /* 0x0000000508087c24 */ /* 0x002fca000f8e02ff */
[----:B0-----:R-:W-:Y:S01]  /*109c0*/  ISETP.GT.AND P6, PT, R8, UR6, PT ;  /* 0x0000000608007c0c */ /* 0x001fe2000bfc4270 */
[----:B------:R-:W-:-:S12]  /*109d0*/  IMAD.MOV.U32 R3, RZ, RZ, R8 ;  /* 0x000000ffff037224 */ /* 0x000fd800078e0008 */
[----:B------:R-:W-:Y:S05]  /*109e0*/  @P6 BRA `(.L_x_1324) ;  /* 0x0000000000986947 */ /* 0x000fea0003800000 */
[----:B------:R-:W-:Y:S01]  /*109f0*/  IMAD.MOV.U32 R8, RZ, RZ, R3 ;  /* 0x000000ffff087224 */ /* 0x000fe200078e0003 */
[----:B------:R-:W-:Y:S01]  /*10a00*/  UMOV UR4, URZ ;  /* 0x0000003f00047c82 */ /* 0x000fe20008000000 */
[----:B------:R-:W-:-:S05]  /*10a10*/  ULDC UR5, c[0x0][0xc38] ;  /* 0x00030e0000057ab9 */ /* 0x000fca0000000800 */
.L_x_1326:
[----:B------:R-:W0:Y:S01]  /*10a20*/  LDC R2, c[0x0][0xc3c] ;  /* 0x00030f00ff027b82 */ /* 0x000e220000000800 */
[----:B------:R-:W-:-:S06]  /*10a30*/  UIADD3 UR4, UR4, 0x1f, URZ ;  /* 0x0000001f04047890 */ /* 0x000fcc000fffe03f */
        /* <DEDUP_REMOVED lines=33> */
.L_x_1324:
        /* <DEDUP_REMOVED lines=9> */
[----:B0-----:R-:W-:-:S07]  /*10ce0*/  ISETP.NE.AND P1, PT, R9, 0x1, PT ;  /* 0x000000010900780c */ /* 0x001fce0003f25270 */
[----:B-1----:R-:W-:Y:S06]  /*10cf0*/  @!P0 BRA `(.L_x_1327) ;  /* 0x0000000000088947 */ /* 0x002fec0003800000 */
[----:B------:R-:W-:-:S06]  /*10d00*/  VIADD R16, R19, 0xffffffff ;  /* 0xffffffff13107836 */ /* 0x000fcc0000000000 */
[----:B------:R0:W1:Y:S02]  /*10d10*/  SHFL.IDX PT, R16, R5, R16, 0x1f ;  /* 0x00001f1005107589 */ /* 0x00006400000e0000 */
.L_x_1327:
[----:B-1----:R-:W-:Y:S02]  /*10d20*/  IMAD R16, R16, UR5, R3 ;  /* 0x0000000510107c24 */ /* 0x002fe4000f8e0203 */
[----:B------:R-:W-:-:S03]  /*10d30*/  VIADD R19, R19, UR4 ;  /* 0x0000000413137c36 */ /* 0x000fc60008000000 */
[----:B0-----:R-:W-:Y:S01]  /*10d40*/  IADD3 R5, -R16, UR6, RZ ;  /* 0x0000000610057c10 */ /* 0x001fe2000fffe1ff */
[----:B------:R-:W-:Y:S06]  /*10d50*/  @!P1 BRA `(.L_x_1328) ;  /* 0x0000000000e89947 */ /* 0x000fec0003800000 */
[-C--:B--2---:R-:W-:Y:S02]  /*10d60*/  IABS R12, R6.reuse ;  /* 0x00000006000c7213 */ /* 0x084fe40000000000 */
[----:B------:R-:W-:Y:S02]  /*10d70*/  IABS R4, R9 ;  /* 0x0000000900047213 */ /* 0x000fe40000000000 */
[----:B------:R-:W0:Y:S01]  /*10d80*/  I2F.RP R8, R12 ;  /* 0x0000000c00087306 */ /* 0x000e220000209400 */
[----:B------:R-:W-:-:S07]  /*10d90*/  IABS R13, R6 ;  /* 0x00000006000d7213 */ /* 0x000fce0000000000 */
[----:B------:R-:W1:Y:S08]  /*10da0*/  I2F.RP R10, R4 ;  /* 0x00000004000a7306 */ /* 0x000e700000209400 */
[----:B0-----:R-:W0:Y:S08]  /*10db0*/  MUFU.RCP R8, R8 ;  /* 0x0000000800087308 */ /* 0x001e300000001000 */
[----:B-1----:R-:W-:Y:S01]  /*10dc0*/  MUFU.RCP R10, R10 ;  /* 0x0000000a000a7308 */ /* 0x002fe20000001000 */
[----:B0-----:R-:W-:Y:S01]  /*10dd0*/  VIADD R2, R8, 0xffffffe ;  /* 0x0ffffffe08027836 */ /* 0x001fe20000000000 */
[----:B------:R-:W-:-:S06]  /*10de0*/  IABS R8, R5 ;  /* 0x0000000500087213 */ /* 0x000fcc0000000000 */
[----:B------:R0:W1:Y:S02]  /*10df0*/  F2I.FTZ.U32.TRUNC.NTZ R3, R2 ;  /* 0x0000000200037305 */ /* 0x000064000021f000 */
[----:B0-----:R-:W-:Y:S02]  /*10e00*/  IMAD.MOV.U32 R2, RZ, RZ, RZ ;  /* 0x000000ffff027224 */ /* 0x001fe400078e00ff */
[----:B-1----:R-:W-:-:S04]  /*10e10*/  IMAD.MOV R11, RZ, RZ, -R3 ;  /* 0x000000ffff0b7224 */ /* 0x002fc800078e0a03 */
[----:B------:R-:W-:-:S04]  /*10e20*/  IMAD R11, R11, R12, RZ ;  /* 0x0000000c0b0b7224 */ /* 0x000fc800078e02ff */
[----:B------:R-:W-:-:S04]  /*10e30*/  IMAD.HI.U32 R3, R3, R11, R2 ;  /* 0x0000000b03037227 */ /* 0x000fc800078e0002 */
[----:B------:R-:W-:Y:S02]  /*10e40*/  IMAD.MOV R11, RZ, RZ, -R13 ;  /* 0x000000ffff0b7224 */ /* 0x000fe400078e0a0d */
[----:B------:R-:W-:-:S04]  /*10e50*/  IMAD.HI.U32 R2, R3, R8, RZ ;  /* 0x0000000803027227 */ /* 0x000fc800078e00ff */
[----:B------:R-:W-:Y:S01]  /*10e60*/  IMAD R3, R2, R11, R8 ;  /* 0x0000000b02037224 */ /* 0x000fe200078e0208 */
[----:B------:R-:W-:Y:S01]  /*10e70*/  LOP3.LUT R8, R5, R6, RZ, 0x3c, !PT ;  /* 0x0000000605087212 */ /* 0x000fe200078e3cff */
[----:B------:R-:W-:-:S03]  /*10e80*/  VIADD R11, R10, 0xffffffe ;  /* 0x0ffffffe0a0b7836 */ /* 0x000fc60000000000 */
[----:B------:R-:W-:Y:S02]  /*10e90*/  ISETP.GT.U32.AND P1, PT, R12, R3, PT ;  /* 0x000000030c00720c */ /* 0x000fe40003f24070 */
[----:B------:R-:W-:-:S11]  /*10ea0*/  ISETP.GE.AND P2, PT, R8, RZ, PT ;  /* 0x000000ff0800720c */ /* 0x000fd60003f46270 */
[----:B------:R-:W-:Y:S02]  /*10eb0*/  @!P1 IMAD.IADD R3, R3, 0x1, -R12 ;  /* 0x0000000103039824 */ /* 0x000fe400078e0a0c */
[----:B------:R-:W-:Y:S01]  /*10ec0*/  @!P1 VIADD R2, R2, 0x1 ;  /* 0x0000000102029836 */ /* 0x000fe20000000000 */
[----:B------:R-:W-:Y:S02]  /*10ed0*/  ISETP.NE.AND P1, PT, R6, RZ, PT ;  /* 0x000000ff0600720c */ /* 0x000fe40003f25270 */
[----:B------:R-:W-:Y:S02]  /*10ee0*/  ISETP.GE.U32.AND P0, PT, R3, R12, PT ;  /* 0x0000000c0300720c */ /* 0x000fe40003f06070 */
[----:B------:R-:W0:Y:S11]  /*10ef0*/  F2I.FTZ.U32.TRUNC.NTZ R3, R11 ;  /* 0x0000000b00037305 */ /* 0x000e36000021f000 */
[----:B------:R-:W-:-:S04]  /*10f00*/  @P0 VIADD R2, R2, 0x1 ;  /* 0x0000000102020836 */ /* 0x000fc80000000000 */
[----:B------:R-:W-:Y:S01]  /*10f10*/  IMAD.MOV.U32 R10, RZ, RZ, R2 ;  /* 0x000000ffff0a7224 */ /* 0x000fe200078e0002 */
[----:B------:R-:W-:Y:S01]  /*10f20*/  IABS R2, R9 ;  /* 0x0000000900027213 */ /* 0x000fe20000000000 */
[----:B0-----:R-:W-:Y:S02]  /*10f30*/  IMAD.MOV R13, RZ, RZ, -R3 ;  /* 0x000000ffff0d7224 */ /* 0x001fe400078e0a03 */
[----:B------:R-:W-:Y:S01]  /*10f40*/  @!P2 IMAD.MOV R10, RZ, RZ, -R10 ;  /* 0x000000ffff0aa224 */ /* 0x000fe200078e0a0a */
[----:B------:R-:W-:Y:S01]  /*10f50*/  @!P1 LOP3.LUT R10, RZ, R6, RZ, 0x33, !PT ;  /* 0x00000006ff0a9212 */ /* 0x000fe200078e33ff */
[----:B------:R-:W-:Y:S02]  /*10f60*/  IMAD.MOV R12, RZ, RZ, -R2 ;  /* 0x000000ffff0c7224 */ /* 0x000fe400078e0a02 */
[----:B------:R-:W-:Y:S01]  /*10f70*/  IMAD R11, R13, R4, RZ ;  /* 0x000000040d0b7224 */ /* 0x000fe200078e02ff */
[----:B------:R-:W-:Y:S01]  /*10f80*/  IABS R8, R10 ;  /* 0x0000000a00087213 */ /* 0x000fe20000000000 */
[----:B------:R-:W-:-:S04]  /*10f90*/  IMAD.MOV.U32 R2, RZ, RZ, RZ ;  /* 0x000000ffff027224 */ /* 0x000fc800078e00ff */
[----:B------:R-:W-:-:S04]  /*10fa0*/  IMAD.HI.U32 R2, R3, R11, R2 ;  /* 0x0000000b03027227 */ /* 0x000fc800078e0002 */
[----:B------:R-:W-:Y:S02]  /*10fb0*/  IMAD.MOV.U32 R3, RZ, RZ, R8 ;  /* 0x000000ffff037224 */ /* 0x000fe400078e0008 */
[----:B------:R-:W-:Y:S02]  /*10fc0*/  IMAD.MOV.U32 R8, RZ, RZ, R12 ;  /* 0x000000ffff087224 */ /* 0x000fe400078e000c */
[----:B------:R-:W-:-:S04]  /*10fd0*/  IMAD.HI.U32 R2, R2, R3, RZ ;  /* 0x0000000302027227 */ /* 0x000fc800078e00ff */
[----:B------:R-:W-:-:S05]  /*10fe0*/  IMAD R3, R2, R8, R3 ;  /* 0x0000000802037224 */ /* 0x000fca00078e0203 */
[----:B------:R-:W-:-:S13]  /*10ff0*/  ISETP.GT.U32.AND P1, PT, R4, R3, PT ;  /* 0x000000030400720c */ /* 0x000fda0003f24070 */
[----:B------:R-:W-:Y:S02]  /*11000*/  @!P1 IMAD.IADD R3, R3, 0x1, -R4 ;  /* 0x0000000103039824 */ /* 0x000fe400078e0a04 */
[----:B------:R-:W-:Y:S01]  /*11010*/  @!P1 VIADD R2, R2, 0x1 ;  /* 0x0000000102029836 */ /* 0x000fe20000000000 */
[----:B------:R-:W-:Y:S02]  /*11020*/  ISETP.NE.AND P1, PT, R9, RZ, PT ;  /* 0x000000ff0900720c */ /* 0x000fe40003f25270 */
[----:B------:R-:W-:Y:S02]  /*11030*/  ISETP.GE.U32.AND P0, PT, R3, R4, PT ;  /* 0x000000040300720c */ /* 0x000fe40003f06070 */
[----:B------:R-:W-:-:S04]  /*11040*/  LOP3.LUT R3, R10, R9, RZ, 0x3c, !PT ;  /* 0x000000090a037212 */ /* 0x000fc800078e3cff */
[----:B------:R-:W-:Y:S01]  /*11050*/  ISETP.GE.AND P2, PT, R3, RZ, PT ;  /* 0x000000ff0300720c */ /* 0x000fe20003f46270 */
[----:B------:R-:W-:-:S06]  /*11060*/  IMAD.MOV R3, RZ, RZ, -R10 ;  /* 0x000000ffff037224 */ /* 0x000fcc00078e0a0a */
[----:B------:R-:W-:-:S06]  /*11070*/  @P0 VIADD R2, R2, 0x1 ;  /* 0x0000000102020836 */ /* 0x000fcc0000000000 */
[----:B------:R-:W-:Y:S01]  /*11080*/  @!P2 IMAD.MOV R2, RZ, RZ, -R2 ;  /* 0x000000ffff02a224 */ /* 0x000fe200078e0a02 */
[----:B------:R-:W-:-:S05]  /*11090*/  @!P1 LOP3.LUT R2, RZ, R9, RZ, 0x33, !PT ;  /* 0x00000009ff029212 */ /* 0x000fca00078e33ff */
[----:B------:R-:W-:-:S04]  /*110a0*/  IMAD.MOV R18, RZ, RZ, -R2 ;  /* 0x000000ffff127224 */ /* 0x000fc800078e0a02 */
[C---:B------:R-:W-:Y:S02]  /*110b0*/  IMAD R18, R9.reuse, R18, R10 ;  /* 0x0000001209127224 */ /* 0x040fe400078e020a */
[----:B------:R-:W-:Y:S02]  /*110c0*/  IMAD R9, R9, 0x1000000, R2 ;  /* 0x0100000009097824 */ /* 0x000fe400078e0202 */
[----:B------:R-:W-:Y:S02]  /*110d0*/  IMAD R2, R6, R3, R5 ;  /* 0x0000000306027224 */ /* 0x000fe400078e0205 */
[----:B------:R-:W-:Y:S01]  /*110e0*/  IMAD R18, R18, 0x10000, R9 ;  /* 0x0001000012127824 */ /* 0x000fe200078e0209 */
[----:B------:R-:W-:Y:S06]  /*110f0*/  BRA `(.L_x_1329) ;  /* 0x0000000000f47947 */ /* 0x000fec0003800000 */
.L_x_1328:
[----:B------:R-:W0:Y:S02]  /*11100*/  LDC.64 R2, c[0x0][0xc90] ;  /* 0x00032400ff027b82 */ /* 0x000e240000000a00 */
[----:B0-----:R-:W-:-:S05]  /*11110*/  IMAD.WIDE R2, R19, 0x4, R2 ;  /* 0x0000000413027825 */ /* 0x001fca00078e0202 */
[----:B------:R0:W2:Y:S01]  /*11120*/  LDG.E R13, desc[UR36][R2.64] ;  /* 0x00000024020d7981 */ /* 0x0000a2000c1e1900 */
[----:B------:R-:W-:Y:S01]  /*11130*/  IABS R15, R5 ;  /* 0x00000005000f7213 */ /* 0x000fe20000000000 */
[----:B0-----:R-:W-:Y:S02]  /*11140*/  IMAD.MOV.U32 R2, RZ, RZ, RZ ;  /* 0x000000ffff027224 */ /* 0x001fe400078e00ff */
[----:B--2---:R-:W-:-:S05]  /*11150*/  IMAD R4, R6, R13, RZ ;  /* 0x0000000d06047224 */ /* 0x004fca00078e02ff */
[-C--:B------:R-:W-:Y:S02]  /*11160*/  IABS R10, R4.reuse ;  /* 0x00000004000a7213 */ /* 0x080fe40000000000 */
[----:B------:R-:W-:Y:S02]  /*11170*/  IABS R12, R4 ;  /* 0x00000004000c7213 */ /* 0x000fe40000000000 */
[----:B------:R-:W0:Y:S08]  /*11180*/  I2F.RP R8, R10 ;  /* 0x0000000a00087306 */ /* 0x000e300000209400 */
[----:B0-----:R-:W0:Y:S02]  /*11190*/  MUFU.RCP R8, R8 ;  /* 0x0000000800087308 */ /* 0x001e240000001000 */
[----:B0-----:R-:W-:-:S06]  /*111a0*/  VIADD R9, R8, 0xffffffe ;  /* 0x0ffffffe08097836 */ /* 0x001fcc0000000000 */
[----:B------:R-:W0:Y:S02]  /*111b0*/  F2I.FTZ.U32.TRUNC.NTZ R3, R9 ;  /* 0x0000000900037305 */ /* 0x000e24000021f000 */
[----:B0-----:R-:W-:-:S04]  /*111c0*/  IMAD.MOV R11, RZ, RZ, -R3 ;  /* 0x000000ffff0b7224 */ /* 0x001fc800078e0a03 */
[----:B------:R-:W-:-:S04]  /*111d0*/  IMAD R11, R11, R10, RZ ;  /* 0x0000000a0b0b7224 */ /* 0x000fc800078e02ff */
[----:B------:R-:W-:-:S04]  /*111e0*/  IMAD.HI.U32 R2, R3, R11, R2 ;  /* 0x0000000b03027227 */ /* 0x000fc800078e0002 */
[----:B------:R-:W-:Y:S02]  /*111f0*/  IMAD.MOV R3, RZ, RZ, -R12 ;  /* 0x000000ffff037224 */ /* 0x000fe400078e0a0c */
        /* <DEDUP_REMOVED lines=8> */
[----:B------:R-:W-:-:S07]  /*11280*/  ISETP.GE.AND P2, PT, R3, RZ, PT ;  /* 0x000000ff0300720c */ /* 0x000fce0003f46270 */
[----:B------:R-:W-:-:S06]  /*11290*/  @P0 VIADD R2, R2, 0x1 ;  /* 0x0000000102020836 */ /* 0x000fcc0000000000 */
[----:B------:R-:W-:Y:S01]  /*112a0*/  @!P2 IMAD.MOV R2, RZ, RZ, -R2 ;  /* 0x000000ffff02a224 */ /* 0x000fe200078e0a02 */
[----:B------:R-:W-:-:S05]  /*112b0*/  @!P1 LOP3.LUT R2, RZ, R4, RZ, 0x33, !PT ;  /* 0x00000004ff029212 */ /* 0x000fca00078e33ff */
[----:B------:R-:W-:Y:S02]  /*112c0*/  IMAD R11, R13, R2, RZ ;  /* 0x000000020d0b7224 */ /* 0x000fe400078e02ff */
[----:B------:R-:W-:Y:S02]  /*112d0*/  IMAD.MOV R2, RZ, RZ, -R2 ;  /* 0x000000ffff027224 */ /* 0x000fe400078e0a02 */
[----:B------:R-:W-:Y:S02]  /*112e0*/  IMAD.MOV R3, RZ, RZ, -R11 ;  /* 0x000000ffff037224 */ /* 0x000fe400078e0a0b */
[----:B------:R-:W-:Y:S02]  /*112f0*/  IMAD R4, R4, R2, R5 ;  /* 0x0000000204047224 */ /* 0x000fe400078e0205 */
[----:B------:R-:W-:Y:S01]  /*11300*/  IMAD.MOV.U32 R2, RZ, RZ, RZ ;  /* 0x000000ffff027224 */ /* 0x000fe200078e00ff */
[----:B------:R-:W-:-:S04]  /*11310*/  VIADDMNMX R13, R3, UR5, R13, PT ;  /* 0x00000005030d7c46 */ /* 0x000fc8000b80010d */
[-C--:B------:R-:W-:Y:S01]  /*11320*/  IABS R10, R13.reuse ;  /* 0x0000000d000a7213 */ /* 0x080fe20000000000 */
[----:B------:R-:W-:Y:S01]  /*11330*/  IMAD.MOV R18, RZ, RZ, -R13 ;  /* 0x000000ffff127224 */ /* 0x000fe200078e0a0d */
[----:B------:R-:W-:Y:S02]  /*11340*/  IABS R12, R13 ;  /* 0x0000000d000c7213 */ /* 0x000fe40000000000 */
[----:B------:R-:W0:Y:S08]  /*11350*/  I2F.RP R8, R10 ;  /* 0x0000000a00087306 */ /* 0x000e300000209400 */
[----:B0-----:R-:W0:Y:S02]  /*11360*/  MUFU.RCP R8, R8 ;  /* 0x0000000800087308 */ /* 0x001e240000001000 */
[----:B0-----:R-:W-:-:S06]  /*11370*/  VIADD R3, R8, 0xffffffe ;  /* 0x0ffffffe08037836 */ /* 0x001fcc0000000000 */
[----:B------:R-:W0:Y:S02]  /*11380*/  F2I.FTZ.U32.TRUNC.NTZ R3, R3 ;  /* 0x0000000300037305 */ /* 0x000e24000021f000 */
[----:B0-----:R-:W-:-:S04]  /*11390*/  IMAD.MOV R9, RZ, RZ, -R3 ;  /* 0x000000ffff097224 */ /* 0x001fc800078e0a03 */
[----:B------:R-:W-:Y:S01]  /*113a0*/  IMAD.MOV.U32 R5, RZ, RZ, R9 ;  /* 0x000000ffff057224 */ /* 0x000fe200078e0009 */
[----:B------:R-:W-:-:S03]  /*113b0*/  IABS R9, R4 ;  /* 0x0000000400097213 */ /* 0x000fc60000000000 */
        /* <DEDUP_REMOVED lines=11> */
[----:B------:R-:W-:Y:S02]  /*11470*/  ISETP.GE.AND P2, PT, R3, RZ, PT ;  /* 0x000000ff0300720c */ /* 0x000fe40003f46270 */
[----:B------:R-:W-:-:S05]  /*11480*/  IADD3 R3, R11, 0x1000000, R4 ;  /* 0x010000000b037810 */ /* 0x000fca0007ffe004 */
[----:B------:R-:W-:-:S06]  /*11490*/  @P0 VIADD R2, R2, 0x1 ;  /* 0x0000000102020836 */ /* 0x000fcc0000000000 */
[----:B------:R-:W-:Y:S01]  /*114a0*/  @!P2 IMAD.MOV R2, RZ, RZ, -R2 ;  /* 0x000000ffff02a224 */ /* 0x000fe200078e0a02 */
[----:B------:R-:W-:-:S05]  /*114b0*/  @!P1 LOP3.LUT R2, RZ, R13, RZ, 0x33, !PT ;  /* 0x0000000dff029212 */ /* 0x000fca00078e33ff */
[----:B------:R-:W-:-:S07]  /*114c0*/  IMAD R18, R2, R18, R3 ;  /* 0x0000001202127224 */ /* 0x000fce00078e0203 */
.L_x_1329:
[----:B------:R-:W-:-:S05]  /*114d0*/  LOP3.LUT R17, RZ, R2, RZ, 0x33, !PT ;  /* 0x00000002ff117212 */ /* 0x000fca00078e33ff */
[----:B------:R-:W-:Y:S01]  /*114e0*/  IMAD.IADD R17, R6, 0x1, R17 ;  /* 0x0000000106117824 */ /* 0x000fe200078e0211 */
[----:B------:R-:W-:Y:S06]  /*114f0*/  BRA `(.L_x_1330) ;  /* 0x0000000000147947 */ /* 0x000fec0003800000 */
.L_x_1325:
[----:B------:R-:W-:Y:S01]  /*11500*/  ULDC UR4, c[0x0][0xc3c] ;  /* 0x00030f0000047ab9 */ /* 0x000fe20000000800 */
[----:B------:R-:W-:Y:S02]  /*11510*/  IMAD.MOV.U32 R17, RZ, RZ, RZ ;  /* 0x000000ffff117224 */ /* 0x000fe400078e00ff */
[----:B------:R-:W-:Y:S02]  /*11520*/  IMAD.U32 R16, RZ, RZ, UR6 ;  /* 0x00000006ff107e24 */ /* 0x000fe4000f8e00ff */
[----:B------:R-:W-:Y:S02]  /*11530*/  IMAD.MOV.U32 R18, RZ, RZ, RZ ;  /* 0x000000ffff127224 */ /* 0x000fe400078e00ff */
[----:B------:R-:W-:-:S07]  /*11540*/  IMAD.U32 R19, RZ, RZ, UR4 ;  /* 0x00000004ff137e24 */ /* 0x000fce000f8e00ff */
.L_x_1330:
[----:B------:R-:W-:-:S13]  /*11550*/  ISETP.NE.AND P0, PT, R7, RZ, PT ;  /* 0x000000ff0700720c */ /* 0x000fda0003f05270 */
[----:B------:R-:W0:Y:S01]  /*11560*/  @!P0 S2R R3, SR_CgaCtaId ;  /* 0x0000000000038919 */ /* 0x000e220000008800 */
[----:B------:R-:W-:-:S04]  /*11570*/  @!P0 MOV R2, 0x400 ;  /* 0x0000040000028802 */ /* 0x000fc80000000f00 */
[----:B0-----:R-:W-:-:S05]  /*11580*/  @!P0 LEA R2, R3, R2, 0x18 ;  /* 0x0000000203028211 */ /* 0x001fca00078ec0ff */
[----:B------:R0:W-:Y:S01]  /*11590*/  @!P0 STS.128 [R2+0x2a8d0], R16 ;  /* 0x02a8d01002008388 */ /* 0x0001e20000000c00 */
[----:B------:R-:W-:Y:S06]  /*115a0*/  BAR.ARV 0x5, 0x180 ;  /* 0x0146000000007b1d */ /* 0x000fec0000002000 */
.L_x_1323:
[----:B------:R2:W-:Y:S01]  /*115b0*/  STL [R1+0x10], RZ ;  /* 0x000010ff01007387 */ /* 0x0005e20000100800 */
[----:B------:R-:W-:Y:S01]  /*115c0*/  ULDC UR4, c[0x0][0xc3c] ;  /* 0x00030f0000047ab9 */ /* 0x000fe20000000800 */
[----:B------:R-:W-:Y:S01]  /*115d0*/  IMAD.MOV.U32 R28, RZ, RZ, 0x1 ;  /* 0x00000001ff1c7424 */ /* 0x000fe200078e00ff */
[----:B-1----:R-:W-:Y:S01]  /*115e0*/  ISETP.GE.AND P0, PT, R19, UR4, PT ;  /* 0x0000000413007c0c */ /* 0x002fe2000bf06270 */
[----:B------:R-:W-:-:S12]  /*115f0*/  IMAD.MOV.U32 R26, RZ, RZ, RZ ;  /* 0x000000ffff1a7224 */ /* 0x000fd800078e00ff */
[----:B--2---:R-:W-:Y:S05]  /*11600*/  @P0 BRA `(.L_x_1331) ;  /* 0x00000050009c0947 */ /* 0x004fea0003800000 */
[----:B0-----:R-:W2:Y:S01]  /*11610*/  LDL R2, [R1+0x14] ;  /* 0x0000140001027983 */ /* 0x001ea20000100800 */
[----:B------:R-:W0:Y:S01]  /*11620*/  S2UR UR5, SR_CgaCtaId ;  /* 0x00000000000579c3 */ /* 0x000e220000008800 */
[----:B------:R-:W-:Y:S01]  /*11630*/  LOP3.LUT R4, R0, 0x7f, RZ, 0xc0, !PT ;  /* 0x0000007f00047812 */ /* 0x000fe200078ec0ff */
[----:B------:R-:W-:Y:S01]  /*11640*/  BSSY B8, `(.L_x_1331) ;  /* 0x0000523000087945 */ /* 0x000fe20003800000 */
[----:B------:R1:W-:Y:S01]  /*11650*/  STL [R1+0x10], RZ ;  /* 0x000010ff01007387 */ /* 0x0003e20000100800 */
[----:B------:R-:W-:Y:S01]  /*11660*/  IMAD.MOV.U32 R28, RZ, RZ, 0x1 ;  /* 0x00000001ff1c7424 */ /* 0x000fe200078e00ff */
[----:B------:R-:W-:Y:S01]  /*11670*/  SHF.R.U32.HI R5, RZ, 0x3, R4 ;  /* 0x00000003ff057819 */ /* 0x000fe20000011604 */
[----:B------:R-:W-:Y:S01]  /*11680*/  IMAD.MOV.U32 R26, RZ, RZ, RZ ;  /* 0x000000ffff1a7224 */ /* 0x000fe200078e00ff */
[----:B------:R-:W-:Y:S01]  /*11690*/  ULDC UR39, c[0x0][0xc] ;  /* 0x0000030000277ab9 */ /* 0x000fe20000000800 */
[----:B--2---:R-:W-:Y:S01]  /*116a0*/  R2UR UR4, R2 ;  /* 0x00000000020472ca */ /* 0x004fe200000e0000 */
[----:B------:R-:W-:-:S05]  /*116b0*/  IMAD.SHL.U32 R2, R0, 0x8, RZ ;  /* 0x0000000800027824 */ /* 0x000fca00078e00ff */
[C---:B------:R-:W-:Y:S02]  /*116c0*/  LOP3.LUT R3, R2.reuse, 0x1f8, RZ, 0xc0, !PT ;  /* 0x000001f802037812 */ /* 0x040fe400078ec0ff */
[----:B------:R-:W-:Y:S02]  /*116d0*/  LOP3.LUT R4, R2, 0x38, RZ, 0xc0, !PT ;  /* 0x0000003802047812 */ /* 0x000fe400078ec0ff */
[----:B------:R-:W-:Y:S01]  /*116e0*/  LOP3.LUT R3, R3, 0x38, R0, 0x78, !PT ;  /* 0x0000003803037812 */ /* 0x000fe200078e7800 */
[----:B------:R-:W-:Y:S02]  /*116f0*/  IMAD.SHL.U32 R0, R0, 0x10, RZ ;  /* 0x0000001000007824 */ /* 0x000fe400078e00ff */
[----:B------:R-:W-:Y:S01]  /*11700*/  ULOP3.LUT UR38, UR4, 0x2, URZ, 0xfc, !UPT ;  /* 0x0000000204267892 */ /* 0x000fe2000f8efc3f */
[----:B------:R-:W-:Y:S02]  /*11710*/  LOP3.LUT R32, R3, 0x200, R2, 0xf8, !PT ;  /* 0x0000020003207812 */ /* 0x000fe400078ef802 */
[----:B------:R-:W-:Y:S01]  /*11720*/  UMOV UR4, 0x400 ;  /* 0x0000040000047882 */ /* 0x000fe20000000000 */
[----:B------:R-:W-:Y:S01]  /*11730*/  LOP3.LUT R3, R5, 0x70, R0, 0xf8, !PT ;  /* 0x0000007005037812 */ /* 0x000fe200078ef800 */
[----:B0-----:R-:W-:Y:S01]  /*11740*/  ULEA UR4, UR5, UR4, 0x18 ;  /* 0x0000000405047291 */ /* 0x001fe2000f8ec03f */
[----:B------:R-:W-:-:S02]  /*11750*/  LOP3.LUT R2, R4, 0x40, RZ, 0xfc, !PT ;  /* 0x0000004004027812 */ /* 0x000fc400078efcff */
[----:B------:R-:W-:-:S03]  /*11760*/  LOP3.LUT R0, R4, 0x80, RZ, 0xfc, !PT ;  /* 0x0000008004007812 */ /* 0x000fc600078efcff */
[----:B------:R-:W-:-:S04]  /*11770*/  IMAD.U32 R22, RZ, RZ, UR4 ;  /* 0x00000004ff167e24 */ /* 0x000fc8000f8e00ff */
[----:B-1----:R-:W-:-:S07]  /*11780*/  IMAD R33, R32, 0x2, R22 ;  /* 0x0000000220217824 */ /* 0x002fce00078e0216 */
.L_x_1404:
[----:B------:R-:W-:Y:S05]  /*11790*/  YIELD ;  /* 0x0000000000007946 */ /* 0x000fea0003800000 */
[----:B------:R-:W-:Y:S01]  /*117a0*/  ULDC.64 UR4, c[0x0][0xa28] ;  /* 0x00028a0000047ab9 */ /* 0x000fe20000000a00 */
[----:B------:R-:W-:Y:S01]  /*117b0*/  IMAD.MOV.U32 R37, RZ, RZ, RZ ;  /* 0x000000ffff257224 */ /* 0x000fe200078e00ff */
[----:B------:R-:W-:-:S04]  /*117c0*/  ISETP.NE.U32.AND P0, PT, RZ, UR4, PT ;  /* 0x00000004ff007c0c */ /* 0x000fc8000bf05070 */
[----:B------:R-:W-:Y:S01]  /*117d0*/  ISETP.NE.AND.EX P0, PT, RZ, UR5, PT, P0 ;  /* 0x00000005ff007c0c */ /* 0x000fe2000bf05300 */
[----:B------:R-:W-:-:S12]  /*117e0*/  ULDC.64 UR4, c[0x0][0xa18] ;  /* 0x0002860000047ab9 */ /* 0x000fd80000000a00 */
[----:B0-----:R-:W0:Y:S02]  /*117f0*/  @P0 LDC.64 R2, c[0x0][0xa28] ;  /* 0x00028a00ff020b82 */ /* 0x001e240000000a00 */
[----:B0-----:R-:W-:-:S05]  /*11800*/  @P0 IMAD.WIDE R2, R19, 0x4, R2 ;  /* 0x0000000413020825 */ /* 0x001fca00078e0202 */
[----:B------:R0:W5:Y:S01]  /*11810*/  @P0 LDG.E R37, desc[UR36][R2.64] ;  /* 0x0000002402250981 */ /* 0x000162000c1e1900 */
[----:B------:R-:W-:Y:S01]  /*11820*/  ISETP.NE.U32.AND P0, PT, RZ, UR4, PT ;  /* 0x00000004ff007c0c */ /* 0x000fe2000bf05070 */
[----:B------:R-:W-:Y:S01]  /*11830*/  IMAD.MOV.U32 R35, RZ, RZ, RZ ;  /* 0x000000ffff237224 */ /* 0x000fe200078e00ff */
[----:B------:R-:W-:Y:S02]  /*11840*/  LOP3.LUT R23, R23, 0xffffff7f, RZ, 0xc0, !PT ;  /* 0xffffff7f17177812 */ /* 0x000fe400078ec0ff */
[----:B------:R-:W-:Y:S01]  /*11850*/  ISETP.NE.AND.EX P1, PT, RZ, UR5, PT, P0 ;  /* 0x00000005ff007c0c */ /* 0x000fe2000bf25300 */
[----:B------:R-:W-:Y:S02]  /*11860*/  ULDC.64 UR4, c[0x0][0xa00] ;  /* 0x0002800000047ab9 */ /* 0x000fe40000000a00 */
[----:B------:R-:W-:Y:S01]  /*11870*/  ISETP.NE.U32.AND P0, PT, RZ, UR4, PT ;  /* 0x00000004ff007c0c */ /* 0x000fe2000bf05070 */
[----:B0-----:R-:W0:Y:S03]  /*11880*/  LDC.64 R2, c[0x0][0xa00] ;  /* 0x00028000ff027b82 */ /* 0x001e260000000a00 */
[----:B------:R-:W-:Y:S01]  /*11890*/  ISETP.NE.AND.EX P2, PT, RZ, UR5, PT, P0 ;  /* 0x00000005ff007c0c */ /* 0x000fe2000bf45300 */
[----:B------:R-:W-:-:S05]  /*118a0*/  ULDC.64 UR4, c[0x0][0x418] ;  /* 0x0001060000047ab9 */ /* 0x000fca0000000a00 */
[----:B------:R-:W1:Y:S07]  /*118b0*/  @P1 LDC.64 R30, c[0x0][0xa18] ;  /* 0x00028600ff1e1b82 */ /* 0x000e6e0000000a00 */
[----:B------:R-:W-:Y:S01]  /*118c0*/  @P2 LOP3.LUT R23, R23, 0x80, RZ, 0xfc, !PT ;  /* 0x0000008017172812 */ /* 0x000fe200078efcff */
[----:B0-----:R-:W-:-:S05]  /*118d0*/  IMAD.WIDE R2, R19, 0x4, R2 ;  /* 0x0000000413027825 */ /* 0x001fca00078e0202 */
[----:B------:R0:W5:Y:S01]  /*118e0*/  @P2 LDG.E R35, desc[UR36][R2.64] ;  /* 0x0000002402232981 */ /* 0x000162000c1e1900 */
[----:B-1----:R-:W-:-:S06]  /*118f0*/  @P1 IMAD.WIDE R30, R19, 0x4, R30 ;  /* 0x00000004131e1825 */ /* 0x002fcc00078e021e */
[----:B------:R0:W5:Y:S01]  /*11900*/  @P1 LDG.E R30, desc[UR36][R30.64] ;  /* 0x000000241e1e1981 */ /* 0x000162000c1e1900 */
[----:B------:R-:W-:-:S03]  /*11910*/  UISETP.NE.U32.AND UP0, UPT, UR4, URZ, UPT ;  /* 0x0000003f0400728c */ /* 0x000fc6000bf05070 */
[----:B------:R-:W-:Y:S01]  /*11920*/  ULDC UR4, c[0x0][0x424] ;  /* 0x0001090000047ab9 */ /* 0x000fe20000000800 */
[----:B------:R-:W-:-:S03]  /*11930*/  UISETP.NE.AND.EX UP0, UPT, UR5, URZ, UPT, UP0 ;  /* 0x0000003f0500728c */ /* 0x000fc6000bf05300 */
[----:B------:R-:W-:Y:S01]  /*11940*/  ULDC UR5, c[0x0][0x2f0] ;  /* 0x0000bc0000057ab9 */ /* 0x000fe20000000800 */
[----:B------:R-:W-:-:S04]  /*11950*/  USEL UR4, UR4, 0x1, UP0 ;  /* 0x0000000104047887 */ /* 0x000fc80008000000 */
[----:B------:R-:W-:-:S06]  /*11960*/  UIMAD UR4, UR4, UR5, URZ ;  /* 0x00000005040472a4 */ /* 0x000fcc000f8e023f */
[----:B------:R-:W-:Y:S01]  /*11970*/  IMAD.U32 R34, RZ, RZ, UR4 ;  /* 0x00000004ff227e24 */ /* 0x000fe2000f8e00ff */
[----:B0-2---:R-:W-:Y:S06]  /*11980*/  @P1 BRA `(.L_x_1332) ;  /* 0x0000000000181947 */ /* 0x005fec0003800000 */
[----:B------:R-:W-:Y:S02]  /*11990*/  ULDC UR4, c[0x0][0x288] ;  /* 0x0000a20000047ab9 */ /* 0x000fe40000000800 */
[----:B-----5:R-:W-:Y:S01]  /*119a0*/  IMAD.U32 R30, RZ, RZ, UR4 ;  /* 0x00000004ff1e7e24 */ /* 0x020fe2000f8e00ff */
[----:B------:R-:W-:Y:S06]  /*119b0*/  @!P2 BRA `(.L_x_1332) ;  /* 0x00000000000ca947 */ /* 0x000fec0003800000 */
[----:B------:R-:W2:Y:S04]  /*119c0*/  LDG.E R5, desc[UR36][R2.64] ;  /* 0x0000002402057981 */ /* 0x000ea8000c1e1900 */
[----:B------:R-:W2:Y:S02]  /*119d0*/  LDG.E R30, desc[UR36][R2.64+0x4] ;  /* 0x00000424021e7981 */ /* 0x000ea4000c1e1900 */
[----:B--2---:R-:W-:-:S07]  /*119e0*/  IMAD.IADD R30, R30, 0x1, -R5 ;  /* 0x000000011e1e7824 */ /* 0x004fce00078e0a05 */
.L_x_1332:
[----:B------:R-:W-:Y:S02]  /*119f0*/  ULDC.64 UR4, c[0x0][0xa20] ;  /* 0x0002880000047ab9 */ /* 0x000fe40000000a00 */
[----:B------:R-:W-:-:S04]  /*11a00*/  ISETP.NE.U32.AND P0, PT, RZ, UR4, PT ;  /* 0x00000004ff007c0c */ /* 0x000fc8000bf05070 */
[----:B------:R-:W-:-:S13]  /*11a10*/  ISETP.NE.AND.EX P0, PT, RZ, UR5, PT, P0 ;  /* 0x00000005ff007c0c */ /* 0x000fda000bf05300 */
[----:B------:R-:W-:Y:S05]  /*11a20*/  @!P0 BRA `(.L_x_1333) ;  /* 0x0000000000108947 */ /* 0x000fea0003800000 */
[----:B------:R-:W0:Y:S02]  /*11a30*/  LDC.64 R2, c[0x0][0xa20] ;  /* 0x00028800ff027b82 */ /* 0x000e240000000a00 */
[----:B0-----:R-:W-:-:S05]  /*11a40*/  IMAD.WIDE R2, R19, 0x4, R2 ;  /* 0x0000000413027825 */ /* 0x001fca00078e0202 */
[----:B------:R0:W5:Y:S01]  /*11a50*/  LDG.E R34, desc[UR36][R2.64] ;  /* 0x0000002402227981 */ /* 0x000162000c1e1900 */
[----:B------:R-:W-:Y:S05]  /*11a60*/  BRA `(.L_x_1334) ;  /* 0x0000000000247947 */ /* 0x000fea0003800000 */
.L_x_1333:
        /* <DEDUP_REMOVED lines=8> */
[----:B--2---:R-:W-:-:S07]  /*11af0*/  IMAD.IADD R34, R5, 0x1, -R34 ;  /* 0x0000000105227824 */ /* 0x004fce00078e0a22 */
.L_x_1334:
[----:B------:R-:W1:Y:S01]  /*11b00*/  LDC R0, c[0x0][0x448] ;  /* 0x00011200ff007b82 */ /* 0x000e620000000800 */
[----:B------:R-:W-:Y:S01]  /*11b10*/  IMAD.SHL.U32 R27, R17, 0x80, RZ ;  /* 0x00000080111b7824 */ /* 0x000fe200078e00ff */
[----:B------:R-:W-:Y:S01]  /*11b20*/  LOP3.LUT R23, R23, 0xffffffbf, RZ, 0xc0, !PT ;  /* 0xffffffbf17177812 */ /* 0x000fe200078ec0ff */
[----:B-----5:R-:W-:-:S05]  /*11b30*/  IMAD.IADD R34, R34, 0x1, -R37 ;  /* 0x0000000122227824 */ /* 0x020fca00078e0a25 */
[----:B0-----:R-:W0:Y:S01]  /*11b40*/  LDC.64 R2, c[0x0][0x9e0] ;  /* 0x00027800ff027b82 */ /* 0x001e220000000a00 */
[----:B-1----:R-:W-:Y:S01]  /*11b50*/  ISETP.NE.AND P2, PT, R0, 0x1, PT ;  /* 0x000000010000780c */ /* 0x002fe20003f45270 */
[----:B------:R-:W-:Y:S01]  /*11b60*/  VIADD R0, R27, 0x7f ;  /* 0x0000007f1b007836 */ /* 0x000fe20000000000 */
[----:B0-----:R-:W-:-:S11]  /*11b70*/  ISETP.GE.AND P1, PT, R3, 0x1, PT ;  /* 0x000000010300780c */ /* 0x001fd60003f26270 */
[----:B------:R-:W0:Y:S01]  /*11b80*/  @P2 LDC R5, c[0x0][0x44c] ;  /* 0x00011300ff052b82 */ /* 0x000e220000000800 */
[----:B------:R-:W-:-:S07]  /*11b90*/  @P2 LOP3.LUT R23, R23, 0x40, RZ, 0xfc, !PT ;  /* 0x0000004017172812 */ /* 0x000fce00078efcff */
[----:B------:R-:W1:Y:S01]  /*11ba0*/  @P2 LDC R7, c[0x0][0x450] ;  /* 0x00011400ff072b82 */ /* 0x000e620000000800 */
[----:B0-----:R-:W-:Y:S01]  /*11bb0*/  @P2 IMAD.HI.U32 R4, R0, R5, RZ ;  /* 0x0000000500042227 */ /* 0x001fe200078e00ff */
[----:B------:R-:W-:-:S04]  /*11bc0*/  IADD3 R5, R34, 0x1, -R30 ;  /* 0x0000000122057810 */ /* 0x000fc80007ffe81e */
[----:B-1----:R-:W-:-:S05]  /*11bd0*/  @P2 SHF.R.U32.HI R0, RZ, R7, R4 ;  /* 0x00000007ff002219 */ /* 0x002fca0000011604 */
[----:B------:R-:W-:-:S04]  /*11be0*/  IMAD.IADD R7, R5, 0x1, R0 ;  /* 0x0000000105077824 */ /* 0x000fc800078e0200 */
[----:B------:R-:W-:Y:S01]  /*11bf0*/  IMAD.IADD R2, R7, 0x1, R2 ;  /* 0x0000000107027824 */ /* 0x000fe200078e0202 */
[----:B------:R-:W-:Y:S06]  /*11c00*/  @!P1 BRA `(.L_x_1335) ;  /* 0x0000000000489947 */ /* 0x000fec0003800000 */
[C---:B------:R-:W-:Y:S01]  /*11c10*/  ISETP.GT.AND P0, PT, R7.reuse, RZ, PT ;  /* 0x000000ff0700720c */ /* 0x040fe20003f04270 */
[----:B------:R-:W-:Y:S01]  /*11c20*/  BSSY B0, `(.L_x_1336) ;  /* 0x000000e000007945 */ /* 0x000fe20003800000 */
[----:B------:R-:W-:-:S11]  /*11c30*/  VIADD R0, R7, 0xffffffff ;  /* 0xffffffff07007836 */ /* 0x000fd60000000000 */
        /* <DEDUP_REMOVED lines=8> */
.L_x_1337:
[----:B------:R-:W-:-:S13]  /*11cc0*/  ISETP.NE.AND P0, PT, R3, 0x1, PT ;  /* 0x000000010300780c */ /* 0x000fda0003f05270 */
[----:B------:R-:W0:Y:S02]  /*11cd0*/  @P0 LDC.64 R4, c[0x0][0x9e8] ;  /* 0x00027a00ff040b82 */ /* 0x000e240000000a00 */
[----:B0-----:R-:W-:-:S05]  /*11ce0*/  @P0 IMAD.HI.U32 R4, R0, R4, RZ ;  /* 0x0000000400040227 */ /* 0x001fca00078e00ff */
[----:B------:R-:W-:-:S07]  /*11cf0*/  @P0 SHF.R.U32.HI R0, RZ, R5, R4 ;  /* 0x00000005ff000219 */ /* 0x000fce0000011604 */
.L_x_1338:
[----:B------:R-:W-:Y:S05]  /*11d00*/  BSYNC B0 ;  /* 0x0000000000007941 */ /* 0x000fea0003800000 */
.L_x_1336:
[----:B------:R-:W-:-:S05]  /*11d10*/  IMAD R5, R0, R3, R3 ;  /* 0x0000000300057224 */ /* 0x000fca00078e0203 */
[----:B------:R-:W-:-:S07]  /*11d20*/  VIMNMX R2, R2, R5, PT ;  /* 0x0000000502027248 */ /* 0x000fce0003fe0100 */
.L_x_1335:
[----:B------:R-:W0:Y:S01]  /*11d30*/  @P2 LDC R0, c[0x0][0x44c] ;  /* 0x00011300ff002b82 */ /* 0x000e220000000800 */
[----:B------:R-:W-:Y:S01]  /*11d40*/  VIADD R2, R2, 0x5f ;  /* 0x0000005f02027836 */ /* 0x000fe20000000000 */
[----:B------:R-:W-:Y:S01]  /*11d50*/  ULDC UR4, c[0x0][0x9dc] ;  /* 0x0002770000047ab9 */ /* 0x000fe20000000800 */
[----:B------:R-:W-:Y:S02]  /*11d60*/  IMAD.MOV.U32 R5, RZ, RZ, R27 ;  /* 0x000000ffff057224 */ /* 0x000fe400078e001b */
[----:B------:R-:W-:-:S03]  /*11d70*/  IMAD.HI R2, R2, 0x2aaaaaab, RZ ;  /* 0x2aaaaaab02027827 */ /* 0x000fc600078e02ff */
[----:B------:R-:W1:Y:S01]  /*11d80*/  @P2 LDC R7, c[0x0][0x450] ;  /* 0x00011400ff072b82 */ /* 0x000e620000000800 */
[----:B0-----:R-:W-:-:S05]  /*11d90*/  @P2 IMAD.HI.U32 R0, R27, R0, RZ ;  /* 0x000000001b002227 */ /* 0x001fca00078e00ff */
[----:B-1----:R-:W-:Y:S01]  /*11da0*/  @P2 SHF.R.U32.HI R5, RZ, R7, R0 ;  /* 0x00000007ff052219 */ /* 0x002fe20000011600 */
[----:B------:R-:W-:Y:S01]  /*11db0*/  VIADD R0, R34, 0x5f ;  /* 0x0000005f22007836 */ /* 0x000fe20000000000 */
[----:B------:R-:W-:-:S03]  /*11dc0*/  SHF.R.U32.HI R7, RZ, 0x1f, R2 ;  /* 0x0000001fff077819 */ /* 0x000fc60000011602 */
[----:B------:R-:W-:Y:S01]  /*11dd0*/  IMAD.HI R0, R0, 0x2aaaaaab, RZ ;  /* 0x2aaaaaab00007827 */ /* 0x000fe200078e02ff */
[----:B------:R-:W-:-:S04]  /*11de0*/  LEA.HI.SX32 R2, R2, R7, 0x1c ;  /* 0x0000000702027211 */ /* 0x000fc800078fe2ff */
[----:B------:R-:W-:-:S04]  /*11df0*/  SHF.R.U32.HI R7, RZ, 0x1f, R0 ;  /* 0x0000001fff077819 */ /* 0x000fc80000011600 */
[----:B------:R-:W-:-:S04]  /*11e00*/  LEA.HI.SX32 R7, R0, R7, 0x1c ;  /* 0x0000000700077211 */ /* 0x000fc800078fe2ff */
[----:B------:R-:W-:Y:S02]  /*11e10*/  VIMNMX R7, R7, R2, PT ;  /* 0x0000000207077248 */ /* 0x000fe40003fe0100 */
[----:B------:R-:W-:-:S05]  /*11e20*/  IADD3 R2, R5, R34, -R30 ;  /* 0x0000002205027210 */ /* 0x000fca0007ffe81e */
[----:B------:R-:W-:Y:S01]  /*11e30*/  VIADD R0, R2, -UR4 ;  /* 0x8000000402007c36 */ /* 0x000fe20008000000 */
[----:B------:R-:W-:Y:S06]  /*11e40*/  @!P1 BRA `(.L_x_1339) ;  /* 0x0000000000449947 */ /* 0x000fec0003800000 */
[----:B------:R-:W-:Y:S01]  /*11e50*/  ISETP.GT.AND P0, PT, R2, -0x1, PT ;  /* 0xffffffff0200780c */ /* 0x000fe20003f04270 */
[----:B------:R-:W-:-:S12]  /*11e60*/  BSSY B0, `(.L_x_1340) ;  /* 0x000000d000007945 */ /* 0x000fd80003800000 */
        /* <DEDUP_REMOVED lines=8> */
.L_x_1341:
[----:B------:R-:W-:-:S13]  /*11ef0*/  ISETP.NE.AND P0, PT, R3, 0x1, PT ;  /* 0x000000010300780c */ /* 0x000fda0003f05270 */
[----:B------:R-:W0:Y:S02]  /*11f00*/  @P0 LDC.64 R4, c[0x0][0x9e8] ;  /* 0x00027a00ff040b82 */ /* 0x000e240000000a00 */
[----:B0-----:R-:W-:-:S05]  /*11f10*/  @P0 IMAD.HI.U32 R4, R2, R4, RZ ;  /* 0x0000000402040227 */ /* 0x001fca00078e00ff */
[----:B------:R-:W-:-:S07]  /*11f20*/  @P0 SHF.R.U32.HI R2, RZ, R5, R4 ;  /* 0x00000005ff020219 */ /* 0x000fce0000011604 */
.L_x_1342:
[----:B------:R-:W-:Y:S05]  /*11f30*/  BSYNC B0 ;  /* 0x0000000000007941 */ /* 0x000fea0003800000 */
.L_x_1340:
[----:B------:R-:W-:-:S05]  /*11f40*/  IMAD R3, R2, R3, RZ ;  /* 0x0000000302037224 */ /* 0x000fca00078e02ff */
[----:B------:R-:W-:-:S07]  /*11f50*/  VIMNMX R0, R0, R3, !PT ;  /* 0x0000000300007248 */ /* 0x000fce0007fe0100 */
.L_x_1339:
[----:B------:R-:W-:Y:S01]  /*11f60*/  IMAD.HI R0, R0, 0x2aaaaaab, RZ ;  /* 0x2aaaaaab00007827 */ /* 0x000fe200078e02ff */
[----:B------:R-:W-:Y:S04]  /*11f70*/  BSSY B0, `(.L_x_1343) ;  /* 0x000002a000007945 */ /* 0x000fe80003800000 */
[----:B------:R-:W-:-:S04]  /*11f80*/  SHF.R.U32.HI R3, RZ, 0x1f, R0 ;  /* 0x0000001fff037819 */ /* 0x000fc80000011600 */
[----:B------:R-:W-:Y:S02]  /*11f90*/  LEA.HI.SX32 R3, R0, R3, 0x1c ;  /* 0x0000000300037211 */ /* 0x000fe400078fe2ff */
[C---:B------:R-:W-:Y:S02]  /*11fa0*/  LOP3.LUT R0, R18.reuse, 0xff000000, RZ, 0xc0, !PT ;  /* 0xff00000012007812 */ /* 0x040fe400078ec0ff */
[----:B------:R-:W-:Y:S02]  /*11fb0*/  VIMNMX R36, RZ, R3, !PT ;  /* 0x00000003ff247248 */ /* 0x000fe40007fe0100 */
[----:B------:R-:W-:Y:S02]  /*11fc0*/  SHF.R.U32.HI R3, RZ, 0x8, R0 ;  /* 0x00000008ff037819 */ /* 0x000fe40000011600 */
[----:B------:R-:W-:Y:S02]  /*11fd0*/  ISETP.GT.AND P0, PT, R7, R36, PT ;  /* 0x000000240700720c */ /* 0x000fe40003f04270 */
[----:B------:R-:W-:-:S04]  /*11fe0*/  LOP3.LUT R0, R18, 0xff0000, RZ, 0xc0, !PT ;  /* 0x00ff000012007812 */ /* 0x000fc800078ec0ff */
[----:B------:R-:W-:Y:S01]  /*11ff0*/  LEA.HI R3, R0, R3, RZ, 0x10 ;  /* 0x0000000300037211 */ /* 0x000fe200078f80ff */
[----:B------:R-:W-:-:S03]  /*12000*/  IMAD.MOV.U32 R0, RZ, RZ, RZ ;  /* 0x000000ffff007224 */ /* 0x000fc600078e00ff */
[----:B------:R-:W-:-:S03]  /*12010*/  LOP3.LUT R5, R3, 0xff, RZ, 0xc0, !PT ;  /* 0x000000ff03057812 */ /* 0x000fc600078ec0ff */
[----:B------:R-:W-:Y:S05]  /*12020*/  @!P0 BRA `(.L_x_1344) ;  /* 0x0000000000788947 */ /* 0x000fea0003800000 */
[----:B------:R-:W-:Y:S01]  /*12030*/  SHF.R.U32.HI R0, RZ, 0x10, R3 ;  /* 0x00000010ff007819 */ /* 0x000fe20000011603 */
[----:B------:R-:W-:-:S03]  /*12040*/  IMAD.MOV.U32 R2, RZ, RZ, RZ ;  /* 0x000000ffff027224 */ /* 0x000fc600078e00ff */
[----:B------:R-:W-:-:S13]  /*12050*/  ISETP.NE.AND P0, PT, R0, RZ, PT ;  /* 0x000000ff0000720c */ /* 0x000fda0003f05270 */
[----:B------:R-:W0:Y:S02]  /*12060*/  @!P0 LDC R0, c[0x0][0x9f0] ;  /* 0x00027c00ff008b82 */ /* 0x000e240000000800 */
[-C--:B0-----:R-:W-:Y:S02]  /*12070*/  IABS R4, R0.reuse ;  /* 0x0000000000047213 */ /* 0x081fe40000000000 */
[----:B------:R-:W-:Y:S02]  /*12080*/  IABS R10, R0 ;  /* 0x00000000000a7213 */ /* 0x000fe40000000000 */
[----:B------:R-:W0:Y:S08]  /*12090*/  I2F.RP R6, R4 ;  /* 0x0000000400067306 */ /* 0x000e300000209400 */
[----:B0-----:R-:W0:Y:S02]  /*120a0*/  MUFU.RCP R6, R6 ;  /* 0x0000000600067308 */ /* 0x001e240000001000 */
[----:B0-----:R-:W-:-:S02]  /*120b0*/  VIADD R8, R6, 0xffffffe ;  /* 0x0ffffffe06087836 */ /* 0x001fc40000000000 */
[----:B------:R-:W-:-:S04]  /*120c0*/  IMAD.MOV R6, RZ, RZ, -R10 ;  /* 0x000000ffff067224 */ /* 0x000fc800078e0a0a */
[----:B------:R-:W0:Y:S02]  /*120d0*/  F2I.FTZ.U32.TRUNC.NTZ R3, R8 ;  /* 0x0000000800037305 */ /* 0x000e24000021f000 */
[----:B0-----:R-:W-:-:S04]  /*120e0*/  IMAD.MOV R9, RZ, RZ, -R3 ;  /* 0x000000ffff097224 */ /* 0x001fc800078e0a03 */
[----:B------:R-:W-:-:S04]  /*120f0*/  IMAD R9, R9, R4, RZ ;  /* 0x0000000409097224 */ /* 0x000fc800078e02ff */
[----:B------:R-:W-:Y:S01]  /*12100*/  IMAD.HI.U32 R2, R3, R9, R2 ;  /* 0x0000000903027227 */ /* 0x000fe200078e0002 */
[----:B------:R-:W-:-:S05]  /*12110*/  IADD3 R3, R0, -0x1, R7 ;  /* 0xffffffff00037810 */ /* 0x000fca0007ffe007 */
[----:B------:R-:W-:-:S05]  /*12120*/  IMAD.IADD R3, R3, 0x1, -R36 ;  /* 0x0000000103037824 */ /* 0x000fca00078e0a24 */
[----:B------:R-:W-:Y:S02]  /*12130*/  IABS R9, R3 ;  /* 0x0000000300097213 */ /* 0x000fe40000000000 */
[----:B------:R-:W-:-:S03]  /*12140*/  LOP3.LUT R3, R3, R0, RZ, 0x3c, !PT ;  /* 0x0000000003037212 */ /* 0x000fc600078e3cff */
[----:B------:R-:W-:Y:S01]  /*12150*/  IMAD.HI.U32 R2, R2, R9, RZ ;  /* 0x0000000902027227 */ /* 0x000fe200078e00ff */
[----:B------:R-:W-:-:S03]  /*12160*/  ISETP.GE.AND P2, PT, R3, RZ, PT ;  /* 0x000000ff0300720c */ /* 0x000fc60003f46270 */
        /* <DEDUP_REMOVED lines=10> */
.L_x_1344:
[----:B------:R-:W-:Y:S05]  /*12210*/  BSYNC B0 ;  /* 0x0000000000007941 */ /* 0x000fea0003800000 */
.L_x_1343:
[-C--:B------:R-:W-:Y:S01]  /*12220*/  IMAD R36, R5, R0.reuse, R36 ;  /* 0x0000000005247224 */ /* 0x080fe200078e0224 */
        /* <DEDUP_REMOVED lines=22> */
.L_x_1346:
        /* <DEDUP_REMOVED lines=20> */
.L_x_1349:
[----:B------:R-:W-:Y:S05]  /*124d0*/  BSYNC B6 ;  /* 0x0000000000067941 */ /* 0x000fea0003800000 */
.L_x_1348:
        /* <DEDUP_REMOVED lines=20> */
.L_x_1352:
        /* <DEDUP_REMOVED lines=15> */
.L_x_1351:
[----:B------:R-:W-:Y:S05]  /*12710*/  BSYNC B6 ;  /* 0x0000000000067941 */ /* 0x000fea0003800000 */
.L_x_1350:
[----:B------:R-:W-:Y:S01]  /*12720*/  ULDC.64 UR4, c[0x0][0x9f8] ;  /* 0x00027e0000047ab9 */ /* 0x000fe20000000a00 */
[----:B------:R-:W-:Y:S01]  /*12730*/  IMAD.MOV.U32 R31, RZ, RZ, R19 ;  /* 0x000000ffff1f7224 */ /* 0x000fe200078e0013 */
[----:B------:R-:W-:Y:S01]  /*12740*/  ISETP.NE.U32.AND P0, PT, RZ, UR4, PT ;  /* 0x00000004ff007c0c */ /* 0x000fe2000bf05070 */
[----:B------:R-:W0:Y:S01]  /*12750*/  S2R R17, SR_TID.X ;  /* 0x0000000000117919 */ /* 0x000e220000002100 */
[----:B------:R-:W1:Y:S01]  /*12760*/  LDC R8, c[0x0][0x430] ;  /* 0x00010c00ff087b82 */ /* 0x000e620000000800 */
[----:B------:R-:W-:Y:S01]  /*12770*/  VIADD R25, R24, 0xffffffff ;  /* 0xffffffff18197836 */ /* 0x000fe20000000000 */
[----:B------:R-:W-:Y:S01]  /*12780*/  ISETP.NE.AND.EX P0, PT, RZ, UR5, PT, P0 ;  /* 0x00000005ff007c0c */ /* 0x000fe2000bf05300 */
[----:B------:R-:W2:Y:S01]  /*12790*/  S2R R21, SR_TID.X ;  /* 0x0000000000157919 */ /* 0x000ea20000002100 */
[----:B------:R-:W-:-:S11]  /*127a0*/  ULDC UR4, c[0x0][0x320] ;  /* 0x0000c80000047ab9 */ /* 0x000fd60000000800 */
[----:B------:R-:W3:Y:S01]  /*127b0*/  @P0 LDC.64 R2, c[0x0][0x9f8] ;  /* 0x00027e00ff020b82 */ /* 0x000ee20000000a00 */
[----:B0-----:R-:W-:-:S04]  /*127c0*/  LOP3.LUT R17, R17, 0x7f, RZ, 0xc0, !PT ;  /* 0x0000007f11117812 */ /* 0x001fc800078ec0ff */
[----:B------:R-:W-:Y:S01]  /*127d0*/  SHF.R.U32.HI R20, RZ, 0x3, R17 ;  /* 0x00000003ff147819 */ /* 0x000fe20000011611 */
[----:B---3--:R-:W-:-:S05]  /*127e0*/  @P0 IMAD.WIDE R2, R19, 0x4, R2 ;  /* 0x0000000413020825 */ /* 0x008fca00078e0202 */
[----:B------:R0:W3:Y:S01]  /*127f0*/  @P0 LDG.E R31, desc[UR36][R2.64] ;  /* 0x00000024021f0981 */ /* 0x0000e2000c1e1900 */
[----:B-1----:R-:W-:Y:S01]  /*12800*/  ISETP.NE.AND P1, PT, R8, 0x1, PT ;  /* 0x000000010800780c */ /* 0x002fe20003f25270 */
[----:B--2---:R-:W-:Y:S01]  /*12810*/  IMAD.SHL.U32 R21, R21, 0x8, RZ ;  /* 0x0000000815157824 */ /* 0x004fe200078e00ff */
[----:B------:R-:W-:Y:S01]  /*12820*/  LOP3.LUT R23, R23, 0xffffffdf, RZ, 0xc0, !PT ;  /* 0xffffffdf17177812 */ /* 0x000fe200078ec0ff */
[----:B------:R-:W1:Y:S03]  /*12830*/  S2R R17, SR_TID.X ;  /* 0x0000000000117919 */ /* 0x000e660000002100 */
[----:B------:R-:W-:-:S07]  /*12840*/  LOP3.LUT R21, R21, 0x38, RZ, 0xc0, !PT ;  /* 0x0000003815157812 */ /* 0x000fce00078ec0ff */
[----:B------:R-:W2:Y:S01]  /*12850*/  @P1 LDC R7, c[0x0][0x434] ;  /* 0x00010d00ff071b82 */ /* 0x000ea20000000800 */
[----:B------:R-:W-:-:S07]  /*12860*/  @P1 LOP3.LUT R23, R23, 0x20, RZ, 0xfc, !PT ;  /* 0x0000002017171812 */ /* 0x000fce00078efcff */
[----:B------:R-:W4:Y:S01]  /*12870*/  @P1 LDC R5, c[0x0][0x438] ;  /* 0x00010e00ff051b82 */ /* 0x000f220000000800 */
[----:B-1----:R-:W-:-:S05]  /*12880*/  IMAD.SHL.U32 R17, R17, 0x10, RZ ;  /* 0x0000001011117824 */ /* 0x002fca00078e00ff */
[----:B------:R-:W-:Y:S02]  /*12890*/  LOP3.LUT R17, R20, 0x70, R17, 0xf8, !PT ;  /* 0x0000007014117812 */ /* 0x000fe400078ef811 */
[----:B------:R-:W-:-:S03]  /*128a0*/  LOP3.LUT R20, R21, 0x40, RZ, 0xfc, !PT ;  /* 0x0000004015147812 */ /* 0x000fc600078efcff */
[----:B------:R-:W-:Y:S01]  /*128b0*/  IMAD R0, R25, 0x60, R17 ;  /* 0x0000006019007824 */ /* 0x000fe200078e0211 */
[----:B------:R-:W-:-:S04]  /*128c0*/  ISETP.GE.AND P2, PT, R20, UR4, PT ;  /* 0x0000000414007c0c */ /* 0x000fc8000bf46270 */
[C---:B------:R-:W-:Y:S01]  /*128d0*/  ISETP.GE.AND P0, PT, R0.reuse, R34, PT ;  /* 0x000000220000720c */ /* 0x040fe20003f06270 */
[----:B------:R-:W-:-:S03]  /*128e0*/  IMAD.IADD R0, R0, 0x1, R37 ;  /* 0x0000000100007824 */ /* 0x000fc600078e0225 */
[----:B------:R-:W-:Y:S01]  /*128f0*/  ISETP.GT.U32.OR P0, PT, R17, 0x5f, P0 ;  /* 0x0000005f1100780c */ /* 0x000fe20000704470 */
[----:B--2---:R-:W-:-:S04]  /*12900*/  @P1 IMAD.HI.U32 R6, R0, R7, RZ ;  /* 0x0000000700061227 */ /* 0x004fc800078e00ff */
[----:B------:R-:W-:Y:S01]  /*12910*/  IMAD.MOV.U32 R4, RZ, RZ, R0 ;  /* 0x000000ffff047224 */ /* 0x000fe200078e0000 */
[----:B----4-:R-:W-:Y:S02]  /*12920*/  @P1 SHF.R.U32.HI R4, RZ, R5, R6 ;  /* 0x00000005ff041219 */ /* 0x010fe40000011606 */
[----:B------:R-:W-:Y:S01]  /*12930*/  ISETP.GE.AND P1, PT, R21, UR4, PT ;  /* 0x0000000415007c0c */ /* 0x000fe2000bf26270 */
[----:B------:R-:W-:Y:S02]  /*12940*/  ULDC UR4, c[0x0][0x2f4] ;  /* 0x0000bd0000047ab9 */ /* 0x000fe40000000800 */
[----:B------:R-:W-:Y:S01]  /*12950*/  IMAD.MOV R5, RZ, RZ, -R4 ;  /* 0x000000ffff057224 */ /* 0x000fe200078e0a04 */
[----:B------:R-:W-:Y:S01]  /*12960*/  SEL R29, RZ, 0x1, P1 ;  /* 0x00000001ff1d7807 */ /* 0x000fe20000800000 */
[----:B0-----:R-:W0:Y:S02]  /*12970*/  @!P0 LDC.64 R2, c[0x0][0x428] ;  /* 0x00010a00ff028b82 */ /* 0x001e240000000a00 */
[----:B------:R-:W-:Y:S01]  /*12980*/  IMAD R0, R8, R5, R0 ;  /* 0x0000000508007224 */ /* 0x000fe200078e0200 */
[----:B------:R-:W-:-:S02]  /*12990*/  @!P0 SHF.R.S32.HI R5, RZ, 0x1f, R4 ;  /* 0x0000001fff058819 */ /* 0x000fc40000011404 */
[----:B------:R-:W-:Y:S02]  /*129a0*/  LOP3.LUT R23, R23, 0xfffffffb, RZ, 0xc0, !PT ;  /* 0xfffffffb17177812 */ /* 0x000fe400078ec0ff */
[----:B------:R-:W-:Y:S01]  /*129b0*/  LOP3.LUT R8, R21, 0x80, RZ, 0xfc, !PT ;  /* 0x0000008015087812 */ /* 0x000fe200078efcff */
[----:B------:R-:W-:Y:S01]  /*129c0*/  UMOV UR5, 0xffffffff ;  /* 0xffffffff00057882 */ /* 0x000fe20000000000 */
[----:B------:R-:W-:Y:S02]  /*129d0*/  LOP3.LUT R24, R18, 0xffff, RZ, 0xc0, !PT ;  /* 0x0000ffff12187812 */ /* 0x000fe400078ec0ff */
[----:B---3--:R-:W-:Y:S01]  /*129e0*/  SHF.R.S32.HI R6, RZ, 0x1f, R31 ;  /* 0x0000001fff067819 */ /* 0x008fe2000001141f */
[----:B0-----:R-:W-:-:S04]  /*129f0*/  @!P0 IMAD.WIDE.U32 R4, R31, R2, R4 ;  /* 0x000000021f048225 */ /* 0x001fc800078e0004 */
[----:B------:R0:W-:Y:S02]  /*12a00*/  STL [R1], R6 ;  /* 0x0000000601007387 */ /* 0x0001e40000100800 */
[----:B0-----:R-:W-:Y:S01]  /*12a10*/  @!P0 IMAD R6, R6, R2, RZ ;  /* 0x0000000206068224 */ /* 0x001fe200078e02ff */
[----:B------:R-:W-:-:S03]  /*12a20*/  SEL R2, RZ, 0xffffffff, P2 ;  /* 0xffffffffff027807 */ /* 0x000fc60001000000 */
[----:B------:R-:W-:Y:S02]  /*12a30*/  @!P0 IMAD R6, R31, R3, R6 ;  /* 0x000000031f068224 */ /* 0x000fe400078e0206 */
[----:B------:R-:W-:Y:S01]  /*12a40*/  IMAD.SHL.U32 R2, R2, 0x2, RZ ;  /* 0x0000000202027824 */ /* 0x000fe200078e00ff */
[----:B------:R-:W-:Y:S01]  /*12a50*/  ISETP.GE.AND P2, PT, R21, UR4, PT ;  /* 0x0000000415007c0c */ /* 0x000fe2000bf46270 */
[----:B------:R-:W-:-:S03]  /*12a60*/  @!P0 IMAD.IADD R6, R5, 0x1, R6 ;  /* 0x0000000105068824 */ /* 0x000fc600078e0206 */
[----:B------:R-:W-:Y:S02]  /*12a70*/  LOP3.LUT R29, R2, 0x2, R29, 0xe2, !PT ;  /* 0x00000002021d7812 */ /* 0x000fe400078ee21d */
[----:B------:R-:W0:Y:S07]  /*12a80*/  @!P0 LDC.64 R2, c[0x0][0x418] ;  /* 0x00010600ff028b82 */ /* 0x000e2e0000000a00 */
[----:B------:R-:W-:Y:S02]  /*12a90*/  @P2 LOP3.LUT R23, R23, 0x4, RZ, 0xfc, !PT ;  /* 0x0000000417172812 */ /* 0x000fe400078efcff */
[----:B0-----:R-:W-:-:S04]  /*12aa0*/  @!P0 LEA R2, P1, R4, R2, 0x2 ;  /* 0x0000000204028211 */ /* 0x001fc800078210ff */
[----:B------:R-:W-:Y:S01]  /*12ab0*/  @!P0 LEA.HI.X R3, R4, R3, R6, 0x2, P1 ;  /* 0x0000000304038211 */ /* 0x000fe200008f1406 */
[----:B------:R-:W-:Y:S01]  /*12ac0*/  IMAD.MOV.U32 R4, RZ, RZ, RZ ;  /* 0x000000ffff047224 */ /* 0x000fe200078e00ff */
[----:B------:R-:W-:Y:S02]  /*12ad0*/  ISETP.GE.AND P1, PT, R20, UR4, PT ;  /* 0x0000000414007c0c */ /* 0x000fe4000bf26270 */
[----:B------:R-:W-:-:S03]  /*12ae0*/  LOP3.LUT R23, R23, 0xfffffffd, RZ, 0xc0, !PT ;  /* 0xfffffffd17177812 */ /* 0x000fc600078ec0ff */
[----:B------:R0:W5:Y:S01]  /*12af0*/  @!P0 LDG.E R4, desc[UR36][R2.64] ;  /* 0x0000002402048981 */ /* 0x000162000c1e1900 */
[----:B------:R-:W-:-:S07]  /*12b00*/  ISETP.GE.AND P0, PT, R8, UR4, PT ;  /* 0x0000000408007c0c */ /* 0x000fce000bf06270 */
[----:B------:R-:W-:Y:S01]  /*12b10*/  @P1 LOP3.LUT R23, R23, 0x2, RZ, 0xfc, !PT ;  /* 0x0000000217171812 */ /* 0x000fe200078efcff */
[----:B0-----:R-:W-:-:S03]  /*12b20*/  IMAD.U32 R2, RZ, RZ, UR38 ;  /* 0x00000026ff027e24 */ /* 0x001fc6000f8e00ff */
[----:B------:R-:W-:-:S04]  /*12b30*/  LOP3.LUT R23, R23, 0xfffffffe, RZ, 0xc0, !PT ;  /* 0xfffffffe17177812 */ /* 0x000fc800078ec0ff */
[----:B------:R-:W-:Y:S01]  /*12b40*/  @P0 LOP3.LUT R23, R23, 0x1, RZ, 0xfc, !PT ;  /* 0x0000000117170812 */ /* 0x000fe200078efcff */
[----:B------:R-:W-:Y:S06]  /*12b50*/  BRA.DIV UR5, `(.L_x_1353) ;  /* 0x00000046050c7947 */ /* 0x000fec000b800000 */
.L_x_1421:
[----:B------:R-:W-:Y:S02]  /*12b60*/  ISETP.NE.AND P0, PT, R2, 0x3, PT ;  /* 0x000000030200780c */ /* 0x000fe40003f05270 */
[----:B------:R-:W-:Y:S02]  /*12b70*/  ISETP.GT.U32.AND P1, PT, R17, 0x5f, PT ;  /* 0x0000005f1100780c */ /* 0x000fe40003f24070 */
[----:B------:R-:W-:-:S09]  /*12b80*/  LOP3.LUT R23, R23, 0xffffffef, RZ, 0xc0, !PT ;  /* 0xffffffef17177812 */ /* 0x000fd200078ec0ff */
[----:B------:R-:W-:-:S04]  /*12b90*/  @P0 LOP3.LUT R23, R23, 0x10, RZ, 0xfc, !PT ;  /* 0x0000001017170812 */ /* 0x000fc800078efcff */
[----:B------:R-:W-:-:S04]  /*12ba0*/  LOP3.LUT R23, R23, 0xfffffff7, RZ, 0xc0, !PT ;  /* 0xfffffff717177812 */ /* 0x000fc800078ec0ff */
[----:B------:R-:W-:Y:S01]  /*12bb0*/  @P1 LOP3.LUT R23, R23, 0x8, RZ, 0xfc, !PT ;  /* 0x0000000817171812 */ /* 0x000fe200078efcff */
[----:B------:R-:W-:Y:S06]  /*12bc0*/  @!P0 BRA `(.L_x_1354) ;  /* 0x0000000000048947 */ /* 0x000fec0003800000 */
[----:B------:R-:W-:Y:S01]  /*12bd0*/  BPT.TRAP 0x1 ;  /* 0x000000040000795c */ /* 0x000fe20000300000 */
.L_x_1354:
        /* <DEDUP_REMOVED lines=23> */
.L_x_1422:
[----:B------:R-:W-:Y:S05]  /*12d50*/  BSYNC B0 ;  /* 0x0000000000007941 */ /* 0x000fea0003800000 */
.L_x_1355:
[----:B------:R-:W1:Y:S01]  /*12d60*/  S2R R8, SR_TID.X ;  /* 0x0000000000087919 */ /* 0x000e620000002100 */
[----:B------:R-:W-:Y:S01]  /*12d70*/  ULDC.64 UR4, c[0x0][0x300] ;  /* 0x0000c00000047ab9 */ /* 0x000fe20000000a00 */
[----:B------:R-:W-:Y:S01]  /*12d80*/  ULDC.64 UR6, c[0x0][0x2e8] ;  /* 0x0000ba0000067ab9 */ /* 0x000fe20000000a00 */
[----:B------:R-:W-:Y:S01]  /*12d90*/  IMAD R5, R5, UR4, RZ ;  /* 0x0000000405057c24 */ /* 0x000fe2000f8e02ff */
[----:B------:R-:W2:Y:S01]  /*12da0*/  S2R R9, SR_TID.X ;  /* 0x0000000000097919 */ /* 0x000ea20000002100 */
[C---:B0-----:R-:W-:Y:S01]  /*12db0*/  IMAD.WIDE.U32 R2, R0.reuse, UR4, RZ ;  /* 0x0000000400027c25 */ /* 0x041fe2000f8e00ff */
[C---:B------:R-:W-:Y:S02]  /*12dc0*/  LOP3.LUT P4, RZ, R23.reuse, 0x4, RZ, 0xc0, !PT ;  /* 0x0000000417ff7812 */ /* 0x040fe4000788c0ff */
[C---:B------:R-:W-:Y:S01]  /*12dd0*/  LOP3.LUT P3, RZ, R23.reuse, 0x2, RZ, 0xc0, !PT ;  /* 0x0000000217ff7812 */ /* 0x040fe2000786c0ff */
[----:B------:R-:W-:Y:S01]  /*12de0*/  IMAD R5, R0, UR5, R5 ;  /* 0x0000000500057c24 */ /* 0x000fe2000f8e0205 */
[----:B------:R-:W-:Y:S01]  /*12df0*/  ULDC.64 UR4, c[0x0][0x310] ;  /* 0x0000c40000047ab9 */ /* 0x000fe20000000a00 */
[----:B------:R-:W-:Y:S01]  /*12e00*/  LOP3.LUT P2, RZ, R23, 0x1, RZ, 0xc0, !PT ;  /* 0x0000000117ff7812 */ /* 0x000fe2000784c0ff */
[----:B------:R-:W-:-:S02]  /*12e10*/  IMAD R6, R6, UR4, RZ ;  /* 0x0000000406067c24 */ /* 0x000fc4000f8e02ff */
        /* <DEDUP_REMOVED lines=12> */
[----:B------:R-:W-:Y:S01]  /*12ee0*/  LEA.HI.X R0, R2, UR7, R0, 0x1, P0 ;  /* 0x0000000702007c11 */ /* 0x000fe200080f0c00 */
[----:B--2---:R-:W-:Y:S01]  /*12ef0*/  IMAD.SHL.U32 R9, R9, 0x8, RZ ;  /* 0x0000000809097824 */ /* 0x004fe200078e00ff */
[----:B------:R-:W-:-:S04]  /*12f00*/  SHF.R.U32.HI R8, RZ, 0x3, R8 ;  /* 0x00000003ff087819 */ /* 0x000fc80000011608 */
[----:B------:R-:W-:Y:S01]  /*12f10*/  LOP3.LUT R9, R9, 0x38, RZ, 0xc0, !PT ;  /* 0x0000003809097812 */ /* 0x000fe200078ec0ff */
[----:B------:R-:W-:-:S05]  /*12f20*/  IMAD.IADD R6, R6, 0x1, -R8 ;  /* 0x0000000106067824 */ /* 0x000fca00078e0a08 */
[----:B------:R-:W-:Y:S01]  /*12f30*/  ISETP.GE.AND P0, PT, R6, 0x1, PT ;  /* 0x000000010600780c */ /* 0x000fe20003f06270 */
[----:B------:R-:W-:-:S12]  /*12f40*/  BRA.DIV UR4, `(.L_x_1357) ;  /* 0x0000004204587947 */ /* 0x000fd8000b800000 */
        /* <DEDUP_REMOVED lines=62> */
.L_x_1436:
        /* <DEDUP_REMOVED lines=12> */
.L_x_1358:
        /* <DEDUP_REMOVED lines=10> */
.L_x_1359:
[----:B------:R2:W-:Y:S02]  /*13490*/  SYNCS.ARRIVE.TRANS64.A1T0 RZ, [R7+URZ+0x2a830], RZ ;  /* 0x02a830ff07ff79a7 */ /* 0x0005e4000810003f */
[----:B------:R-:W-:Y:S05]  /*134a0*/  WARPSYNC.ALL ;  /* 0x0000000000007948 */ /* 0x000fea0003800000 */
[----:B------:R-:W-:Y:S01]  /*134b0*/  ULDC.64 UR4, c[0x0][0x298] ;  /* 0x0000a60000047ab9 */ /* 0x000fe20000000a00 */
[----:B-1----:R-:W-:Y:S01]  /*134c0*/  VIADD R2, R22, 0xc400 ;  /* 0x0000c40016027836 */ /* 0x002fe20000000000 */
[----:B------:R-:W-:Y:S01]  /*134d0*/  SHF.R.S32.HI R0, RZ, 0x1f, R35 ;  /* 0x0000001fff007819 */ /* 0x000fe20000011423 */
[----:B0-----:R-:W-:Y:S01]  /*134e0*/  IMAD.WIDE.U32 R4, R35, UR4, RZ ;  /* 0x0000000423047c25 */ /* 0x001fe2000f8e00ff */
[----:B------:R-:W-:Y:S01]  /*134f0*/  BSSY B6, `(.L_x_1360) ;  /* 0x0000018000067945 */ /* 0x000fe20003800000 */
[----:B------:R-:W-:Y:S01]  /*13500*/  BAR.SYNC.DEFER_BLOCKING 0x8, 0x180 ;  /* 0x0206000000007b1d */ /* 0x000fe20000010000 */
[----:B------:R-:W-:Y:S01]  /*13510*/  LOP3.LUT P0, RZ, R2, 0x3ff, RZ, 0xc0, !PT ;  /* 0x000003ff02ff7812 */ /* 0x000fe2000780c0ff */
[----:B------:R-:W-:-:S04]  /*13520*/  IMAD R0, R0, UR4, RZ ;  /* 0x0000000400007c24 */ /* 0x000fc8000f8e02ff */
[----:B------:R-:W-:Y:S01]  /*13530*/  IMAD R0, R35, UR5, R0 ;  /* 0x0000000523007c24 */ /* 0x000fe2000f8e0200 */
[----:B------:R0:W-:Y:S03]  /*13540*/  STL.64 [R1+0x8], R4 ;  /* 0x0000080401007387 */ /* 0x0001e60000100a00 */
[----:B------:R-:W-:-:S04]  /*13550*/  IMAD.IADD R35, R5, 0x1, R0 ;  /* 0x0000000105237824 */ /* 0x000fc800078e0200 */
[----:B------:R-:W-:Y:S05]  /*13560*/  @!P0 BRA `(.L_x_1361) ;  /* 0x0000000000408947 */ /* 0x000fea0003800000 */
[----:B------:R-:W-:Y:S01]  /*13570*/  MOV R2, 0x0 ;  /* 0x0000000000027802 */ /* 0x000fe20000000f00 */
[----:B------:R-:W-:Y:S01]  /*13580*/  ULDC.64 UR6, c[0x4][0x90] ;  /* 0x0100240000067ab9 */ /* 0x000fe20000000a00 */
[----:B------:R-:W-:Y:S01]  /*13590*/  ULDC.64 UR8, c[0x4][0x98] ;  /* 0x0100260000087ab9 */ /* 0x000fe20000000a00 */
[----:B------:R-:W-:Y:S01]  /*135a0*/  ULDC.64 UR4, c[0x4][0x20] ;  /* 0x0100080000047ab9 */ /* 0x000fe20000000a00 */
[----:B0-----:R-:W-:Y:S02]  /*135b0*/  IMAD.U32 R4, RZ, RZ, UR6 ;  /* 0x00000006ff047e24 */ /* 0x001fe4000f8e00ff */
[----:B------:R-:W0:Y:S01]  /*135c0*/  LDC.64 R2, c[0x4][R2] ;  /* 0x0100000002027b82 */ /* 0x000e220000000a00 */
[----:B------:R-:W-:Y:S02]  /*135d0*/  IMAD.U32 R5, RZ, RZ, UR7 ;  /* 0x00000007ff057e24 */ /* 0x000fe4000f8e00ff */
[----:B------:R-:W-:Y:S02]  /*135e0*/  IMAD.U32 R6, RZ, RZ, UR8 ;  /* 0x00000008ff067e24 */ /* 0x000fe4000f8e00ff */
[----:B--2---:R-:W-:-:S02]  /*135f0*/  IMAD.U32 R7, RZ, RZ, UR9 ;  /* 0x00000009ff077e24 */ /* 0x004fc4000f8e00ff */
[----:B------:R-:W-:Y:S02]  /*13600*/  IMAD.U32 R10, RZ, RZ, UR4 ;  /* 0x00000004ff0a7e24 */ /* 0x000fe4000f8e00ff */
[----:B------:R-:W-:Y:S02]  /*13610*/  IMAD.U32 R11, RZ, RZ, UR5 ;  /* 0x00000005ff0b7e24 */ /* 0x000fe4000f8e00ff */
[----:B------:R-:W-:Y:S02]  /*13620*/  IMAD.MOV.U32 R8, RZ, RZ, 0x70 ;  /* 0x00000070ff087424 */ /* 0x000fe400078e00ff */
[----:B------:R-:W-:Y:S02]  /*13630*/  IMAD.MOV.U32 R12, RZ, RZ, 0x1 ;  /* 0x00000001ff0c7424 */ /* 0x000fe400078e00ff */
[----:B------:R-:W-:-:S07]  /*13640*/  IMAD.MOV.U32 R13, RZ, RZ, RZ ;  /* 0x000000ffff0d7224 */ /* 0x000fce00078e00ff */
[----:B------:R-:W-:-:S07]  /*13650*/  LEPC R20, `(.L_x_1361) ;  /* 0x000000001014794e */ /* 0x000fce0000000000 */
[----:B0-----:R-:W-:Y:S05]  /*13660*/  CALL.ABS.NOINC R2 ;  /* 0x0000000002007343 */ /* 0x001fea0003c00000 */
.L_x_1361:
[----:B------:R-:W-:Y:S05]  /*13670*/  BSYNC B6 ;  /* 0x0000000000067941 */ /* 0x000fea0003800000 */
.L_x_1360:
[----:B------:R-:W3:Y:S01]  /*13680*/  LDL.LU.64 R20, [R1+0x8] ;  /* 0x0000080001147983 */ /* 0x000ee20000300a00 */
[----:B------:R-:W-:Y:S01]  /*13690*/  LOP3.LUT P6, RZ, R23, 0x80, RZ, 0xc0, !PT ;  /* 0x0000008017ff7812 */ /* 0x000fe200078cc0ff */
[----:B------:R-:W-:Y:S01]  /*136a0*/  IMAD.MOV.U32 R3, RZ, RZ, R35 ;  /* 0x000000ffff037224 */ /* 0x000fe200078e0023 */
[----:B------:R-:W-:Y:S01]  /*136b0*/  SHF.R.S32.HI R0, RZ, 0x1f, R19 ;  /* 0x0000001fff007819 */ /* 0x000fe20000011413 */
[----:B------:R-:W-:Y:S01]  /*136c0*/  ULDC.64 UR4, c[0x0][0x2d8] ;  /* 0x0000b60000047ab9 */ /* 0x000fe20000000a00 */
[----:B0-----:R-:W-:Y:S01]  /*136d0*/  SEL R4, R19, RZ, !P6 ;  /* 0x000000ff13047207 */ /* 0x001fe20007000000 */
[----:B------:R-:W-:Y:S01]  /*136e0*/  ULDC.64 UR6, c[0x0][0x2e0] ;  /* 0x0000b80000067ab9 */ /* 0x000fe20000000a00 */
[----:B------:R-:W-:Y:S01]  /*136f0*/  SEL R0, R0, RZ, !P6 ;  /* 0x000000ff00007207 */ /* 0x000fe20007000000 */
[----:B------:R-:W0:Y:S04]  /*13700*/  S2R R8, SR_TID.X ;  /* 0x0000000000087919 */ /* 0x000e280000002100 */
[----:B------:R-:W-:-:S04]  /*13710*/  IMAD R0, R0, UR6, RZ ;  /* 0x0000000600007c24 */ /* 0x000fc8000f8e02ff */
[----:B------:R-:W-:Y:S02]  /*13720*/  IMAD R5, R4, UR7, R0 ;  /* 0x0000000704057c24 */ /* 0x000fe4000f8e0200 */
[----:B0-----:R-:W-:-:S05]  /*13730*/  IMAD.SHL.U32 R8, R8, 0x8, RZ ;  /* 0x0000000808087824 */ /* 0x001fca00078e00ff */
[----:B------:R-:W-:Y:S01]  /*13740*/  LOP3.LUT R8, R8, 0x38, RZ, 0xc0, !PT ;  /* 0x0000003808087812 */ /* 0x000fe200078ec0ff */
[----:B---3--:R-:W-:Y:S01]  /*13750*/  IMAD.MOV.U32 R2, RZ, RZ, R20 ;  /* 0x000000ffff027224 */ /* 0x008fe200078e0014 */
[----:B------:R-:W0:Y:S01]  /*13760*/  LDC R21, c[0x0][0x448] ;  /* 0x00011200ff157b82 */ /* 0x000e220000000800 */
[----:B------:R-:W1:Y:S02]  /*13770*/  S2R R20, SR_TID.X ;  /* 0x0000000000147919 */ /* 0x000e640000002100 */
[----:B------:R-:W-:-:S04]  /*13780*/  IMAD.WIDE.U32 R2, R24, UR4, R2 ;  /* 0x0000000418027c25 */ /* 0x000fc8000f8e0002 */
[----:B------:R-:W-:Y:S01]  /*13790*/  IMAD R3, R24, UR5, R3 ;  /* 0x0000000518037c24 */ /* 0x000fe2000f8e0203 */
[----:B------:R-:W-:Y:S01]  /*137a0*/  ULDC.64 UR4, c[0x0][0x2d0] ;  /* 0x0000b40000047ab9 */ /* 0x000fe20000000a00 */
[----:B------:R-:W-:-:S04]  /*137b0*/  IMAD.WIDE.U32 R2, R4, UR6, R2 ;  /* 0x0000000604027c25 */ /* 0x000fc8000f8e0002 */
[----:B------:R-:W-:Y:S01]  /*137c0*/  IMAD.IADD R3, R3, 0x1, R5 ;  /* 0x0000000103037824 */ /* 0x000fe200078e0205 */
[----:B0-----:R-:W-:Y:S02]  /*137d0*/  ISETP.NE.AND P6, PT, R21, 0x1, PT ;  /* 0x000000011500780c */ /* 0x001fe40003fc5270 */
[----:B-1----:R-:W-:-:S04]  /*137e0*/  LOP3.LUT R20, R20, 0x7f, RZ, 0xc0, !PT ;  /* 0x0000007f14147812 */ /* 0x002fc800078ec0ff */
[----:B------:R-:W-:-:S07]  /*137f0*/  SHF.R.U32.HI R21, RZ, 0x3, R20 ;  /* 0x00000003ff157819 */ /* 0x000fce0000011614 */
[----:B--2---:R-:W0:Y:S01]  /*13800*/  @P6 LDC R7, c[0x0][0x44c] ;  /* 0x00011300ff076b82 */ /* 0x004e220000000800 */
[----:B------:R-:W1:Y:S07]  /*13810*/  S2R R20, SR_TID.X ;  /* 0x0000000000147919 */ /* 0x000e6e0000002100 */
[----:B------:R-:W2:Y:S01]  /*13820*/  @P6 LDC R6, c[0x0][0x450] ;  /* 0x00011400ff066b82 */ /* 0x000ea20000000800 */
[----:B-1----:R-:W-:-:S05]  /*13830*/  IMAD.SHL.U32 R20, R20, 0x10, RZ ;  /* 0x0000001014147824 */ /* 0x002fca00078e00ff */
[----:B------:R-:W-:Y:S02]  /*13840*/  LOP3.LUT R20, R21, 0x70, R20, 0xf8, !PT ;  /* 0x0000007015147812 */ /* 0x000fe400078ef814 */
[----:B------:R-:W1:Y:S03]  /*13850*/  S2R R21, SR_TID.X ;  /* 0x0000000000157919 */ /* 0x000e660000002100 */
[----:B------:R-:W-:Y:S02]  /*13860*/  IMAD.IADD R4, R20, 0x1, R27 ;  /* 0x0000000114047824 */ /* 0x000fe400078e021b */
[----:B------:R-:W3:Y:S02]  /*13870*/  S2R R20, SR_TID.X ;  /* 0x0000000000147919 */ /* 0x000ee40000002100 */
[----:B0-----:R-:W-:-:S04]  /*13880*/  @P6 IMAD.HI.U32 R7, R4, R7, RZ ;  /* 0x0000000704076227 */ /* 0x001fc800078e00ff */
[----:B------:R-:W-:Y:S01]  /*13890*/  IMAD.MOV.U32 R0, RZ, RZ, R4 ;  /* 0x000000ffff007224 */ /* 0x000fe200078e0004 */
[----:B--2---:R-:W-:Y:S02]  /*138a0*/  @P6 SHF.R.U32.HI R0, RZ, R6, R7 ;  /* 0x00000006ff006219 */ /* 0x004fe40000011607 */
[----:B------:R-:W0:Y:S03]  /*138b0*/  LDC R6, c[0x0][0x448] ;  /* 0x00011200ff067b82 */ /* 0x000e260000000800 */
[----:B------:R-:W-:Y:S02]  /*138c0*/  IMAD.MOV R5, RZ, RZ, -R0 ;  /* 0x000000ffff057224 */ /* 0x000fe400078e0a00 */
[----:B------:R-:W-:-:S04]  /*138d0*/  IMAD.WIDE.U32 R2, R0, UR4, R2 ;  /* 0x0000000400027c25 */ /* 0x000fc8000f8e0002 */
[----:B-1----:R-:W-:-:S05]  /*138e0*/  IMAD.SHL.U32 R21, R21, 0x8, RZ ;  /* 0x0000000815157824 */ /* 0x002fca00078e00ff */
[----:B------:R-:W-:Y:S01]  /*138f0*/  LOP3.LUT R21, R21, 0x38, RZ, 0xc0, !PT ;  /* 0x0000003815157812 */ /* 0x000fe200078ec0ff */
[----:B0-----:R-:W-:Y:S01]  /*13900*/  IMAD R4, R6, R5, R4 ;  /* 0x0000000506047224 */ /* 0x001fe200078e0204 */
[----:B------:R-:W-:Y:S02]  /*13910*/  SHF.R.S32.HI R5, RZ, 0x1f, R0 ;  /* 0x0000001fff057819 */ /* 0x000fe40000011400 */
[C---:B------:R-:W-:Y:S02]  /*13920*/  LOP3.LUT R9, R21.reuse, 0x40, RZ, 0xfc, !PT ;  /* 0x0000004015097812 */ /* 0x040fe400078efcff */
[----:B------:R-:W-:Y:S01]  /*13930*/  LOP3.LUT R10, R21, 0x80, RZ, 0xfc, !PT ;  /* 0x00000080150a7812 */ /* 0x000fe200078efcff */
[----:B------:R-:W-:Y:S01]  /*13940*/  IMAD R5, R5, UR4, RZ ;  /* 0x0000000405057c24 */ /* 0x000fe2000f8e02ff */
[----:B---3--:R-:W-:-:S03]  /*13950*/  LOP3.LUT R20, R20, 0x7f, RZ, 0xc0, !PT ;  /* 0x0000007f14147812 */ /* 0x008fc600078ec0ff */
[----:B------:R-:W-:Y:S01]  /*13960*/  IMAD R5, R0, UR5, R5 ;  /* 0x0000000500057c24 */ /* 0x000fe2000f8e0205 */
[----:B------:R-:W-:Y:S01]  /*13970*/  SHF.R.S32.HI R0, RZ, 0x1f, R4 ;  /* 0x0000001fff007819 */ /* 0x000fe20000011404 */
[----:B------:R-:W-:Y:S02]  /*13980*/  ULDC.64 UR4, c[0x0][0x2c8] ;  /* 0x0000b20000047ab9 */ /* 0x000fe40000000a00 */
[----:B------:R-:W-:Y:S02]  /*13990*/  IMAD.IADD R3, R3, 0x1, R5 ;  /* 0x0000000103037824 */ /* 0x000fe400078e0205 */
[----:B------:R-:W-:Y:S02]  /*139a0*/  IMAD R5, R0, UR4, RZ ;  /* 0x0000000400057c24 */ /* 0x000fe4000f8e02ff */
[----:B------:R-:W-:-:S04]  /*139b0*/  IMAD.WIDE.U32 R2, R4, UR4, R2 ;  /* 0x0000000404027c25 */ /* 0x000fc8000f8e0002 */
[----:B------:R-:W-:Y:S01]  /*139c0*/  IMAD R0, R4, UR5, R5 ;  /* 0x0000000504007c24 */ /* 0x000fe2000f8e0205 */
[----:B------:R-:W-:-:S03]  /*139d0*/  ULDC.64 UR4, c[0x0][0x280] ;  /* 0x0000a00000047ab9 */ /* 0x000fc60000000a00 */
[----:B------:R-:W-:Y:S01]  /*139e0*/  IMAD.IADD R3, R3, 0x1, R0 ;  /* 0x0000000103037824 */ /* 0x000fe200078e0200 */
[----:B------:R-:W-:Y:S01]  /*139f0*/  LEA R0, P0, R2, UR4, 0x1 ;  /* 0x0000000402007c11 */ /* 0x000fe2000f8008ff */
[----:B------:R-:W-:Y:S02]  /*13a00*/  ULDC UR4, c[0x0][0x2b8] ;  /* 0x0000ae0000047ab9 */ /* 0x000fe40000000800 */
[----:B------:R-:W-:Y:S02]  /*13a10*/  ISETP.GE.AND P3, PT, R8, UR4, PT ;  /* 0x0000000408007c0c */ /* 0x000fe4000bf66270 */
[----:B------:R-:W-:Y:S01]  /*13a20*/  LEA.HI.X R4, R2, UR5, R3, 0x1, P0 ;  /* 0x0000000502047c11 */ /* 0x000fe200080f0c03 */
[----:B------:R-:W-:Y:S01]  /*13a30*/  UMOV UR5, 0xffffffff ;  /* 0xffffffff00057882 */ /* 0x000fe20000000000 */
[----:B------:R-:W-:Y:S02]  /*13a40*/  ISETP.GE.AND P2, PT, R9, UR4, PT ;  /* 0x0000000409007c0c */ /* 0x000fe4000bf46270 */
[----:B------:R-:W-:-:S02]  /*13a50*/  ISETP.GE.AND P0, PT, R10, UR4, PT ;  /* 0x000000040a007c0c */ /* 0x000fc4000bf06270 */
[----:B------:R-:W-:Y:S01]  /*13a60*/  SHF.R.U32.HI R9, RZ, 0x3, R20 ;  /* 0x00000003ff097819 */ /* 0x000fe20000011614 */
[----:B------:R-:W-:Y:S10]  /*13a70*/  BRA.DIV UR5, `(.L_x_1362) ;  /* 0x0000003e05b47947 */ /* 0x000ff4000b800000 */
[----:B------:R-:W0:Y:S01]  /*13a80*/  SHFL.IDX PT, R14, R0, RZ, 0x181f ;  /* 0x00181fff000e7589 */ /* 0x000e2200000e0000 */
[----:B------:R-:W-:Y:S02]  /*13a90*/  IMAD R30, R30, R6, RZ ;  /* 0x000000061e1e7224 */ /* 0x000fe400078e02ff */
        /* <DEDUP_REMOVED lines=72> */
[----:B------:R-:W-:Y:S01]  /*13f20*/  @!P1 IMAD.MOV.U32 R3, RZ, RZ, R5 ;  /* 0x000000ffff039224 */ /* 0x000fe200078e0005 */
[----:B------:R1:W2:Y:S04]  /*13f30*/  SHFL.IDX PT, R14, R0, 0x7, 0x181f ;  /* 0x00f81f00000e7f89 */ /* 0x0002a800000e0000 */
[----:B------:R1:W-:Y:S04]  /*13f40*/  @!P1 LDGSTS.E.BYPASS.LTC128B.128 [R33+0xf400], desc[UR36][R2.64], !P3 ;  /* 0x0f40000002219fae */ /* 0x0003e8000d901d64 */
[----:B------:R1:W-:Y:S04]  /*13f50*/  @!P1 LDGSTS.E.BYPASS.LTC128B.128 [R33+0x13400], desc[UR36][R2.64+0x80], !P2 ;  /* 0x1340008002219fae */ /* 0x0003e8000d101d64 */
[----:B0-----:R1:W-:Y:S02]  /*13f60*/  @!P1 LDGSTS.E.BYPASS.LTC128B.128 [R33+0x17400], desc[UR36][R2.64+0x100], !P0 ;  /* 0x1740010002219fae */ /* 0x0013e4000c101d64 */
.L_x_1453:
[----:B------:R-:W-:Y:S01]  /*13f70*/  VIADD R27, R27, 0x70 ;  /* 0x000000701b1b7836 */ /* 0x000fe20000000000 */
[----:B------:R-:W-:Y:S04]  /*13f80*/  BSSY B0, `(.L_x_1363) ;  /* 0x000000b000007945 */ /* 0x000fe80003800000 */
[----:B------:R-:W-:-:S13]  /*13f90*/  ISETP.GE.AND P1, PT, R27, R30, PT ;  /* 0x0000001e1b00720c */ /* 0x000fda0003f26270 */
[----:B------:R-:W-:Y:S05]  /*13fa0*/  @P1 BRA `(.L_x_1364) ;  /* 0x0000000000201947 */ /* 0x000fea0003800000 */
[----:B-12---:R-:W-:-:S05]  /*13fb0*/  LEA R2, P1, R8, R14, 0x1 ;  /* 0x0000000e08027211 */ /* 0x006fca00078208ff */
[----:B------:R-:W-:-:S05]  /*13fc0*/  IMAD.X R3, RZ, RZ, R4, P1 ;  /* 0x000000ffff037224 */ /* 0x000fca00008e0604 */
[----:B------:R-:W-:Y:S01]  /*13fd0*/  @!PT LDS RZ, [RZ] ;  /* 0x00000000fffff984 */ /* 0x000fe20000000800 */
[----:B------:R-:W-:Y:S01]  /*13fe0*/  @!PT LDS RZ, [RZ] ;  /* 0x00000000fffff984 */ /* 0x000fe20000000800 */
[----:B------:R-:W-:Y:S01]  /*13ff0*/  @!PT LDS RZ, [RZ] ;  /* 0x00000000fffff984 */ /* 0x000fe20000000800 */
[----:B------:R0:W-:Y:S04]  /*14000*/  LDGSTS.E.BYPASS.LTC128B.128 [R33+0xfc00], desc[UR36][R2.64], !P3 ;  /* 0x0fc0000002217fae */ /* 0x0001e8000d901d64 */
[----:B------:R0:W-:Y:S04]  /*14010*/  LDGSTS.E.BYPASS.LTC128B.128 [R33+0x13c00], desc[UR36][R2.64+0x80], !P2 ;  /* 0x13c0008002217fae */ /* 0x0001e8000d101d64 */
[----:B------:R0:W-:Y:S02]  /*14020*/  LDGSTS.E.BYPASS.LTC128B.128 [R33+0x17c00], desc[UR36][R2.64+0x100], !P0 ;  /* 0x17c0010002217fae */ /* 0x0001e4000c101d64 */
.L_x_1364:
[----:B------:R-:W-:Y:S05]  /*14030*/  BSYNC B0 ;  /* 0x0000000000007941 */ /* 0x000fea0003800000 */
.L_x_1363:
[----:B------:R-:W-:Y:S01]  /*14040*/  NOP ;  /* 0x0000000000007918 */ /* 0x000fe20000000000 */
[----:B------:R-:W-:-:S13]  /*14050*/  PLOP3.LUT P0, PT, PT, PT, PT, 0x80, 0x0 ;  /* 0x000000000000781c */ /* 0x000fda0003f0f070 */
.L_x_1365:
[----:B------:R-:W-:Y:S02]  /*14060*/  PLOP3.LUT P1, PT, P1, P0, PT, 0xa2, 0x0 ;  /* 0x000000000000781c */ /* 0x000fe40000f21472 */
[----:B------:R-:W-:-:S08]  /*14070*/  @P0 R2UR P1, UR4, R22 ;  /* 0x00000000160402ca */ /* 0x000fd00000020000 */
[----:B------:R-:W-:-:S05]  /*14080*/  @P0 PLOP3.LUT P0, PT, P1, PT, PT, 0x80, 0x0 ;  /* 0x000000000000081c */ /* 0x000fca0000f0f070 */
[----:B------:R-:W-:Y:S01]  /*14090*/  @!P1 SYNCS.ARRIVE.TRANS64.RED.A0T1 RZ, [UR4+0x2a800], RZ ;  /* 0x02a800ffffff99a7 */ /* 0x000fe20008200404 */
[----:B------:R-:W-:Y:S07]  /*140a0*/  @!P1 ARRIVES.LDGSTSBAR.64.TRANSCNT [UR4+0x2a800] ;  /* 0x02a80000ff0099b0 */ /* 0x000fee0008000a84 */
[----:B------:R-:W-:Y:S05]  /*140b0*/  @P0 BRA.U.ANY `(.L_x_1365) ;  /* 0xfffffffd00e80947 */ /* 0x000fea000393ffff */
[----:B01----:R-:W3:Y:S04]  /*140c0*/  LDL.LU R3, [R1+0x10] ;  /* 0x0000100001037983 */ /* 0x003ee80000300800 */
        /* <DEDUP_REMOVED lines=13> */
.L_x_1454:
[----:B------:R-:W-:Y:S05]  /*141a0*/  BSYNC B0 ;  /* 0x0000000000007941 */ /* 0x000fea0003800000 */
.L_x_1366:
[----:B------:R-:W-:Y:S01]  /*141b0*/  ISETP.GE.AND P0, PT, R0, R36, PT ;  /* 0x000000240000720c */ /* 0x000fe20003f06270 */
[----:B------:R-:W-:-:S12]  /*141c0*/  BSSY B0, `(.L_x_1368) ;  /* 0x00000f6000007945 */ /* 0x000fd80003800000 */
[----:B------:R-:W-:Y:S05]  /*141d0*/  @!P0 BRA `(.L_x_1369) ;  /* 0x0000000c00d08947 */ /* 0x000fea0003800000 */
[----:B------:R-:W-:Y:S02]  /*141e0*/  IMAD.MOV.U32 R10, RZ, RZ, R26 ;  /* 0x000000ffff0a7224 */ /* 0x000fe400078e001a */
[----:B------:R-:W-:Y:S02]  /*141f0*/  IMAD.MOV.U32 R20, RZ, RZ, R28 ;  /* 0x000000ffff147224 */ /* 0x000fe400078e001c */
[----:B------:R-:W-:-:S07]  /*14200*/  IMAD.MOV.U32 R30, RZ, RZ, R25 ;  /* 0x000000ffff1e7224 */ /* 0x000fce00078e0019 */
.L_x_1382:
        /* <DEDUP_REMOVED lines=15> */
[----:B0-----:R-:W-:-:S04]  /*14300*/  @P0 IMAD.HI.U32 R3, R7, R6, RZ ;  /* 0x0000000607030227 */ /* 0x001fc800078e00ff */
[----:B------:R-:W-:Y:S01]  /*14310*/  IMAD.MOV.U32 R6, RZ, RZ, R7 ;  /* 0x000000ffff067224 */ /* 0x000fe200078e0007 */
        /* <DEDUP_REMOVED lines=25> */
.L_x_1370:
[----:B------:R-:W-:Y:S01]  /*144b0*/  IMAD R6, R26, 0x8, R22 ;  /* 0x000000081a067824 */ /* 0x000fe200078e0216 */
[----:B------:R-:W-:Y:S01]  /*144c0*/  SHF.L.U32 R3, R28, 0x1f, RZ ;  /* 0x0000001f1c037819 */ /* 0x000fe200000006ff */
[----:B------:R-:W-:Y:S03]  /*144d0*/  BSSY B1, `(.L_x_1371) ;  /* 0x0000003000017945 */ /* 0x000fe60003800000 */
[----:B------:R-:W0:Y:S02]  /*144e0*/  SYNCS.PHASECHK.TRANS64.TRYWAIT P0, [R6+URZ+0x2a840], R3 ;  /* 0x02a84003060075a7 */ /* 0x000e24000800017f */
[----:B0-----:R-:W-:Y:S05]  /*144f0*/  @!P0 BRA `(.L_x_1372) ;  /* 0x0000003c00c48947 */ /* 0x001fea0003800000 */
.L_x_1455:
[----:B------:R-:W-:Y:S05]  /*14500*/  BSYNC B1 ;  /* 0x0000000000017941 */ /* 0x000fea0003800000 */
.L_x_1371:
[----:B------:R-:W-:Y:S01]  /*14510*/  SHF.R.S32.HI R21, RZ, 0x1f, R7 ;  /* 0x0000001fff157819 */ /* 0x000fe20000011407 */
[----:B------:R-:W-:Y:S01]  /*14520*/  ULDC.64 UR4, c[0x0][0x300] ;  /* 0x0000c00000047ab9 */ /* 0x000fe20000000a00 */
[----:B-----5:R-:W-:Y:S01]  /*14530*/  SHF.R.S32.HI R27, RZ, 0x1f, R8 ;  /* 0x0000001fff1b7819 */ /* 0x020fe20000011408 */
[----:B0-----:R-:W-:Y:S01]  /*14540*/  IMAD.WIDE.U32 R2, R7, UR4, RZ ;  /* 0x0000000407027c25 */ /* 0x001fe2000f8e00ff */
[----:B------:R-:W-:Y:S01]  /*14550*/  ULDC.64 UR6, c[0x0][0x2e8] ;  /* 0x0000ba0000067ab9 */ /* 0x000fe20000000a00 */
[----:B------:R-:W-:Y:S02]  /*14560*/  LOP3.LUT P3, RZ, R23, 0x4, RZ, 0xc0, !PT ;  /* 0x0000000417ff7812 */ /* 0x000fe4000786c0ff */
[----:B------:R-:W-:Y:S01]  /*14570*/  IMAD R0, R21, UR4, RZ ;  /* 0x0000000415007c24 */ /* 0x000fe2000f8e02ff */
[C---:B------:R-:W-:Y:S01]  /*14580*/  LOP3.LUT P2, RZ, R23.reuse, 0x2, RZ, 0xc0, !PT ;  /* 0x0000000217ff7812 */ /* 0x040fe2000784c0ff */
        /* <DEDUP_REMOVED lines=19> */
[----:B------:R-:W3:Y:S04]  /*146c0*/  SHFL.IDX PT, R3, R5, RZ, 0x181f ;  /* 0x00181fff05037589 */ /* 0x000ee800000e0000 */
[----:B------:R-:W-:Y:S01]  /*146d0*/  SHFL.IDX PT, R35, R5, 0x2, 0x181f ;  /* 0x00581f0005237f89 */ /* 0x000fe200000e0000 */
[----:B0-----:R-:W-:-:S05]  /*146e0*/  IMAD.SHL.U32 R11, R11, 0x8, RZ ;  /* 0x000000080b0b7824 */ /* 0x001fca00078e00ff */
[----:B------:R-:W-:-:S05]  /*146f0*/  LOP3.LUT R11, R11, 0x38, RZ, 0xc0, !PT ;  /* 0x000000380b0b7812 */ /* 0x000fca00078ec0ff */
[----:B------:R-:W-:-:S05]  /*14700*/  IMAD.SHL.U32 R0, R11, 0x2, RZ ;  /* 0x000000020b007824 */ /* 0x000fca00078e00ff */
[----:B-1----:R-:W-:-:S05]  /*14710*/  IADD3 R2, P0, R2, R0, RZ ;  /* 0x0000000002027210 */ /* 0x002fca0007f1e0ff */
[----:B---3--:R-:W-:-:S05]  /*14720*/  IMAD.X R3, RZ, RZ, R3, P0 ;  /* 0x000000ffff037224 */ /* 0x008fca00000e0603 */
        /* <DEDUP_REMOVED lines=32> */
.L_x_1469:
        /* <DEDUP_REMOVED lines=10> */
.L_x_1374:
        /* <DEDUP_REMOVED lines=10> */
.L_x_1375:
[----:B------:R3:W-:Y:S01]  /*14a70*/  SYNCS.ARRIVE.TRANS64.A1T0 RZ, [R6+URZ+0x2a830], RZ ;  /* 0x02a830ff06ff79a7 */ /* 0x0007e2000810003f */
[----:B------:R-:W-:Y:S05]  /*14a80*/  @!P2 BRA `(.L_x_1376) ;  /* 0x000000000004a947 */ /* 0x000fea0003800000 */
[----:B------:R-:W-:Y:S01]  /*14a90*/  BPT.TRAP 0x1 ;  /* 0x000000040000795c */ /* 0x000fe20000300000 */
.L_x_1376:
[----:B-1----:R-:W-:Y:S01]  /*14aa0*/  SHF.L.U32 R2, R20, 0x1f, RZ ;  /* 0x0000001f14027819 */ /* 0x002fe200000006ff */
[----:B------:R-:W-:Y:S01]  /*14ab0*/  IMAD R4, R10, 0x8, R22 ;  /* 0x000000080a047824 */ /* 0x000fe200078e0216 */
[----:B------:R-:W-:Y:S03]  /*14ac0*/  BSSY B1, `(.L_x_1377) ;  /* 0x0000003000017945 */ /* 0x000fe60003800000 */
[----:B------:R-:W1:Y:S02]  /*14ad0*/  SYNCS.PHASECHK.TRANS64.TRYWAIT P0, [R4+URZ+0x2a860], R2 ;  /* 0x02a86002040075a7 */ /* 0x000e64000800017f */
[----:B-1----:R-:W-:Y:S05]  /*14ae0*/  @!P0 BRA `(.L_x_1378) ;  /* 0x0000004000388947 */ /* 0x002fea0003800000 */
.L_x_1470:
[----:B------:R-:W-:Y:S05]  /*14af0*/  BSYNC B1 ;  /* 0x0000000000017941 */ /* 0x000fea0003800000 */
.L_x_1377:
        /* <DEDUP_REMOVED lines=10> */
[----:B------:R-:W-:-:S03]  /*14ba0*/  IMAD R5, R5, 0x2, R22 ;  /* 0x0000000205057824 */ /* 0x000fc600078e0216 */
        /* <DEDUP_REMOVED lines=42> */
.L_x_1484:
[C---:B------:R-:W-:Y:S01]  /*14e50*/  ISETP.LT.OR P1, PT, R6.reuse, 0x51, !P1 ;  /* 0x000000510600780c */ /* 0x040fe20004f21670 */
[----:B------:R-:W-:Y:S01]  /*14e60*/  ULDC.64 UR4, c[0x0][0x328] ;  /* 0x0000ca0000047ab9 */ /* 0x000fe20000000a00 */
[----:B------:R-:W-:Y:S02]  /*14e70*/  ISETP.LT.OR P0, PT, R6, 0x51, !P0 ;  /* 0x000000510600780c */ /* 0x000fe40004701670 */
[----:B01----:R-:W-:Y:S01]  /*14e80*/  IADD3 R2, P2, R14, R0, RZ ;  /* 0x000000000e027210 */ /* 0x003fe20007f5e0ff */
[----:B------:R-:W-:-:S04]  /*14e90*/  IMAD R0, R21, UR4, RZ ;  /* 0x0000000415007c24 */ /* 0x000fc8000f8e02ff */
[----:B------:R-:W-:Y:S02]  /*14ea0*/  IMAD.X R3, RZ, RZ, R18, P2 ;  /* 0x000000ffff037224 */ /* 0x000fe400010e0612 */
[----:B------:R-:W-:-:S03]  /*14eb0*/  IMAD R9, R7, UR5, R0 ;  /* 0x0000000507097c24 */ /* 0x000fc6000f8e0200 */
        /* <DEDUP_REMOVED lines=14> */
.L_x_1380:
        /* <DEDUP_REMOVED lines=10> */
.L_x_1381:
[----:B------:R-:W-:Y:S01]  /*15040*/  IMAD.MOV.U32 R3, RZ, RZ, R27 ;  /* 0x000000ffff037224 */ /* 0x000fe200078e001b */
[----:B------:R-:W-:Y:S01]  /*15050*/  ULDC.64 UR4, c[0x0][0x330] ;  /* 0x0000cc0000047ab9 */ /* 0x000fe20000000a00 */
[----:B------:R-:W-:Y:S01]  /*15060*/  ULDC.64 UR6, c[0x0][0x318] ;  /* 0x0000c60000067ab9 */ /* 0x000fe20000000a00 */
[----:B------:R1:W-:Y:S01]  /*15070*/  SYNCS.ARRIVE.TRANS64.A1T0 RZ, [R4+URZ+0x2a850], RZ ;  /* 0x02a850ff04ff79a7 */ /* 0x0003e2000810003f */
[----:B------:R-:W-:-:S04]  /*15080*/  IMAD.WIDE.U32 R2, R24, UR4, R2 ;  /* 0x0000000418027c25 */ /* 0x000fc8000f8e0002 */
[----:B------:R-:W-:Y:S01]  /*15090*/  IMAD R3, R24, UR5, R3 ;  /* 0x0000000518037c24 */ /* 0x000fe2000f8e0203 */
[C---:B------:R-:W-:Y:S01]  /*150a0*/  LEA R17, P0, R2.reuse, UR6, 0x1 ;  /* 0x0000000602117c11 */ /* 0x040fe2000f8008ff */
[C---:B------:R-:W-:Y:S02]  /*150b0*/  VIADD R0, R25.reuse, 0xffffffff ;  /* 0xffffffff19007836 */ /* 0x040fe40000000000 */
[----:B------:R-:W-:Y:S01]  /*150c0*/  IMAD.MOV.U32 R10, RZ, RZ, R26 ;  /* 0x000000ffff0a7224 */ /* 0x000fe200078e001a */
[----:B------:R-:W-:Y:S01]  /*150d0*/  LEA.HI.X R18, R2, UR7, R3, 0x1, P0 ;  /* 0x0000000702127c11 */ /* 0x000fe200080f0c03 */
[----:B------:R-:W-:Y:S01]  /*150e0*/  IMAD.MOV.U32 R20, RZ, RZ, R28 ;  /* 0x000000ffff147224 */ /* 0x000fe200078e001c */
[----:B------:R-:W-:Y:S01]  /*150f0*/  ISETP.GT.AND P0, PT, R25, R36, PT ;  /* 0x000000241900720c */ /* 0x000fe20003f04270 */
[----:B------:R-:W-:-:S12]  /*15100*/  IMAD.MOV.U32 R30, RZ, RZ, R25 ;  /* 0x000000ffff1e7224 */ /* 0x000fd800078e0019 */
[----:B-1----:R-:W-:Y:S05]  /*15110*/  @P0 BRA `(.L_x_1382) ;  /* 0xfffffff0003c0947 */ /* 0x002fea000383ffff */
.L_x_1369:
[----:B------:R-:W-:Y:S05]  /*15120*/  BSYNC B0 ;  /* 0x0000000000007941 */ /* 0x000fea0003800000 */
.L_x_1368:
        /* <DEDUP_REMOVED lines=17> */
.L_x_1384:
[----:B------:R-:W-:Y:S05]  /*15240*/  BSYNC B0 ;  /* 0x0000000000007941 */ /* 0x000fea0003800000 */
.L_x_1383:
[----:B------:R-:W-:-:S13]  /*15250*/  LOP3.LUT P0, RZ, R23, 0x10, RZ, 0xc0, !PT ;  /* 0x0000001017ff7812 */ /* 0x000fda000780c0ff */
[----:B------:R-:W-:Y:S05]  /*15260*/  @!P0 BRA `(.L_x_1385) ;  /* 0x0000000000048947 */ /* 0x000fea0003800000 */
[----:B------:R-:W-:Y:S01]  /*15270*/  BPT.TRAP 0x1 ;  /* 0x000000040000795c */ /* 0x000fe20000300000 */
.L_x_1385:
[----:B------:R-:W-:Y:S01]  /*15280*/  IMAD R0, R26, 0x8, R22 ;  /* 0x000000081a007824 */ /* 0x000fe200078e0216 */
[----:B0-----:R-:W-:Y:S01]  /*15290*/  SHF.L.U32 R3, R28, 0x1f, RZ ;  /* 0x0000001f1c037819 */ /* 0x001fe200000006ff */
[----:B------:R-:W-:Y:S01]  /*152a0*/  BSSY B0, `(.L_x_1386) ;  /* 0x0000004000007945 */ /* 0x000fe20003800000 */
[----:B------:R-:W-:Y:S02]  /*152b0*/  IMAD R6, R25, -0x60, R34 ;  /* 0xffffffa019067824 */ /* 0x000fe400078e0222 */
[----:B------:R-:W0:Y:S02]  /*152c0*/  SYNCS.PHASECHK.TRANS64.TRYWAIT P0, [R0+URZ+0x2a860], R3 ;  /* 0x02a86003000075a7 */ /* 0x000e24000800017f */
[----:B0-----:R-:W-:Y:S05]  /*152d0*/  @!P0 BRA `(.L_x_1387) ;  /* 0x00000040003c8947 */ /* 0x001fea0003800000 */
.L_x_1485:
[----:B------:R-:W-:Y:S05]  /*152e0*/  BSYNC B0 ;  /* 0x0000000000007941 */ /* 0x000fea0003800000 */
.L_x_1386:
        /* <DEDUP_REMOVED lines=8> */
[----:B------:R-:W-:Y:S01]  /*15370*/  LOP3.LUT R2, R29, 0x1, RZ, 0xc0, !PT ;  /* 0x000000011d027812 */ /* 0x000fe200078ec0ff */
[----:B------:R-:W-:Y:S01]  /*15380*/  IMAD R4, R7, 0x2, R22 ;  /* 0x0000000207047824 */ /* 0x000fe200078e0216 */
[----:B------:R-:W-:Y:S01]  /*15390*/  LOP3.LUT P0, RZ, R29, 0x2, RZ, 0xc0, !PT ;  /* 0x000000021dff7812 */ /* 0x000fe2000780c0ff */
[----:B--2---:R-:W2:Y:S01]  /*153a0*/  SHFL.IDX PT, R14, R17, RZ, 0x181f ;  /* 0x00181fff110e7589 */ /* 0x004ea200000e0000 */
        /* <DEDUP_REMOVED lines=45> */
.L_x_1499:
        /* <DEDUP_REMOVED lines=11> */
.L_x_1389:
        /* <DEDUP_REMOVED lines=10> */
.L_x_1390:
[----:B------:R1:W-:Y:S01]  /*157d0*/  SYNCS.ARRIVE.TRANS64.A1T0 RZ, [R0+URZ+0x2a850], RZ ;  /* 0x02a850ff00ff79a7 */ /* 0x0003e2000810003f */
[----:B------:R-:W-:-:S05]  /*157e0*/  VIADD R26, R26, 0x1 ;  /* 0x000000011a1a7836 */ /* 0x000fca0000000000 */
[----:B------:R-:W-:-:S04]  /*157f0*/  ISETP.NE.AND P0, PT, R26, 0x2, PT ;  /* 0x000000021a00780c */ /* 0x000fc80003f05270 */
[----:B0-----:R-:W-:Y:S02]  /*15800*/  SEL R3, RZ, 0x1, P0 ;  /* 0x00000001ff037807 */ /* 0x001fe40000000000 */
[----:B------:R-:W-:Y:S02]  /*15810*/  SEL R26, R26, RZ, P0 ;  /* 0x000000ff1a1a7207 */ /* 0x000fe40000000000 */
[----:B-1----:R-:W-:-:S07]  /*15820*/  LOP3.LUT R28, R28, R3, RZ, 0x3c, !PT ;  /* 0x000000031c1c7212 */ /* 0x002fce00078e3cff */
.L_x_1347:
[----:B------:R-:W-:Y:S05]  /*15830*/  BSYNC B7 ;  /* 0x0000000000077941 */ /* 0x000fea0003800000 */
.L_x_1345:
        /* <DEDUP_REMOVED lines=11> */
.L_x_1391:
        /* <DEDUP_REMOVED lines=43> */
.L_x_1509:
[----:B------:R-:W-:Y:S02]  /*15ba0*/  ULDC UR4, c[0x0][0xc38] ;  /* 0x00030e0000047ab9 */ /* 0x000fe40000000800 */
[----:B------:R-:W-:-:S04]  /*15bb0*/  IMAD.U32 R5, RZ, RZ, UR4 ;  /* 0x00000004ff057e24 */ /* 0x000fc8000f8e00ff */
[----:B-1----:R-:W-:-:S04]  /*15bc0*/  IMAD R14, R14, R5, RZ ;  /* 0x000000050e0e7224 */ /* 0x002fc800078e02ff */
[----:B------:R-:W-:-:S05]  /*15bd0*/  IMAD.IADD R7, R7, 0x1, R14 ;  /* 0x0000000107077824 */ /* 0x000fca00078e020e */
[----:B------:R-:W-:-:S13]  /*15be0*/  ISETP.GT.AND P6, PT, R7, R0, PT ;  /* 0x000000000700720c */ /* 0x000fda0003fc4270 */
[----:B------:R-:W-:Y:S05]  /*15bf0*/  @P6 BRA `(.L_x_1394) ;  /* 0x0000000000a46947 */ /* 0x000fea0003800000 */
.L_x_1397:
        /* <DEDUP_REMOVED lines=35> */
.L_x_1517:
[----:B------:R-:W-:Y:S02]  /*15e30*/  ULDC UR4, c[0x0][0xc38] ;  /* 0x00030e0000047ab9 */ /* 0x000fe40000000800 */
[----:B------:R-:W-:-:S04]  /*15e40*/  IMAD.U32 R5, RZ, RZ, UR4 ;  /* 0x00000004ff057e24 */ /* 0x000fc8000f8e00ff */
[----:B-1----:R-:W-:-:S04]  /*15e50*/  IMAD R14, R14, R5, RZ ;  /* 0x000000050e0e7224 */ /* 0x002fc800078e02ff */
[----:B------:R-:W-:-:S05]  /*15e60*/  IMAD.IADD R7, R14, 0x1, R7 ;  /* 0x000000010e077824 */ /* 0x000fca00078e0207 */
[----:B------:R-:W-:-:S13]  /*15e70*/  ISETP.GT.AND P6, PT, R7, R0, PT ;  /* 0x000000000700720c */ /* 0x000fda0003fc4270 */
[----:B------:R-:W-:Y:S05]  /*15e80*/  @!P6 BRA `(.L_x_1397) ;  /* 0xfffffffc005ce947 */ /* 0x000fea000383ffff */
.L_x_1394:
[----:B------:R-:W-:Y:S01]  /*15e90*/  IMAD.IADD R7, R7, 0x1, -R14 ;  /* 0x0000000107077824 */ /* 0x000fe200078e0a0e */
[----:B------:R-:W-:-:S03]  /*15ea0*/  UMOV UR4, 0xffffffff ;  /* 0xffffffff00047882 */ /* 0x000fc60000000000 */
[----:B------:R-:W-:-:S05]  /*15eb0*/  IMAD R3, R2, R5, R7 ;  /* 0x0000000502037224 */ /* 0x000fca00078e0207 */
[----:B------:R-:W-:Y:S01]  /*15ec0*/  ISETP.GT.AND P6, PT, R3, R0, PT ;  /* 0x000000000300720c */ /* 0x000fe20003fc4270 */
[----:B------:R-:W-:-:S12]  /*15ed0*/  BRA.DIV UR4, `(.L_x_1398) ;  /* 0x0000004604307947 */ /* 0x000fd8000b800000 */
[----:B------:R-:W-:-:S04]  /*15ee0*/  VOTE.ANY R3, PT, !P6 ;  /* 0x0000000000037806 */ /* 0x000fc800070e0100 */
[----:B------:R-:W1:Y:S02]  /*15ef0*/  POPC R12, R3 ;  /* 0x00000003000c7309 */ /* 0x000e640000000000 */
[----:B-1----:R1:W2:Y:S01]  /*15f00*/  SHFL.IDX PT, R17, R17, R12, 0x1f ;  /* 0x00001f0c11117589 */ /* 0x0022a200000e0000 */
[----:B------:R-:W-:-:S03]  /*15f10*/  IMAD.IADD R19, R12, 0x1, R19 ;  /* 0x000000010c137824 */ /* 0x000fc600078e0213 */
[----:B------:R1:W3:Y:S04]  /*15f20*/  SHFL.IDX PT, R8, R8, R12, 0x1f ;  /* 0x00001f0c08087589 */ /* 0x0002e800000e0000 */
.L_x_1522:
[----:B------:R-:W-:-:S13]  /*15f30*/  ISETP.NE.AND P0, PT, R3, RZ, PT ;  /* 0x000000ff0300720c */ /* 0x000fda0003f05270 */
[----:B------:R-:W-:Y:S05]  /*15f40*/  @!P0 BRA `(.L_x_1399) ;  /* 0x0000000000108947 */ /* 0x000fea0003800000 */
[----:B------:R-:W-:Y:S01]  /*15f50*/  UMOV UR4, 0xffffffff ;  /* 0xffffffff00047882 */ /* 0x000fe20000000000 */
[----:B-1----:R-:W-:Y:S02]  /*15f60*/  VIADD R12, R12, 0xffffffff ;  /* 0xffffffff0c0c7836 */ /* 0x002fe40000000000 */
[----:B------:R-:W-:Y:S05]  /*15f70*/  BRA.DIV UR4, `(.L_x_1400) ;  /* 0x0000004604647947 */ /* 0x000fea000b800000 */
[----:B------:R4:W1:Y:S02]  /*15f80*/  SHFL.IDX PT, R6, R2, R12, 0x1f ;  /* 0x00001f0c02067589 */ /* 0x00086400000e0000 */
.L_x_1399:
[----:B---3--:R-:W-:Y:S01]  /*15f90*/  ISETP.NE.AND P0, PT, R8, 0x1, PT ;  /* 0x000000010800780c */ /* 0x008fe20003f05270 */
[----:B-1----:R-:W-:-:S04]  /*15fa0*/  IMAD R16, R6, R5, R7 ;  /* 0x0000000506107224 */ /* 0x002fc800078e0207 */
[----:B------:R-:W-:-:S08]  /*15fb0*/  IMAD.IADD R0, R0, 0x1, -R16 ;  /* 0x0000000100007824 */ /* 0x000fd000078e0a10 */
[----:B------:R-:W-:Y:S05]  /*15fc0*/  @!P0 BRA `(.L_x_1401) ;  /* 0x0000000000dc8947 */ /* 0x000fea0003800000 */
[-C--:B--2---:R-:W-:Y:S02]  /*15fd0*/  IABS R5, R17.reuse ;  /* 0x0000001100057213 */ /* 0x084fe40000000000 */
[----:B------:R-:W-:Y:S02]  /*15fe0*/  IABS R4, R8 ;  /* 0x0000000800047213 */ /* 0x000fe40000000000 */
[----:B------:R-:W1:Y:S08]  /*15ff0*/  I2F.RP R6, R5 ;  /* 0x0000000500067306 */ /* 0x000e700000209400 */
[----:B------:R-:W2:Y:S08]  /*16000*/  I2F.RP R7, R4 ;  /* 0x0000000400077306 */ /* 0x000eb00000209400 */
[----:B-1----:R-:W0:Y:S08]  /*16010*/  MUFU.RCP R6, R6 ;  /* 0x0000000600067308 */ /* 0x002e300000001000 */
[----:B--2---:R-:W-:Y:S01]  /*16020*/  MUFU.RCP R7, R7 ;  /* 0x0000000700077308 */ /* 0x004fe20000001000 */
[----:B0---4-:R-:W-:Y:S01]  /*16030*/  VIADD R2, R6, 0xffffffe ;  /* 0x0ffffffe06027836 */ /* 0x011fe20000000000 */
[----:B------:R-:W-:-:S06]  /*16040*/  IABS R6, R17 ;  /* 0x0000001100067213 */ /* 0x000fcc0000000000 */
[----:B------:R0:W1:Y:S02]  /*16050*/  F2I.FTZ.U32.TRUNC.NTZ R3, R2 ;  /* 0x0000000200037305 */ /* 0x000064000021f000 */
[----:B0-----:R-:W-:Y:S02]  /*16060*/  IMAD.MOV.U32 R2, RZ, RZ, RZ ;  /* 0x000000ffff027224 */ /* 0x001fe400078e00ff */
[----:B-1----:R-:W-:-:S04]  /*16070*/  IMAD.MOV R10, RZ, RZ, -R3 ;  /* 0x000000ffff0a7224 */ /* 0x002fc800078e0a03 */
[----:B------:R-:W-:-:S04]  /*16080*/  IMAD R9, R10, R5, RZ ;  /* 0x000000050a097224 */ /* 0x000fc800078e02ff */
[----:B------:R-:W-:Y:S01]  /*16090*/  IMAD.HI.U32 R3, R3, R9, R2 ;  /* 0x0000000903037227 */ /* 0x000fe200078e0002 */
[----:B------:R-:W-:-:S03]  /*160a0*/  IABS R2, R0 ;  /* 0x0000000000027213 */ /* 0x000fc60000000000 */
[----:B------:R-:W-:Y:S02]  /*160b0*/  IMAD.MOV R9, RZ, RZ, -R6 ;  /* 0x000000ffff097224 */ /* 0x000fe400078e0a06 */
[----:B------:R-:W-:-:S04]  /*160c0*/  IMAD.HI.U32 R6, R3, R2, RZ ;  /* 0x0000000203067227 */ /* 0x000fc800078e00ff */
[----:B------:R-:W-:Y:S02]  /*160d0*/  IMAD R2, R6, R9, R2 ;  /* 0x0000000906027224 */ /* 0x000fe400078e0202 */
[----:B------:R-:W-:-:S03]  /*160e0*/  VIADD R3, R7, 0xffffffe ;  /* 0x0ffffffe07037836 */ /* 0x000fc60000000000 */
[----:B------:R-:W-:-:S03]  /*160f0*/  ISETP.GT.U32.AND P1, PT, R5, R2, PT ;  /* 0x000000020500720c */ /* 0x000fc60003f24070 */
[----:B------:R-:W0:Y:S10]  /*16100*/  F2I.FTZ.U32.TRUNC.NTZ R3, R3 ;  /* 0x0000000300037305 */ /* 0x000e34000021f000 */
[----:B------:R-:W-:-:S02]  /*16110*/  @!P1 IMAD.IADD R2, R2, 0x1, -R5 ;  /* 0x0000000102029824 */ /* 0x000fc400078e0a05 */
[----:B------:R-:W-:Y:S01]  /*16120*/  @!P1 VIADD R6, R6, 0x1 ;  /* 0x0000000106069836 */ /* 0x000fe20000000000 */
[----:B------:R-:W-:Y:S02]  /*16130*/  ISETP.NE.AND P1, PT, R17, RZ, PT ;  /* 0x000000ff1100720c */ /* 0x000fe40003f25270 */
[----:B------:R-:W-:Y:S01]  /*16140*/  ISETP.GE.U32.AND P0, PT, R2, R5, PT ;  /* 0x000000050200720c */ /* 0x000fe20003f06070 */
[----:B0-----:R-:W-:Y:S02]  /*16150*/  IMAD.MOV R5, RZ, RZ, -R3 ;  /* 0x000000ffff057224 */ /* 0x001fe400078e0a03 */
[----:B------:R-:W-:Y:S02]  /*16160*/  IMAD.MOV.U32 R2, RZ, RZ, RZ ;  /* 0x000000ffff027224 */ /* 0x000fe400078e00ff */
[----:B------:R-:W-:-:S04]  /*16170*/  IMAD R5, R5, R4, RZ ;  /* 0x0000000405057224 */ /* 0x000fc800078e02ff */
[----:B------:R-:W-:Y:S01]  /*16180*/  IMAD.HI.U32 R5, R3, R5, R2 ;  /* 0x0000000503057227 */ /* 0x000fe200078e0002 */
[----:B------:R-:W-:Y:S02]  /*16190*/  LOP3.LUT R2, R0, R17, RZ, 0x3c, !PT ;  /* 0x0000001100027212 */ /* 0x000fe400078e3cff */
[----:B------:R-:W-:Y:S01]  /*161a0*/  IABS R3, R8 ;  /* 0x0000000800037213 */ /* 0x000fe20000000000 */
[----:B------:R-:W-:Y:S01]  /*161b0*/  @P0 VIADD R6, R6, 0x1 ;  /* 0x0000000106060836 */ /* 0x000fe20000000000 */
[----:B------:R-:W-:-:S03]  /*161c0*/  ISETP.GE.AND P2, PT, R2, RZ, PT ;  /* 0x000000ff0200720c */ /* 0x000fc60003f46270 */
[----:B------:R-:W-:-:S10]  /*161d0*/  IMAD.MOV R3, RZ, RZ, -R3 ;  /* 0x000000ffff037224 */ /* 0x000fd400078e0a03 */
[----:B------:R-:W-:Y:S01]  /*161e0*/  @!P2 IMAD.MOV R6, RZ, RZ, -R6 ;  /* 0x000000ffff06a224 */ /* 0x000fe200078e0a06 */
[----:B------:R-:W-:-:S04]  /*161f0*/  @!P1 LOP3.LUT R6, RZ, R17, RZ, 0x33, !PT ;  /* 0x00000011ff069212 */ /* 0x000fc800078e33ff */
[----:B------:R-:W-:-:S05]  /*16200*/  IABS R2, R6 ;  /* 0x0000000600027213 */ /* 0x000fca0000000000 */
[----:B------:R-:W-:-:S04]  /*16210*/  IMAD.HI.U32 R5, R5, R2, RZ ;  /* 0x0000000205057227 */ /* 0x000fc800078e00ff */
[----:B------:R-:W-:Y:S01]  /*16220*/  IMAD R3, R5, R3, R2 ;  /* 0x0000000305037224 */ /* 0x000fe200078e0202 */
[----:B------:R-:W-:-:S04]  /*16230*/  LOP3.LUT R2, R6, R8, RZ, 0x3c, !PT ;  /* 0x0000000806027212 */ /* 0x000fc800078e3cff */
[----:B------:R-:W-:Y:S02]  /*16240*/  ISETP.GT.U32.AND P1, PT, R4, R3, PT ;  /* 0x000000030400720c */ /* 0x000fe40003f24070 */
[----:B------:R-:W-:Y:S01]  /*16250*/  ISETP.GE.AND P2, PT, R2, RZ, PT ;  /* 0x000000ff0200720c */ /* 0x000fe20003f46270 */
[----:B------:R-:W-:-:S04]  /*16260*/  IMAD.MOV R2, RZ, RZ, -R6 ;  /* 0x000000ffff027224 */ /* 0x000fc800078e0a06 */
[----:B------:R-:W-:-:S06]  /*16270*/  IMAD R2, R17, R2, R0 ;  /* 0x0000000211027224 */ /* 0x000fcc00078e0200 */
[----:B------:R-:W-:Y:S02]  /*16280*/  @!P1 IMAD.IADD R3, R3, 0x1, -R4 ;  /* 0x0000000103039824 */ /* 0x000fe400078e0a04 */
[----:B------:R-:W-:Y:S01]  /*16290*/  @!P1 VIADD R5, R5, 0x1 ;  /* 0x0000000105059836 */ /* 0x000fe20000000000 */
[----:B------:R-:W-:Y:S02]  /*162a0*/  ISETP.NE.AND P1, PT, R8, RZ, PT ;  /* 0x000000ff0800720c */ /* 0x000fe40003f25270 */
[----:B------:R-:W-:-:S13]  /*162b0*/  ISETP.GE.U32.AND P0, PT, R3, R4, PT ;  /* 0x000000040300720c */ /* 0x000fda0003f06070 */
[----:B------:R-:W-:-:S04]  /*162c0*/  @P0 VIADD R5, R5, 0x1 ;  /* 0x0000000105050836 */ /* 0x000fc80000000000 */
[----:B------:R-:W-:Y:S01]  /*162d0*/  @!P2 IMAD.MOV R5, RZ, RZ, -R5 ;  /* 0x000000ffff05a224 */ /* 0x000fe200078e0a05 */
[----:B------:R-:W-:-:S05]  /*162e0*/  @!P1 LOP3.LUT R5, RZ, R8, RZ, 0x33, !PT ;  /* 0x00000008ff059212 */ /* 0x000fca00078e33ff */
[--C-:B------:R-:W-:Y:S02]  /*162f0*/  IMAD.MOV R3, RZ, RZ, -R5.reuse ;  /* 0x000000ffff037224 */ /* 0x100fe400078e0a05 */
[C---:B------:R-:W-:Y:S02]  /*16300*/  IMAD R5, R8.reuse, 0x1000000, R5 ;  /* 0x0100000008057824 */ /* 0x040fe400078e0205 */
[----:B------:R-:W-:-:S04]  /*16310*/  IMAD R8, R8, R3, R6 ;  /* 0x0000000308087224 */ /* 0x000fc800078e0206 */
[----:B------:R-:W-:Y:S01]  /*16320*/  IMAD R18, R8, 0x10000, R5 ;  /* 0x0001000008127824 */ /* 0x000fe200078e0205 */
[----:B------:R-:W-:Y:S06]  /*16330*/  BRA `(.L_x_1402) ;  /* 0x0000000000f07947 */ /* 0x000fec0003800000 */
.L_x_1401:
[----:B0---4-:R-:W0:Y:S02]  /*16340*/  LDC.64 R2, c[0x0][0xc90] ;  /* 0x00032400ff027b82 */ /* 0x011e240000000a00 */
[----:B0-----:R-:W-:-:S05]  /*16350*/  IMAD.WIDE R2, R19, 0x4, R2 ;  /* 0x0000000413027825 */ /* 0x001fca00078e0202 */
[----:B------:R0:W2:Y:S02]  /*16360*/  LDG.E R6, desc[UR36][R2.64] ;  /* 0x0000002402067981 */ /* 0x0000a4000c1e1900 */
[----:B0-----:R-:W-:Y:S02]  /*16370*/  IMAD.MOV.U32 R2, RZ, RZ, RZ ;  /* 0x000000ffff027224 */ /* 0x001fe400078e00ff */
[----:B--2---:R-:W-:-:S05]  /*16380*/  IMAD R7, R17, R6, RZ ;  /* 0x0000000611077224 */ /* 0x004fca00078e02ff */
[----:B------:R-:W-:-:S04]  /*16390*/  IABS R4, R7 ;  /* 0x0000000700047213 */ /* 0x000fc80000000000 */
[----:B------:R-:W0:Y:S08]  /*163a0*/  I2F.RP R8, R4 ;  /* 0x0000000400087306 */ /* 0x000e300000209400 */
[----:B0-----:R-:W0:Y:S02]  /*163b0*/  MUFU.RCP R8, R8 ;  /* 0x0000000800087308 */ /* 0x001e240000001000 */
[----:B0-----:R-:W-:-:S06]  /*163c0*/  VIADD R9, R8, 0xffffffe ;  /* 0x0ffffffe08097836 */ /* 0x001fcc0000000000 */
[----:B------:R-:W0:Y:S02]  /*163d0*/  F2I.FTZ.U32.TRUNC.NTZ R3, R9 ;  /* 0x0000000900037305 */ /* 0x000e24000021f000 */
[----:B0-----:R-:W-:-:S04]  /*163e0*/  IMAD.MOV R11, RZ, RZ, -R3 ;  /* 0x000000ffff0b7224 */ /* 0x001fc800078e0a03 */
[----:B------:R-:W-:-:S04]  /*163f0*/  IMAD R11, R11, R4, RZ ;  /* 0x000000040b0b7224 */ /* 0x000fc800078e02ff */
[----:B------:R-:W-:Y:S01]  /*16400*/  IMAD.HI.U32 R2, R3, R11, R2 ;  /* 0x0000000b03027227 */ /* 0x000fe200078e0002 */
[----:B------:R-:W-:Y:S02]  /*16410*/  IABS R11, R0 ;  /* 0x00000000000b7213 */ /* 0x000fe40000000000 */
[----:B------:R-:W-:-:S03]  /*16420*/  IABS R3, R7 ;  /* 0x0000000700037213 */ /* 0x000fc60000000000 */
[----:B------:R-:W-:-:S04]  /*16430*/  IMAD.HI.U32 R2, R2, R11, RZ ;  /* 0x0000000b02027227 */ /* 0x000fc800078e00ff */
[----:B------:R-:W-:-:S04]  /*16440*/  IMAD.MOV R3, RZ, RZ, -R3 ;  /* 0x000000ffff037224 */ /* 0x000fc800078e0a03 */
        /* <DEDUP_REMOVED lines=16> */
[----:B------:R-:W-:-:S04]  /*16550*/  VIADDMNMX R5, R3, R5, R6, PT ;  /* 0x0000000503057246 */ /* 0x000fc80003800106 */
[----:B------:R-:W-:-:S04]  /*16560*/  IABS R6, R5 ;  /* 0x0000000500067213 */ /* 0x000fc80000000000 */
[----:B------:R-:W0:Y:S08]  /*16570*/  I2F.RP R8, R6 ;  /* 0x0000000600087306 */ /* 0x000e300000209400 */
[----:B0-----:R-:W0:Y:S02]  /*16580*/  MUFU.RCP R8, R8 ;  /* 0x0000000800087308 */ /* 0x001e240000001000 */
[----:B0-----:R-:W-:Y:S01]  /*16590*/  VIADD R3, R8, 0xffffffe ;  /* 0x0ffffffe08037836 */ /* 0x001fe20000000000 */
[----:B------:R-:W-:-:S05]  /*165a0*/  IABS R8, R5 ;  /* 0x0000000500087213 */ /* 0x000fca0000000000 */
[----:B------:R-:W0:Y:S02]  /*165b0*/  F2I.FTZ.U32.TRUNC.NTZ R3, R3 ;  /* 0x0000000300037305 */ /* 0x000e24000021f000 */
[----:B0-----:R-:W-:-:S04]  /*165c0*/  IMAD.MOV R7, RZ, RZ, -R3 ;  /* 0x000000ffff077224 */ /* 0x001fc800078e0a03 */
[----:B------:R-:W-:-:S04]  /*165d0*/  IMAD R7, R7, R6, RZ ;  /* 0x0000000607077224 */ /* 0x000fc800078e02ff */
[----:B------:R-:W-:Y:S01]  /*165e0*/  IMAD.HI.U32 R2, R3, R7, R2 ;  /* 0x0000000703027227 */ /* 0x000fe200078e0002 */
[----:B------:R-:W-:-:S03]  /*165f0*/  IABS R7, R0 ;  /* 0x0000000000077213 */ /* 0x000fc60000000000 */
        /* <DEDUP_REMOVED lines=13> */
[----:B------:R-:W-:Y:S01]  /*166d0*/  @!P1 LOP3.LUT R2, RZ, R5, RZ, 0x33, !PT ;  /* 0x00000005ff029212 */ /* 0x000fe200078e33ff */
[----:B------:R-:W-:-:S04]  /*166e0*/  IMAD.MOV R5, RZ, RZ, -R5 ;  /* 0x000000ffff057224 */ /* 0x000fc800078e0a05 */
[----:B------:R-:W-:-:S07]  /*166f0*/  IMAD R18, R2, R5, R3 ;  /* 0x0000000502127224 */ /* 0x000fce00078e0203 */
.L_x_1402:
[----:B------:R-:W-:-:S05]  /*16700*/  LOP3.LUT R2, RZ, R2, RZ, 0x33, !PT ;  /* 0x00000002ff027212 */ /* 0x000fca00078e33ff */
[----:B------:R-:W-:Y:S01]  /*16710*/  IMAD.IADD R17, R17, 0x1, R2 ;  /* 0x0000000111117824 */ /* 0x000fe200078e0202 */
[----:B------:R-:W-:Y:S06]  /*16720*/  BRA `(.L_x_1403) ;  /* 0x00000000001c7947 */ /* 0x000fec0003800000 */
.L_x_1395:
[----:B------:R-:W-:Y:S01]  /*16730*/  UMOV UR4, URZ ;  /* 0x0000003f00047c82 */ /* 0x000fe20008000000 */
[----:B------:R-:W-:Y:S01]  /*16740*/  UMOV UR5, URZ ;  /* 0x0000003f00057c82 */ /* 0x000fe20008000000 */
[----:B------:R-:W-:Y:S01]  /*16750*/  ULDC UR6, c[0x0][0xc3c] ;  /* 0x00030f0000067ab9 */ /* 0x000fe20000000800 */
[----:B------:R-:W-:Y:S02]  /*16760*/  IMAD.MOV.U32 R16, RZ, RZ, R0 ;  /* 0x000000ffff107224 */ /* 0x000fe400078e0000 */
[----:B------:R-:W-:Y:S02]  /*16770*/  IMAD.U32 R17, RZ, RZ, UR4 ;  /* 0x00000004ff117e24 */ /* 0x000fe4000f8e00ff */
[----:B------:R-:W-:Y:S02]  /*16780*/  IMAD.U32 R18, RZ, RZ, UR5 ;  /* 0x00000005ff127e24 */ /* 0x000fe4000f8e00ff */
[----:B------:R-:W-:-:S07]  /*16790*/  IMAD.U32 R19, RZ, RZ, UR6 ;  /* 0x00000006ff137e24 */ /* 0x000fce000f8e00ff */
.L_x_1403:
        /* <DEDUP_REMOVED lines=10> */
.L_x_1392:
[----:B------:R-:W-:Y:S02]  /*16840*/  ULDC UR4, c[0x0][0xc3c] ;  /* 0x00030f0000047ab9 */ /* 0x000fe40000000800 */
[----:B-1----:R-:W-:-:S13]  /*16850*/  ISETP.GE.AND P0, PT, R19, UR4, PT ;  /* 0x0000000413007c0c */ /* 0x002fda000bf06270 */
[----:B------:R-:W-:Y:S05]  /*16860*/  @!P0 BRA `(.L_x_1404) ;  /* 0xffffffac00c88947 */ /* 0x000fea000383ffff */
[----:B------:R-:W-:Y:S05]  /*16870*/  BSYNC B8 ;  /* 0x0000000000087941 */ /* 0x000fea0003800000 */
.L_x_1331:
[----:B------:R-:W3:Y:S01]  /*16880*/  LDL.LU R0, [R1+0x10] ;  /* 0x0000100001007983 */ /* 0x000ee20000300800 */
[----:B------:R-:W-:Y:S01]  /*16890*/  BSSY B0, `(.L_x_1405) ;  /* 0x000000b000007945 */ /* 0x000fe20003800000 */
[----:B------:R-:W1:Y:S01]  /*168a0*/  S2R R5, SR_CgaCtaId ;  /* 0x0000000000057919 */ /* 0x000e620000008800 */
[----:B---3--:R-:W-:-:S05]  /*168b0*/  VIADD R0, R0, 0x1 ;  /* 0x0000000100007836 */ /* 0x008fca0000000000 */
[----:B0-----:R-:W-:-:S04]  /*168c0*/  LEA.HI R2, R0, R0, RZ, 0x1 ;  /* 0x0000000000027211 */ /* 0x001fc800078f08ff */
[----:B------:R-:W-:Y:S02]  /*168d0*/  LOP3.LUT R3, R2, 0xfffffffe, RZ, 0xc0, !PT ;  /* 0xfffffffe02037812 */ /* 0x000fe400078ec0ff */
[----:B------:R-:W-:-:S03]  /*168e0*/  MOV R2, 0x400 ;  /* 0x0000040000027802 */ /* 0x000fc60000000f00 */
[----:B------:R-:W-:Y:S01]  /*168f0*/  IMAD.IADD R0, R0, 0x1, -R3 ;  /* 0x0000000100007824 */ /* 0x000fe200078e0a03 */
[----:B-1----:R-:W-:-:S04]  /*16900*/  LEA R7, R5, R2, 0x18 ;  /* 0x0000000205077211 */ /* 0x002fc800078ec0ff */
[----:B------:R-:W-:-:S04]  /*16910*/  SHF.L.U32 R0, R0, 0x1f, RZ ;  /* 0x0000001f00007819 */ /* 0x000fc800000006ff */
[----:B------:R-:W0:Y:S02]  /*16920*/  SYNCS.PHASECHK.TRANS64.TRYWAIT P0, [R7+URZ+0x2a820], R0 ;  /* 0x02a82000070075a7 */ /* 0x000e24000800017f */
[----:B0-----:R-:W-:Y:S05]  /*16930*/  @!P0 BRA `(.L_x_1406) ;  /* 0x0000003c001c8947 */ /* 0x001fea0003800000 */
.L_x_1525:
[----:B------:R-:W-:Y:S05]  /*16940*/  BSYNC B0 ;  /* 0x0000000000007941 */ /* 0x000fea0003800000 */
.L_x_1405:
[----:B------:R-:W-:-:S03]  /*16950*/  UMOV UR4, 0xffffffff ;  /* 0xffffffff00047882 */ /* 0x000fc60000000000 */
[----:B------:R-:W-:Y:S05]  /*16960*/  BRA.DIV UR4, `(.L_x_1407) ;  /* 0x0000003e04247947 */ /* 0x000fea000b800000 */
[----:B0-----:R-:W0:Y:S02]  /*16970*/  S2R R0, SR_TID.X ;  /* 0x0000000000007919 */ /* 0x001e240000002100 */
[----:B0-----:R-:W-:-:S04]  /*16980*/  SHF.R.U32.HI R0, RZ, 0x5, R0 ;  /* 0x00000005ff007819 */ /* 0x001fc80000011600 */
[----:B------:R-:W-:-:S05]  /*16990*/  LOP3.LUT R0, R0, 0x3, RZ, 0xc0, !PT ;  /* 0x0000000300007812 */ /* 0x000fca00078ec0ff */
[----:B------:R0:W1:Y:S02]  /*169a0*/  SHFL.IDX PT, R14, R0, RZ, 0x1f ;  /* 0x00001fff000e7589 */ /* 0x00006400000e0000 */
.L_x_1528:
[----:B-1----:R-:W-:Y:S01]  /*169b0*/  ISETP.NE.AND P0, PT, R14, RZ, PT ;  /* 0x000000ff0e00720c */ /* 0x002fe20003f05270 */
[----:B------:R-:W-:-:S12]  /*169c0*/  BSSY B0, `(.L_x_1408) ;  /* 0x0000026000007945 */ /* 0x000fd80003800000 */
[----:B------:R-:W-:Y:S05]  /*169d0*/  @P0 BRA `(.L_x_1409) ;  /* 0x0000000000900947 */ /* 0x000fea0003800000 */
[----:B------:R-:W-:-:S03]  /*169e0*/  UMOV UR4, 0xffffffff ;  /* 0xffffffff00047882 */ /* 0x000fc60000000000 */
[----:B------:R-:W-:Y:S05]  /*169f0*/  BRA.DIV UR4, `(.L_x_1410) ;  /* 0x0000003e04347947 */ /* 0x000fea000b800000 */
[----:B------:R-:W-:-:S13]  /*16a00*/  ELECT P6, URZ, PT ;  /* 0x00000000003f782f */ /* 0x000fda00038c0000 */
.L_x_1531:
[----:B------:R-:W-:Y:S05]  /*16a10*/  @!P6 BRA `(.L_x_1409) ;  /* 0x000000000080e947 */ /* 0x000fea0003800000 */
[----:B0-----:R-:W3:Y:S02]  /*16a20*/  LDL R0, [R1+0x14] ;  /* 0x0000140001007983 */ /* 0x001ee40000100800 */
[----:B---3--:R-:W-:-:S13]  /*16a30*/  R2UR UR4, R0 ;  /* 0x00000000000472ca */ /* 0x008fda00000e0000 */
[----:B------:R-:W-:-:S06]  /*16a40*/  ULOP3.LUT UR4, UR4, 0x2, URZ, 0xfc, !UPT ;  /* 0x0000000204047892 */ /* 0x000fcc000f8efc3f */
[----:B------:R-:W-:-:S05]  /*16a50*/  IMAD.U32 R0, RZ, RZ, UR4 ;  /* 0x00000004ff007e24 */ /* 0x000fca000f8e00ff */
[----:B------:R-:W-:-:S13]  /*16a60*/  ISETP.NE.AND P0, PT, R0, 0x3, PT ;  /* 0x000000030000780c */ /* 0x000fda0003f05270 */
[----:B------:R-:W-:Y:S05]  /*16a70*/  @!P0 BRA `(.L_x_1411) ;  /* 0x0000000000048947 */ /* 0x000fea0003800000 */
[----:B------:R-:W-:Y:S01]  /*16a80*/  BPT.TRAP 0x1 ;  /* 0x000000040000795c */ /* 0x000fe20000300000 */
.L_x_1411:
[----:B------:R-:W-:Y:S01]  /*16a90*/  IMAD R5, R26, 0x8, R7 ;  /* 0x000000081a057824 */ /* 0x000fe200078e0207 */
[----:B------:R-:W-:Y:S01]  /*16aa0*/  SHF.L.U32 R0, R28, 0x1f, RZ ;  /* 0x0000001f1c007819 */ /* 0x000fe200000006ff */
[----:B------:R-:W-:-:S03]  /*16ab0*/  VIADD R26, R26, 0x1 ;  /* 0x000000011a1a7836 */ /* 0x000fc60000000000 */
[----:B------:R-:W0:Y:S02]  /*16ac0*/  SYNCS.PHASECHK.TRANS64.TRYWAIT P1, [R5+URZ+0x2a840], R0 ;  /* 0x02a84000050075a7 */ /* 0x000e24000802017f */
[----:B------:R-:W-:-:S04]  /*16ad0*/  ISETP.NE.AND P2, PT, R26, 0x2, PT ;  /* 0x000000021a00780c */ /* 0x000fc80003f45270 */
[----:B------:R-:W-:Y:S01]  /*16ae0*/  SEL R3, RZ, 0x1, P2 ;  /* 0x00000001ff037807 */ /* 0x000fe20001000000 */
[----:B0-----:R-:W-:Y:S08]  /*16af0*/  @!P1 BRA `(.L_x_1412) ;  /* 0x0000003c00149947 */ /* 0x001ff00003800000 */
.L_x_1532:
[----:B------:R-:W-:Y:S02]  /*16b00*/  SEL R26, R26, RZ, P2 ;  /* 0x000000ff1a1a7207 */ /* 0x000fe40001000000 */
[----:B------:R-:W-:Y:S01]  /*16b10*/  LOP3.LUT R2, R28, R3, RZ, 0x3c, !PT ;  /* 0x000000031c027212 */ /* 0x000fe200078e3cff */
[----:B------:R-:W-:Y:S06]  /*16b20*/  @!P0 BRA `(.L_x_1413) ;  /* 0x0000000000048947 */ /* 0x000fec0003800000 */
[----:B------:R-:W-:Y:S01]  /*16b30*/  BPT.TRAP 0x1 ;  /* 0x000000040000795c */ /* 0x000fe20000300000 */
.L_x_1413:
[----:B------:R-:W-:Y:S01]  /*16b40*/  IMAD R3, R26, 0x8, R7 ;  /* 0x000000081a037824 */ /* 0x000fe200078e0207 */
[----:B------:R-:W-:-:S04]  /*16b50*/  SHF.L.U32 R2, R2, 0x1f, RZ ;  /* 0x0000001f02027819 */ /* 0x000fc800000006ff */
[----:B------:R-:W1:Y:S02]  /*16b60*/  SYNCS.PHASECHK.TRANS64.TRYWAIT P1, [R3+URZ+0x2a840], R2 ;  /* 0x02a84002030075a7 */ /* 0x000e64000802017f */
[----:B-1----:R-:W-:Y:S05]  /*16b70*/  @!P1 BRA `(.L_x_1414) ;  /* 0x0000003c00089947 */ /* 0x002fea0003800000 */
.L_x_1533:
[----:B------:R-:W-:Y:S05]  /*16b80*/  @!P0 BRA `(.L_x_1415) ;  /* 0x0000000000048947 */ /* 0x000fea0003800000 */
[----:B------:R-:W-:Y:S01]  /*16b90*/  BPT.TRAP 0x1 ;  /* 0x000000040000795c */ /* 0x000fe20000300000 */
.L_x_1415:
[----:B------:R-:W3:Y:S02]  /*16ba0*/  SYNCS.PHASECHK.TRANS64.TRYWAIT P1, [R5+URZ+0x2a860], R0 ;  /* 0x02a86000050075a7 */ /* 0x000ee4000802017f */
[----:B---3--:R-:W-:Y:S05]  /*16bb0*/  @!P1 BRA `(.L_x_1416) ;  /* 0x0000003c000c9947 */ /* 0x008fea0003800000 */
.L_x_1534:
[----:B------:R-:W-:Y:S05]  /*16bc0*/  @!P0 BRA `(.L_x_1417) ;  /* 0x0000000000048947 */ /* 0x000fea0003800000 */
[----:B------:R-:W-:Y:S01]  /*16bd0*/  BPT.TRAP 0x1 ;  /* 0x000000040000795c */ /* 0x000fe20000300000 */
.L_x_1417:
[----:B----4-:R4:W0:Y:S02]  /*16be0*/  SYNCS.PHASECHK.TRANS64.TRYWAIT P0, [R3+URZ+0x2a860], R2 ;  /* 0x02a86002030075a7 */ /* 0x010824000800017f */
[----:B0-----:R-:W-:Y:S05]  /*16bf0*/  @!P0 NANOSLEEP.SYNCS 0x989680 ;  /* 0x009896800000895d */ /* 0x001fea0003900000 */
[----:B------:R-:W0:Y:S02]  /*16c00*/  @!P0 SYNCS.PHASECHK.TRANS64 P0, [R3+URZ+0x2a860], R2 ;  /* 0x02a86002030085a7 */ /* 0x000e24000800007f */
[----:B0-----:R-:W-:Y:S05]  /*16c10*/  @!P0 BRA `(.L_x_1417) ;  /* 0xfffffffc00f08947 */ /* 0x001fea000383ffff */
.L_x_1409:
[----:B------:R-:W-:Y:S05]  /*16c20*/  BSYNC B0 ;  /* 0x0000000000007941 */ /* 0x000fea0003800000 */
.L_x_1408:
[----:B------:R-:W-:Y:S05]  /*16c30*/  EXIT ;  /* 0x000000000000794d */ /* 0x000fea0003800000 */
.L_x_1222:
[----:B0-----:R-:W-:-:S04]  /*16c40*/  IMAD.U32 R3, RZ, RZ, UR60 ;  /* 0x0000003cff037e24 */ /* 0x001fc8000f8e00ff */
[----:B------:R0:W1:Y:S03]  /*16c50*/  SYNCS.PHASECHK.TRANS64.TRYWAIT P1, [R3+URZ+0x2a800], R0 ;  /* 0x02a80000030075a7 */ /* 0x000066000802017f */
[----:B-1----:R-:W-:Y:S05]  /*16c60*/  @!P1 NANOSLEEP.SYNCS 0x989680 ;  /* 0x009896800000995d */ /* 0x002fea0003900000 */
[----:B------:R-:W1:Y:S02]  /*16c70*/  @!P1 SYNCS.PHASECHK.TRANS64 P1, [R3+URZ+0x2a800], R0 ;  /* 0x02a80000030095a7 */ /* 0x000e64000802007f */
[----:B-1----:R-:W-:Y:S05]  /*16c80*/  @!P1 BRA `(.L_x_1222) ;  /* 0xfffffffc00ec9947 */ /* 0x002fea000383ffff */
[----:B------:R-:W-:Y:S05]  /*16c90*/  BRA `(.L_x_1418) ;  /* 0xfffffeb000f47947 */ /* 0x000fea000383ffff */
.L_x_1226:
[----:B-1----:R1:W2:Y:S02]  /*16ca0*/  SYNCS.PHASECHK.TRANS64.TRYWAIT P1, [R3+URZ+0x2a830], R0 ;  /* 0x02a83000030075a7 */ /* 0x0022a4000802017f */
[----:B--2---:R-:W-:Y:S05]  /*16cb0*/  @!P1 NANOSLEEP.SYNCS 0x989680 ;  /* 0x009896800000995d */ /* 0x004fea0003900000 */
[----:B------:R-:W2:Y:S02]  /*16cc0*/  @!P1 SYNCS.PHASECHK.TRANS64 P1, [R3+URZ+0x2a830], R0 ;  /* 0x02a83000030095a7 */ /* 0x000ea4000802007f */
[----:B--2---:R-:W-:Y:S05]  /*16cd0*/  @!P1 BRA `(.L_x_1226) ;  /* 0xfffffffc00f09947 */ /* 0x004fea000383ffff */
[----:B------:R-:W-:Y:S05]  /*16ce0*/  BRA `(.L_x_1225) ;  /* 0xfffffeb400107947 */ /* 0x000fea000383ffff */
.L_x_1243:
[----:B-1----:R-:W-:-:S04]  /*16cf0*/  IMAD.U32 R8, RZ, RZ, UR5 ;  /* 0x00000005ff087e24 */ /* 0x002fc8000f8e00ff */
[----:B------:R1:W2:Y:S03]  /*16d00*/  SYNCS.PHASECHK.TRANS64.TRYWAIT P1, [R8+URZ+0x2a830], R7 ;  /* 0x02a83007080075a7 */ /* 0x0002a6000802017f */
[----:B--2---:R-:W-:Y:S05]  /*16d10*/  @!P1 NANOSLEEP.SYNCS 0x989680 ;  /* 0x009896800000995d */ /* 0x004fea0003900000 */
[----:B------:R-:W2:Y:S02]  /*16d20*/  @!P1 SYNCS.PHASECHK.TRANS64 P1, [R8+URZ+0x2a830], R7 ;  /* 0x02a83007080095a7 */ /* 0x000ea4000802007f */
[----:B--2---:R-:W-:Y:S05]  /*16d30*/  @!P1 BRA `(.L_x_1243) ;  /* 0xfffffffc00ec9947 */ /* 0x004fea000383ffff */
[----:B------:R-:W-:Y:S05]  /*16d40*/  BRA `(.L_x_1242) ;  /* 0xfffffee0002c7947 */ /* 0x000fea000383ffff */
.L_x_1247:
[----:B01----:R-:W-:-:S04]  /*16d50*/  IMAD.U32 R7, RZ, RZ, UR10 ;  /* 0x0000000aff077e24 */ /* 0x003fc8000f8e00ff */
[----:B------:R0:W1:Y:S03]  /*16d60*/  SYNCS.PHASECHK.TRANS64.TRYWAIT P1, [R7+URZ+0x2a850], R0 ;  /* 0x02a85000070075a7 */ /* 0x000066000802017f */
[----:B-1----:R-:W-:Y:S05]  /*16d70*/  @!P1 NANOSLEEP.SYNCS 0x989680 ;  /* 0x009896800000995d */ /* 0x002fea0003900000 */
[----:B------:R-:W1:Y:S02]  /*16d80*/  @!P1 SYNCS.PHASECHK.TRANS64 P1, [R7+URZ+0x2a850], R0 ;  /* 0x02a85000070095a7 */ /* 0x000e64000802007f */
[----:B-1----:R-:W-:Y:S05]  /*16d90*/  @!P1 BRA `(.L_x_1247) ;  /* 0xfffffffc00ec9947 */ /* 0x002fea000383ffff */
[----:B------:R-:W-:Y:S05]  /*16da0*/  BRA `(.L_x_1246) ;  /* 0xfffffee800587947 */ /* 0x000fea000383ffff */
.L_x_1266:
[----:B-1----:R-:W-:-:S04]  /*16db0*/  IMAD.U32 R8, RZ, RZ, UR5 ;  /* 0x00000005ff087e24 */ /* 0x002fc8000f8e00ff */
[----:B------:R1:W2:Y:S03]  /*16dc0*/  SYNCS.PHASECHK.TRANS64.TRYWAIT P1, [R8+URZ+0x2a830], R7 ;  /* 0x02a83007080075a7 */ /* 0x0002a6000802017f */
[----:B--2---:R-:W-:Y:S05]  /*16dd0*/  @!P1 NANOSLEEP.SYNCS 0x989680 ;  /* 0x009896800000995d */ /* 0x004fea0003900000 */
[----:B------:R-:W2:Y:S02]  /*16de0*/  @!P1 SYNCS.PHASECHK.TRANS64 P1, [R8+URZ+0x2a830], R7 ;  /* 0x02a83007080095a7 */ /* 0x000ea4000802007f */
[----:B--2---:R-:W-:Y:S05]  /*16df0*/  @!P1 BRA `(.L_x_1266) ;  /* 0xfffffffc00ec9947 */ /* 0x004fea000383ffff */
[----:B------:R-:W-:Y:S05]  /*16e00*/  BRA `(.L_x_1265) ;  /* 0xffffff1000307947 */ /* 0x000fea000383ffff */
.L_x_1270:
[----:B01----:R-:W-:-:S04]  /*16e10*/  IMAD.U32 R7, RZ, RZ, UR10 ;  /* 0x0000000aff077e24 */ /* 0x003fc8000f8e00ff */
[----:B------:R0:W1:Y:S03]  /*16e20*/  SYNCS.PHASECHK.TRANS64.TRYWAIT P1, [R7+URZ+0x2a850], R0 ;  /* 0x02a85000070075a7 */ /* 0x000066000802017f */
[----:B-1----:R-:W-:Y:S05]  /*16e30*/  @!P1 NANOSLEEP.SYNCS 0x989680 ;  /* 0x009896800000995d */ /* 0x002fea0003900000 */
[----:B------:R-:W1:Y:S02]  /*16e40*/  @!P1 SYNCS.PHASECHK.TRANS64 P1, [R7+URZ+0x2a850], R0 ;  /* 0x02a85000070095a7 */ /* 0x000e64000802007f */
[----:B-1----:R-:W-:Y:S05]  /*16e50*/  @!P1 BRA `(.L_x_1270) ;  /* 0xfffffffc00ec9947 */ /* 0x002fea000383ffff */
[----:B------:R-:W-:Y:S05]  /*16e60*/  BRA `(.L_x_1269) ;  /* 0xffffff18005c7947 */ /* 0x000fea000383ffff */
.L_x_1278:
[----:B-1----:R-:W-:-:S04]  /*16e70*/  IMAD.U32 R8, RZ, RZ, UR5 ;  /* 0x00000005ff087e24 */ /* 0x002fc8000f8e00ff */
[----:B------:R1:W2:Y:S03]  /*16e80*/  SYNCS.PHASECHK.TRANS64.TRYWAIT P1, [R8+URZ+0x2a830], R7 ;  /* 0x02a83007080075a7 */ /* 0x0002a6000802017f */
[----:B--2---:R-:W-:Y:S05]  /*16e90*/  @!P1 NANOSLEEP.SYNCS 0x989680 ;  /* 0x009896800000995d */ /* 0x004fea0003900000 */
[----:B------:R-:W2:Y:S02]  /*16ea0*/  @!P1 SYNCS.PHASECHK.TRANS64 P1, [R8+URZ+0x2a830], R7 ;  /* 0x02a83007080095a7 */ /* 0x000ea4000802007f */
[----:B--2---:R-:W-:Y:S05]  /*16eb0*/  @!P1 BRA `(.L_x_1278) ;  /* 0xfffffffc00ec9947 */ /* 0x004fea000383ffff */
[----:B------:R-:W-:Y:S05]  /*16ec0*/  BRA `(.L_x_1277) ;  /* 0xffffff2c002c7947 */ /* 0x000fea000383ffff */
.L_x_1282:
[----:B01----:R-:W-:-:S04]  /*16ed0*/  IMAD.U32 R7, RZ, RZ, UR10 ;  /* 0x0000000aff077e24 */ /* 0x003fc8000f8e00ff */
[----:B------:R0:W1:Y:S03]  /*16ee0*/  SYNCS.PHASECHK.TRANS64.TRYWAIT P1, [R7+URZ+0x2a850], R0 ;  /* 0x02a85000070075a7 */ /* 0x000066000802017f */
[----:B-1----:R-:W-:Y:S05]  /*16ef0*/  @!P1 NANOSLEEP.SYNCS 0x989680 ;  /* 0x009896800000995d */ /* 0x002fea0003900000 */
[----:B------:R-:W1:Y:S02]  /*16f00*/  @!P1 SYNCS.PHASECHK.TRANS64 P1, [R7+URZ+0x2a850], R0 ;  /* 0x02a85000070095a7 */ /* 0x000e64000802007f */
[----:B-1----:R-:W-:Y:S05]  /*16f10*/  @!P1 BRA `(.L_x_1282) ;  /* 0xfffffffc00ec9947 */ /* 0x002fea000383ffff */
[----:B------:R-:W-:Y:S05]  /*16f20*/  BRA `(.L_x_1281) ;  /* 0xffffff3400587947 */ /* 0x000fea000383ffff */
.L_x_1297:
[----:B-1----:R-:W-:-:S04]  /*16f30*/  IMAD.U32 R5, RZ, RZ, UR5 ;  /* 0x00000005ff057e24 */ /* 0x002fc8000f8e00ff */
[----:B------:R1:W2:Y:S03]  /*16f40*/  SYNCS.PHASECHK.TRANS64.TRYWAIT P1, [R5+URZ+0x2a850], R0 ;  /* 0x02a85000050075a7 */ /* 0x0002a6000802017f */
[----:B--2---:R-:W-:Y:S05]  /*16f50*/  @!P1 NANOSLEEP.SYNCS 0x989680 ;  /* 0x009896800000995d */ /* 0x004fea0003900000 */
[----:B------:R-:W2:Y:S02]  /*16f60*/  @!P1 SYNCS.PHASECHK.TRANS64 P1, [R5+URZ+0x2a850], R0 ;  /* 0x02a85000050095a7 */ /* 0x000ea4000802007f */
[----:B--2---:R-:W-:Y:S05]  /*16f70*/  @!P1 BRA `(.L_x_1297) ;  /* 0xfffffffc00ec9947 */ /* 0x004fea000383ffff */
[----:B------:R-:W-:Y:S05]  /*16f80*/  BRA `(.L_x_1296) ;  /* 0xffffff5c005c7947 */ /* 0x000fea000383ffff */
.L_x_1353:
[----:B------:R-:W0:Y:S01]  /*16f90*/  S2R R7, SR_TID.X ;  /* 0x0000000000077919 */ /* 0x000e220000002100 */
[----:B------:R-:W-:Y:S01]  /*16fa0*/  BSSY B0, `(.L_x_1419) ;  /* 0x000000a000007945 */ /* 0x000fe20003800000 */
[----:B------:R-:W-:Y:S02]  /*16fb0*/  IMAD.MOV.U32 R12, RZ, RZ, RZ ;  /* 0x000000ffff0c7224 */ /* 0x000fe400078e00ff */
[----:B------:R-:W-:Y:S02]  /*16fc0*/  IMAD.MOV.U32 R11, RZ, RZ, 0x1f ;  /* 0x0000001fff0b7424 */ /* 0x000fe400078e00ff */
[----:B------:R-:W-:Y:S01]  /*16fd0*/  IMAD.MOV.U32 R15, RZ, RZ, -0x1 ;  /* 0xffffffffff0f7424 */ /* 0x000fe200078e00ff */
[----:B0-----:R-:W-:-:S04]  /*16fe0*/  SHF.R.U32.HI R7, RZ, 0x5, R7 ;  /* 0x00000005ff077819 */ /* 0x001fc80000011607 */
[----:B------:R-:W-:-:S05]  /*16ff0*/  LOP3.LUT R7, R7, 0x3, RZ, 0xc0, !PT ;  /* 0x0000000307077812 */ /* 0x000fca00078ec0ff */
[----:B------:R-:W-:-:S07]  /*17000*/  IMAD.MOV.U32 R13, RZ, RZ, R7 ;  /* 0x000000ffff0d7224 */ /* 0x000fce00078e0007 */
[----:B-----5:R-:W-:Y:S05]  /*17010*/  WARPSYNC.COLLECTIVE R15, `(.L_x_1420) ;  /* 0x000000000f087348 */ /* 0x020fea0003c00000 */
[----:B------:R0:W1:Y:S02]  /*17020*/  SHFL.IDX P6, R14, R13, R12, R11 ;  /* 0x0000000c0d0e7389 */ /* 0x00006400000c000b */
[----:B01---5:R-:W-:Y:S01]  /*17030*/  ENDCOLLECTIVE ;  /* 0x000000000000791b */ /* 0x023fe20003800000 */
.L_x_1420:
[----:B------:R-:W-:Y:S05]  /*17040*/  BSYNC B0 ;  /* 0x0000000000007941 */ /* 0x000fea0003800000 */
.L_x_1419:
[----:B------:R-:W-:Y:S05]  /*17050*/  BRA `(.L_x_1421) ;  /* 0xffffffb800c07947 */ /* 0x000fea000383ffff */
.L_x_1356:
[----:B0-----:R0:W1:Y:S02]  /*17060*/  SYNCS.PHASECHK.TRANS64.TRYWAIT P0, [R7+URZ+0x2a840], R2 ;  /* 0x02a84002070075a7 */ /* 0x001064000800017f */
[----:B-1----:R-:W-:Y:S05]  /*17070*/  @!P0 NANOSLEEP.SYNCS 0x989680 ;  /* 0x009896800000895d */ /* 0x002fea0003900000 */
[----:B------:R-:W1:Y:S02]  /*17080*/  @!P0 SYNCS.PHASECHK.TRANS64 P0, [R7+URZ+0x2a840], R2 ;  /* 0x02a84002070085a7 */ /* 0x000e64000800007f */
[----:B-1----:R-:W-:Y:S05]  /*17090*/  @!P0 BRA `(.L_x_1356) ;  /* 0xfffffffc00f08947 */ /* 0x002fea000383ffff */
[----:B------:R-:W-:Y:S05]  /*170a0*/  BRA `(.L_x_1422) ;  /* 0xffffffbc00287947 */ /* 0x000fea000383ffff */
.L_x_1357:
        /* <DEDUP_REMOVED lines=8> */
.L_x_1424:
[----:B------:R-:W-:Y:S05]  /*17130*/  BSYNC B0 ;  /* 0x0000000000007941 */ /* 0x000fea0003800000 */
.L_x_1423:
[----:B------:R-:W-:Y:S02]  /*17140*/  IMAD.MOV.U32 R13, RZ, RZ, R4 ;  /* 0x000000ffff0d7224 */ /* 0x000fe400078e0004 */
[----:B------:R-:W-:Y:S02]  /*17150*/  IMAD.MOV.U32 R12, RZ, RZ, RZ ;  /* 0x000000ffff0c7224 */ /* 0x000fe400078e00ff */
[----:B------:R-:W-:Y:S02]  /*17160*/  IMAD.MOV.U32 R11, RZ, RZ, 0x181f ;  /* 0x0000181fff0b7424 */ /* 0x000fe400078e00ff */
[----:B------:R-:W-:Y:S02]  /*17170*/  IMAD.MOV.U32 R15, RZ, RZ, -0x1 ;  /* 0xffffffffff0f7424 */ /* 0x000fe400078e00ff */
[----:B------:R-:W-:Y:S02]  /*17180*/  IMAD.MOV.U32 R2, RZ, RZ, R14 ;  /* 0x000000ffff027224 */ /* 0x000fe400078e000e */
[----:B------:R-:W-:-:S07]  /*17190*/  @P0 IMAD R8, R5, 0x2, R22 ;  /* 0x0000000205080824 */ /* 0x000fce00078e0216 */
[----:B------:R-:W-:Y:S05]  /*171a0*/  WARPSYNC.COLLECTIVE R15, `(.L_x_1425) ;  /* 0x000000000f087348 */ /* 0x000fea0003c00000 */
[----:B------:R0:W1:Y:S02]  /*171b0*/  SHFL.IDX P6, R14, R13, R12, R11 ;  /* 0x0000000c0d0e7389 */ /* 0x00006400000c000b */
[----:B01----:R-:W-:Y:S01]  /*171c0*/  ENDCOLLECTIVE ;  /* 0x000000000000791b */ /* 0x003fe20003800000 */
.L_x_1425:
[----:B------:R-:W-:Y:S02]  /*171d0*/  IMAD.MOV.U32 R13, RZ, RZ, R0 ;  /* 0x000000ffff0d7224 */ /* 0x000fe400078e0000 */
[----:B------:R-:W-:Y:S02]  /*171e0*/  IMAD.MOV.U32 R12, RZ, RZ, 0x1 ;  /* 0x00000001ff0c7424 */ /* 0x000fe400078e00ff */
[----:B------:R-:W-:-:S07]  /*171f0*/  IMAD.MOV.U32 R3, RZ, RZ, R14 ;  /* 0x000000ffff037224 */ /* 0x000fce00078e000e */
[----:B------:R-:W-:Y:S05]  /*17200*/  WARPSYNC.COLLECTIVE R15, `(.L_x_1426) ;  /* 0x000000000f087348 */ /* 0x000fea0003c00000 */
[----:B------:R0:W1:Y:S02]  /*17210*/  SHFL.IDX P6, R14, R13, R12, R11 ;  /* 0x0000000c0d0e7389 */ /* 0x00006400000c000b */
[----:B01----:R-:W-:Y:S01]  /*17220*/  ENDCOLLECTIVE ;  /* 0x000000000000791b */ /* 0x003fe20003800000 */
.L_x_1426:
        /* <DEDUP_REMOVED lines=17> */
.L_x_1427:
[----:B------:R-:W-:Y:S02]  /*17340*/  @P1 IMAD R8, R5, 0x2, R22 ;  /* 0x0000000205081824 */ /* 0x000fe400078e0216 */
[----:B------:R-:W-:Y:S02]  /*17350*/  IMAD.MOV.U32 R13, RZ, RZ, R0 ;  /* 0x000000ffff0d7224 */ /* 0x000fe400078e0000 */
[----:B------:R-:W-:Y:S02]  /*17360*/  IMAD.MOV.U32 R12, RZ, RZ, 0x2 ;  /* 0x00000002ff0c7424 */ /* 0x000fe400078e00ff */
[----:B------:R-:W-:-:S07]  /*17370*/  IMAD.MOV.U32 R3, RZ, RZ, R14 ;  /* 0x000000ffff037224 */ /* 0x000fce00078e000e */
[----:B------:R-:W-:Y:S05]  /*17380*/  WARPSYNC.COLLECTIVE R15, `(.L_x_1428) ;  /* 0x000000000f087348 */ /* 0x000fea0003c00000 */
[----:B------:R0:W1:Y:S02]  /*17390*/  SHFL.IDX P6, R14, R13, R12, R11 ;  /* 0x0000000c0d0e7389 */ /* 0x00006400000c000b */
[----:B01----:R-:W-:Y:S01]  /*173a0*/  ENDCOLLECTIVE ;  /* 0x000000000000791b */ /* 0x003fe20003800000 */
.L_x_1428:
        /* <DEDUP_REMOVED lines=17> */
.L_x_1429:
[----:B------:R-:W-:Y:S02]  /*174c0*/  @P1 IMAD R8, R5, 0x2, R22 ;  /* 0x0000000205081824 */ /* 0x000fe400078e0216 */
[----:B------:R-:W-:Y:S02]  /*174d0*/  IMAD.MOV.U32 R13, RZ, RZ, R0 ;  /* 0x000000ffff0d7224 */ /* 0x000fe400078e0000 */
[----:B------:R-:W-:Y:S02]  /*174e0*/  IMAD.MOV.U32 R12, RZ, RZ, 0x3 ;  /* 0x00000003ff0c7424 */ /* 0x000fe400078e00ff */
[----:B------:R-:W-:-:S07]  /*174f0*/  IMAD.MOV.U32 R3, RZ, RZ, R14 ;  /* 0x000000ffff037224 */ /* 0x000fce00078e000e */
[----:B------:R-:W-:Y:S05]  /*17500*/  WARPSYNC.COLLECTIVE R15, `(.L_x_1430) ;  /* 0x000000000f087348 */ /* 0x000fea0003c00000 */
[----:B------:R0:W1:Y:S02]  /*17510*/  SHFL.IDX P6, R14, R13, R12, R11 ;  /* 0x0000000c0d0e7389 */ /* 0x00006400000c000b */
[----:B01----:R-:W-:Y:S01]  /*17520*/  ENDCOLLECTIVE ;  /* 0x000000000000791b */ /* 0x003fe20003800000 */
.L_x_1430:
        /* <DEDUP_REMOVED lines=17> */
.L_x_1431:
[----:B------:R-:W-:Y:S02]  /*17640*/  @P1 IMAD R8, R5, 0x2, R22 ;  /* 0x0000000205081824 */ /* 0x000fe400078e0216 */
[----:B------:R-:W-:Y:S02]  /*17650*/  IMAD.MOV.U32 R13, RZ, RZ, R0 ;  /* 0x000000ffff0d7224 */ /* 0x000fe400078e0000 */
[----:B------:R-:W-:Y:S02]  /*17660*/  IMAD.MOV.U32 R12, RZ, RZ, 0x4 ;  /* 0x00000004ff0c7424 */ /* 0x000fe400078e00ff */
[----:B------:R-:W-:-:S07]  /*17670*/  IMAD.MOV.U32 R3, RZ, RZ, R14 ;  /* 0x000000ffff037224 */ /* 0x000fce00078e000e */
[----:B------:R-:W-:Y:S05]  /*17680*/  WARPSYNC.COLLECTIVE R15, `(.L_x_1432) ;  /* 0x000000000f087348 */ /* 0x000fea0003c00000 */
[----:B------:R0:W1:Y:S02]  /*17690*/  SHFL.IDX P6, R14, R13, R12, R11 ;  /* 0x0000000c0d0e7389 */ /* 0x00006400000c000b */
[----:B01----:R-:W-:Y:S01]  /*176a0*/  ENDCOLLECTIVE ;  /* 0x000000000000791b */ /* 0x003fe20003800000 */
.L_x_1432:
        /* <DEDUP_REMOVED lines=17> */
.L_x_1433:
[----:B------:R-:W-:Y:S02]  /*177c0*/  @P1 IMAD R8, R5, 0x2, R22 ;  /* 0x0000000205081824 */ /* 0x000fe400078e0216 */
[----:B------:R-:W-:Y:S02]  /*177d0*/  IMAD.MOV.U32 R13, RZ, RZ, R0 ;  /* 0x000000ffff0d7224 */ /* 0x000fe400078e0000 */
[----:B------:R-:W-:Y:S02]  /*177e0*/  IMAD.MOV.U32 R12, RZ, RZ, 0x5 ;  /* 0x00000005ff0c7424 */ /* 0x000fe400078e00ff */
[----:B------:R-:W-:-:S07]  /*177f0*/  IMAD.MOV.U32 R3, RZ, RZ, R14 ;  /* 0x000000ffff037224 */ /* 0x000fce00078e000e */
[----:B------:R-:W-:Y:S05]  /*17800*/  WARPSYNC.COLLECTIVE R15, `(.L_x_1434) ;  /* 0x000000000f087348 */ /* 0x000fea0003c00000 */
[----:B------:R0:W1:Y:S02]  /*17810*/  SHFL.IDX P6, R14, R13, R12, R11 ;  /* 0x0000000c0d0e7389 */ /* 0x00006400000c000b */
[----:B01----:R-:W-:Y:S01]  /*17820*/  ENDCOLLECTIVE ;  /* 0x000000000000791b */ /* 0x003fe20003800000 */
.L_x_1434:
[----:B------:R-:W-:-:S05]  /*17830*/  @P1 LEA R3, P0, R9, R3, 0x1 ;  /* 0x0000000309031211 */ /* 0x000fca00078008ff */
[----:B------:R-:W-:-:S05]  /*17840*/  @P1 IMAD.X R2, RZ, RZ, R2, P0 ;  /* 0x000000ffff021224 */ /* 0x000fca00000e0602 */
[----:B------:R-:W-:Y:S01]  /*17850*/  @P1 LOP3.LUT R3, R3, R2, RZ, 0x3c, !PT ;  /* 0x0000000203031212 */ /* 0x000fe200078e3cff */
[----:B------:R-:W-:-:S03]  /*17860*/  IMAD.MOV.U32 R13, RZ, RZ, R4 ;  /* 0x000000ffff0d7224 */ /* 0x000fc600078e0004 */
[----:B------:R-:W-:-:S04]  /*17870*/  @P1 LOP3.LUT R2, R3, R2, RZ, 0x3c, !PT ;  /* 0x0000000203021212 */ /* 0x000fc800078e3cff */
[----:B------:R-:W-:Y:S01]  /*17880*/  @P1 LOP3.LUT R3, R3, R2, RZ, 0x3c, !PT ;  /* 0x0000000203031212 */ /* 0x000fe200078e3cff */
[----:B------:R-:W-:-:S07]  /*17890*/  IMAD.MOV.U32 R0, RZ, RZ, R14 ;  /* 0x000000ffff007224 */ /* 0x000fce00078e000e */
[----:B------:R-:W-:Y:S05]  /*178a0*/  WARPSYNC.COLLECTIVE R15, `(.L_x_1435) ;  /* 0x000000000f087348 */ /* 0x000fea0003c00000 */
[----:B------:R0:W1:Y:S02]  /*178b0*/  SHFL.IDX P6, R14, R13, R12, R11 ;  /* 0x0000000c0d0e7389 */ /* 0x00006400000c000b */
[----:B01----:R-:W-:Y:S01]  /*178c0*/  ENDCOLLECTIVE ;  /* 0x000000000000791b */ /* 0x003fe20003800000 */
.L_x_1435:
[----:B------:R-:W-:Y:S01]  /*178d0*/  @!PT LDS RZ, [RZ] ;  /* 0x00000000fffff984 */ /* 0x000fe20000000800 */
[----:B------:R-:W-:Y:S01]  /*178e0*/  @!PT LDS RZ, [RZ] ;  /* 0x00000000fffff984 */ /* 0x000fe20000000800 */
[----:B------:R-:W-:Y:S01]  /*178f0*/  @!PT LDS RZ, [RZ] ;  /* 0x00000000fffff984 */ /* 0x000fe20000000800 */
[----:B------:R-:W-:Y:S04]  /*17900*/  @P1 LDGSTS.E.BYPASS.LTC128B.128 [R8+0x1a400], desc[UR36][R2.64], !P4 ;  /* 0x1a40000002081fae */ /* 0x000fe8000e101d64 */
[----:B------:R-:W-:Y:S04]  /*17910*/  @P1 LDGSTS.E.BYPASS.LTC128B.128 [R8+0x1d400], desc[UR36][R2.64+0x80], !P3 ;  /* 0x1d40008002081fae */ /* 0x000fe8000d901d64 */
[----:B------:R0:W-:Y:S02]  /*17920*/  @P1 LDGSTS.E.BYPASS.LTC128B.128 [R8+0x20400], desc[UR36][R2.64+0x100], !P2 ;  /* 0x2040010002081fae */ /* 0x0001e4000d101d64 */
[----:B0-----:R-:W-:Y:S01]  /*17930*/  IMAD.MOV.U32 R2, RZ, RZ, R14 ;  /* 0x000000ffff027224 */ /* 0x001fe200078e000e */
[----:B------:R-:W-:Y:S06]  /*17940*/  BRA `(.L_x_1436) ;  /* 0xffffffb800787947 */ /* 0x000fec000383ffff */
.L_x_1362:
[----:B------:R-:W-:Y:S02]  /*17950*/  IMAD.MOV.U32 R13, RZ, RZ, R4 ;  /* 0x000000ffff0d7224 */ /* 0x000fe400078e0004 */
[----:B------:R-:W-:Y:S02]  /*17960*/  IMAD.MOV.U32 R12, RZ, RZ, RZ ;  /* 0x000000ffff0c7224 */ /* 0x000fe400078e00ff */
[----:B------:R-:W-:Y:S02]  /*17970*/  IMAD.MOV.U32 R11, RZ, RZ, 0x181f ;  /* 0x0000181fff0b7424 */ /* 0x000fe400078e00ff */
[----:B------:R-:W-:Y:S02]  /*17980*/  IMAD.MOV.U32 R15, RZ, RZ, -0x1 ;  /* 0xffffffffff0f7424 */ /* 0x000fe400078e00ff */
[----:B------:R-:W-:Y:S02]  /*17990*/  IMAD R30, R30, R6, RZ ;  /* 0x000000061e1e7224 */ /* 0x000fe400078e02ff */
[----:B------:R-:W-:-:S07]  /*179a0*/  IMAD.IADD R27, R9, 0x1, R27 ;  /* 0x00000001091b7824 */ /* 0x000fce00078e021b */
[----:B------:R-:W-:Y:S05]  /*179b0*/  WARPSYNC.COLLECTIVE R15, `(.L_x_1437) ;  /* 0x000000000f087348 */ /* 0x000fea0003c00000 */
[----:B------:R0:W1:Y:S02]  /*179c0*/  SHFL.IDX P6, R14, R13, R12, R11 ;  /* 0x0000000c0d0e7389 */ /* 0x00006400000c000b */
[----:B01----:R-:W-:Y:S01]  /*179d0*/  ENDCOLLECTIVE ;  /* 0x000000000000791b */ /* 0x003fe20003800000 */
.L_x_1437:
[C---:B------:R-:W-:Y:S01]  /*179e0*/  VIADD R5, R27.reuse, 0x10 ;  /* 0x000000101b057836 */ /* 0x040fe20000000000 */
[----:B------:R-:W-:Y:S01]  /*179f0*/  ISETP.GE.AND P1, PT, R27, R30, PT ;  /* 0x0000001e1b00720c */ /* 0x000fe20003f26270 */
[----:B------:R-:W-:Y:S02]  /*17a00*/  IMAD.MOV.U32 R13, RZ, RZ, R0 ;  /* 0x000000ffff0d7224 */ /* 0x000fe400078e0000 */
[----:B------:R-:W-:-:S10]  /*17a10*/  IMAD.MOV.U32 R2, RZ, RZ, R14 ;  /* 0x000000ffff027224 */ /* 0x000fd400078e000e */
[----:B------:R-:W-:Y:S05]  /*17a20*/  WARPSYNC.COLLECTIVE R15, `(.L_x_1438) ;  /* 0x000000000f087348 */ /* 0x000fea0003c00000 */
[----:B------:R0:W1:Y:S02]  /*17a30*/  SHFL.IDX P6, R14, R13, R12, R11 ;  /* 0x0000000c0d0e7389 */ /* 0x00006400000c000b */
[----:B01----:R-:W-:Y:S01]  /*17a40*/  ENDCOLLECTIVE ;  /* 0x000000000000791b */ /* 0x003fe20003800000 */
.L_x_1438:
        /* <DEDUP_REMOVED lines=8> */
.L_x_1439:
[----:B------:R-:W-:Y:S01]  /*17ad0*/  @!PT LDS RZ, [RZ] ;  /* 0x00000000fffff984 */ /* 0x000fe20000000800 */
[----:B------:R-:W-:Y:S01]  /*17ae0*/  @!PT LDS RZ, [RZ] ;  /* 0x00000000fffff984 */ /* 0x000fe20000000800 */
[----:B------:R-:W-:Y:S01]  /*17af0*/  @!PT LDS RZ, [RZ] ;  /* 0x00000000fffff984 */ /* 0x000fe20000000800 */
[----:B------:R-:W-:Y:S04]  /*17b00*/  @!P1 LDGSTS.E.BYPASS.LTC128B.128 [R33+0xc400], desc[UR36][R2.64], !P3 ;  /* 0x0c40000002219fae */ /* 0x000fe8000d901d64 */
[----:B------:R-:W-:Y:S04]  /*17b10*/  @!P1 LDGSTS.E.BYPASS.LTC128B.128 [R33+0x10400], desc[UR36][R2.64+0x80], !P2 ;  /* 0x1040008002219fae */ /* 0x000fe8000d101d64 */
[----:B------:R0:W-:Y:S01]  /*17b20*/  @!P1 LDGSTS.E.BYPASS.LTC128B.128 [R33+0x14400], desc[UR36][R2.64+0x100], !P0 ;  /* 0x1440010002219fae */ /* 0x0001e2000c101d64 */
[----:B------:R-:W-:Y:S01]  /*17b30*/  ISETP.GE.AND P1, PT, R5, R30, PT ;  /* 0x0000001e0500720c */ /* 0x000fe20003f26270 */
[----:B------:R-:W-:-:S02]  /*17b40*/  IMAD.MOV.U32 R13, RZ, RZ, R0 ;  /* 0x000000ffff0d7224 */ /* 0x000fc400078e0000 */
[----:B0-----:R-:W-:-:S10]  /*17b50*/  IMAD.MOV.U32 R2, RZ, RZ, R14 ;  /* 0x000000ffff027224 */ /* 0x001fd400078e000e */
[----:B------:R-:W-:Y:S05]  /*17b60*/  WARPSYNC.COLLECTIVE R15, `(.L_x_1440) ;  /* 0x000000000f087348 */ /* 0x000fea0003c00000 */
[----:B------:R0:W1:Y:S02]  /*17b70*/  SHFL.IDX P6, R14, R13, R12, R11 ;  /* 0x0000000c0d0e7389 */ /* 0x00006400000c000b */
[----:B01----:R-:W-:Y:S01]  /*17b80*/  ENDCOLLECTIVE ;  /* 0x000000000000791b */ /* 0x003fe20003800000 */
.L_x_1440:
        /* <DEDUP_REMOVED lines=8> */
.L_x_1441:
        /* <DEDUP_REMOVED lines=14> */
.L_x_1442:
        /* <DEDUP_REMOVED lines=8> */
.L_x_1443:
        /* <DEDUP_REMOVED lines=14> */
.L_x_1444:
        /* <DEDUP_REMOVED lines=8> */
.L_x_1445:
        /* <DEDUP_REMOVED lines=14> */
.L_x_1446:
        /* <DEDUP_REMOVED lines=8> */
.L_x_1447:
        /* <DEDUP_REMOVED lines=14> */
.L_x_1448:
        /* <DEDUP_REMOVED lines=8> */
.L_x_1449:
        /* <DEDUP_REMOVED lines=14> */
.L_x_1450:
        /* <DEDUP_REMOVED lines=8> */
.L_x_1451:
        /* <DEDUP_REMOVED lines=12> */
.L_x_1452:
[----:B------:R-:W-:Y:S05]  /*183b0*/  BRA `(.L_x_1453) ;  /* 0xffffffb800ec7947 */ /* 0x000fea000383ffff */
.L_x_1367:
[----:B0-----:R0:W1:Y:S02]  /*183c0*/  SYNCS.PHASECHK.TRANS64.TRYWAIT P0, [R22+URZ+0x2a820], R3 ;  /* 0x02a82003160075a7 */ /* 0x001064000800017f */
[----:B-1----:R-:W-:Y:S05]  /*183d0*/  @!P0 NANOSLEEP.SYNCS 0x989680 ;  /* 0x009896800000895d */ /* 0x002fea0003900000 */
[----:B------:R-:W1:Y:S02]  /*183e0*/  @!P0 SYNCS.PHASECHK.TRANS64 P0, [R22+URZ+0x2a820], R3 ;  /* 0x02a82003160085a7 */ /* 0x000e64000800007f */
[----:B-1----:R-:W-:Y:S05]  /*183f0*/  @!P0 BRA `(.L_x_1367) ;  /* 0xfffffffc00f08947 */ /* 0x002fea000383ffff */
[----:B------:R-:W-:Y:S05]  /*18400*/  BRA `(.L_x_1454) ;  /* 0xffffffbc00647947 */ /* 0x000fea000383ffff */
.L_x_1372:
[----:B0-----:R0:W1:Y:S02]  /*18410*/  SYNCS.PHASECHK.TRANS64.TRYWAIT P0, [R6+URZ+0x2a840], R3 ;  /* 0x02a84003060075a7 */ /* 0x001064000800017f */
[----:B-1----:R-:W-:Y:S05]  /*18420*/  @!P0 NANOSLEEP.SYNCS 0x989680 ;  /* 0x009896800000895d */ /* 0x002fea0003900000 */
[----:B------:R-:W1:Y:S02]  /*18430*/  @!P0 SYNCS.PHASECHK.TRANS64 P0, [R6+URZ+0x2a840], R3 ;  /* 0x02a84003060085a7 */ /* 0x000e64000800007f */
[----:B-1----:R-:W-:Y:S05]  /*18440*/  @!P0 BRA `(.L_x_1372) ;  /* 0xfffffffc00f08947 */ /* 0x002fea000383ffff */
[----:B------:R-:W-:Y:S05]  /*18450*/  BRA `(.L_x_1455) ;  /* 0xffffffc000287947 */ /* 0x000fea000383ffff */
.L_x_1373:
[----:B------:R-:W-:Y:S01]  /*18460*/  BSSY B1, `(.L_x_1456) ;  /* 0x0000008000017945 */ /* 0x000fe20003800000 */
[----:B------:R-:W-:Y:S02]  /*18470*/  IMAD.MOV.U32 R13, RZ, RZ, R5 ;  /* 0x000000ffff0d7224 */ /* 0x000fe400078e0005 */
[----:B------:R-:W-:Y:S02]  /*18480*/  IMAD.MOV.U32 R12, RZ, RZ, RZ ;  /* 0x000000ffff0c7224 */ /* 0x000fe400078e00ff */
[----:B------:R-:W-:Y:S02]  /*18490*/  IMAD.MOV.U32 R11, RZ, RZ, 0x181f ;  /* 0x0000181fff0b7424 */ /* 0x000fe400078e00ff */
[----:B------:R-:W-:-:S07]  /*184a0*/  IMAD.MOV.U32 R15, RZ, RZ, -0x1 ;  /* 0xffffffffff0f7424 */ /* 0x000fce00078e00ff */
[----:B--2---:R-:W-:Y:S05]  /*184b0*/  WARPSYNC.COLLECTIVE R15, `(.L_x_1457) ;  /* 0x000000000f087348 */ /* 0x004fea0003c00000 */
[----:B--2---:R0:W1:Y:S02]  /*184c0*/  SHFL.IDX P6, R14, R13, R12, R11 ;  /* 0x0000000c0d0e7389 */ /* 0x00406400000c000b */
[----:B01----:R-:W-:Y:S01]  /*184d0*/  ENDCOLLECTIVE ;  /* 0x000000000000791b */ /* 0x003fe20003800000 */
.L_x_1457:
[----:B------:R-:W-:Y:S05]  /*184e0*/  BSYNC B1 ;  /* 0x0000000000017941 */ /* 0x000fea0003800000 */
.L_x_1456:
        /* <DEDUP_REMOVED lines=10> */
.L_x_1458:
        /* <DEDUP_REMOVED lines=8> */
.L_x_1459:
[----:B------:R-:W-:-:S05]  /*18610*/  IMAD.SHL.U32 R0, R35, 0x2, RZ ;  /* 0x0000000223007824 */ /* 0x000fca00078e00ff */
[----:B------:R-:W-:-:S05]  /*18620*/  IADD3 R2, P0, R2, R0, RZ ;  /* 0x0000000002027210 */ /* 0x000fca0007f1e0ff */
[----:B------:R-:W-:Y:S02]  /*18630*/  IMAD.X R3, RZ, RZ, R3, P0 ;  /* 0x000000ffff037224 */ /* 0x000fe400000e0603 */
[----:B------:R-:W-:-:S03]  /*18640*/  IMAD.MOV.U32 R13, RZ, RZ, R9 ;  /* 0x000000ffff0d7224 */ /* 0x000fc600078e0009 */
        /* <DEDUP_REMOVED lines=10> */
.L_x_1460:
[----:B------:R-:W-:Y:S02]  /*186f0*/  IMAD.MOV.U32 R13, RZ, RZ, R5 ;  /* 0x000000ffff0d7224 */ /* 0x000fe400078e0005 */
[----:B------:R-:W-:Y:S02]  /*18700*/  IMAD.MOV.U32 R12, RZ, RZ, 0x2 ;  /* 0x00000002ff0c7424 */ /* 0x000fe400078e00ff */
[----:B------:R-:W-:-:S07]  /*18710*/  IMAD.MOV.U32 R2, RZ, RZ, R14 ;  /* 0x000000ffff027224 */ /* 0x000fce00078e000e */
[----:B------:R-:W-:Y:S05]  /*18720*/  WARPSYNC.COLLECTIVE R15, `(.L_x_1461) ;  /* 0x000000000f087348 */ /* 0x000fea0003c00000 */
[----:B------:R0:W1:Y:S02]  /*18730*/  SHFL.IDX P6, R14, R13, R12, R11 ;  /* 0x0000000c0d0e7389 */ /* 0x00006400000c000b */
[----:B01----:R-:W-:Y:S01]  /*18740*/  ENDCOLLECTIVE ;  /* 0x000000000000791b */ /* 0x003fe20003800000 */
.L_x_1461:
        /* <DEDUP_REMOVED lines=13> */
.L_x_1462:
[----:B------:R-:W-:Y:S02]  /*18820*/  IMAD.MOV.U32 R13, RZ, RZ, R5 ;  /* 0x000000ffff0d7224 */ /* 0x000fe400078e0005 */
[----:B------:R-:W-:Y:S02]  /*18830*/  IMAD.MOV.U32 R12, RZ, RZ, 0x3 ;  /* 0x00000003ff0c7424 */ /* 0x000fe400078e00ff */
[----:B------:R-:W-:-:S07]  /*18840*/  IMAD.MOV.U32 R2, RZ, RZ, R14 ;  /* 0x000000ffff027224 */ /* 0x000fce00078e000e */
[----:B------:R-:W-:Y:S05]  /*18850*/  WARPSYNC.COLLECTIVE R15, `(.L_x_1463) ;  /* 0x000000000f087348 */ /* 0x000fea0003c00000 */
[----:B------:R0:W1:Y:S02]  /*18860*/  SHFL.IDX P6, R14, R13, R12, R11 ;  /* 0x0000000c0d0e7389 */ /* 0x00006400000c000b */
[----:B01----:R-:W-:Y:S01]  /*18870*/  ENDCOLLECTIVE ;  /* 0x000000000000791b */ /* 0x003fe20003800000 */
.L_x_1463:
        /* <DEDUP_REMOVED lines=13> */
.L_x_1464:
[----:B------:R-:W-:Y:S02]  /*18950*/  IMAD.MOV.U32 R13, RZ, RZ, R5 ;  /* 0x000000ffff0d7224 */ /* 0x000fe400078e0005 */
[----:B------:R-:W-:Y:S02]  /*18960*/  IMAD.MOV.U32 R12, RZ, RZ, 0x4 ;  /* 0x00000004ff0c7424 */ /* 0x000fe400078e00ff */
[----:B------:R-:W-:-:S07]  /*18970*/  IMAD.MOV.U32 R2, RZ, RZ, R14 ;  /* 0x000000ffff027224 */ /* 0x000fce00078e000e */
[----:B------:R-:W-:Y:S05]  /*18980*/  WARPSYNC.COLLECTIVE R15, `(.L_x_1465) ;  /* 0x000000000f087348 */ /* 0x000fea0003c00000 */
[----:B------:R0:W1:Y:S02]  /*18990*/  SHFL.IDX P6, R14, R13, R12, R11 ;  /* 0x0000000c0d0e7389 */ /* 0x00006400000c000b */
[----:B01----:R-:W-:Y:S01]  /*189a0*/  ENDCOLLECTIVE ;  /* 0x000000000000791b */ /* 0x003fe20003800000 */
.L_x_1465:
        /* <DEDUP_REMOVED lines=13> */
.L_x_1466:
[----:B------:R-:W-:Y:S02]  /*18a80*/  IMAD.MOV.U32 R13, RZ, RZ, R5 ;  /* 0x000000ffff0d7224 */ /* 0x000fe400078e0005 */
[----:B------:R-:W-:Y:S02]  /*18a90*/  IMAD.MOV.U32 R12, RZ, RZ, 0x5 ;  /* 0x00000005ff0c7424 */ /* 0x000fe400078e00ff */
[----:B------:R-:W-:-:S07]  /*18aa0*/  IMAD.MOV.U32 R2, RZ, RZ, R14 ;  /* 0x000000ffff027224 */ /* 0x000fce00078e000e */
[----:B------:R-:W-:Y:S05]  /*18ab0*/  WARPSYNC.COLLECTIVE R15, `(.L_x_1467) ;  /* 0x000000000f087348 */ /* 0x000fea0003c00000 */
[----:B------:R0:W1:Y:S02]  /*18ac0*/  SHFL.IDX P6, R14, R13, R12, R11 ;  /* 0x0000000c0d0e7389 */ /* 0x00006400000c000b */
[----:B01----:R-:W-:Y:S01]  /*18ad0*/  ENDCOLLECTIVE ;  /* 0x000000000000791b */ /* 0x003fe20003800000 */
.L_x_1467:
        /* <DEDUP_REMOVED lines=13> */
.L_x_1468:
[----:B------:R-:W-:Y:S01]  /*18bb0*/  IMAD.MOV.U32 R2, RZ, RZ, R14 ;  /* 0x000000ffff027224 */ /* 0x000fe200078e000e */
[----:B------:R-:W-:Y:S06]  /*18bc0*/  BRA `(.L_x_1469) ;  /* 0xffffffbc00587947 */ /* 0x000fec000383ffff */
.L_x_1378:
[----:B-1----:R1:W4:Y:S02]  /*18bd0*/  SYNCS.PHASECHK.TRANS64.TRYWAIT P0, [R4+URZ+0x2a860], R2 ;  /* 0x02a86002040075a7 */ /* 0x002324000800017f */
[----:B----4-:R-:W-:Y:S05]  /*18be0*/  @!P0 NANOSLEEP.SYNCS 0x989680 ;  /* 0x009896800000895d */ /* 0x010fea0003900000 */
[----:B------:R-:W4:Y:S02]  /*18bf0*/  @!P0 SYNCS.PHASECHK.TRANS64 P0, [R4+URZ+0x2a860], R2 ;  /* 0x02a86002040085a7 */ /* 0x000f24000800007f */
[----:B----4-:R-:W-:Y:S05]  /*18c00*/  @!P0 BRA `(.L_x_1378) ;  /* 0xfffffffc00f08947 */ /* 0x010fea000383ffff */
[----:B------:R-:W-:Y:S05]  /*18c10*/  BRA `(.L_x_1470) ;  /* 0xffffffbc00b47947 */ /* 0x000fea000383ffff */
.L_x_1379:
        /* <DEDUP_REMOVED lines=8> */
.L_x_1472:
[----:B------:R-:W-:Y:S05]  /*18ca0*/  BSYNC B1 ;  /* 0x0000000000017941 */ /* 0x000fea0003800000 */
.L_x_1471:
        /* <DEDUP_REMOVED lines=9> */
.L_x_1473:
[----:B------:R-:W-:Y:S02]  /*18d40*/  IMAD.MOV.U32 R13, RZ, RZ, R18 ;  /* 0x000000ffff0d7224 */ /* 0x000fe400078e0012 */
[----:B------:R-:W-:Y:S02]  /*18d50*/  IMAD.MOV.U32 R12, RZ, RZ, 0x1 ;  /* 0x00000001ff0c7424 */ /* 0x000fe400078e00ff */
[----:B------:R-:W-:-:S07]  /*18d60*/  IMAD.MOV.U32 R2, RZ, RZ, R14 ;  /* 0x000000ffff027224 */ /* 0x000fce00078e000e */
[----:B------:R-:W-:Y:S05]  /*18d70*/  WARPSYNC.COLLECTIVE R15, `(.L_x_1474) ;  /* 0x000000000f087348 */ /* 0x000fea0003c00000 */
[----:B------:R0:W1:Y:S02]  /*18d80*/  SHFL.IDX P6, R14, R13, R12, R11 ;  /* 0x0000000c0d0e7389 */ /* 0x00006400000c000b */
[----:B01----:R-:W-:Y:S01]  /*18d90*/  ENDCOLLECTIVE ;  /* 0x000000000000791b */ /* 0x003fe20003800000 */
.L_x_1474:
        /* <DEDUP_REMOVED lines=15> */
.L_x_1475:
[----:B------:R-:W-:Y:S02]  /*18e90*/  IMAD.MOV.U32 R13, RZ, RZ, R18 ;  /* 0x000000ffff0d7224 */ /* 0x000fe400078e0012 */
[----:B------:R-:W-:Y:S02]  /*18ea0*/  IMAD.MOV.U32 R12, RZ, RZ, 0x2 ;  /* 0x00000002ff0c7424 */ /* 0x000fe400078e00ff */
[----:B------:R-:W-:-:S07]  /*18eb0*/  IMAD.MOV.U32 R2, RZ, RZ, R14 ;  /* 0x000000ffff027224 */ /* 0x000fce00078e000e */
[----:B------:R-:W-:Y:S05]  /*18ec0*/  WARPSYNC.COLLECTIVE R15, `(.L_x_1476) ;  /* 0x000000000f087348 */ /* 0x000fea0003c00000 */
[----:B------:R0:W1:Y:S02]  /*18ed0*/  SHFL.IDX P6, R14, R13, R12, R11 ;  /* 0x0000000c0d0e7389 */ /* 0x00006400000c000b */
[----:B01----:R-:W-:Y:S01]  /*18ee0*/  ENDCOLLECTIVE ;  /* 0x000000000000791b */ /* 0x003fe20003800000 */
.L_x_1476:
        /* <DEDUP_REMOVED lines=14> */
.L_x_1477:
[----:B------:R-:W-:Y:S02]  /*18fd0*/  IMAD.MOV.U32 R13, RZ, RZ, R18 ;  /* 0x000000ffff0d7224 */ /* 0x000fe400078e0012 */
[----:B------:R-:W-:Y:S02]  /*18fe0*/  IMAD.MOV.U32 R12, RZ, RZ, 0x3 ;  /* 0x00000003ff0c7424 */ /* 0x000fe400078e00ff */
[----:B------:R-:W-:-:S07]  /*18ff0*/  IMAD.MOV.U32 R2, RZ, RZ, R14 ;  /* 0x000000ffff027224 */ /* 0x000fce00078e000e */
[----:B------:R-:W-:Y:S05]  /*19000*/  WARPSYNC.COLLECTIVE R15, `(.L_x_1478) ;  /* 0x000000000f087348 */ /* 0x000fea0003c00000 */
[----:B------:R0:W1:Y:S02]  /*19010*/  SHFL.IDX P6, R14, R13, R12, R11 ;  /* 0x0000000c0d0e7389 */ /* 0x00006400000c000b */
[----:B01----:R-:W-:Y:S01]  /*19020*/  ENDCOLLECTIVE ;  /* 0x000000000000791b */ /* 0x003fe20003800000 */
.L_x_1478:
        /* <DEDUP_REMOVED lines=14> */
.L_x_1479:
[----:B------:R-:W-:Y:S02]  /*19110*/  IMAD.MOV.U32 R13, RZ, RZ, R18 ;  /* 0x000000ffff0d7224 */ /* 0x000fe400078e0012 */
[----:B------:R-:W-:Y:S02]  /*19120*/  IMAD.MOV.U32 R12, RZ, RZ, 0x4 ;  /* 0x00000004ff0c7424 */ /* 0x000fe400078e00ff */
[----:B------:R-:W-:-:S07]  /*19130*/  IMAD.MOV.U32 R2, RZ, RZ, R14 ;  /* 0x000000ffff027224 */ /* 0x000fce00078e000e */
[----:B------:R-:W-:Y:S05]  /*19140*/  WARPSYNC.COLLECTIVE R15, `(.L_x_1480) ;  /* 0x000000000f087348 */ /* 0x000fea0003c00000 */
[----:B------:R0:W1:Y:S02]  /*19150*/  SHFL.IDX P6, R14, R13, R12, R11 ;  /* 0x0000000c0d0e7389 */ /* 0x00006400000c000b */
[----:B01----:R-:W-:Y:S01]  /*19160*/  ENDCOLLECTIVE ;  /* 0x000000000000791b */ /* 0x003fe20003800000 */
.L_x_1480:
        /* <DEDUP_REMOVED lines=14> */
.L_x_1481:
[----:B------:R-:W-:Y:S02]  /*19250*/  IMAD.MOV.U32 R13, RZ, RZ, R18 ;  /* 0x000000ffff0d7224 */ /* 0x000fe400078e0012 */
[----:B------:R-:W-:Y:S02]  /*19260*/  IMAD.MOV.U32 R12, RZ, RZ, 0x5 ;  /* 0x00000005ff0c7424 */ /* 0x000fe400078e00ff */
[----:B------:R-:W-:-:S07]  /*19270*/  IMAD.MOV.U32 R2, RZ, RZ, R14 ;  /* 0x000000ffff027224 */ /* 0x000fce00078e000e */
[----:B------:R-:W-:Y:S05]  /*19280*/  WARPSYNC.COLLECTIVE R15, `(.L_x_1482) ;  /* 0x000000000f087348 */ /* 0x000fea0003c00000 */
[----:B------:R0:W1:Y:S02]  /*19290*/  SHFL.IDX P6, R14, R13, R12, R11 ;  /* 0x0000000c0d0e7389 */ /* 0x00006400000c000b */
[----:B01----:R-:W-:Y:S01]  /*192a0*/  ENDCOLLECTIVE ;  /* 0x000000000000791b */ /* 0x003fe20003800000 */
.L_x_1482:
        /* <DEDUP_REMOVED lines=13> */
.L_x_1483:
[----:B------:R-:W-:Y:S01]  /*19380*/  @!PT LDS RZ, [RZ] ;  /* 0x00000000fffff984 */ /* 0x000fe20000000800 */
[----:B------:R-:W-:Y:S01]  /*19390*/  @!PT LDS RZ, [RZ] ;  /* 0x00000000fffff984 */ /* 0x000fe20000000800 */
[----:B------:R-:W-:Y:S01]  /*193a0*/  @!PT LDS RZ, [RZ] ;  /* 0x00000000fffff984 */ /* 0x000fe20000000800 */
[----:B------:R1:W-:Y:S01]  /*193b0*/  LDGSTS.E.BYPASS.LTC128B.128 [R5+0x5400], desc[UR36][R2.64+0x80], !P2 ;  /* 0x0540008002057fae */ /* 0x0003e2000d101d64 */
[----:B------:R-:W-:Y:S05]  /*193c0*/  BRA `(.L_x_1484) ;  /* 0xffffffb800a07947 */ /* 0x000fea000383ffff */
.L_x_1387:
[----:B0-----:R0:W1:Y:S02]  /*193d0*/  SYNCS.PHASECHK.TRANS64.TRYWAIT P0, [R0+URZ+0x2a860], R3 ;  /* 0x02a86003000075a7 */ /* 0x001064000800017f */
[----:B-1----:R-:W-:Y:S05]  /*193e0*/  @!P0 NANOSLEEP.SYNCS 0x989680 ;  /* 0x009896800000895d */ /* 0x002fea0003900000 */
[----:B------:R-:W1:Y:S02]  /*193f0*/  @!P0 SYNCS.PHASECHK.TRANS64 P0, [R0+URZ+0x2a860], R3 ;  /* 0x02a86003000085a7 */ /* 0x000e64000800007f */
[----:B-1----:R-:W-:Y:S05]  /*19400*/  @!P0 BRA `(.L_x_1387) ;  /* 0xfffffffc00f08947 */ /* 0x002fea000383ffff */
[----:B------:R-:W-:Y:S05]  /*19410*/  BRA `(.L_x_1485) ;  /* 0xffffffbc00b07947 */ /* 0x000fea000383ffff */
.L_x_1388:
        /* <DEDUP_REMOVED lines=8> */
.L_x_1487:
[----:B------:R-:W-:Y:S05]  /*194a0*/  BSYNC B0 ;  /* 0x0000000000007941 */ /* 0x000fea0003800000 */
.L_x_1486:
        /* <DEDUP_REMOVED lines=14> */
.L_x_1488:
[----:B------:R-:W-:Y:S02]  /*19590*/  IMAD.MOV.U32 R13, RZ, RZ, R18 ;  /* 0x000000ffff0d7224 */ /* 0x000fe400078e0012 */
[----:B------:R-:W-:Y:S02]  /*195a0*/  IMAD.MOV.U32 R12, RZ, RZ, 0x1 ;  /* 0x00000001ff0c7424 */ /* 0x000fe400078e00ff */
[----:B------:R-:W-:-:S05]  /*195b0*/  IMAD.SHL.U32 R4, R4, 0x8, RZ ;  /* 0x0000000804047824 */ /* 0x000fca00078e00ff */
[----:B------:R-:W-:-:S05]  /*195c0*/  LOP3.LUT R4, R4, 0x38, RZ, 0xc0, !PT ;  /* 0x0000003804047812 */ /* 0x000fca00078ec0ff */
[----:B------:R-:W-:Y:S02]  /*195d0*/  IMAD.SHL.U32 R5, R4, 0x2, RZ ;  /* 0x0000000204057824 */ /* 0x000fe400078e00ff */
[----:B------:R-:W-:-:S03]  /*195e0*/  IMAD R4, R7, 0x2, R22 ;  /* 0x0000000207047824 */ /* 0x000fc600078e0216 */
[----:B------:R-:W-:-:S13]  /*195f0*/  IADD3 R2, P2, R14, R5, RZ ;  /* 0x000000050e027210 */ /* 0x000fda0007f5e0ff */
[----:B------:R-:W-:Y:S05]  /*19600*/  WARPSYNC.COLLECTIVE R15, `(.L_x_1489) ;  /* 0x000000000f087348 */ /* 0x000fea0003c00000 */
[----:B------:R0:W1:Y:S02]  /*19610*/  SHFL.IDX P6, R14, R13, R12, R11 ;  /* 0x0000000c0d0e7389 */ /* 0x00006400000c000b */
[----:B01----:R-:W-:Y:S01]  /*19620*/  ENDCOLLECTIVE ;  /* 0x000000000000791b */ /* 0x003fe20003800000 */
.L_x_1489:
        /* <DEDUP_REMOVED lines=13> */
.L_x_1490:
[----:B------:R-:W-:Y:S02]  /*19700*/  IMAD.MOV.U32 R13, RZ, RZ, R18 ;  /* 0x000000ffff0d7224 */ /* 0x000fe400078e0012 */
[----:B------:R-:W-:Y:S01]  /*19710*/  IMAD.MOV.U32 R12, RZ, RZ, 0x2 ;  /* 0x00000002ff0c7424 */ /* 0x000fe200078e00ff */
[----:B------:R-:W-:-:S13]  /*19720*/  IADD3 R2, P2, R14, R5, RZ ;  /* 0x000000050e027210 */ /* 0x000fda0007f5e0ff */
[----:B------:R-:W-:Y:S05]  /*19730*/  WARPSYNC.COLLECTIVE R15, `(.L_x_1491) ;  /* 0x000000000f087348 */ /* 0x000fea0003c00000 */
[----:B------:R0:W1:Y:S02]  /*19740*/  SHFL.IDX P6, R14, R13, R12, R11 ;  /* 0x0000000c0d0e7389 */ /* 0x00006400000c000b */
[----:B01----:R-:W-:Y:S01]  /*19750*/  ENDCOLLECTIVE ;  /* 0x000000000000791b */ /* 0x003fe20003800000 */
.L_x_1491:
        /* <DEDUP_REMOVED lines=13> */
.L_x_1492:
[----:B------:R-:W-:Y:S02]  /*19830*/  IMAD.MOV.U32 R13, RZ, RZ, R18 ;  /* 0x000000ffff0d7224 */ /* 0x000fe400078e0012 */
[----:B------:R-:W-:Y:S02]  /*19840*/  IMAD.MOV.U32 R12, RZ, RZ, 0x3 ;  /* 0x00000003ff0c7424 */ /* 0x000fe400078e00ff */
[----:B------:R-:W-:-:S07]  /*19850*/  IMAD.MOV.U32 R10, RZ, RZ, R14 ;  /* 0x000000ffff0a7224 */ /* 0x000fce00078e000e */
[----:B------:R-:W-:Y:S05]  /*19860*/  WARPSYNC.COLLECTIVE R15, `(.L_x_1493) ;  /* 0x000000000f087348 */ /* 0x000fea0003c00000 */
[----:B------:R0:W1:Y:S02]  /*19870*/  SHFL.IDX P6, R14, R13, R12, R11 ;  /* 0x0000000c0d0e7389 */ /* 0x00006400000c000b */
[----:B01----:R-:W-:Y:S01]  /*19880*/  ENDCOLLECTIVE ;  /* 0x000000000000791b */ /* 0x003fe20003800000 */
.L_x_1493:
        /* <DEDUP_REMOVED lines=14> */
.L_x_1494:
[----:B------:R-:W-:Y:S02]  /*19970*/  IMAD.MOV.U32 R13, RZ, RZ, R18 ;  /* 0x000000ffff0d7224 */ /* 0x000fe400078e0012 */
[----:B------:R-:W-:Y:S01]  /*19980*/  IMAD.MOV.U32 R12, RZ, RZ, 0x4 ;  /* 0x00000004ff0c7424 */ /* 0x000fe200078e00ff */
[----:B------:R-:W-:-:S13]  /*19990*/  IADD3 R2, P2, R14, R5, RZ ;  /* 0x000000050e027210 */ /* 0x000fda0007f5e0ff */
[----:B------:R-:W-:Y:S05]  /*199a0*/  WARPSYNC.COLLECTIVE R15, `(.L_x_1495) ;  /* 0x000000000f087348 */ /* 0x000fea0003c00000 */
[----:B------:R0:W1:Y:S02]  /*199b0*/  SHFL.IDX P6, R14, R13, R12, R11 ;  /* 0x0000000c0d0e7389 */ /* 0x00006400000c000b */
[----:B01----:R-:W-:Y:S01]  /*199c0*/  ENDCOLLECTIVE ;  /* 0x000000000000791b */ /* 0x003fe20003800000 */
.L_x_1495:
        /* <DEDUP_REMOVED lines=13> */
.L_x_1496:
[----:B------:R-:W-:Y:S02]  /*19aa0*/  IMAD.MOV.U32 R13, RZ, RZ, R18 ;  /* 0x000000ffff0d7224 */ /* 0x000fe400078e0012 */
[----:B------:R-:W-:Y:S02]  /*19ab0*/  IMAD.MOV.U32 R12, RZ, RZ, 0x5 ;  /* 0x00000005ff0c7424 */ /* 0x000fe400078e00ff */
[----:B------:R-:W-:-:S07]  /*19ac0*/  IMAD.MOV.U32 R10, RZ, RZ, R14 ;  /* 0x000000ffff0a7224 */ /* 0x000fce00078e000e */
[----:B------:R-:W-:Y:S05]  /*19ad0*/  WARPSYNC.COLLECTIVE R15, `(.L_x_1497) ;  /* 0x000000000f087348 */ /* 0x000fea0003c00000 */
[----:B------:R0:W1:Y:S02]  /*19ae0*/  SHFL.IDX P6, R14, R13, R12, R11 ;  /* 0x0000000c0d0e7389 */ /* 0x00006400000c000b */
[----:B01----:R-:W-:Y:S01]  /*19af0*/  ENDCOLLECTIVE ;  /* 0x000000000000791b */ /* 0x003fe20003800000 */
.L_x_1497:
        /* <DEDUP_REMOVED lines=12> */
.L_x_1498:
[----:B------:R-:W-:Y:S05]  /*19bc0*/  BRA `(.L_x_1499) ;  /* 0xffffffb800ac7947 */ /* 0x000fea000383ffff */
.L_x_1393:
        /* <DEDUP_REMOVED lines=8> */
.L_x_1501:
[----:B------:R-:W-:Y:S05]  /*19c50*/  BSYNC B0 ;  /* 0x0000000000007941 */ /* 0x000fea0003800000 */
.L_x_1500:
[----:B------:R-:W-:Y:S02]  /*19c60*/  IMAD.MOV.U32 R13, RZ, RZ, R16 ;  /* 0x000000ffff0d7224 */ /* 0x000fe400078e0010 */
[----:B------:R-:W-:Y:S02]  /*19c70*/  IMAD.MOV.U32 R12, RZ, RZ, 0x1 ;  /* 0x00000001ff0c7424 */ /* 0x000fe400078e00ff */
[----:B------:R-:W-:Y:S02]  /*19c80*/  IMAD.MOV.U32 R11, RZ, RZ, 0x1f ;  /* 0x0000001fff0b7424 */ /* 0x000fe400078e00ff */
[----:B------:R-:W-:Y:S02]  /*19c90*/  IMAD.MOV.U32 R15, RZ, RZ, -0x1 ;  /* 0xffffffffff0f7424 */ /* 0x000fe400078e00ff */
[----:B------:R-:W-:Y:S02]  /*19ca0*/  IMAD.IADD R9, R19, 0x1, R10 ;  /* 0x0000000113097824 */ /* 0x000fe400078e020a */
[----:B------:R-:W-:-:S07]  /*19cb0*/  IMAD.MOV.U32 R0, RZ, RZ, R14 ;  /* 0x000000ffff007224 */ /* 0x000fce00078e000e */
[----:B------:R-:W-:Y:S05]  /*19cc0*/  WARPSYNC.COLLECTIVE R15, `(.L_x_1502) ;  /* 0x000000000f087348 */ /* 0x000fea0003c00000 */
[----:B------:R0:W1:Y:S02]  /*19cd0*/  SHFL.IDX P6, R14, R13, R12, R11 ;  /* 0x0000000c0d0e7389 */ /* 0x00006400000c000b */
[----:B01----:R-:W-:Y:S01]  /*19ce0*/  ENDCOLLECTIVE ;  /* 0x000000000000791b */ /* 0x003fe20003800000 */
.L_x_1502:
[----:B------:R-:W-:Y:S02]  /*19cf0*/  ULDC UR4, c[0x0][0xc3c] ;  /* 0x00030f0000047ab9 */ /* 0x000fe40000000800 */
[----:B------:R-:W-:-:S13]  /*19d00*/  ISETP.GE.OR P1, PT, R9, UR4, !P0 ;  /* 0x0000000409007c0c */ /* 0x000fda000c726670 */
[----:B------:R-:W0:Y:S08]  /*19d10*/  @!P1 LDC.64 R4, c[0x0][0xc80] ;  /* 0x00032000ff049b82 */ /* 0x000e300000000a00 */
[----:B------:R-:W1:Y:S01]  /*19d20*/  @!P1 LDC.64 R2, c[0x0][0xc78] ;  /* 0x00031e00ff029b82 */ /* 0x000e620000000a00 */
[----:B------:R-:W-:Y:S02]  /*19d30*/  IMAD.MOV.U32 R17, RZ, RZ, RZ ;  /* 0x000000ffff117224 */ /* 0x000fe400078e00ff */
[----:B------:R-:W-:-:S02]  /*19d40*/  IMAD.MOV.U32 R8, RZ, RZ, RZ ;  /* 0x000000ffff087224 */ /* 0x000fc400078e00ff */
[----:B------:R-:W-:Y:S02]  /*19d50*/  IMAD.MOV.U32 R11, RZ, RZ, RZ ;  /* 0x000000ffff0b7224 */ /* 0x000fe400078e00ff */
[----:B------:R-:W-:Y:S02]  /*19d60*/  IMAD.MOV.U32 R7, RZ, RZ, R14 ;  /* 0x000000ffff077224 */ /* 0x000fe400078e000e */
[----:B0-----:R-:W-:-:S06]  /*19d70*/  @!P1 IMAD.WIDE R4, R9, 0x4, R4 ;  /* 0x0000000409049825 */ /* 0x001fcc00078e0204 */
[----:B------:R-:W2:Y:S01]  /*19d80*/  @!P1 LDG.E R4, desc[UR36][R4.64] ;  /* 0x0000002404049981 */ /* 0x000ea2000c1e1900 */
[----:B-1----:R-:W-:-:S06]  /*19d90*/  @!P1 IMAD.WIDE R2, R9, 0x4, R2 ;  /* 0x0000000409029825 */ /* 0x002fcc00078e0202 */
[----:B------:R-:W3:Y:S01]  /*19da0*/  @!P1 LDG.E R2, desc[UR36][R2.64] ;  /* 0x0000002402029981 */ /* 0x000ee2000c1e1900 */
        /* <DEDUP_REMOVED lines=11> */
.L_x_1503:
[----:B------:R-:W-:Y:S01]  /*19e60*/  IMAD.MOV.U32 R12, RZ, RZ, 0x2 ;  /* 0x00000002ff0c7424 */ /* 0x000fe200078e00ff */
[----:B------:R-:W-:-:S05]  /*19e70*/  SEL R6, R14, RZ, P1 ;  /* 0x000000ff0e067207 */ /* 0x000fca0000800000 */
[----:B------:R-:W-:-:S04]  /*19e80*/  IMAD.IADD R6, R13, 0x1, R6 ;  /* 0x000000010d067824 */ /* 0x000fc800078e0206 */
[----:B------:R-:W-:-:S07]  /*19e90*/  IMAD.MOV.U32 R13, RZ, RZ, R6 ;  /* 0x000000ffff0d7224 */ /* 0x000fce00078e0006 */
[----:B------:R-:W-:Y:S05]  /*19ea0*/  WARPSYNC.COLLECTIVE R15, `(.L_x_1504) ;  /* 0x000000000f087348 */ /* 0x000fea0003c00000 */
[----:B------:R0:W1:Y:S02]  /*19eb0*/  SHFL.UP P6, R14, R13, R12, R11 ;  /* 0x0400000c0d0e7389 */ /* 0x00006400000c000b */
[----:B01----:R-:W-:Y:S01]  /*19ec0*/  ENDCOLLECTIVE ;  /* 0x000000000000791b */ /* 0x003fe20003800000 */
.L_x_1504:
[----:B------:R-:W-:Y:S01]  /*19ed0*/  IMAD.MOV.U32 R12, RZ, RZ, 0x4 ;  /* 0x00000004ff0c7424 */ /* 0x000fe200078e00ff */
[----:B------:R-:W-:-:S05]  /*19ee0*/  SEL R3, R14, RZ, P2 ;  /* 0x000000ff0e037207 */ /* 0x000fca0001000000 */
[----:B------:R-:W-:Y:S02]  /*19ef0*/  IMAD.IADD R2, R6, 0x1, R3 ;  /* 0x0000000106027824 */ /* 0x000fe400078e0203 */
[----:B------:R-:W-:Y:S02]  /*19f00*/  IMAD.MOV.U32 R6, RZ, RZ, RZ ;  /* 0x000000ffff067224 */ /* 0x000fe400078e00ff */
[----:B------:R-:W-:-:S07]  /*19f10*/  IMAD.MOV.U32 R13, RZ, RZ, R2 ;  /* 0x000000ffff0d7224 */ /* 0x000fce00078e0002 */
[----:B------:R-:W-:Y:S05]  /*19f20*/  WARPSYNC.COLLECTIVE R15, `(.L_x_1505) ;  /* 0x000000000f087348 */ /* 0x000fea0003c00000 */
[----:B------:R0:W1:Y:S02]  /*19f30*/  SHFL.UP P6, R14, R13, R12, R11 ;  /* 0x0400000c0d0e7389 */ /* 0x00006400000c000b */
[----:B01----:R-:W-:Y:S01]  /*19f40*/  ENDCOLLECTIVE ;  /* 0x000000000000791b */ /* 0x003fe20003800000 */
.L_x_1505:
[----:B------:R-:W-:Y:S01]  /*19f50*/  IMAD.MOV.U32 R12, RZ, RZ, 0x8 ;  /* 0x00000008ff0c7424 */ /* 0x000fe200078e00ff */
[----:B------:R-:W-:-:S05]  /*19f60*/  SEL R3, R14, RZ, P3 ;  /* 0x000000ff0e037207 */ /* 0x000fca0001800000 */
[----:B------:R-:W-:-:S04]  /*19f70*/  IMAD.IADD R3, R2, 0x1, R3 ;  /* 0x0000000102037824 */ /* 0x000fc800078e0203 */
[----:B------:R-:W-:-:S07]  /*19f80*/  IMAD.MOV.U32 R13, RZ, RZ, R3 ;  /* 0x000000ffff0d7224 */ /* 0x000fce00078e0003 */
[----:B------:R-:W-:Y:S05]  /*19f90*/  WARPSYNC.COLLECTIVE R15, `(.L_x_1506) ;  /* 0x000000000f087348 */ /* 0x000fea0003c00000 */
[----:B------:R0:W1:Y:S02]  /*19fa0*/  SHFL.UP P6, R14, R13, R12, R11 ;  /* 0x0400000c0d0e7389 */ /* 0x00006400000c000b */
[----:B01----:R-:W-:Y:S01]  /*19fb0*/  ENDCOLLECTIVE ;  /* 0x000000000000791b */ /* 0x003fe20003800000 */
.L_x_1506:
[----:B------:R-:W-:Y:S01]  /*19fc0*/  IMAD.MOV.U32 R12, RZ, RZ, 0x10 ;  /* 0x00000010ff0c7424 */ /* 0x000fe200078e00ff */
[----:B------:R-:W-:-:S05]  /*19fd0*/  SEL R4, R14, RZ, P4 ;  /* 0x000000ff0e047207 */ /* 0x000fca0002000000 */
[----:B------:R-:W-:-:S04]  /*19fe0*/  IMAD.IADD R4, R3, 0x1, R4 ;  /* 0x0000000103047824 */ /* 0x000fc800078e0204 */
[----:B------:R-:W-:-:S07]  /*19ff0*/  IMAD.MOV.U32 R13, RZ, RZ, R4 ;  /* 0x000000ffff0d7224 */ /* 0x000fce00078e0004 */
[----:B------:R-:W-:Y:S05]  /*1a000*/  WARPSYNC.COLLECTIVE R15, `(.L_x_1507) ;  /* 0x000000000f087348 */ /* 0x000fea0003c00000 */
[----:B------:R0:W1:Y:S02]  /*1a010*/  SHFL.UP P6, R14, R13, R12, R11 ;  /* 0x0400000c0d0e7389 */ /* 0x00006400000c000b */
[----:B01----:R-:W-:Y:S01]  /*1a020*/  ENDCOLLECTIVE ;  /* 0x000000000000791b */ /* 0x003fe20003800000 */
.L_x_1507:
        /* <DEDUP_REMOVED lines=8> */
.L_x_1508:
[----:B------:R-:W-:Y:S05]  /*1a0b0*/  BRA `(.L_x_1509) ;  /* 0xffffffb800b87947 */ /* 0x000fea000383ffff */
.L_x_1396:
[----:B------:R-:W-:Y:S01]  /*1a0c0*/  BSSY B0, `(.L_x_1510) ;  /* 0x0000007000007945 */ /* 0x000fe20003800000 */
[----:B------:R-:W-:Y:S02]  /*1a0d0*/  IMAD.MOV.U32 R12, RZ, RZ, 0x1 ;  /* 0x00000001ff0c7424 */ /* 0x000fe400078e00ff */
[----:B------:R-:W-:Y:S02]  /*1a0e0*/  IMAD.MOV.U32 R11, RZ, RZ, RZ ;  /* 0x000000ffff0b7224 */ /* 0x000fe400078e00ff */
[----:B------:R-:W-:-:S07]  /*1a0f0*/  IMAD.MOV.U32 R15, RZ, RZ, -0x1 ;  /* 0xffffffffff0f7424 */ /* 0x000fce00078e00ff */
[----:B------:R-:W-:Y:S05]  /*1a100*/  WARPSYNC.COLLECTIVE R15, `(.L_x_1511) ;  /* 0x000000000f087348 */ /* 0x000fea0003c00000 */
[----:B------:R0:W1:Y:S02]  /*1a110*/  SHFL.UP P6, R14, R13, R12, R11 ;  /* 0x0400000c0d0e7389 */ /* 0x00006400000c000b */
[----:B01----:R-:W-:Y:S01]  /*1a120*/  ENDCOLLECTIVE ;  /* 0x000000000000791b */ /* 0x003fe20003800000 */
.L_x_1511:
[----:B------:R-:W-:Y:S05]  /*1a130*/  BSYNC B0 ;  /* 0x0000000000007941 */ /* 0x000fea0003800000 */
.L_x_1510:
        /* <DEDUP_REMOVED lines=8> */
.L_x_1512:
[----:B------:R-:W-:Y:S01]  /*1a1c0*/  IMAD.MOV.U32 R12, RZ, RZ, 0x4 ;  /* 0x00000004ff0c7424 */ /* 0x000fe200078e00ff */
[----:B------:R-:W-:-:S05]  /*1a1d0*/  SEL R2, R14, RZ, P2 ;  /* 0x000000ff0e027207 */ /* 0x000fca0001000000 */
[----:B------:R-:W-:-:S04]  /*1a1e0*/  IMAD.IADD R2, R13, 0x1, R2 ;  /* 0x000000010d027824 */ /* 0x000fc800078e0202 */
[----:B------:R-:W-:-:S07]  /*1a1f0*/  IMAD.MOV.U32 R13, RZ, RZ, R2 ;  /* 0x000000ffff0d7224 */ /* 0x000fce00078e0002 */
[----:B------:R-:W-:Y:S05]  /*1a200*/  WARPSYNC.COLLECTIVE R15, `(.L_x_1513) ;  /* 0x000000000f087348 */ /* 0x000fea0003c00000 */
[----:B------:R0:W1:Y:S02]  /*1a210*/  SHFL.UP P6, R14, R13, R12, R11 ;  /* 0x0400000c0d0e7389 */ /* 0x00006400000c000b */
[----:B01----:R-:W-:Y:S01]  /*1a220*/  ENDCOLLECTIVE ;  /* 0x000000000000791b */ /* 0x003fe20003800000 */
.L_x_1513:
[----:B------:R-:W-:Y:S01]  /*1a230*/  IMAD.MOV.U32 R12, RZ, RZ, 0x8 ;  /* 0x00000008ff0c7424 */ /* 0x000fe200078e00ff */
[----:B------:R-:W-:-:S05]  /*1a240*/  SEL R3, R14, RZ, P3 ;  /* 0x000000ff0e037207 */ /* 0x000fca0001800000 */
[----:B------:R-:W-:-:S04]  /*1a250*/  IMAD.IADD R3, R2, 0x1, R3 ;  /* 0x0000000102037824 */ /* 0x000fc800078e0203 */
[----:B------:R-:W-:-:S07]  /*1a260*/  IMAD.MOV.U32 R13, RZ, RZ, R3 ;  /* 0x000000ffff0d7224 */ /* 0x000fce00078e0003 */
[----:B------:R-:W-:Y:S05]  /*1a270*/  WARPSYNC.COLLECTIVE R15, `(.L_x_1514) ;  /* 0x000000000f087348 */ /* 0x000fea0003c00000 */
[----:B------:R0:W1:Y:S02]  /*1a280*/  SHFL.UP P6, R14, R13, R12, R11 ;  /* 0x0400000c0d0e7389 */ /* 0x00006400000c000b */
[----:B01----:R-:W-:Y:S01]  /*1a290*/  ENDCOLLECTIVE ;  /* 0x000000000000791b */ /* 0x003fe20003800000 */
.L_x_1514:
[----:B------:R-:W-:Y:S01]  /*1a2a0*/  IMAD.MOV.U32 R12, RZ, RZ, 0x10 ;  /* 0x00000010ff0c7424 */ /* 0x000fe200078e00ff */
[----:B------:R-:W-:-:S05]  /*1a2b0*/  SEL R4, R14, RZ, P4 ;  /* 0x000000ff0e047207 */ /* 0x000fca0002000000 */
[----:B------:R-:W-:-:S04]  /*1a2c0*/  IMAD.IADD R4, R3, 0x1, R4 ;  /* 0x0000000103047824 */ /* 0x000fc800078e0204 */
[----:B------:R-:W-:-:S07]  /*1a2d0*/  IMAD.MOV.U32 R13, RZ, RZ, R4 ;  /* 0x000000ffff0d7224 */ /* 0x000fce00078e0004 */
[----:B------:R-:W-:Y:S05]  /*1a2e0*/  WARPSYNC.COLLECTIVE R15, `(.L_x_1515) ;  /* 0x000000000f087348 */ /* 0x000fea0003c00000 */
[----:B------:R0:W1:Y:S02]  /*1a2f0*/  SHFL.UP P6, R14, R13, R12, R11 ;  /* 0x0400000c0d0e7389 */ /* 0x00006400000c000b */
[----:B01----:R-:W-:Y:S01]  /*1a300*/  ENDCOLLECTIVE ;  /* 0x000000000000791b */ /* 0x003fe20003800000 */
.L_x_1515:
        /* <DEDUP_REMOVED lines=8> */
.L_x_1516:
[----:B------:R-:W-:Y:S05]  /*1a390*/  BRA `(.L_x_1517) ;  /* 0xffffffb800a47947 */ /* 0x000fea000383ffff */
.L_x_1398:
[----:B------:R-:W-:Y:S01]  /*1a3a0*/  BSSY B0, `(.L_x_1518) ;  /* 0x0000006000007945 */ /* 0x000fe20003800000 */
[----:B------:R-:W-:Y:S01]  /*1a3b0*/  PLOP3.LUT P6, PT, P6, PT, PT, 0x8, 0x0 ;  /* 0x000000000000781c */ /* 0x000fe200037ce170 */
[----:B------:R-:W-:-:S12]  /*1a3c0*/  IMAD.MOV.U32 R15, RZ, RZ, -0x1 ;  /* 0xffffffffff0f7424 */ /* 0x000fd800078e00ff */
[----:B0-----:R-:W-:Y:S05]  /*1a3d0*/  WARPSYNC.COLLECTIVE R15, `(.L_x_1519) ;  /* 0x000000000f087348 */ /* 0x001fea0003c00000 */
[----:B------:R-:W-:Y:S01]  /*1a3e0*/  VOTE.ANY R14, PT, P6 ;  /* 0x00000000000e7806 */ /* 0x000fe200030e0100 */
[----:B0-----:R-:W-:Y:S06]  /*1a3f0*/  ENDCOLLECTIVE ;  /* 0x000000000000791b */ /* 0x001fec0003800000 */
.L_x_1519:
[----:B------:R-:W-:Y:S05]  /*1a400*/  BSYNC B0 ;  /* 0x0000000000007941 */ /* 0x000fea0003800000 */
.L_x_1518:
[----:B------:R-:W-:Y:S02]  /*1a410*/  IMAD.MOV.U32 R3, RZ, RZ, R14 ;  /* 0x000000ffff037224 */ /* 0x000fe400078e000e */
[----:B------:R-:W-:Y:S02]  /*1a420*/  IMAD.MOV.U32 R13, RZ, RZ, R17 ;  /* 0x000000ffff0d7224 */ /* 0x000fe400078e0011 */
[----:B------:R0:W1:Y:S01]  /*1a430*/  POPC R12, R3 ;  /* 0x00000003000c7309 */ /* 0x0000620000000000 */
[----:B------:R-:W-:Y:S02]  /*1a440*/  IMAD.MOV.U32 R11, RZ, RZ, 0x1f ;  /* 0x0000001fff0b7424 */ /* 0x000fe400078e00ff */
[----:B------:R-:W-:-:S07]  /*1a450*/  IMAD.MOV.U32 R15, RZ, RZ, -0x1 ;  /* 0xffffffffff0f7424 */ /* 0x000fce00078e00ff */
[----:B01----:R-:W-:Y:S05]  /*1a460*/  WARPSYNC.COLLECTIVE R15, `(.L_x_1520) ;  /* 0x000000000f087348 */ /* 0x003fea0003c00000 */
[----:B-1----:R1:W2:Y:S02]  /*1a470*/  SHFL.IDX P6, R14, R13, R12, R11 ;  /* 0x0000000c0d0e7389 */ /* 0x0022a400000c000b */
[----:B012---:R-:W-:Y:S01]  /*1a480*/  ENDCOLLECTIVE ;  /* 0x000000000000791b */ /* 0x007fe20003800000 */
.L_x_1520:
[----:B------:R-:W-:Y:S02]  /*1a490*/  IMAD.IADD R19, R12, 0x1, R19 ;  /* 0x000000010c137824 */ /* 0x000fe400078e0213 */
[----:B------:R-:W-:Y:S02]  /*1a4a0*/  IMAD.MOV.U32 R13, RZ, RZ, R8 ;  /* 0x000000ffff0d7224 */ /* 0x000fe400078e0008 */
[----:B------:R-:W-:-:S07]  /*1a4b0*/  IMAD.MOV.U32 R17, RZ, RZ, R14 ;  /* 0x000000ffff117224 */ /* 0x000fce00078e000e */
[----:B------:R-:W-:Y:S05]  /*1a4c0*/  WARPSYNC.COLLECTIVE R15, `(.L_x_1521) ;  /* 0x000000000f087348 */ /* 0x000fea0003c00000 */
[----:B------:R0:W1:Y:S02]  /*1a4d0*/  SHFL.IDX P6, R14, R13, R12, R11 ;  /* 0x0000000c0d0e7389 */ /* 0x00006400000c000b */
[----:B01----:R-:W-:Y:S01]  /*1a4e0*/  ENDCOLLECTIVE ;  /* 0x000000000000791b */ /* 0x003fe20003800000 */
.L_x_1521:
[----:B------:R-:W-:Y:S01]  /*1a4f0*/  IMAD.MOV.U32 R8, RZ, RZ, R14 ;  /* 0x000000ffff087224 */ /* 0x000fe200078e000e */
[----:B------:R-:W-:Y:S06]  /*1a500*/  BRA `(.L_x_1522) ;  /* 0xffffffb800887947 */ /* 0x000fec000383ffff */
.L_x_1400:
[----:B------:R-:W-:Y:S01]  /*1a510*/  BSSY B0, `(.L_x_1523) ;  /* 0x0000007000007945 */ /* 0x000fe20003800000 */
[----:B------:R-:W-:Y:S02]  /*1a520*/  IMAD.MOV.U32 R13, RZ, RZ, R2 ;  /* 0x000000ffff0d7224 */ /* 0x000fe400078e0002 */
[----:B------:R-:W-:Y:S02]  /*1a530*/  IMAD.MOV.U32 R11, RZ, RZ, 0x1f ;  /* 0x0000001fff0b7424 */ /* 0x000fe400078e00ff */
[----:B------:R-:W-:-:S07]  /*1a540*/  IMAD.MOV.U32 R15, RZ, RZ, -0x1 ;  /* 0xffffffffff0f7424 */ /* 0x000fce00078e00ff */
[----:B0-23--:R-:W-:Y:S05]  /*1a550*/  WARPSYNC.COLLECTIVE R15, `(.L_x_1524) ;  /* 0x000000000f087348 */ /* 0x00dfea0003c00000 */
[----:B------:R1:W4:Y:S02]  /*1a560*/  SHFL.IDX P6, R14, R13, R12, R11 ;  /* 0x0000000c0d0e7389 */ /* 0x00032400000c000b */
[----:B01234-:R-:W-:Y:S01]  /*1a570*/  ENDCOLLECTIVE ;  /* 0x000000000000791b */ /* 0x01ffe20003800000 */
.L_x_1524:
[----:B------:R-:W-:Y:S05]  /*1a580*/  BSYNC B0 ;  /* 0x0000000000007941 */ /* 0x000fea0003800000 */
.L_x_1523:
[----:B------:R-:W-:Y:S01]  /*1a590*/  IMAD.MOV.U32 R6, RZ, RZ, R14 ;  /* 0x000000ffff067224 */ /* 0x000fe200078e000e */
[----:B------:R-:W-:Y:S06]  /*1a5a0*/  BRA `(.L_x_1399) ;  /* 0xffffffb800787947 */ /* 0x000fec000383ffff */
.L_x_1406:
[----:B0-----:R0:W1:Y:S02]  /*1a5b0*/  SYNCS.PHASECHK.TRANS64.TRYWAIT P0, [R7+URZ+0x2a820], R0 ;  /* 0x02a82000070075a7 */ /* 0x001064000800017f */
[----:B-1----:R-:W-:Y:S05]  /*1a5c0*/  @!P0 NANOSLEEP.SYNCS 0x989680 ;  /* 0x009896800000895d */ /* 0x002fea0003900000 */
[----:B------:R-:W1:Y:S02]  /*1a5d0*/  @!P0 SYNCS.PHASECHK.TRANS64 P0, [R7+URZ+0x2a820], R0 ;  /* 0x02a82000070085a7 */ /* 0x000e64000800007f */
[----:B-1----:R-:W-:Y:S05]  /*1a5e0*/  @!P0 BRA `(.L_x_1406) ;  /* 0xfffffffc00f08947 */ /* 0x002fea000383ffff */
[----:B------:R-:W-:Y:S05]  /*1a5f0*/  BRA `(.L_x_1525) ;  /* 0xffffffc000d07947 */ /* 0x000fea000383ffff */
.L_x_1407:
        /* <DEDUP_REMOVED lines=8> */
[----:B0-2---:R-:W-:Y:S05]  /*1a680*/  WARPSYNC.COLLECTIVE R15, `(.L_x_1527) ;  /* 0x000000000f087348 */ /* 0x005fea0003c00000 */
[----:B------:R1:W3:Y:S02]  /*1a690*/  SHFL.IDX P6, R14, R13, R12, R11 ;  /* 0x0000000c0d0e7389 */ /* 0x0002e400000c000b */
[----:B0123--:R-:W-:Y:S01]  /*1a6a0*/  ENDCOLLECTIVE ;  /* 0x000000000000791b */ /* 0x00ffe20003800000 */
.L_x_1527:
[----:B------:R-:W-:Y:S05]  /*1a6b0*/  BSYNC B0 ;  /* 0x0000000000007941 */ /* 0x000fea0003800000 */
.L_x_1526:
[----:B------:R-:W-:Y:S05]  /*1a6c0*/  BRA `(.L_x_1528) ;  /* 0xffffffc000b87947 */ /* 0x000fea000383ffff */
.L_x_1410:
[----:B------:R-:W-:Y:S01]  /*1a6d0*/  BSSY B1, `(.L_x_1529) ;  /* 0x0000006000017945 */ /* 0x000fe20003800000 */
[----:B------:R-:W-:-:S07]  /*1a6e0*/  IMAD.MOV.U32 R15, RZ, RZ, -0x1 ;  /* 0xffffffffff0f7424 */ /* 0x000fce00078e00ff */
[----:B0-2---:R-:W-:Y:S05]  /*1a6f0*/  WARPSYNC.COLLECTIVE R15, `(.L_x_1530) ;  /* 0x000000000f0c7348 */ /* 0x005fea0003c00000 */
[----:B------:R-:W-:Y:S02]  /*1a700*/  ELECT P6, UR62, PT ;  /* 0x00000000003e782f */ /* 0x000fe400038c0000 */
[----:B------:R-:W-:Y:S01]  /*1a710*/  MOV R14, UR62 ;  /* 0x0000003e000e7c02 */ /* 0x000fe20008000f00 */
[----:B0-2---:R-:W-:Y:S10]  /*1a720*/  ENDCOLLECTIVE ;  /* 0x000000000000791b */ /* 0x005ff40003800000 */
.L_x_1530:
[----:B------:R-:W-:Y:S05]  /*1a730*/  BSYNC B1 ;  /* 0x0000000000017941 */ /* 0x000fea0003800000 */
.L_x_1529:
[----:B------:R-:W-:Y:S05]  /*1a740*/  BRA `(.L_x_1531) ;  /* 0xffffffc000b07947 */ /* 0x000fea000383ffff */
.L_x_1412:
[----:B0-----:R0:W1:Y:S02]  /*1a750*/  SYNCS.PHASECHK.TRANS64.TRYWAIT P1, [R5+URZ+0x2a840], R0 ;  /* 0x02a84000050075a7 */ /* 0x001064000802017f */
[----:B-1----:R-:W-:Y:S05]  /*1a760*/  @!P1 NANOSLEEP.SYNCS 0x989680 ;  /* 0x009896800000995d */ /* 0x002fea0003900000 */
[----:B------:R-:W1:Y:S02]  /*1a770*/  @!P1 SYNCS.PHASECHK.TRANS64 P1, [R5+URZ+0x2a840], R0 ;  /* 0x02a84000050095a7 */ /* 0x000e64000802007f */
[----:B-1----:R-:W-:Y:S05]  /*1a780*/  @!P1 BRA `(.L_x_1412) ;  /* 0xfffffffc00f09947 */ /* 0x002fea000383ffff */
[----:B------:R-:W-:Y:S05]  /*1a790*/  BRA `(.L_x_1532) ;  /* 0xffffffc000d87947 */ /* 0x000fea000383ffff */
.L_x_1414:
[----:B-1----:R1:W3:Y:S02]  /*1a7a0*/  SYNCS.PHASECHK.TRANS64.TRYWAIT P1, [R3+URZ+0x2a840], R2 ;  /* 0x02a84002030075a7 */ /* 0x0022e4000802017f */
[----:B---3--:R-:W-:Y:S05]  /*1a7b0*/  @!P1 NANOSLEEP.SYNCS 0x989680 ;  /* 0x009896800000995d */ /* 0x008fea0003900000 */
[----:B------:R-:W3:Y:S02]  /*1a7c0*/  @!P1 SYNCS.PHASECHK.TRANS64 P1, [R3+URZ+0x2a840], R2 ;  /* 0x02a84002030095a7 */ /* 0x000ee4000802007f */
[----:B---3--:R-:W-:Y:S05]  /*1a7d0*/  @!P1 BRA `(.L_x_1414) ;  /* 0xfffffffc00f09947 */ /* 0x008fea000383ffff */
[----:B------:R-:W-:Y:S05]  /*1a7e0*/  BRA `(.L_x_1533) ;  /* 0xffffffc000e47947 */ /* 0x000fea000383ffff */
.L_x_1416:
[----:B---3--:R3:W4:Y:S02]  /*1a7f0*/  SYNCS.PHASECHK.TRANS64.TRYWAIT P1, [R5+URZ+0x2a860], R0 ;  /* 0x02a86000050075a7 */ /* 0x008724000802017f */
[----:B----4-:R-:W-:Y:S05]  /*1a800*/  @!P1 NANOSLEEP.SYNCS 0x989680 ;  /* 0x009896800000995d */ /* 0x010fea0003900000 */
[----:B------:R-:W4:Y:S02]  /*1a810*/  @!P1 SYNCS.PHASECHK.TRANS64 P1, [R5+URZ+0x2a860], R0 ;  /* 0x02a86000050095a7 */ /* 0x000f24000802007f */
[----:B----4-:R-:W-:Y:S05]  /*1a820*/  @!P1 BRA `(.L_x_1416) ;  /* 0xfffffffc00f09947 */ /* 0x010fea000383ffff */
[----:B------:R-:W-:Y:S05]  /*1a830*/  BRA `(.L_x_1534) ;  /* 0xffffffc000e07947 */ /* 0x000fea000383ffff */
.L_x_1535:
        /* <DEDUP_REMOVED lines=12> */
.L_x_3208:


//--------------------- .text._ZN7cutlass13device_kernelIN5flash11enable_sm90INS1_16FlashAttnFwdSm90INS1_25CollectiveMainloopFwdSm90ILi2EN4cute5tupleIJNS5_1CILi1EEES8_S8_EEENS6_IJNS7_ILi128EEENS7_ILi96EEENS7_ILi192EEEEEELi128ENS_6half_tEfNS_4arch4Sm90ELb0ELb1ELb0ELb1ELb1ELb1ELb0ELb1ELb1ELb1ELb1ELb0EEENS1_21CollectiveEpilogueFwdINS6_IJSA_SA_SB_EEES9_SE_SG_Li256ELb1ELb1ELb1ELb0EEENS1_36VarlenDynamicPersistentTileSchedulerILi128ELi96ELi256ELi128ELb1ELb1ELb1ELb1ELb0ELb1EEEEEEEEEvNT_6ParamsE --------------------------
	.section	.text._ZN7cutlass13device_kernelIN5flash11enable_sm90INS1_16FlashAttnFwdSm90INS1_25CollectiveMainloopFwdSm90ILi2EN4cute5tupleIJNS5_1CILi1EEES8_S8_EEENS6_IJNS7_ILi128EEENS7_ILi96EEENS7_ILi192EEEEEELi128ENS_6half_tEfNS_4arch4Sm90ELb0ELb1ELb0ELb1ELb1ELb1ELb0ELb1ELb1ELb1ELb1ELb0EEENS1_21CollectiveEpilogueFwdINS6_IJSA_SA_SB_EEES9_SE_SG_Li256ELb1ELb1ELb1ELb0EEENS1_36VarlenDynamicPersistentTileSchedulerILi128ELi96ELi256ELi128ELb1ELb1ELb1ELb1ELb0ELb1EEEEEEEEEvNT_6ParamsE,"ax",@progbits
	.align	128
.text._ZN7cutlass13device_kernelIN5flash11enable_sm90INS1_16FlashAttnFwdSm90INS1_25CollectiveMainloopFwdSm90ILi2EN4cute5tupleIJNS5_1CILi1EEES8_S8_EEENS6_IJNS7_ILi128EEENS7_ILi96EEENS7_ILi192EEEEEELi128ENS_6half_tEfNS_4arch4Sm90ELb0ELb1ELb0ELb1ELb1ELb1ELb0ELb1ELb1ELb1ELb1ELb0EEENS1_21CollectiveEpilogueFwdINS6_IJSA_SA_SB_EEES9_SE_SG_Li256ELb1ELb1ELb1ELb0EEENS1_36VarlenDynamicPersistentTileSchedulerILi128ELi96ELi256ELi128ELb1ELb1ELb1ELb1ELb0ELb1EEEEEEEEEvNT_6ParamsE:
        .type           _ZN7cutlass13device_kernelIN5flash11enable_sm90INS1_16FlashAttnFwdSm90INS1_25CollectiveMainloopFwdSm90ILi2EN4cute5tupleIJNS5_1CILi1EEES8_S8_EEENS6_IJNS7_ILi128EEENS7_ILi96EEENS7_ILi192EEEEEELi128ENS_6half_tEfNS_4arch4Sm90ELb0ELb1ELb0ELb1ELb1ELb1ELb0ELb1ELb1ELb1ELb1ELb0EEENS1_21CollectiveEpilogueFwdINS6_IJSA_SA_SB_EEES9_SE_SG_Li256ELb1ELb1ELb1ELb0EEENS1_36VarlenDynamicPersistentTileSchedulerILi128ELi96ELi256ELi128ELb1ELb1ELb1ELb1ELb0ELb1EEEEEEEEEvNT_6ParamsE,@function
        .size           _ZN7cutlass13device_kernelIN5flash11enable_sm90INS1_16FlashAttnFwdSm90INS1_25CollectiveMainloopFwdSm90ILi2EN4cute5tupleIJNS5_1CILi1EEES8_S8_EEENS6_IJNS7_ILi128EEENS7_ILi96EEENS7_ILi192EEEEEELi128ENS_6half_tEfNS_4arch4Sm90ELb0ELb1ELb0ELb1ELb1ELb1ELb0ELb1ELb1ELb1ELb1ELb0EEENS1_21CollectiveEpilogueFwdINS6_IJSA_SA_SB_EEES9_SE_SG_Li256ELb1ELb1ELb1ELb0EEENS1_36VarlenDynamicPersistentTileSchedulerILi128ELi96ELi256ELi128ELb1ELb1ELb1ELb1ELb0ELb1EEEEEEEEEvNT_6ParamsE,(.L_x_3209 - _ZN7cutlass13device_kernelIN5flash11enable_sm90INS1_16FlashAttnFwdSm90INS1_25CollectiveMainloopFwdSm90ILi2EN4cute5tupleIJNS5_1CILi1EEES8_S8_EEENS6_IJNS7_ILi128EEENS7_ILi96EEENS7_ILi192EEEEEELi128ENS_6half_tEfNS_4arch4Sm90ELb0ELb1ELb0ELb1ELb1ELb1ELb0ELb1ELb1ELb1ELb1ELb0EEENS1_21CollectiveEpilogueFwdINS6_IJSA_SA_SB_EEES9_SE_SG_Li256ELb1ELb1ELb1ELb0EEENS1_36VarlenDynamicPersistentTileSchedulerILi128ELi96ELi256ELi128ELb1ELb1ELb1ELb1ELb0ELb1EEEEEEEEEvNT_6ParamsE)
        .other          _ZN7cutlass13device_kernelIN5flash11enable_sm90INS1_16FlashAttnFwdSm90INS1_25CollectiveMainloopFwdSm90ILi2EN4cute5tupleIJNS5_1CILi1EEES8_S8_EEENS6_IJNS7_ILi128EEENS7_ILi96EEENS7_ILi192EEEEEELi128ENS_6half_tEfNS_4arch4Sm90ELb0ELb1ELb0ELb1ELb1ELb1ELb0ELb1ELb1ELb1ELb1ELb0EEENS1_21CollectiveEpilogueFwdINS6_IJSA_SA_SB_EEES9_SE_SG_Li256ELb1ELb1ELb1ELb0EEENS1_36VarlenDynamicPersistentTileSchedulerILi128ELi96ELi256ELi128ELb1ELb1ELb1ELb1ELb0ELb1EEEEEEEEEvNT_6ParamsE,@"STO_CUDA_ENTRY STV_DEFAULT"
_ZN7cutlass13device_kernelIN5flash11enable_sm90INS1_16FlashAttnFwdSm90INS1_25CollectiveMainloopFwdSm90ILi2EN4cute5tupleIJNS5_1CILi1EEES8_S8_EEENS6_IJNS7_ILi128EEENS7_ILi96EEENS7_ILi192EEEEEELi128ENS_6half_tEfNS_4arch4Sm90ELb0ELb1ELb0ELb1ELb1ELb1ELb0ELb1ELb1ELb1ELb1ELb0EEENS1_21CollectiveEpilogueFwdINS6_IJSA_SA_SB_EEES9_SE_SG_Li256ELb1ELb1ELb1ELb0EEENS1_36VarlenDynamicPersistentTileSchedulerILi128ELi96ELi256ELi128ELb1ELb1ELb1ELb1ELb0ELb1EEEEEEEEEvNT_6ParamsE:
        /* <DEDUP_REMOVED lines=18> */
.L_x_1537:
[----:B------:R-:W-:Y:S05]  /*0120*/  BSYNC B0 ;  /* 0x0000000000007941 */ /* 0x000fea0003800000 */
.L_x_1536:
        /* <DEDUP_REMOVED lines=41> */
.L_x_1538:
        /* <DEDUP_REMOVED lines=22> */
.L_x_1539:
        /* <DEDUP_REMOVED lines=18> */
.L_x_1540:
        /* <DEDUP_REMOVED lines=22> */
.L_x_1541:
        /* <DEDUP_REMOVED lines=22> */
.L_x_1542:
[----:B0-----:R-:W-:Y:S01]  /*0900*/  UMOV UR4, 0x1 ;  /* 0x0000000100047882 */ /* 0x001fe20000000000 */
[----:B------:R-:W-:Y:S01]  /*0910*/  PLOP3.LUT P0, PT, PT, PT, UP0, 0x80, 0x0 ;  /* 0x000000000000781c */ /* 0x000fe20003f0f008 */
[----:B------:R-:W-:Y:S01]  /*0920*/  USEL UR4, UR4, 0x2, !UP0 ;  /* 0x0000000204047887 */ /* 0x000fe2000c000000 */
[----:B------:R-:W-:Y:S01]  /*0930*/  NOP ;  /* 0x0000000000007918 */ /* 0x000fe20000000000 */
[----:B------:R-:W-:Y:S01]  /*0940*/  ULDC.64 UR60, c[0x0][0x208] ;  /* 0x00008200003c7ab9 */ /* 0x000fe20000000a00 */
[----:B------:R-:W-:Y:S03]  /*0950*/  BSSY B9, `(.L_x_1543) ;  /* 0x000298a000097945 */ /* 0x000fe60003800000 */
[----:B------:R-:W-:-:S05]  /*0960*/  IMAD.U32 R3, RZ, RZ, UR4 ;  /* 0x00000004ff037e24 */ /* 0x000fca000f8e00ff */
[----:B------:R0:W-:Y:S01]  /*0970*/  STL [R1+0x58], R3 ;  /* 0x0000580301007387 */ /* 0x0001e20000100800 */
[----:B-12-4-:R-:W-:Y:S06]  /*0980*/  BAR.SYNC.DEFER_BLOCKING 0x0 ;  /* 0x0000000000007b1d */ /* 0x016fec0000010000 */
[----:B------:R-:W-:Y:S05]  /*0990*/  @!P0 BRA `(.L_x_1544) ;  /* 0x0000021400f48947 */ /* 0x000fea0003800000 */
.L_x_1545:
[----:B------:R-:W-:-:S08]  /*09a0*/  NOP ;  /* 0x0000000000007918 */ /* 0x000fd00000000000 */
[----:B------:R-:W1:Y:S02]  /*09b0*/  USETMAXREG.TRY_ALLOC.CTAPOOL UP0, 0xe8 ;  /* 0x000000e8000079c8 */ /* 0x000e640008000600 */
[----:B-1----:R-:W-:-:S13]  /*09c0*/  PLOP3.LUT P0, PT, PT, PT, UP0, 0x80, 0x0 ;  /* 0x000000000000781c */ /* 0x002fda0003f0f008 */
[----:B------:R-:W-:Y:S05]  /*09d0*/  @!P0 BRA `(.L_x_1545) ;  /* 0xfffffffc00f08947 */ /* 0x000fea000383ffff */
[----:B------:R-:W1:Y:S08]  /*09e0*/  S2UR UR4, SR_CgaCtaId ;  /* 0x00000000000479c3 */ /* 0x000e700000008800 */
[----:B------:R-:W-:Y:S06]  /*09f0*/  BAR.ARV 0x8, 0x180 ;  /* 0x0206000000007b1d */ /* 0x000fec0000002000 */
[----:B0-----:R-:W-:-:S02]  /*0a00*/  MOV R3, 0x400 ;  /* 0x0000040000037802 */ /* 0x001fc40000000f00 */
[----:B------:R-:W-:Y:S01]  /*0a10*/  BAR.SYNC.DEFER_BLOCKING 0x5, 0x180 ;  /* 0x0146000000007b1d */ /* 0x000fe20000010000 */
[----:B-1----:R-:W-:-:S05]  /*0a20*/  IMAD.U32 R172, RZ, RZ, UR4 ;  /* 0x00000004ffac7e24 */ /* 0x002fca000f8e00ff */
[----:B------:R-:W-:Y:S01]  /*0a30*/  ULDC UR4, c[0x0][0xc3c] ;  /* 0x00030f0000047ab9 */ /* 0x000fe20000000800 */
[----:B------:R-:W-:-:S05]  /*0a40*/  LEA R2, R172, R3, 0x18 ;  /* 0x00000003ac027211 */ /* 0x000fca00078ec0ff */
[----:B------:R-:W0:Y:S01]  /*0a50*/  LDS.128 R28, [R2+0x2a8d0] ;  /* 0x02a8d000021c7984 */ /* 0x000e220000000c00 */
[----:B------:R-:W-:Y:S06]  /*0a60*/  BAR.ARV 0x4, 0x180 ;  /* 0x0106000000007b1d */ /* 0x000fec0000002000 */
[----:B0-----:R-:W-:-:S13]  /*0a70*/  ISETP.GE.AND P0, PT, R31, UR4, PT ;  /* 0x000000041f007c0c */ /* 0x001fda000bf06270 */
[----:B------:R-:W-:Y:S05]  /*0a80*/  @P0 BRA `(.L_x_1546) ;  /* 0x0000029400d80947 */ /* 0x000fea0003800000 */
[----:B------:R-:W2:Y:S01]  /*0a90*/  LDL R4, [R1+0x58] ;  /* 0x0000580001047983 */ /* 0x000ea20000100800 */
[----:B------:R-:W-:Y:S01]  /*0aa0*/  VIADD R0, R0, 0xffffff80 ;  /* 0xffffff8000007836 */ /* 0x000fe20000000000 */
[----:B------:R-:W-:Y:S01]  /*0ab0*/  R2UR UR4, R2 ;  /* 0x00000000020472ca */ /* 0x000fe200000e0000 */
[----:B------:R-:W-:Y:S01]  /*0ac0*/  IMAD.MOV.U32 R209, RZ, RZ, RZ ;  /* 0x000000ffffd17224 */ /* 0x000fe200078e00ff */
[----:B------:R-:W-:Y:S01]  /*0ad0*/  MOV R175, RZ ;  /* 0x000000ff00af7202 */ /* 0x000fe20000000f00 */
[----:B------:R-:W-:Y:S01]  /*0ae0*/  IMAD.MOV.U32 R17, RZ, RZ, RZ ;  /* 0x000000ffff117224 */ /* 0x000fe200078e00ff */
[----:B------:R-:W-:Y:S01]  /*0af0*/  SHF.R.S32.HI R3, RZ, 0x1f, R0 ;  /* 0x0000001fff037819 */ /* 0x000fe20000011400 */
[----:B------:R-:W-:Y:S02]  /*0b00*/  IMAD.MOV.U32 R164, RZ, RZ, RZ ;  /* 0x000000ffffa47224 */ /* 0x000fe400078e00ff */
[----:B------:R-:W-:Y:S01]  /*0b10*/  IMAD.MOV.U32 R23, RZ, RZ, RZ ;  /* 0x000000ffff177224 */ /* 0x000fe200078e00ff */
[----:B------:R-:W-:-:S02]  /*0b20*/  LEA.HI R5, R3, R0, RZ, 0x4 ;  /* 0x0000000003057211 */ /* 0x000fc400078f20ff */
[----:B------:R-:W-:Y:S02]  /*0b30*/  LEA.HI R226, R3, R0, RZ, 0x3 ;  /* 0x0000000003e27211 */ /* 0x000fe400078f18ff */
[----:B------:R-:W-:Y:S01]  /*0b40*/  SHF.R.S32.HI R6, RZ, 0x4, R5 ;  /* 0x00000004ff067819 */ /* 0x000fe20000011405 */
[----:B------:R-:W-:Y:S01]  /*0b50*/  UIADD3 UR4, UR4, 0xc400, URZ ;  /* 0x0000c40004047890 */ /* 0x000fe2000fffe03f */
[----:B------:R-:W-:Y:S02]  /*0b60*/  LOP3.LUT R11, R226, 0xfffffff8, RZ, 0xc0, !PT ;  /* 0xfffffff8e20b7812 */ /* 0x000fe400078ec0ff */
[C---:B------:R-:W-:Y:S02]  /*0b70*/  LEA.HI R7, R5.reuse, R6, RZ, 0x1 ;  /* 0x0000000605077211 */ /* 0x040fe400078f08ff */
[----:B------:R-:W-:Y:S01]  /*0b80*/  LOP3.LUT R5, R5, 0x3fffff0, RZ, 0xc0, !PT ;  /* 0x03fffff005057812 */ /* 0x000fe200078ec0ff */
[----:B------:R-:W-:Y:S01]  /*0b90*/  IMAD.IADD R206, R0, 0x1, -R11 ;  /* 0x0000000100ce7824 */ /* 0x000fe200078e0a0b */
[----:B------:R-:W-:-:S02]  /*0ba0*/  LOP3.LUT R7, R7, 0x1ffffffe, RZ, 0xc0, !PT ;  /* 0x1ffffffe07077812 */ /* 0x000fc400078ec0ff */
[----:B------:R-:W-:Y:S01]  /*0bb0*/  SHF.R.S32.HI R226, RZ, 0x3, R226 ;  /* 0x00000003ffe27819 */ /* 0x000fe200000114e2 */
[----:B------:R-:W-:Y:S02]  /*0bc0*/  IMAD.IADD R5, R0, 0x1, -R5 ;  /* 0x0000000100057824 */ /* 0x000fe400078e0a05 */
[----:B------:R-:W-:Y:S01]  /*0bd0*/  IMAD.IADD R7, R6, 0x1, -R7 ;  /* 0x0000000106077824 */ /* 0x000fe200078e0a07 */
[----:B------:R-:W-:Y:S01]  /*0be0*/  LEA.HI R6, R3, R0, RZ, 0x5 ;  /* 0x0000000003067211 */ /* 0x000fe200078f28ff */
[----:B------:R-:W-:-:S03]  /*0bf0*/  IMAD.SHL.U32 R204, R206, 0x8, RZ ;  /* 0x00000008cecc7824 */ /* 0x000fc600078e00ff */
[----:B------:R-:W-:Y:S01]  /*0c00*/  SHF.R.S32.HI R6, RZ, 0x5, R6 ;  /* 0x00000005ff067819 */ /* 0x000fe20000011406 */
[----:B------:R-:W-:-:S04]  /*0c10*/  VIADD R205, R204, 0x40 ;  /* 0x00000040cccd7836 */ /* 0x000fc80000000000 */
[----:B------:R-:W-:Y:S01]  /*0c20*/  IMAD.SHL.U32 R187, R6, 0x200, RZ ;  /* 0x0000020006bb7824 */ /* 0x000fe200078e00ff */
[----:B--2---:R-:W-:Y:S02]  /*0c30*/  R2UR UR5, R4 ;  /* 0x00000000040572ca */ /* 0x004fe400000e0000 */
[----:B------:R-:W-:-:S04]  /*0c40*/  LEA.HI R4, R3, R0, RZ, 0x7 ;  /* 0x0000000003047211 */ /* 0x000fc800078f38ff */
[----:B------:R-:W-:Y:S02]  /*0c50*/  LOP3.LUT R229, R4, 0xffffff80, RZ, 0xc0, !PT ;  /* 0xffffff8004e57812 */ /* 0x000fe400078ec0ff */
[----:B------:R-:W-:-:S03]  /*0c60*/  SHF.R.S32.HI R14, RZ, 0x7, R4 ;  /* 0x00000007ff0e7819 */ /* 0x000fc60000011404 */
[----:B------:R-:W-:Y:S01]  /*0c70*/  IMAD.IADD R229, R0, 0x1, -R229 ;  /* 0x0000000100e57824 */ /* 0x000fe200078e0ae5 */
[----:B------:R-:W-:Y:S01]  /*0c80*/  LEA.HI R4, R4, R14, RZ, 0x1 ;  /* 0x0000000e04047211 */ /* 0x000fe200078f08ff */
[----:B------:R-:W-:Y:S01]  /*0c90*/  ULOP3.LUT UR5, UR5, 0x1, URZ, 0xfc, !UPT ;  /* 0x0000000105057892 */ /* 0x000fe2000f8efc3f */
[----:B------:R0:W-:Y:S02]  /*0ca0*/  STL [R1+0x4c], R14 ;  /* 0x00004c0e01007387 */ /* 0x0001e40000100800 */
[----:B------:R-:W-:Y:S02]  /*0cb0*/  SHF.R.S32.HI R8, RZ, 0x1f, R229 ;  /* 0x0000001fff087819 */ /* 0x000fe400000114e5 */
[----:B------:R-:W-:Y:S02]  /*0cc0*/  LOP3.LUT R4, R4, 0x3fffffe, RZ, 0xc0, !PT ;  /* 0x03fffffe04047812 */ /* 0x000fe400078ec0ff */
[CC--:B------:R-:W-:Y:S02]  /*0cd0*/  LEA.HI R10, R8.reuse, R229.reuse, RZ, 0x2 ;  /* 0x000000e5080a7211 */ /* 0x0c0fe400078f10ff */
[----:B------:R-:W-:Y:S01]  /*0ce0*/  LEA.HI R8, R8, R229, RZ, 0x5 ;  /* 0x000000e508087211 */ /* 0x000fe200078f28ff */
[----:B------:R-:W-:Y:S01]  /*0cf0*/  IMAD.IADD R4, R14, 0x1, -R4 ;  /* 0x000000010e047824 */ /* 0x000fe200078e0a04 */
[----:B------:R-:W-:-:S02]  /*0d00*/  SHF.R.S32.HI R9, RZ, 0x2, R10 ;  /* 0x00000002ff097819 */ /* 0x000fc4000001140a */
[----:B------:R-:W-:Y:S02]  /*0d10*/  SHF.R.S32.HI R12, RZ, 0x1f, R10 ;  /* 0x0000001fff0c7819 */ /* 0x000fe4000001140a */
[----:B------:R-:W-:Y:S02]  /*0d20*/  SHF.R.S32.HI R8, RZ, 0x5, R8 ;  /* 0x00000005ff087819 */ /* 0x000fe40000011408 */
[----:B------:R-:W-:Y:S02]  /*0d30*/  LEA.HI R12, R12, R9, RZ, 0x3 ;  /* 0x000000090c0c7211 */ /* 0x000fe400078f18ff */
[----:B------:R-:W-:Y:S02]  /*0d40*/  LOP3.LUT R10, R10, 0x7ffffffc, RZ, 0xc0, !PT ;  /* 0x7ffffffc0a0a7812 */ /* 0x000fe400078ec0ff */
[----:B------:R-:W-:Y:S02]  /*0d50*/  LOP3.LUT R12, R12, 0xfffffff8, RZ, 0xc0, !PT ;  /* 0xfffffff80c0c7812 */ /* 0x000fe400078ec0ff */
[----:B0-----:R-:W-:Y:S01]  /*0d60*/  SHF.R.S32.HI R14, RZ, 0x1f, R205 ;  /* 0x0000001fff0e7819 */ /* 0x001fe200000114cd */
[----:B------:R-:W-:-:S02]  /*0d70*/  IMAD.IADD R10, R229, 0x1, -R10 ;  /* 0x00000001e50a7824 */ /* 0x000fc400078e0a0a */
[----:B------:R-:W-:-:S03]  /*0d80*/  IMAD.IADD R9, R9, 0x1, -R12 ;  /* 0x0000000109097824 */ /* 0x000fc600078e0a0c */
[----:B------:R-:W-:Y:S02]  /*0d90*/  SHF.L.U32 R182, R10, 0x1, RZ ;  /* 0x000000010ab67819 */ /* 0x000fe400000006ff */
[----:B------:R-:W-:Y:S02]  /*0da0*/  LEA R13, R8, R9, 0x4 ;  /* 0x00000009080d7211 */ /* 0x000fe400078e20ff */
[----:B------:R-:W-:Y:S01]  /*0db0*/  LEA.HI R8, R3, R0, RZ, 0x2 ;  /* 0x0000000003087211 */ /* 0x000fe200078f10ff */
[C---:B------:R-:W-:Y:S01]  /*0dc0*/  VIADD R223, R182.reuse, 0x20 ;  /* 0x00000020b6df7836 */ /* 0x040fe20000000000 */
[----:B------:R-:W-:Y:S01]  /*0dd0*/  IADD3 R217, R182, 0x50, RZ ;  /* 0x00000050b6d97810 */ /* 0x000fe20007ffe0ff */
[----:B------:R-:W-:Y:S01]  /*0de0*/  IMAD R12, R4, 0x40, R13 ;  /* 0x00000040040c7824 */ /* 0x000fe200078e020d */
[----:B------:R-:W-:Y:S01]  /*0df0*/  LOP3.LUT R3, R8, 0xfffffffc, RZ, 0xc0, !PT ;  /* 0xfffffffc08037812 */ /* 0x000fe200078ec0ff */
[C---:B------:R-:W-:Y:S01]  /*0e00*/  VIADD R220, R182.reuse, 0x38 ;  /* 0x00000038b6dc7836 */ /* 0x040fe20000000000 */
[--C-:B------:R-:W-:Y:S01]  /*0e10*/  SHF.R.S32.HI R174, RZ, 0x2, R8.reuse ;  /* 0x00000002ffae7819 */ /* 0x100fe20000011408 */
[----:B------:R-:W-:Y:S01]  /*0e20*/  VIADD R214, R182, 0x68 ;  /* 0x00000068b6d67836 */ /* 0x000fe20000000000 */
[----:B------:R-:W-:Y:S01]  /*0e30*/  SHF.R.S32.HI R9, RZ, 0x1f, R8 ;  /* 0x0000001fff097819 */ /* 0x000fe20000011408 */
[----:B------:R-:W-:Y:S01]  /*0e40*/  IMAD.IADD R210, R0, 0x1, -R3 ;  /* 0x0000000100d27824 */ /* 0x000fe200078e0a03 */
[----:B------:R-:W-:Y:S01]  /*0e50*/  STL [R1+0x50], R12 ;  /* 0x0000500c01007387 */ /* 0x000fe20000100800 */
[----:B------:R-:W-:Y:S01]  /*0e60*/  IMAD R8, R6, 0x10, R5 ;  /* 0x0000001006087824 */ /* 0x000fe200078e0205 */
[----:B------:R-:W-:Y:S01]  /*0e70*/  IADD3 R5, R174, 0x40, RZ ;  /* 0x00000040ae057810 */ /* 0x000fe20007ffe0ff */
[----:B------:R-:W-:Y:S01]  /*0e80*/  IMAD.SHL.U32 R162, R210, 0x4, RZ ;  /* 0x00000004d2a27824 */ /* 0x000fe200078e00ff */
[----:B------:R-:W-:Y:S01]  /*0e90*/  LEA.HI R9, R9, R174, RZ, 0x3 ;  /* 0x000000ae09097211 */ /* 0x000fe200078f18ff */
[----:B------:R-:W-:Y:S01]  /*0ea0*/  IMAD R11, R8, 0x8, R7 ;  /* 0x00000008080b7824 */ /* 0x000fe200078e0207 */
[----:B------:R-:W-:Y:S01]  /*0eb0*/  SHF.R.S32.HI R0, RZ, 0x1f, R5 ;  /* 0x0000001fff007819 */ /* 0x000fe20000011405 */
[C---:B------:R-:W-:Y:S01]  /*0ec0*/  VIADD R177, R162.reuse, 0x20 ;  /* 0x00000020a2b17836 */ /* 0x040fe20000000000 */
[----:B------:R-:W-:Y:S01]  /*0ed0*/  LOP3.LUT R9, R9, 0xfffffff8, RZ, 0xc0, !PT ;  /* 0xfffffff809097812 */ /* 0x000fe200078ec0ff */
[----:B------:R-:W-:Y:S01]  /*0ee0*/  VIADD R176, R162, 0x40 ;  /* 0x00000040a2b07836 */ /* 0x000fe20000000000 */
[----:B------:R-:W-:Y:S01]  /*0ef0*/  LEA.HI R0, R0, R5, RZ, 0x3 ;  /* 0x0000000500007211 */ /* 0x000fe200078f18ff */
[----:B------:R-:W-:Y:S01]  /*0f00*/  IMAD.SHL.U32 R181, R5, 0x40, RZ ;  /* 0x0000004005b57824 */ /* 0x000fe200078e00ff */
[----:B------:R-:W-:Y:S01]  /*0f10*/  IADD3 R167, R162, R177, RZ ;  /* 0x000000b1a2a77210 */ /* 0x000fe20007ffe0ff */
[----:B------:R-:W-:-:S02]  /*0f20*/  IMAD.IADD R228, R174, 0x1, -R9 ;  /* 0x00000001aee47824 */ /* 0x000fc400078e0a09 */
[----:B------:R-:W-:Y:S01]  /*0f30*/  IMAD.SHL.U32 R201, R0, 0x40, RZ ;  /* 0x0000004000c97824 */ /* 0x000fe200078e00ff */
[----:B------:R-:W-:Y:S01]  /*0f40*/  SHF.R.S32.HI R0, RZ, 0x1f, R167 ;  /* 0x0000001fff007819 */ /* 0x000fe200000114a7 */
[----:B------:R-:W-:Y:S01]  /*0f50*/  IMAD.IADD R168, R162, 0x1, R176 ;  /* 0x00000001a2a87824 */ /* 0x000fe200078e02b0 */
[----:B------:R-:W-:Y:S01]  /*0f60*/  LOP3.LUT R181, R181, 0x1c0, RZ, 0xc0, !PT ;  /* 0x000001c0b5b57812 */ /* 0x000fe200078ec0ff */
[----:B------:R-:W-:Y:S01]  /*0f70*/  IMAD.SHL.U32 R185, R228, 0x40, RZ ;  /* 0x00000040e4b97824 */ /* 0x000fe200078e00ff */
[-C--:B------:R-:W-:Y:S01]  /*0f80*/  LEA.HI R170, R0, R167.reuse, RZ, 0x3 ;  /* 0x000000a700aa7211 */ /* 0x080fe200078f18ff */
[----:B------:R-:W-:Y:S01]  /*0f90*/  IMAD.SHL.U32 R18, R210, 0x8, RZ ;  /* 0x00000008d2127824 */ /* 0x000fe200078e00ff */
[----:B------:R-:W-:Y:S01]  /*0fa0*/  SHF.R.S32.HI R3, RZ, 0x1f, R168 ;  /* 0x0000001fff037819 */ /* 0x000fe200000114a8 */
[----:B------:R-:W-:Y:S01]  /*0fb0*/  VIADD R224, R182, 0x18 ;  /* 0x00000018b6e07836 */ /* 0x000fe20000000000 */
[----:B------:R-:W-:Y:S01]  /*0fc0*/  LEA.HI R0, R0, R167, RZ, 0x6 ;  /* 0x000000a700007211 */ /* 0x000fe200078f30ff */
[C---:B------:R-:W-:Y:S01]  /*0fd0*/  VIADD R221, R182.reuse, 0x30 ;  /* 0x00000030b6dd7836 */ /* 0x040fe20000000000 */
[----:B------:R-:W-:Y:S01]  /*0fe0*/  LOP3.LUT R185, R185, 0x1c0, RZ, 0xc0, !PT ;  /* 0x000001c0b9b97812 */ /* 0x000fe200078ec0ff */
[----:B------:R-:W-:Y:S01]  /*0ff0*/  VIADD R218, R182, 0x48 ;  /* 0x00000048b6da7836 */ /* 0x000fe20000000000 */
[CC--:B------:R-:W-:Y:S01]  /*1000*/  LEA.HI R5, R3.reuse, R168.reuse, RZ, 0x6 ;  /* 0x000000a803057211 */ /* 0x0c0fe200078f30ff */
[----:B------:R-:W-:Y:S01]  /*1010*/  IMAD.SHL.U32 R0, R0, 0x80, RZ ;  /* 0x0000008000007824 */ /* 0x000fe200078e00ff */
[----:B------:R-:W-:Y:S01]  /*1020*/  LEA.HI R4, R3, R168, RZ, 0x3 ;  /* 0x000000a803047211 */ /* 0x000fe200078f18ff */
[C---:B------:R-:W-:Y:S01]  /*1030*/  VIADD R215, R182.reuse, 0x60 ;  /* 0x00000060b6d77836 */ /* 0x040fe20000000000 */
[----:B------:R-:W-:Y:S01]  /*1040*/  SHF.R.U32.HI R13, RZ, 0x3, R181 ;  /* 0x00000003ff0d7819 */ /* 0x000fe200000116b5 */
[----:B------:R-:W-:Y:S01]  /*1050*/  IMAD.SHL.U32 R6, R5, 0x80, RZ ;  /* 0x0000008005067824 */ /* 0x000fe200078e00ff */
[----:B------:R-:W-:Y:S01]  /*1060*/  SHF.R.U32.HI R186, RZ, 0x3, R185 ;  /* 0x00000003ffba7819 */ /* 0x000fe200000116b9 */
[C---:B------:R-:W-:Y:S01]  /*1070*/  VIADD R212, R182.reuse, 0x78 ;  /* 0x00000078b6d47836 */ /* 0x040fe20000000000 */
[--C-:B------:R-:W-:Y:S01]  /*1080*/  LOP3.LUT R3, R185, 0x38, R170.reuse, 0xf8, !PT ;  /* 0x00000038b9037812 */ /* 0x100fe200078ef8aa */
[C---:B------:R-:W-:Y:S01]  /*1090*/  VIADD R222, R182.reuse, 0x28 ;  /* 0x00000028b6de7836 */ /* 0x040fe20000000000 */
[----:B------:R-:W-:Y:S01]  /*10a0*/  LOP3.LUT R7, R181, 0x38, R170, 0xf8, !PT ;  /* 0x00000038b5077812 */ /* 0x000fe200078ef8aa */
[C---:B------:R-:W-:Y:S01]  /*10b0*/  VIADD R219, R182.reuse, 0x40 ;  /* 0x00000040b6db7836 */ /* 0x040fe20000000000 */
[--C-:B------:R-:W-:Y:S01]  /*10c0*/  LOP3.LUT R5, R185, 0x38, R4.reuse, 0xf8, !PT ;  /* 0x00000038b9057812 */ /* 0x100fe200078ef804 */
[----:B------:R-:W-:Y:S01]  /*10d0*/  VIADD R216, R182, 0x58 ;  /* 0x00000058b6d87836 */ /* 0x000fe20000000000 */
[----:B------:R-:W-:Y:S01]  /*10e0*/  LOP3.LUT R201, R201, 0xfffffe00, RZ, 0xc0, !PT ;  /* 0xfffffe00c9c97812 */ /* 0x000fe200078ec0ff */
[----:B------:R-:W-:Y:S01]  /*10f0*/  VIADD R22, R18, 0x60 ;  /* 0x0000006012167836 */ /* 0x000fe20000000000 */
[----:B------:R-:W-:Y:S01]  /*1100*/  LOP3.LUT R0, R0, 0xffffe000, RZ, 0xc0, !PT ;  /* 0xffffe00000007812 */ /* 0x000fe200078ec0ff */
[----:B------:R-:W-:Y:S01]  /*1110*/  VIADD R160, R18, 0x80 ;  /* 0x0000008012a07836 */ /* 0x000fe20000000000 */
[-C--:B------:R-:W-:Y:S01]  /*1120*/  LOP3.LUT R3, R3, R186.reuse, RZ, 0x3c, !PT ;  /* 0x000000ba03037212 */ /* 0x080fe200078e3cff */
[----:B------:R-:W-:Y:S01]  /*1130*/  VIADD R213, R182, 0x70 ;  /* 0x00000070b6d57836 */ /* 0x000fe20000000000 */
[----:B------:R-:W-:Y:S01]  /*1140*/  LOP3.LUT R8, R7, R13, RZ, 0x3c, !PT ;  /* 0x0000000d07087212 */ /* 0x000fe200078e3cff */
[C---:B------:R-:W-:Y:S01]  /*1150*/  VIADD R179, R162.reuse, 0x10 ;  /* 0x00000010a2b37836 */ /* 0x040fe20000000000 */
[----:B------:R-:W-:Y:S01]  /*1160*/  LOP3.LUT R7, R5, R186, RZ, 0x3c, !PT ;  /* 0x000000ba05077212 */ /* 0x000fe200078e3cff */
[C---:B------:R-:W-:Y:S01]  /*1170*/  VIADD R178, R162.reuse, 0x30 ;  /* 0x00000030a2b27836 */ /* 0x040fe20000000000 */
[-C--:B------:R-:W-:Y:S01]  /*1180*/  IADD3 R5, R3, R0.reuse, R187 ;  /* 0x0000000003057210 */ /* 0x080fe20007ffe0bb */
[----:B------:R-:W-:Y:S01]  /*1190*/  VIADD R180, R162, 0x50 ;  /* 0x00000050a2b47836 */ /* 0x000fe20000000000 */
[----:B------:R-:W-:Y:S01]  /*11a0*/  IADD3 R8, R8, R0, R201 ;  /* 0x0000000008087210 */ /* 0x000fe20007ffe0c9 */
[----:B------:R-:W-:Y:S01]  /*11b0*/  IMAD.U32 R0, RZ, RZ, UR5 ;  /* 0x00000005ff007e24 */ /* 0x000fe2000f8e00ff */
[----:B------:R-:W-:-:S02]  /*11c0*/  LOP3.LUT R9, R181, 0x38, R4, 0xf8, !PT ;  /* 0x00000038b5097812 */ /* 0x000fc400078ef804 */
[----:B------:R-:W-:Y:S02]  /*11d0*/  LOP3.LUT R6, R6, 0xffffe000, RZ, 0xc0, !PT ;  /* 0xffffe00006067812 */ /* 0x000fe400078ec0ff */
[----:B------:R0:W-:Y:S01]  /*11e0*/  STL [R1+0x30], R0 ;  /* 0x0000300001007387 */ /* 0x0001e20000100800 */
[----:B------:R-:W-:Y:S02]  /*11f0*/  LOP3.LUT R9, R9, R13, RZ, 0x3c, !PT ;  /* 0x0000000d09097212 */ /* 0x000fe400078e3cff */
[-C--:B------:R-:W-:Y:S02]  /*1200*/  IADD3 R7, R7, R6.reuse, R187 ;  /* 0x0000000607077210 */ /* 0x080fe40007ffe0bb */
[----:B------:R-:W-:Y:S01]  /*1210*/  IADD3 R9, R9, R6, R201 ;  /* 0x0000000609097210 */ /* 0x000fe20007ffe0c9 */
[----:B------:R-:W-:Y:S01]  /*1220*/  IMAD.U32 R6, RZ, RZ, UR4 ;  /* 0x00000004ff067e24 */ /* 0x000fe2000f8e00ff */
[----:B------:R-:W-:Y:S02]  /*1230*/  SHF.R.S32.HI R171, RZ, 0x3, R4 ;  /* 0x00000003ffab7819 */ /* 0x000fe40000011404 */
[----:B------:R-:W-:-:S02]  /*1240*/  SHF.R.S32.HI R4, RZ, 0x1f, R224 ;  /* 0x0000001fff047819 */ /* 0x000fc400000114e0 */
[----:B0-----:R-:W-:Y:S01]  /*1250*/  LEA.HI R0, R210, R210, RZ, 0x1 ;  /* 0x000000d2d2007211 */ /* 0x001fe200078f08ff */
[----:B------:R0:W-:Y:S01]  /*1260*/  STL [R1+0x48], R6 ;  /* 0x0000480601007387 */ /* 0x0001e20000100800 */
[----:B------:R-:W-:Y:S02]  /*1270*/  SHF.R.S32.HI R4, RZ, 0x1f, R221 ;  /* 0x0000001fff047819 */ /* 0x000fe400000114dd */
[----:B------:R-:W-:Y:S02]  /*1280*/  LOP3.LUT R3, R0, 0x1ffffffe, RZ, 0xc0, !PT ;  /* 0x1ffffffe00037812 */ /* 0x000fe400078ec0ff */
[----:B------:R-:W-:Y:S02]  /*1290*/  SHF.R.S32.HI R0, RZ, 0x1f, R204 ;  /* 0x0000001fff007819 */ /* 0x000fe400000114cc */
[----:B------:R-:W-:Y:S01]  /*12a0*/  LOP3.LUT R0, R181, 0x38, R18, 0xf8, !PT ;  /* 0x00000038b5007812 */ /* 0x000fe200078ef812 */
[----:B------:R-:W-:Y:S01]  /*12b0*/  IMAD.IADD R3, R210, 0x1, -R3 ;  /* 0x00000001d2037824 */ /* 0x000fe200078e0a03 */
[----:B------:R-:W-:Y:S01]  /*12c0*/  SHF.R.S32.HI R4, RZ, 0x1f, R218 ;  /* 0x0000001fff047819 */ /* 0x000fe200000114da */
[----:B0-----:R-:W-:Y:S01]  /*12d0*/  IMAD.SHL.U32 R6, R11, 0x8, RZ ;  /* 0x000000080b067824 */ /* 0x001fe200078e00ff */
[----:B------:R-:W-:Y:S01]  /*12e0*/  LOP3.LUT R0, R201, R0, R13, 0xf6, !PT ;  /* 0x00000000c9007212 */ /* 0x000fe200078ef60d */
[----:B------:R-:W-:Y:S01]  /*12f0*/  IMAD R203, R3, 0x8, R12 ;  /* 0x0000000803cb7824 */ /* 0x000fe200078e020c */
[----:B------:R-:W-:-:S02]  /*1300*/  SHF.R.S32.HI R4, RZ, 0x1f, R215 ;  /* 0x0000001fff047819 */ /* 0x000fc400000114d7 */
[----:B------:R-:W-:Y:S01]  /*1310*/  LEA R0, R0, UR4, 0x1 ;  /* 0x0000000400007c11 */ /* 0x000fe2000f8e08ff */
[----:B------:R0:W-:Y:S01]  /*1320*/  STL [R1+0x54], R6 ;  /* 0x0000540601007387 */ /* 0x0001e20000100800 */
[----:B------:R-:W-:Y:S02]  /*1330*/  SHF.R.S32.HI R4, RZ, 0x1f, R212 ;  /* 0x0000001fff047819 */ /* 0x000fe400000114d4 */
[----:B------:R-:W-:Y:S01]  /*1340*/  LEA R4, R7, UR4, 0x1 ;  /* 0x0000000407047c11 */ /* 0x000fe2000f8e08ff */
[----:B------:R1:W-:Y:S01]  /*1350*/  STL [R1+0x40], R0 ;  /* 0x0000400001007387 */ /* 0x0003e20000100800 */
[----:B------:R-:W-:Y:S02]  /*1360*/  IADD3 R161, R18, 0xa0, RZ ;  /* 0x000000a012a17810 */ /* 0x000fe40007ffe0ff */
[----:B------:R-:W-:Y:S02]  /*1370*/  SHF.R.S32.HI R19, RZ, 0x1f, R18 ;  /* 0x0000001fff137819 */ /* 0x000fe40000011412 */
[----:B------:R-:W-:-:S02]  /*1380*/  SHF.R.S32.HI R173, RZ, 0x1f, R22 ;  /* 0x0000001fffad7819 */ /* 0x000fc40000011416 */
[----:B0-----:R-:W-:Y:S02]  /*1390*/  SHF.R.S32.HI R6, RZ, 0x1f, R222 ;  /* 0x0000001fff067819 */ /* 0x001fe400000114de */
[----:B------:R-:W-:Y:S02]  /*13a0*/  SHF.R.S32.HI R6, RZ, 0x1f, R219 ;  /* 0x0000001fff067819 */ /* 0x000fe400000114db */
[----:B-1----:R-:W-:Y:S02]  /*13b0*/  SHF.R.S32.HI R0, RZ, 0x1f, R223 ;  /* 0x0000001fff007819 */ /* 0x002fe400000114df */
[----:B------:R-:W-:Y:S02]  /*13c0*/  SHF.R.S32.HI R0, RZ, 0x1f, R220 ;  /* 0x0000001fff007819 */ /* 0x000fe400000114dc */
[----:B------:R-:W-:Y:S02]  /*13d0*/  SHF.R.S32.HI R0, RZ, 0x1f, R217 ;  /* 0x0000001fff007819 */ /* 0x000fe400000114d9 */
[----:B------:R-:W-:-:S02]  /*13e0*/  SHF.R.S32.HI R0, RZ, 0x1f, R214 ;  /* 0x0000001fff007819 */ /* 0x000fc400000114d6 */
[----:B------:R-:W-:Y:S02]  /*13f0*/  LEA R0, R5, UR4, 0x1 ;  /* 0x0000000405007c11 */ /* 0x000fe4000f8e08ff */
[----:B------:R-:W-:Y:S02]  /*1400*/  LEA R5, R8, UR4, 0x1 ;  /* 0x0000000408057c11 */ /* 0x000fe4000f8e08ff */
[----:B------:R-:W-:Y:S01]  /*1410*/  SHF.R.S32.HI R6, RZ, 0x1f, R216 ;  /* 0x0000001fff067819 */ /* 0x000fe200000114d8 */
[----:B------:R0:W-:Y:S01]  /*1420*/  STL [R1+0x44], R0 ;  /* 0x0000440001007387 */ /* 0x0001e20000100800 */
[----:B------:R-:W-:Y:S02]  /*1430*/  SHF.R.S32.HI R184, RZ, 0x1f, R160 ;  /* 0x0000001fffb87819 */ /* 0x000fe400000114a0 */
[----:B------:R-:W-:Y:S01]  /*1440*/  SHF.R.S32.HI R183, RZ, 0x1f, R161 ;  /* 0x0000001fffb77819 */ /* 0x000fe200000114a1 */
[----:B------:R1:W-:Y:S01]  /*1450*/  STL [R1+0x38], R5 ;  /* 0x0000380501007387 */ /* 0x0003e20000100800 */
[----:B------:R-:W-:-:S02]  /*1460*/  SHF.R.S32.HI R170, RZ, 0x3, R170 ;  /* 0x00000003ffaa7819 */ /* 0x000fc400000114aa */
[----:B------:R-:W-:Y:S01]  /*1470*/  SHF.R.S32.HI R6, RZ, 0x1f, R213 ;  /* 0x0000001fff067819 */ /* 0x000fe200000114d5 */
[----:B------:R1:W-:Y:S01]  /*1480*/  STL [R1+0x3c], R4 ;  /* 0x00003c0401007387 */ /* 0x0003e20000100800 */
[----:B0-----:R-:W-:-:S05]  /*1490*/  LEA R0, R9, UR4, 0x1 ;  /* 0x0000000409007c11 */ /* 0x001fca000f8e08ff */
[----:B------:R1:W-:Y:S02]  /*14a0*/  STL [R1+0x34], R0 ;  /* 0x0000340001007387 */ /* 0x0003e40000100800 */
.L_x_1853:
[----:B------:R-:W-:Y:S01]  /*14b0*/  ULDC.64 UR4, c[0x0][0xa28] ;  /* 0x00028a0000047ab9 */ /* 0x000fe20000000a00 */
[----:B0-23--:R-:W0:Y:S01]  /*14c0*/  LDC.64 R6, c[0x0][0xa08] ;  /* 0x00028200ff067b82 */ /* 0x00de220000000a00 */
[----:B------:R-:W-:Y:S01]  /*14d0*/  ISETP.NE.U32.AND P0, PT, RZ, UR4, PT ;  /* 0x00000004ff007c0c */ /* 0x000fe2000bf05070 */
[----:B------:R-:W-:Y:S01]  /*14e0*/  IMAD.MOV.U32 R13, RZ, RZ, RZ ;  /* 0x000000ffff0d7224 */ /* 0x000fe200078e00ff */
[----:B------:R-:W-:Y:S01]  /*14f0*/  MOV R129, RZ ;  /* 0x000000ff00817202 */ /* 0x000fe20000000f00 */
[----:B------:R-:W-:Y:S01]  /*1500*/  ULDC.64 UR6, c[0x0][0xa20] ;  /* 0x0002880000067ab9 */ /* 0x000fe20000000a00 */
[----:B------:R-:W-:Y:S01]  /*1510*/  ISETP.NE.AND.EX P0, PT, RZ, UR5, PT, P0 ;  /* 0x00000005ff007c0c */ /* 0x000fe2000bf05300 */
[----:B------:R-:W-:Y:S02]  /*1520*/  ULDC.64 UR4, c[0x0][0xa18] ;  /* 0x0002860000047ab9 */ /* 0x000fe40000000a00 */
[----:B------:R-:W-:-:S04]  /*1530*/  ISETP.NE.U32.AND P1, PT, RZ, UR4, PT ;  /* 0x00000004ff007c0c */ /* 0x000fc8000bf25070 */
[----:B------:R-:W-:Y:S01]  /*1540*/  ISETP.NE.AND.EX P1, PT, RZ, UR5, PT, P1 ;  /* 0x00000005ff007c0c */ /* 0x000fe2000bf25310 */
[----:B------:R-:W-:Y:S02]  /*1550*/  ULDC.64 UR4, c[0x0][0xa08] ;  /* 0x0002820000047ab9 */ /* 0x000fe40000000a00 */
[----:B------:R-:W-:-:S03]  /*1560*/  ISETP.NE.U32.AND P3, PT, RZ, UR4, PT ;  /* 0x00000004ff007c0c */ /* 0x000fc6000bf65070 */
[----:B-1--4-:R-:W1:Y:S01]  /*1570*/  @P0 LDC.64 R4, c[0x0][0xa28] ;  /* 0x00028a00ff040b82 */ /* 0x012e620000000a00 */
[----:B------:R-:W-:Y:S01]  /*1580*/  ISETP.NE.AND.EX P3, PT, RZ, UR5, PT, P3 ;  /* 0x00000005ff007c0c */ /* 0x000fe2000bf65330 */
[----:B0-----:R-:W-:-:S06]  /*1590*/  IMAD.WIDE R10, R31, 0x4, R6 ;  /* 0x000000041f0a7825 */ /* 0x001fcc00078e0206 */
[----:B------:R-:W0:Y:S01]  /*15a0*/  @P1 LDC.64 R8, c[0x0][0xa18] ;  /* 0x00028600ff081b82 */ /* 0x000e220000000a00 */
[----:B------:R-:W-:Y:S02]  /*15b0*/  ULDC UR4, c[0x0][0x288] ;  /* 0x0000a20000047ab9 */ /* 0x000fe40000000800 */
[----:B------:R-:W-:Y:S01]  /*15c0*/  IMAD.U32 R165, RZ, RZ, UR4 ;  /* 0x00000004ffa57e24 */ /* 0x000fe2000f8e00ff */
[----:B------:R-:W-:Y:S02]  /*15d0*/  ULDC.64 UR4, c[0x0][0x418] ;  /* 0x0001060000047ab9 */ /* 0x000fe40000000a00 */
[----:B------:R2:W5:Y:S01]  /*15e0*/  @P3 LDG.E R129, desc[UR60][R10.64] ;  /* 0x0000003c0a813981 */ /* 0x000562000c1e1900 */
[----:B-1----:R-:W-:-:S05]  /*15f0*/  @P0 IMAD.WIDE R4, R31, 0x4, R4 ;  /* 0x000000041f040825 */ /* 0x002fca00078e0204 */
[----:B------:R2:W5:Y:S01]  /*1600*/  @P0 LDG.E R13, desc[UR60][R4.64] ;  /* 0x0000003c040d0981 */ /* 0x000562000c1e1900 */
[----:B0-----:R-:W-:-:S05]  /*1610*/  @P1 IMAD.WIDE R6, R31, 0x4, R8 ;  /* 0x000000041f061825 */ /* 0x001fca00078e0208 */
[----:B------:R2:W5:Y:S01]  /*1620*/  @P1 LDG.E R165, desc[UR60][R6.64] ;  /* 0x0000003c06a51981 */ /* 0x000562000c1e1900 */
[----:B------:R-:W-:Y:S01]  /*1630*/  UISETP.NE.U32.AND UP0, UPT, UR4, URZ, UPT ;  /* 0x0000003f0400728c */ /* 0x000fe2000bf05070 */
[C---:B------:R-:W-:Y:S02]  /*1640*/  LOP3.LUT R3, R30.reuse, 0xff000000, RZ, 0xc0, !PT ;  /* 0xff0000001e037812 */ /* 0x040fe400078ec0ff */
[----:B------:R-:W-:Y:S01]  /*1650*/  ULDC UR4, c[0x0][0x424] ;  /* 0x0001090000047ab9 */ /* 0x000fe20000000800 */
[----:B------:R-:W-:Y:S01]  /*1660*/  UISETP.NE.AND.EX UP0, UPT, UR5, URZ, UPT, UP0 ;  /* 0x0000003f0500728c */ /* 0x000fe2000bf05300 */
[----:B------:R-:W-:Y:S02]  /*1670*/  ISETP.NE.U32.AND P2, PT, RZ, UR6, PT ;  /* 0x00000006ff007c0c */ /* 0x000fe4000bf45070 */
[----:B------:R-:W-:Y:S01]  /*1680*/  ULDC UR5, c[0x0][0x2f0] ;  /* 0x0000bc0000057ab9 */ /* 0x000fe20000000800 */
[----:B------:R-:W-:Y:S01]  /*1690*/  USEL UR4, UR4, 0x1, UP0 ;  /* 0x0000000104047887 */ /* 0x000fe20008000000 */
[----:B------:R-:W-:-:S02]  /*16a0*/  LOP3.LUT R0, R30, 0xff0000, RZ, 0xc0, !PT ;  /* 0x00ff00001e007812 */ /* 0x000fc400078ec0ff */
[----:B------:R-:W-:Y:S01]  /*16b0*/  SHF.R.U32.HI R3, RZ, 0x8, R3 ;  /* 0x00000008ff037819 */ /* 0x000fe20000011603 */
[----:B------:R-:W-:Y:S01]  /*16c0*/  UIMAD UR4, UR4, UR5, URZ ;  /* 0x00000005040472a4 */ /* 0x000fe2000f8e023f */
[----:B------:R-:W-:Y:S02]  /*16d0*/  ISETP.NE.AND.EX P2, PT, RZ, UR7, PT, P2 ;  /* 0x00000007ff007c0c */ /* 0x000fe4000bf45320 */
[----:B------:R-:W-:Y:S01]  /*16e0*/  ULDC UR5, c[0x0][0x348] ;  /* 0x0000d20000057ab9 */ /* 0x000fe20000000800 */
[----:B------:R-:W-:Y:S01]  /*16f0*/  LEA.HI R207, R0, R3, RZ, 0x10 ;  /* 0x0000000300cf7211 */ /* 0x000fe200078f80ff */
[----:B------:R-:W-:Y:S01]  /*1700*/  IMAD.MOV.U32 R208, RZ, RZ, R31 ;  /* 0x000000ffffd07224 */ /* 0x000fe200078e001f */
[----:B------:R-:W-:Y:S01]  /*1710*/  LOP3.LUT R169, R30, 0xffff, RZ, 0xc0, !PT ;  /* 0x0000ffff1ea97812 */ /* 0x000fe200078ec0ff */
[----:B--2---:R-:W-:Y:S07]  /*1720*/  @P1 BRA `(.L_x_1547) ;  /* 0x0000000000241947 */ /* 0x004fee0003800000 */
        /* <DEDUP_REMOVED lines=9> */
.L_x_1547:
[----:B------:R-:W-:Y:S02]  /*17c0*/  IMAD.U32 R25, RZ, RZ, UR5 ;  /* 0x00000005ff197e24 */ /* 0x000fe4000f8e00ff */
[----:B------:R-:W-:Y:S01]  /*17d0*/  IMAD.U32 R26, RZ, RZ, UR4 ;  /* 0x00000004ff1a7e24 */ /* 0x000fe2000f8e00ff */
[----:B------:R-:W-:Y:S06]  /*17e0*/  @!P2 BRA `(.L_x_1548) ;  /* 0x000000000010a947 */ /* 0x000fec0003800000 */
[----:B------:R-:W0:Y:S02]  /*17f0*/  LDC.64 R26, c[0x0][0xa20] ;  /* 0x00028800ff1a7b82 */ /* 0x000e240000000a00 */
[----:B0-----:R-:W-:-:S06]  /*1800*/  IMAD.WIDE R26, R31, 0x4, R26 ;  /* 0x000000041f1a7825 */ /* 0x001fcc00078e021a */
[----:B------:R0:W5:Y:S01]  /*1810*/  LDG.E R26, desc[UR60][R26.64] ;  /* 0x0000003c1a1a7981 */ /* 0x000162000c1e1900 */
[----:B------:R-:W-:Y:S05]  /*1820*/  BRA `(.L_x_1549) ;  /* 0x0000000000107947 */ /* 0x000fea0003800000 */
.L_x_1548:
[----:B------:R-:W-:Y:S05]  /*1830*/  @!P3 BRA `(.L_x_1549) ;  /* 0x00000000000cb947 */ /* 0x000fea0003800000 */
[----:B------:R-:W2:Y:S04]  /*1840*/  LDG.E R3, desc[UR60][R10.64] ;  /* 0x0000003c0a037981 */ /* 0x000ea8000c1e1900 */
[----:B------:R-:W2:Y:S02]  /*1850*/  LDG.E R26, desc[UR60][R10.64+0x4] ;  /* 0x0000043c0a1a7981 */ /* 0x000ea4000c1e1900 */
[----:B--2---:R-:W-:-:S07]  /*1860*/  IMAD.IADD R26, R26, 0x1, -R3 ;  /* 0x000000011a1a7824 */ /* 0x004fce00078e0a03 */
.L_x_1549:
[----:B------:R-:W-:Y:S01]  /*1870*/  ULDC.64 UR4, c[0x0][0xa10] ;  /* 0x0002840000047ab9 */ /* 0x000fe20000000a00 */
[----:B------:R-:W1:Y:S01]  /*1880*/  LDC R4, c[0x0][0x448] ;  /* 0x00011200ff047b82 */ /* 0x000e620000000800 */
[----:B------:R-:W-:-:S04]  /*1890*/  ISETP.NE.U32.AND P0, PT, RZ, UR4, PT ;  /* 0x00000004ff007c0c */ /* 0x000fc8000bf05070 */
[----:B------:R-:W-:Y:S01]  /*18a0*/  ISETP.NE.AND.EX P0, PT, RZ, UR5, PT, P0 ;  /* 0x00000005ff007c0c */ /* 0x000fe2000bf05300 */
[----:B------:R-:W-:Y:S02]  /*18b0*/  ULDC.64 UR4, c[0x0][0xa30] ;  /* 0x00028c0000047ab9 */ /* 0x000fe40000000a00 */
[----:B------:R-:W-:-:S04]  /*18c0*/  ISETP.NE.U32.AND P1, PT, RZ, UR4, PT ;  /* 0x00000004ff007c0c */ /* 0x000fc8000bf25070 */
[----:B------:R-:W-:-:S06]  /*18d0*/  ISETP.NE.AND.EX P1, PT, RZ, UR5, PT, P1 ;  /* 0x00000005ff007c0c */ /* 0x000fcc000bf25310 */
[----:B------:R-:W2:Y:S08]  /*18e0*/  @P0 LDC.64 R6, c[0x0][0xa10] ;  /* 0x00028400ff060b82 */ /* 0x000eb00000000a00 */
[----:B------:R-:W3:Y:S01]  /*18f0*/  @P1 LDC.64 R8, c[0x0][0xa30] ;  /* 0x00028c00ff081b82 */ /* 0x000ee20000000a00 */
[----:B--2---:R-:W-:-:S05]  /*1900*/  @P0 IMAD.WIDE R6, R31, 0x4, R6 ;  /* 0x000000041f060825 */ /* 0x004fca00078e0206 */
[----:B------:R-:W2:Y:S04]  /*1910*/  @P0 LDG.E R0, desc[UR60][R6.64] ;  /* 0x0000003c06000981 */ /* 0x000ea8000c1e1900 */
[----:B------:R-:W2:Y:S01]  /*1920*/  @P0 LDG.E R3, desc[UR60][R6.64+0x4] ;  /* 0x0000043c06030981 */ /* 0x000ea2000c1e1900 */
[----:B-----5:R-:W-:Y:S02]  /*1930*/  IMAD.MOV.U32 R140, RZ, RZ, R26 ;  /* 0x000000ffff8c7224 */ /* 0x020fe400078e001a */
[----:B---3--:R-:W-:-:S05]  /*1940*/  @P1 IMAD.WIDE R8, R31, 0x4, R8 ;  /* 0x000000041f081825 */ /* 0x008fca00078e0208 */
[----:B------:R3:W5:Y:S01]  /*1950*/  @P1 LDG.E R140, desc[UR60][R8.64] ;  /* 0x0000003c088c1981 */ /* 0x000762000c1e1900 */
[----:B-1----:R-:W-:Y:S01]  /*1960*/  ISETP.NE.AND P1, PT, R4, 0x1, PT ;  /* 0x000000010400780c */ /* 0x002fe20003f25270 */
[----:B------:R-:W-:Y:S01]  /*1970*/  IMAD.SHL.U32 R188, R29, 0x80, RZ ;  /* 0x000000801dbc7824 */ /* 0x000fe200078e00ff */
[----:B------:R-:W1:Y:S01]  /*1980*/  LDC.64 R4, c[0x0][0x9e0] ;  /* 0x00027800ff047b82 */ /* 0x000e620000000a00 */
[----:B------:R-:W-:-:S10]  /*1990*/  IMAD.IADD R12, R26, 0x1, -R13 ;  /* 0x000000011a0c7824 */ /* 0x000fd400078e0a0d */
[----:B------:R-:W4:Y:S08]  /*19a0*/  @P1 LDC R10, c[0x0][0x44c] ;  /* 0x00011300ff0a1b82 */ /* 0x000f300000000800 */
[----:B------:R-:W0:Y:S01]  /*19b0*/  @P1 LDC R11, c[0x0][0x450] ;  /* 0x00011400ff0b1b82 */ /* 0x000e220000000800 */
[----:B-1----:R-:W-:Y:S02]  /*19c0*/  ISETP.GE.AND P2, PT, R5, 0x1, PT ;  /* 0x000000010500780c */ /* 0x002fe40003f46270 */
[----:B--2---:R-:W-:Y:S01]  /*19d0*/  @P0 IADD3 R25, -R0, R3, RZ ;  /* 0x0000000300190210 */ /* 0x004fe20007ffe1ff */
[----:B------:R-:W-:-:S04]  /*19e0*/  VIADD R3, R188, 0x7f ;  /* 0x0000007fbc037836 */ /* 0x000fc80000000000 */
[----:B------:R-:W-:Y:S02]  /*19f0*/  IMAD.IADD R166, R12, 0x1, R25 ;  /* 0x000000010ca67824 */ /* 0x000fe400078e0219 */
[----:B----4-:R-:W-:-:S04]  /*1a00*/  @P1 IMAD.HI.U32 R6, R3, R10, RZ ;  /* 0x0000000a03061227 */ /* 0x010fc800078e00ff */
[C---:B------:R-:W-:Y:S01]  /*1a10*/  VIADD R0, R166.reuse, 0x5f ;  /* 0x0000005fa6007836 */ /* 0x040fe20000000000 */
[----:B0-----:R-:W-:Y:S02]  /*1a20*/  @P1 SHF.R.U32.HI R3, RZ, R11, R6 ;  /* 0x0000000bff031219 */ /* 0x001fe40000011606 */
[----:B------:R-:W-:Y:S01]  /*1a30*/  IADD3 R6, R166, 0x1, -R165 ;  /* 0x00000001a6067810 */ /* 0x000fe20007ffe8a5 */
[----:B------:R-:W-:-:S04]  /*1a40*/  IMAD.HI R0, R0, 0x2aaaaaab, RZ ;  /* 0x2aaaaaab00007827 */ /* 0x000fc800078e02ff */
[----:B------:R-:W-:Y:S01]  /*1a50*/  IMAD.IADD R3, R6, 0x1, R3 ;  /* 0x0000000106037824 */ /* 0x000fe200078e0203 */
[----:B------:R-:W-:-:S03]  /*1a60*/  SHF.R.U32.HI R141, RZ, 0x1f, R0 ;  /* 0x0000001fff8d7819 */ /* 0x000fc60000011600 */
[----:B------:R-:W-:Y:S01]  /*1a70*/  IMAD.IADD R4, R3, 0x1, R4 ;  /* 0x0000000103047824 */ /* 0x000fe200078e0204 */
[----:B------:R-:W-:Y:S01]  /*1a80*/  LEA.HI.SX32 R141, R0, R141, 0x1c ;  /* 0x0000008d008d7211 */ /* 0x000fe200078fe2ff */
[----:B---3--:R-:W-:Y:S06]  /*1a90*/  @!P2 BRA `(.L_x_1550) ;  /* 0x000000000048a947 */ /* 0x008fec0003800000 */
[C---:B------:R-:W-:Y:S01]  /*1aa0*/  ISETP.GT.AND P0, PT, R3.reuse, RZ, PT ;  /* 0x000000ff0300720c */ /* 0x040fe20003f04270 */
[----:B------:R-:W-:Y:S01]  /*1ab0*/  BSSY B0, `(.L_x_1551) ;  /* 0x000000e000007945 */ /* 0x000fe20003800000 */
[----:B------:R-:W-:-:S11]  /*1ac0*/  IADD3 R0, R3, -0x1, RZ ;  /* 0xffffffff03007810 */ /* 0x000fd60007ffe0ff */
        /* <DEDUP_REMOVED lines=8> */
.L_x_1552:
[----:B------:R-:W-:-:S13]  /*1b50*/  ISETP.NE.AND P0, PT, R5, 0x1, PT ;  /* 0x000000010500780c */ /* 0x000fda0003f05270 */
[----:B------:R-:W0:Y:S02]  /*1b60*/  @P0 LDC.64 R6, c[0x0][0x9e8] ;  /* 0x00027a00ff060b82 */ /* 0x000e240000000a00 */
[----:B0-----:R-:W-:-:S05]  /*1b70*/  @P0 IMAD.HI.U32 R6, R0, R6, RZ ;  /* 0x0000000600060227 */ /* 0x001fca00078e00ff */
[----:B------:R-:W-:-:S07]  /*1b80*/  @P0 SHF.R.U32.HI R0, RZ, R7, R6 ;  /* 0x00000007ff000219 */ /* 0x000fce0000011606 */
.L_x_1553:
[----:B------:R-:W-:Y:S05]  /*1b90*/  BSYNC B0 ;  /* 0x0000000000007941 */ /* 0x000fea0003800000 */
.L_x_1551:
[----:B------:R-:W-:-:S05]  /*1ba0*/  IMAD R3, R0, R5, R5 ;  /* 0x0000000500037224 */ /* 0x000fca00078e0205 */
[----:B------:R-:W-:-:S07]  /*1bb0*/  VIMNMX R4, R4, R3, PT ;  /* 0x0000000304047248 */ /* 0x000fce0003fe0100 */
.L_x_1550:
[----:B------:R-:W0:Y:S01]  /*1bc0*/  @P1 LDC R3, c[0x0][0x44c] ;  /* 0x00011300ff031b82 */ /* 0x000e220000000800 */
[----:B------:R-:W-:Y:S01]  /*1bd0*/  VIADD R4, R4, 0x5f ;  /* 0x0000005f04047836 */ /* 0x000fe20000000000 */
[----:B------:R-:W-:Y:S01]  /*1be0*/  ULDC UR4, c[0x0][0x9dc] ;  /* 0x0002770000047ab9 */ /* 0x000fe20000000800 */
[----:B------:R-:W-:Y:S02]  /*1bf0*/  IMAD.MOV.U32 R0, RZ, RZ, R188 ;  /* 0x000000ffff007224 */ /* 0x000fe400078e00bc */
[----:B------:R-:W-:-:S03]  /*1c00*/  IMAD.HI R4, R4, 0x2aaaaaab, RZ ;  /* 0x2aaaaaab04047827 */ /* 0x000fc600078e02ff */
[----:B------:R-:W1:Y:S01]  /*1c10*/  @P1 LDC R7, c[0x0][0x450] ;  /* 0x00011400ff071b82 */ /* 0x000e620000000800 */
[----:B------:R-:W-:Y:S02]  /*1c20*/  IMAD.IADD R193, R166, 0x1, -R165 ;  /* 0x00000001a6c17824 */ /* 0x000fe400078e0aa5 */
        /* <DEDUP_REMOVED lines=18> */
.L_x_1556:
[----:B------:R-:W-:-:S13]  /*1d50*/  ISETP.NE.AND P0, PT, R5, 0x1, PT ;  /* 0x000000010500780c */ /* 0x000fda0003f05270 */
[----:B------:R-:W0:Y:S02]  /*1d60*/  @P0 LDC.64 R6, c[0x0][0x9e8] ;  /* 0x00027a00ff060b82 */ /* 0x000e240000000a00 */
[----:B0-----:R-:W-:-:S05]  /*1d70*/  @P0 IMAD.HI.U32 R4, R0, R6, RZ ;  /* 0x0000000600040227 */ /* 0x001fca00078e00ff */
[----:B------:R-:W-:-:S07]  /*1d80*/  @P0 SHF.R.U32.HI R0, RZ, R7, R4 ;  /* 0x00000007ff000219 */ /* 0x000fce0000011604 */
.L_x_1557:
[----:B------:R-:W-:Y:S05]  /*1d90*/  BSYNC B0 ;  /* 0x0000000000007941 */ /* 0x000fea0003800000 */
.L_x_1555:
[----:B------:R-:W-:-:S05]  /*1da0*/  IMAD R0, R0, R5, RZ ;  /* 0x0000000500007224 */ /* 0x000fca00078e02ff */
[----:B------:R-:W-:-:S07]  /*1db0*/  VIMNMX R3, R3, R0, !PT ;  /* 0x0000000003037248 */ /* 0x000fce0007fe0100 */
.L_x_1554:
[----:B------:R-:W-:Y:S01]  /*1dc0*/  IMAD.HI R3, R3, 0x2aaaaaab, RZ ;  /* 0x2aaaaaab03037827 */ /* 0x000fe200078e02ff */
[----:B------:R-:W-:Y:S01]  /*1dd0*/  BSSY B0, `(.L_x_1558) ;  /* 0x0000028000007945 */ /* 0x000fe20003800000 */
[----:B------:R-:W-:Y:S02]  /*1de0*/  LOP3.LUT R211, R207, 0xff, RZ, 0xc0, !PT ;  /* 0x000000ffcfd37812 */ /* 0x000fe400078ec0ff */
[----:B------:R-:W-:Y:S02]  /*1df0*/  SHF.R.U32.HI R207, RZ, 0x10, R207 ;  /* 0x00000010ffcf7819 */ /* 0x000fe400000116cf */
[----:B------:R-:W-:-:S04]  /*1e00*/  SHF.R.U32.HI R0, RZ, 0x1f, R3 ;  /* 0x0000001fff007819 */ /* 0x000fc80000011603 */
[----:B------:R-:W-:-:S04]  /*1e10*/  LEA.HI.SX32 R0, R3, R0, 0x1c ;  /* 0x0000000003007211 */ /* 0x000fc800078fe2ff */
[----:B------:R-:W-:Y:S01]  /*1e20*/  VIMNMX R9, RZ, R0, !PT ;  /* 0x00000000ff097248 */ /* 0x000fe20007fe0100 */
[----:B------:R-:W-:-:S03]  /*1e30*/  IMAD.MOV.U32 R0, RZ, RZ, RZ ;  /* 0x000000ffff007224 */ /* 0x000fc600078e00ff */
[----:B------:R-:W-:-:S13]  /*1e40*/  ISETP.GT.AND P0, PT, R8, R9, PT ;  /* 0x000000090800720c */ /* 0x000fda0003f04270 */
[----:B------:R-:W-:Y:S05]  /*1e50*/  @!P0 BRA `(.L_x_1559) ;  /* 0x00000000007c8947 */ /* 0x000fea0003800000 */
[----:B------:R-:W-:Y:S01]  /*1e60*/  ISETP.NE.AND P0, PT, R207, RZ, PT ;  /* 0x000000ffcf00720c */ /* 0x000fe20003f05270 */
[----:B------:R-:W-:-:S03]  /*1e70*/  ULDC UR4, c[0x0][0x9f0] ;  /* 0x00027c0000047ab9 */ /* 0x000fc60000000800 */
[----:B------:R-:W-:-:S04]  /*1e80*/  SEL R11, R207, UR4, P0 ;  /* 0x00000004cf0b7c07 */ /* 0x000fc80008000000 */
[-C--:B------:R-:W-:Y:S02]  /*1e90*/  IABS R6, R11.reuse ;  /* 0x0000000b00067213 */ /* 0x080fe40000000000 */
[----:B------:R-:W-:Y:S02]  /*1ea0*/  IADD3 R0, R11, -0x1, R8 ;  /* 0xffffffff0b007810 */ /* 0x000fe40007ffe008 */
[----:B------:R-:W0:Y:S01]  /*1eb0*/  I2F.RP R3, R6 ;  /* 0x0000000600037306 */ /* 0x000e220000209400 */
[----:B------:R-:W-:Y:S02]  /*1ec0*/  IABS R13, R11 ;  /* 0x0000000b000d7213 */ /* 0x000fe40000000000 */
[----:B------:R-:W-:-:S05]  /*1ed0*/  IMAD.IADD R0, R0, 0x1, -R9 ;  /* 0x0000000100007824 */ /* 0x000fca00078e0a09 */
[----:B------:R-:W-:Y:S02]  /*1ee0*/  IABS R10, R0 ;  /* 0x00000000000a7213 */ /* 0x000fe40000000000 */
[----:B------:R-:W-:-:S04]  /*1ef0*/  LOP3.LUT R0, R0, R11, RZ, 0x3c, !PT ;  /* 0x0000000b00007212 */ /* 0x000fc800078e3cff */
[----:B------:R-:W-:Y:S01]  /*1f00*/  ISETP.GE.AND P2, PT, R0, RZ, PT ;  /* 0x000000ff0000720c */ /* 0x000fe20003f46270 */
[----:B0-----:R-:W0:Y:S02]  /*1f10*/  MUFU.RCP R3, R3 ;  /* 0x0000000300037308 */ /* 0x001e240000001000 */
[----:B0-----:R-:W-:Y:S01]  /*1f20*/  IADD3 R4, R3, 0xffffffe, RZ ;  /* 0x0ffffffe03047810 */ /* 0x001fe20007ffe0ff */
[----:B------:R-:W-:-:S05]  /*1f30*/  IMAD.MOV R3, RZ, RZ, -R13 ;  /* 0x000000ffff037224 */ /* 0x000fca00078e0a0d */
[----:B------:R0:W1:Y:S02]  /*1f40*/  F2I.FTZ.U32.TRUNC.NTZ R5, R4 ;  /* 0x0000000400057305 */ /* 0x000064000021f000 */
[----:B0-----:R-:W-:Y:S02]  /*1f50*/  IMAD.MOV.U32 R4, RZ, RZ, RZ ;  /* 0x000000ffff047224 */ /* 0x001fe400078e00ff */
[----:B-1----:R-:W-:-:S04]  /*1f60*/  IMAD.MOV R7, RZ, RZ, -R5 ;  /* 0x000000ffff077224 */ /* 0x002fc800078e0a05 */
        /* <DEDUP_REMOVED lines=14> */
.L_x_1559:
[----:B------:R-:W-:Y:S05]  /*2050*/  BSYNC B0 ;  /* 0x0000000000007941 */ /* 0x000fea0003800000 */
.L_x_1558:
[----:B------:R-:W-:-:S05]  /*2060*/  IMAD R3, R211, R0, R9 ;  /* 0x00000000d3037224 */ /* 0x000fca00078e0209 */
[C---:B------:R-:W-:Y:S01]  /*2070*/  VIADDMNMX R0, R3.reuse, R0, R8, PT ;  /* 0x0000000003007246 */ /* 0x040fe20003800108 */
[----:B------:R-:W-:-:S04]  /*2080*/  IMAD R3, R3, 0x60, -R12 ;  /* 0x0000006003037824 */ /* 0x000fc800078e0a0c */
[----:B------:R-:W-:Y:S01]  /*2090*/  IMAD R0, R0, 0x60, -R12 ;  /* 0x0000006000007824 */ /* 0x000fe200078e0a0c */
[----:B------:R-:W-:-:S04]  /*20a0*/  VIMNMX R3, RZ, R3, !PT ;  /* 0x00000003ff037248 */ /* 0x000fc80007fe0100 */
[----:B------:R-:W-:Y:S01]  /*20b0*/  VIMNMX R0, R0, R25, PT ;  /* 0x0000001900007248 */ /* 0x000fe20003fe0100 */
[----:B------:R-:W-:-:S03]  /*20c0*/  IMAD.WIDE.U32 R4, R3, -0x55555555, RZ ;  /* 0xaaaaaaab03047825 */ /* 0x000fc600078e00ff */
[----:B------:R-:W-:Y:S02]  /*20d0*/  ISETP.GT.AND P0, PT, R0, R3, PT ;  /* 0x000000030000720c */ /* 0x000fe40003f04270 */
[----:B------:R-:W-:-:S05]  /*20e0*/  SHF.R.U32.HI R125, RZ, 0x6, R5 ;  /* 0x00000006ff7d7819 */ /* 0x000fca0000011605 */
[----:B------:R-:W-:-:S06]  /*20f0*/  IMAD.MOV.U32 R24, RZ, RZ, R125 ;  /* 0x000000ffff187224 */ /* 0x000fcc00078e007d */
[----:B------:R-:W-:-:S04]  /*2100*/  @P0 VIADD R0, R0, 0x5f ;  /* 0x0000005f00000836 */ /* 0x000fc80000000000 */
[----:B------:R-:W-:-:S05]  /*2110*/  @P0 IMAD.HI R0, R0, 0x2aaaaaab, RZ ;  /* 0x2aaaaaab00000827 */ /* 0x000fca00078e02ff */
[----:B------:R-:W-:-:S04]  /*2120*/  @P0 SHF.R.U32.HI R3, RZ, 0x1f, R0 ;  /* 0x0000001fff030819 */ /* 0x000fc80000011600 */
[----:B------:R-:W-:Y:S02]  /*2130*/  @P0 LEA.HI.SX32 R24, R0, R3, 0x1c ;  /* 0x0000000300180211 */ /* 0x000fe400078fe2ff */
[----:B------:R-:W-:Y:S02]  /*2140*/  PLOP3.LUT P0, PT, PT, PT, PT, 0x80, 0x0 ;  /* 0x000000000000781c */ /* 0x000fe40003f0f070 */
        /* <DEDUP_REMOVED lines=13> */
[----:B------:R-:W-:Y:S01]  /*2220*/  IMAD.U32 R10, RZ, RZ, UR6 ;  /* 0x00000006ff0a7e24 */ /* 0x000fe2000f8e00ff */
[----:B------:R-:W-:Y:S01]  /*2230*/  MOV R6, UR4 ;  /* 0x0000000400067c02 */ /* 0x000fe20008000f00 */
[----:B------:R-:W-:-:S02]  /*2240*/  IMAD.U32 R7, RZ, RZ, UR5 ;  /* 0x00000005ff077e24 */ /* 0x000fc4000f8e00ff */
[----:B------:R-:W-:Y:S02]  /*2250*/  IMAD.U32 R11, RZ, RZ, UR7 ;  /* 0x00000007ff0b7e24 */ /* 0x000fe4000f8e00ff */
[----:B------:R-:W-:Y:S02]  /*2260*/  IMAD.MOV.U32 R8, RZ, RZ, 0x70 ;  /* 0x00000070ff087424 */ /* 0x000fe400078e00ff */
[----:B------:R-:W-:Y:S02]  /*2270*/  IMAD.MOV.U32 R12, RZ, RZ, 0x1 ;  /* 0x00000001ff0c7424 */ /* 0x000fe400078e00ff */
[----:B------:R-:W-:-:S07]  /*2280*/  IMAD.MOV.U32 R13, RZ, RZ, RZ ;  /* 0x000000ffff0d7224 */ /* 0x000fce00078e00ff */
[----:B------:R-:W-:-:S07]  /*2290*/  LEPC R20, `(.L_x_1562) ;  /* 0x000000001014794e */ /* 0x000fce0000000000 */
[----:B0----5:R-:W-:Y:S05]  /*22a0*/  CALL.ABS.NOINC R14 ;  /* 0x000000000e007343 */ /* 0x021fea0003c00000 */
.L_x_1562:
[----:B------:R-:W-:Y:S05]  /*22b0*/  BSYNC B6 ;  /* 0x0000000000067941 */ /* 0x000fea0003800000 */
.L_x_1561:
        /* <DEDUP_REMOVED lines=10> */
[----:B------:R-:W0:Y:S01]  /*2360*/  LDC.64 R14, c[0x4][R14] ;  /* 0x010000000e0e7b82 */ /* 0x000e220000000a00 */
[----:B------:R-:W-:Y:S01]  /*2370*/  IMAD.U32 R6, RZ, RZ, UR6 ;  /* 0x00000006ff067e24 */ /* 0x000fe2000f8e00ff */
[----:B------:R-:W-:Y:S01]  /*2380*/  MOV R13, RZ ;  /* 0x000000ff000d7202 */ /* 0x000fe20000000f00 */
[----:B------:R-:W-:Y:S02]  /*2390*/  IMAD.U32 R7, RZ, RZ, UR7 ;  /* 0x00000007ff077e24 */ /* 0x000fe4000f8e00ff */
[----:B------:R-:W-:-:S02]  /*23a0*/  IMAD.U32 R10, RZ, RZ, UR4 ;  /* 0x00000004ff0a7e24 */ /* 0x000fc4000f8e00ff */
[----:B------:R-:W-:Y:S02]  /*23b0*/  IMAD.U32 R11, RZ, RZ, UR5 ;  /* 0x00000005ff0b7e24 */ /* 0x000fe4000f8e00ff */
[----:B------:R-:W-:Y:S02]  /*23c0*/  IMAD.MOV.U32 R8, RZ, RZ, 0x70 ;  /* 0x00000070ff087424 */ /* 0x000fe400078e00ff */
[----:B------:R-:W-:-:S07]  /*23d0*/  IMAD.MOV.U32 R12, RZ, RZ, 0x1 ;  /* 0x00000001ff0c7424 */ /* 0x000fce00078e00ff */
[----:B------:R-:W-:-:S07]  /*23e0*/  LEPC R20, `(.L_x_1564) ;  /* 0x000000001014794e */ /* 0x000fce0000000000 */
[----:B0----5:R-:W-:Y:S05]  /*23f0*/  CALL.ABS.NOINC R14 ;  /* 0x000000000e007343 */ /* 0x021fea0003c00000 */
.L_x_1564:
[----:B------:R-:W-:Y:S05]  /*2400*/  BSYNC B6 ;  /* 0x0000000000067941 */ /* 0x000fea0003800000 */
.L_x_1563:
[----:B------:R-:W-:Y:S01]  /*2410*/  ULDC.64 UR4, c[0x0][0x9f8] ;  /* 0x00027e0000047ab9 */ /* 0x000fe20000000a00 */
[----:B------:R-:W-:Y:S01]  /*2420*/  IMAD.MOV.U32 R100, RZ, RZ, R31 ;  /* 0x000000ffff647224 */ /* 0x000fe200078e001f */
[----:B------:R-:W-:Y:S01]  /*2430*/  ISETP.NE.U32.AND P0, PT, RZ, UR4, PT ;  /* 0x00000004ff007c0c */ /* 0x000fe2000bf05070 */
[----:B------:R-:W-:Y:S01]  /*2440*/  ULDC UR4, c[0x0][0x2f4] ;  /* 0x0000bd0000047ab9 */ /* 0x000fe20000000800 */
[----:B------:R-:W0:Y:S02]  /*2450*/  LDC.64 R94, c[0x0][0x3f8] ;  /* 0x0000fe00ff5e7b82 */ /* 0x000e240000000a00 */
[----:B------:R-:W-:Y:S01]  /*2460*/  ISETP.NE.AND.EX P0, PT, RZ, UR5, PT, P0 ;  /* 0x00000005ff007c0c */ /* 0x000fe2000bf05300 */
[----:B------:R-:W-:-:S05]  /*2470*/  ULDC UR5, c[0x0][0x320] ;  /* 0x0000c80000057ab9 */ /* 0x000fca0000000800 */
[----:B------:R-:W1:Y:S08]  /*2480*/  LDC R15, c[0x0][0x3f4] ;  /* 0x0000fd00ff0f7b82 */ /* 0x000e700000000800 */
[----:B------:R-:W2:Y:S08]  /*2490*/  @P0 LDC.64 R4, c[0x0][0x9f8] ;  /* 0x00027e00ff040b82 */ /* 0x000eb00000000a00 */
[----:B------:R-:W3:Y:S01]  /*24a0*/  LDC.64 R88, c[0x0][0x408] ;  /* 0x00010200ff587b82 */ /* 0x000ee20000000a00 */
[----:B--2---:R-:W-:-:S05]  /*24b0*/  @P0 IMAD.WIDE R4, R31, 0x4, R4 ;  /* 0x000000041f040825 */ /* 0x004fca00078e0204 */
[----:B------:R2:W4:Y:S01]  /*24c0*/  @P0 LDG.E R100, desc[UR60][R4.64] ;  /* 0x0000003c04640981 */ /* 0x000522000c1e1900 */
[C---:B------:R-:W-:Y:S01]  /*24d0*/  ISETP.GE.AND P1, PT, R167.reuse, UR4, PT ;  /* 0x00000004a7007c0c */ /* 0x040fe2000bf26270 */
[--C-:B0-----:R-:W-:Y:S01]  /*24e0*/  IMAD.WIDE.U32 R96, R174, R94, R18.reuse ;  /* 0x0000005eae607225 */ /* 0x101fe200078e0012 */
[----:B------:R-:W-:Y:S01]  /*24f0*/  ISETP.GE.AND P0, PT, R18, UR4, PT ;  /* 0x0000000412007c0c */ /* 0x000fe2000bf06270 */
[----:B------:R-:W0:Y:S01]  /*2500*/  S2R R194, SR_TID.X ;  /* 0x0000000000c27919 */ /* 0x000e220000002100 */
[----:B------:R-:W-:Y:S01]  /*2510*/  SEL R3, RZ, 0xffffffff, P1 ;  /* 0xffffffffff037807 */ /* 0x000fe20000800000 */
[----:B---3--:R-:W-:Y:S01]  /*2520*/  IMAD.WIDE.U32 R90, R174, R88, R18 ;  /* 0x00000058ae5a7225 */ /* 0x008fe200078e0012 */
[----:B------:R-:W-:Y:S02]  /*2530*/  SEL R0, RZ, 0x1, P0 ;  /* 0x00000001ff007807 */ /* 0x000fe40000000000 */
[----:B------:R-:W-:Y:S01]  /*2540*/  ISETP.GE.AND P0, PT, R167, UR5, PT ;  /* 0x00000005a7007c0c */ /* 0x000fe2000bf06270 */
[----:B------:R-:W-:Y:S01]  /*2550*/  IMAD.SHL.U32 R3, R3, 0x2, RZ ;  /* 0x0000000203037824 */ /* 0x000fe200078e00ff */
[----:B------:R-:W-:Y:S01]  /*2560*/  ISETP.GE.AND P1, PT, R22, UR4, PT ;  /* 0x0000000416007c0c */ /* 0x000fe2000bf26270 */
[----:B------:R-:W-:Y:S01]  /*2570*/  IMAD.SHL.U32 R106, R94, 0x40, RZ ;  /* 0x000000405e6a7824 */ /* 0x000fe200078e00ff */
[----:B------:R-:W-:Y:S01]  /*2580*/  SHF.R.S32.HI R9, RZ, 0x1f, R174 ;  /* 0x0000001fff097819 */ /* 0x000fe200000114ae */
[----:B------:R-:W-:Y:S01]  /*2590*/  IMAD.MOV.U32 R126, RZ, RZ, 0x20 ;  /* 0x00000020ff7e7424 */ /* 0x000fe200078e00ff */
[----:B------:R-:W-:Y:S01]  /*25a0*/  LOP3.LUT R0, R3, 0x2, R0, 0xe2, !PT ;  /* 0x0000000203007812 */ /* 0x000fe200078ee200 */
[----:B------:R-:W-:Y:S01]  /*25b0*/  IMAD.SHL.U32 R108, R88, 0x40, RZ ;  /* 0x00000040586c7824 */ /* 0x000fe200078e00ff */
[----:B------:R-:W-:Y:S01]  /*25c0*/  SEL R3, RZ, 0xffffffff, P0 ;  /* 0xffffffffff037807 */ /* 0x000fe20000000000 */
[----:B------:R-:W-:Y:S01]  /*25d0*/  IMAD.IADD R129, R129, 0x1, R26 ;  /* 0x0000000181817824 */ /* 0x000fe200078e021a */
[----:B------:R-:W-:Y:S01]  /*25e0*/  ISETP.GE.AND P0, PT, R168, UR4, PT ;  /* 0x00000004a8007c0c */ /* 0x000fe2000bf06270 */
[----:B------:R-:W-:Y:S01]  /*25f0*/  IMAD R112, R210, 0x40, R174 ;  /* 0x00000040d2707824 */ /* 0x000fe200078e02ae */
[----:B--2---:R-:W-:Y:S01]  /*2600*/  SEL R4, RZ, 0x8, P1 ;  /* 0x00000008ff047807 */ /* 0x004fe20000800000 */
[----:B------:R-:W-:Y:S01]  /*2610*/  IMAD.SHL.U32 R6, R3, 0x2, RZ ;  /* 0x0000000203067824 */ /* 0x000fe200078e00ff */
[----:B------:R-:W-:Y:S01]  /*2620*/  SEL R3, RZ, 0x4, P0 ;  /* 0x00000004ff037807 */ /* 0x000fe20000000000 */
[----:B-1----:R-:W-:Y:S01]  /*2630*/  IMAD.SHL.U32 R124, R15, 0x2, RZ ;  /* 0x000000020f7c7824 */ /* 0x002fe200078e00ff */
[----:B------:R-:W-:-:S02]  /*2640*/  ISETP.GE.AND P2, PT, R18, UR5, PT ;  /* 0x0000000512007c0c */ /* 0x000fc4000bf46270 */
[--C-:B------:R-:W-:Y:S02]  /*2650*/  SHF.R.S32.HI R163, RZ, 0x1f, R162.reuse ;  /* 0x0000001fffa37819 */ /* 0x100fe400000114a2 */
[----:B------:R-:W-:Y:S01]  /*2660*/  LOP3.LUT R0, R4, R0, R3, 0xfe, !PT ;  /* 0x0000000004007212 */ /* 0x000fe200078efe03 */
[CC--:B------:R-:W-:Y:S01]  /*2670*/  IMAD R3, R9.reuse, R94.reuse, RZ ;  /* 0x0000005e09037224 */ /* 0x0c0fe200078e02ff */
        /* <DEDUP_REMOVED lines=9> */
[-C--:B------:R-:W-:Y:S01]  /*2710*/  ISETP.GE.AND P3, PT, R18, R15.reuse, PT ;  /* 0x0000000f1200720c */ /* 0x080fe20003f66270 */
[----:B------:R-:W-:Y:S01]  /*2720*/  IMAD.IADD R97, R3, 0x1, R97 ;  /* 0x0000000103617824 */ /* 0x000fe200078e0261 */
[----:B------:R-:W-:Y:S01]  /*2730*/  SEL R7, RZ, 0x10, P0 ;  /* 0x00000010ff077807 */ /* 0x000fe20000000000 */
[----:B------:R-:W-:Y:S01]  /*2740*/  IMAD.WIDE.U32 R92, R174, R88, R162 ;  /* 0x00000058ae5c7225 */ /* 0x000fe200078e00a2 */
[----:B------:R-:W-:-:S02]  /*2750*/  ISETP.GE.AND P2, PT, R167, R15, PT ;  /* 0x0000000fa700720c */ /* 0x000fc40003f46270 */
[----:B------:R-:W-:Y:S01]  /*2760*/  LOP3.LUT R4, R5, R4, RZ, 0xfc, !PT ;  /* 0x0000000405047212 */ /* 0x000fe200078efcff */
[----:B------:R-:W-:Y:S01]  /*2770*/  IMAD R5, R174, R89, R9 ;  /* 0x00000059ae057224 */ /* 0x000fe200078e0209 */
[C---:B------:R-:W-:Y:S01]  /*2780*/  SEL R3, R15.reuse, RZ, P3 ;  /* 0x000000ff0f037207 */ /* 0x040fe20001800000 */
[-C--:B-----5:R-:W-:Y:S01]  /*2790*/  IMAD.WIDE.U32 R98, R140, R94.reuse, R98 ;  /* 0x0000005e8c627225 */ /* 0x0a0fe200078e0062 */
[----:B------:R-:W-:Y:S02]  /*27a0*/  LOP3.LUT R7, R0, R7, RZ, 0xfc, !PT ;  /* 0x0000000700077212 */ /* 0x000fe400078efcff */
[----:B------:R-:W-:Y:S01]  /*27b0*/  SEL R0, R15, RZ, P2 ;  /* 0x000000ff0f007207 */ /* 0x000fe20001000000 */
[----:B------:R-:W-:Y:S01]  /*27c0*/  IMAD.IADD R3, R18, 0x1, R3 ;  /* 0x0000000112037824 */ /* 0x000fe200078e0203 */
[----:B------:R-:W-:Y:S01]  /*27d0*/  IADD3 R91, R5, R91, RZ ;  /* 0x0000005b055b7210 */ /* 0x000fe20007ffe0ff */
[----:B------:R-:W-:Y:S01]  /*27e0*/  IMAD.IADD R93, R93, 0x1, R5 ;  /* 0x000000015d5d7824 */ /* 0x000fe200078e0205 */
[----:B------:R-:W-:Y:S01]  /*27f0*/  ISETP.GE.AND P1, PT, R168, R15, PT ;  /* 0x0000000fa800720c */ /* 0x000fe20003f26270 */
[----:B------:R-:W-:Y:S01]  /*2800*/  IMAD.IADD R5, R167, 0x1, R0 ;  /* 0x00000001a7057824 */ /* 0x000fe200078e0200 */
[----:B------:R-:W-:Y:S01]  /*2810*/  SHF.R.S32.HI R0, RZ, 0x1f, R3 ;  /* 0x0000001fff007819 */ /* 0x000fe20000011403 */
[----:B------:R-:W-:Y:S01]  /*2820*/  IMAD.WIDE.U32 R96, R140, R94, R96 ;  /* 0x0000005e8c607225 */ /* 0x000fe200078e0060 */
[----:B------:R-:W-:-:S02]  /*2830*/  SEL R9, R15, RZ, P1 ;  /* 0x000000ff0f097207 */ /* 0x000fc40000800000 */
[----:B------:R-:W-:Y:S01]  /*2840*/  SHF.R.S32.HI R8, RZ, 0x1f, R5 ;  /* 0x0000001fff087819 */ /* 0x000fe20000011405 */
[-C--:B------:R-:W-:Y:S01]  /*2850*/  IMAD.WIDE.U32 R92, R140, R88.reuse, R92 ;  /* 0x000000588c5c7225 */ /* 0x080fe200078e005c */
[CC--:B------:R-:W-:Y:S02]  /*2860*/  LEA.HI R6, R0.reuse, R3.reuse, RZ, 0x3 ;  /* 0x0000000300067211 */ /* 0x0c0fe400078f18ff */
[----:B------:R-:W-:Y:S01]  /*2870*/  LEA.HI R0, R0, R3, RZ, 0x6 ;  /* 0x0000000300007211 */ /* 0x000fe200078f30ff */
[----:B------:R-:W-:Y:S01]  /*2880*/  IMAD.IADD R11, R168, 0x1, R9 ;  /* 0x00000001a80b7824 */ /* 0x000fe200078e0209 */
[-C--:B------:R-:W-:Y:S01]  /*2890*/  LEA.HI R3, R8, R5.reuse, RZ, 0x6 ;  /* 0x0000000508037211 */ /* 0x080fe200078f30ff */
[----:B------:R-:W-:Y:S01]  /*28a0*/  IMAD.WIDE.U32 R90, R140, R88, R90 ;  /* 0x000000588c5a7225 */ /* 0x000fe200078e005a */
[----:B------:R-:W-:Y:S02]  /*28b0*/  LEA.HI R12, R8, R5, RZ, 0x3 ;  /* 0x00000005080c7211 */ /* 0x000fe400078f18ff */
[----:B------:R-:W-:-:S02]  /*28c0*/  SHF.R.S32.HI R0, RZ, 0x6, R0 ;  /* 0x00000006ff007819 */ /* 0x000fc40000011400 */
[----:B------:R-:W-:Y:S02]  /*28d0*/  SHF.R.S32.HI R8, RZ, 0x6, R3 ;  /* 0x00000006ff087819 */ /* 0x000fe40000011403 */
[----:B------:R-:W-:Y:S01]  /*28e0*/  LOP3.LUT R3, R185, 0x38, R6, 0xf8, !PT ;  /* 0x00000038b9037812 */ /* 0x000fe200078ef806 */
[C---:B------:R-:W-:Y:S01]  /*28f0*/  IMAD R139, R0.reuse, 0x1800, R187 ;  /* 0x00001800008b7824 */ /* 0x040fe200078e02bb */
[----:B------:R-:W-:Y:S01]  /*2900*/  SHF.R.S32.HI R14, RZ, 0x1f, R11 ;  /* 0x0000001fff0e7819 */ /* 0x000fe2000001140b */
[----:B------:R-:W-:Y:S01]  /*2910*/  IMAD R137, R0, 0x1800, R201 ;  /* 0x0000180000897824 */ /* 0x000fe200078e02c9 */
[----:B------:R-:W-:Y:S01]  /*2920*/  LOP3.LUT R0, R3, R186, RZ, 0x3c, !PT ;  /* 0x000000ba03007212 */ /* 0x000fe200078e3cff */
[----:B------:R-:W-:Y:S01]  /*2930*/  IMAD R138, R8, 0x1800, R187 ;  /* 0x00001800088a7824 */ /* 0x000fe200078e02bb */
[-C--:B------:R-:W-:Y:S01]  /*2940*/  LEA.HI R20, R14, R11.reuse, RZ, 0x3 ;  /* 0x0000000b0e147211 */ /* 0x080fe200078f18ff */
[----:B------:R-:W-:Y:S01]  /*2950*/  IMAD R135, R8, 0x1800, R201 ;  /* 0x0000180008877824 */ /* 0x000fe200078e02c9 */
[----:B------:R-:W-:Y:S01]  /*2960*/  LEA.HI R11, R14, R11, RZ, 0x6 ;  /* 0x0000000b0e0b7211 */ /* 0x000fe200078f30ff */
[----:B------:R-:W-:Y:S01]  /*2970*/  IMAD.IADD R139, R139, 0x1, R0 ;  /* 0x000000018b8b7824 */ /* 0x000fe200078e0200 */
[----:B------:R-:W-:-:S02]  /*2980*/  LOP3.LUT R5, R185, 0x38, R12, 0xf8, !PT ;  /* 0x00000038b9057812 */ /* 0x000fc400078ef80c */
[----:B------:R-:W-:Y:S02]  /*2990*/  SHF.R.S32.HI R0, RZ, 0x6, R11 ;  /* 0x00000006ff007819 */ /* 0x000fe4000001140b */
[----:B------:R-:W-:Y:S02]  /*29a0*/  LOP3.LUT R5, R5, R186, RZ, 0x3c, !PT ;  /* 0x000000ba05057212 */ /* 0x000fe400078e3cff */
[----:B------:R-:W-:Y:S01]  /*29b0*/  LOP3.LUT R3, R185, 0x38, R20, 0xf8, !PT ;  /* 0x00000038b9037812 */ /* 0x000fe200078ef814 */
[----:B------:R-:W-:Y:S01]  /*29c0*/  IMAD R136, R0, 0x1800, R187 ;  /* 0x0000180000887824 */ /* 0x000fe200078e02bb */
[----:B------:R-:W-:Y:S01]  /*29d0*/  LOP3.LUT R9, R181, 0x38, R6, 0xf8, !PT ;  /* 0x00000038b5097812 */ /* 0x000fe200078ef806 */
[----:B------:R-:W-:Y:S01]  /*29e0*/  IMAD.IADD R138, R138, 0x1, R5 ;  /* 0x000000018a8a7824 */ /* 0x000fe200078e0205 */
[----:B------:R-:W-:Y:S01]  /*29f0*/  SHF.R.U32.HI R21, RZ, 0x3, R181 ;  /* 0x00000003ff157819 */ /* 0x000fe200000116b5 */
[----:B------:R-:W-:Y:S01]  /*2a00*/  IMAD R134, R0, 0x1800, R201 ;  /* 0x0000180000867824 */ /* 0x000fe200078e02c9 */
[----:B------:R-:W-:-:S02]  /*2a10*/  SHF.R.S32.HI R13, RZ, 0x1f, R140 ;  /* 0x0000001fff0d7819 */ /* 0x000fc4000001148c */
[----:B------:R-:W-:Y:S02]  /*2a20*/  LOP3.LUT R3, R3, R186, RZ, 0x3c, !PT ;  /* 0x000000ba03037212 */ /* 0x000fe400078e3cff */
[----:B------:R-:W-:Y:S01]  /*2a30*/  LOP3.LUT R5, R181, 0x38, R12, 0xf8, !PT ;  /* 0x00000038b5057812 */ /* 0x000fe200078ef80c */
[----:B------:R-:W-:Y:S01]  /*2a40*/  IMAD R0, R13, R94, RZ ;  /* 0x0000005e0d007224 */ /* 0x000fe200078e02ff */
[----:B------:R-:W-:Y:S01]  /*2a50*/  LOP3.LUT R10, R9, R21, RZ, 0x3c, !PT ;  /* 0x00000015090a7212 */ /* 0x000fe200078e3cff */
[----:B------:R-:W-:Y:S01]  /*2a60*/  IMAD R13, R13, R88, RZ ;  /* 0x000000580d0d7224 */ /* 0x000fe200078e02ff */
[----:B------:R-:W-:Y:S01]  /*2a70*/  LOP3.LUT R9, R181, 0x38, R20, 0xf8, !PT ;  /* 0x00000038b5097812 */ /* 0x000fe200078ef814 */
[----:B------:R-:W-:Y:S01]  /*2a80*/  IMAD R11, R140, R95, R0 ;  /* 0x0000005f8c0b7224 */ /* 0x000fe200078e0200 */
[----:B------:R-:W-:Y:S01]  /*2a90*/  IADD3 R136, R136, R3, RZ ;  /* 0x0000000388887210 */ /* 0x000fe20007ffe0ff */
[----:B------:R-:W-:Y:S01]  /*2aa0*/  IMAD.IADD R137, R137, 0x1, R10 ;  /* 0x0000000189897824 */ /* 0x000fe200078e020a */
[----:B------:R-:W-:Y:S01]  /*2ab0*/  LOP3.LUT R3, R185, 0x18, R18, 0xf8, !PT ;  /* 0x00000018b9037812 */ /* 0x000fe200078ef812 */
[----:B------:R-:W-:Y:S01]  /*2ac0*/  IMAD R13, R140, R89, R13 ;  /* 0x000000598c0d7224 */ /* 0x000fe200078e020d */
[-C--:B------:R-:W-:Y:S01]  /*2ad0*/  LOP3.LUT R8, R5, R21.reuse, RZ, 0x3c, !PT ;  /* 0x0000001505087212 */ /* 0x080fe200078e3cff */
[----:B------:R-:W-:Y:S01]  /*2ae0*/  IMAD R5, R95, 0x60, RZ ;  /* 0x000000605f057824 */ /* 0x000fe200078e02ff */
[----:B------:R-:W-:Y:S01]  /*2af0*/  ISETP.GE.AND P4, PT, R22, UR5, PT ;  /* 0x0000000516007c0c */ /* 0x000fe2000bf86270 */
[----:B------:R-:W-:Y:S01]  /*2b00*/  IMAD.IADD R104, R99, 0x1, R11 ;  /* 0x0000000163687824 */ /* 0x000fe200078e020b */
[----:B------:R-:W-:Y:S01]  /*2b10*/  LOP3.LUT R9, R9, R21, RZ, 0x3c, !PT ;  /* 0x0000001509097212 */ /* 0x000fe200078e3cff */
[----:B------:R-:W-:Y:S01]  /*2b20*/  IMAD.IADD R135, R135, 0x1, R8 ;  /* 0x0000000187877824 */ /* 0x000fe200078e0208 */
[----:B------:R-:W-:Y:S01]  /*2b30*/  ISETP.GE.AND P0, PT, R161, UR4, PT ;  /* 0x00000004a1007c0c */ /* 0x000fe2000bf06270 */
[----:B------:R-:W-:Y:S01]  /*2b40*/  IMAD.IADD R102, R11, 0x1, R97 ;  /* 0x000000010b667824 */ /* 0x000fe200078e0261 */
[----:B------:R-:W-:Y:S01]  /*2b50*/  LOP3.LUT R0, R3, R186, RZ, 0x3c, !PT ;  /* 0x000000ba03007212 */ /* 0x000fe200078e3cff */
[----:B------:R-:W-:Y:S01]  /*2b60*/  IMAD.IADD R134, R134, 0x1, R9 ;  /* 0x0000000186867824 */ /* 0x000fe200078e0209 */
[C---:B------:R-:W-:Y:S01]  /*2b70*/  SHF.L.U64.HI R105, R94.reuse, 0x6, R95 ;  /* 0x000000065e697819 */ /* 0x040fe2000001025f */
[----:B------:R-:W-:Y:S01]  /*2b80*/  IMAD.WIDE.U32 R94, R94, 0x60, RZ ;  /* 0x000000605e5e7825 */ /* 0x000fe200078e00ff */
[----:B------:R-:W-:-:S02]  /*2b90*/  SEL R3, RZ, 0x8, P4 ;  /* 0x00000008ff037807 */ /* 0x000fc40002000000 */
[----:B------:R-:W-:Y:S01]  /*2ba0*/  LOP3.LUT P5, RZ, R228, 0x4, RZ, 0xc0, !PT ;  /* 0x00000004e4ff7812 */ /* 0x000fe200078ac0ff */
[----:B------:R-:W-:Y:S01]  /*2bb0*/  IMAD R9, R89, 0x60, RZ ;  /* 0x0000006059097824 */ /* 0x000fe200078e02ff */
[----:B------:R-:W-:Y:S01]  /*2bc0*/  SEL R8, RZ, 0x20, P0 ;  /* 0x00000020ff087807 */ /* 0x000fe20000000000 */
[----:B------:R-:W-:Y:S01]  /*2bd0*/  IMAD.IADD R0, R187, 0x1, R0 ;  /* 0x00000001bb007824 */ /* 0x000fe200078e0200 */
[C---:B------:R-:W-:Y:S01]  /*2be0*/  SHF.L.U64.HI R107, R88.reuse, 0x6, R89 ;  /* 0x00000006586b7819 */ /* 0x040fe20000010259 */
[----:B------:R-:W-:Y:S01]  /*2bf0*/  IMAD.WIDE.U32 R88, R88, 0x60, RZ ;  /* 0x0000006058587825 */ /* 0x000fe200078e00ff */
[C---:B------:R-:W-:Y:S02]  /*2c00*/  LOP3.LUT R10, R4.reuse, R3, RZ, 0xfc, !PT ;  /* 0x00000003040a7212 */ /* 0x040fe400078efcff */
[----:B------:R-:W-:Y:S01]  /*2c10*/  LOP3.LUT R3, R4, 0x1, RZ, 0xc0, !PT ;  /* 0x0000000104037812 */ /* 0x000fe200078ec0ff */
[----:B------:R-:W-:Y:S01]  /*2c20*/  IMAD.IADD R132, R89, 0x1, R9 ;  /* 0x0000000159847824 */ /* 0x000fe200078e0209 */
[----:B------:R-:W-:Y:S01]  /*2c30*/  SEL R126, R126, 0xffffffe0, !P5 ;  /* 0xffffffe07e7e7807 */ /* 0x000fe20006800000 */
[----:B------:R-:W-:Y:S01]  /*2c40*/  IMAD.IADD R103, R93, 0x1, R13 ;  /* 0x000000015d677824 */ /* 0x000fe200078e020d */
[----:B------:R-:W-:Y:S01]  /*2c50*/  IADD3 R130, R95, R5, RZ ;  /* 0x000000055f827210 */ /* 0x000fe20007ffe0ff */
[----:B------:R-:W-:Y:S01]  /*2c60*/  IMAD.IADD R101, R13, 0x1, R91 ;  /* 0x000000010d657824 */ /* 0x000fe200078e025b */
[----:B------:R-:W-:Y:S01]  /*2c70*/  SHF.R.S32.HI R119, RZ, 0x3, R6 ;  /* 0x00000003ff777819 */ /* 0x000fe20000011406 */
[----:B------:R-:W-:Y:S01]  /*2c80*/  IMAD.IADD R133, R126, 0x1, R0 ;  /* 0x000000017e857824 */ /* 0x000fe200078e0200 */
[----:B------:R-:W-:-:S02]  /*2c90*/  LOP3.LUT R4, R6, 0xfffffff8, RZ, 0xc0, !PT ;  /* 0xfffffff806047812 */ /* 0x000fc400078ec0ff */
[----:B------:R-:W-:Y:S02]  /*2ca0*/  LOP3.LUT R76, R7, R8, RZ, 0xfc, !PT ;  /* 0x00000008074c7212 */ /* 0x000fe400078efcff */
[----:B------:R-:W-:Y:S02]  /*2cb0*/  LOP3.LUT R5, R12, 0xfffffff8, RZ, 0xc0, !PT ;  /* 0xfffffff80c057812 */ /* 0x000fe400078ec0ff */
[----:B------:R-:W-:Y:S02]  /*2cc0*/  LOP3.LUT R6, R20, 0xfffffff8, RZ, 0xc0, !PT ;  /* 0xfffffff814067812 */ /* 0x000fe400078ec0ff */
[----:B------:R-:W-:Y:S02]  /*2cd0*/  SHF.R.S32.HI R113, RZ, 0x3, R20 ;  /* 0x00000003ff717819 */ /* 0x000fe40000011414 */
[C---:B------:R-:W-:Y:S02]  /*2ce0*/  LOP3.LUT R8, R10.reuse, 0x2, RZ, 0xc0, !PT ;  /* 0x000000020a087812 */ /* 0x040fe400078ec0ff */
[----:B------:R-:W-:-:S02]  /*2cf0*/  LOP3.LUT R9, R10, 0x4, RZ, 0xc0, !PT ;  /* 0x000000040a097812 */ /* 0x000fc400078ec0ff */
[C---:B------:R-:W-:Y:S02]  /*2d00*/  LOP3.LUT R20, R76.reuse, 0x2, RZ, 0xc0, !PT ;  /* 0x000000024c147812 */ /* 0x040fe400078ec0ff */
[C---:B------:R-:W-:Y:S02]  /*2d10*/  LOP3.LUT R21, R76.reuse, 0x4, RZ, 0xc0, !PT ;  /* 0x000000044c157812 */ /* 0x040fe400078ec0ff */
[C---:B------:R-:W-:Y:S02]  /*2d20*/  LOP3.LUT R26, R76.reuse, 0x8, RZ, 0xc0, !PT ;  /* 0x000000084c1a7812 */ /* 0x040fe400078ec0ff */
[----:B------:R-:W-:Y:S02]  /*2d30*/  LOP3.LUT R27, R76, 0x10, RZ, 0xc0, !PT ;  /* 0x000000104c1b7812 */ /* 0x000fe400078ec0ff */
[----:B0-----:R-:W-:Y:S02]  /*2d40*/  LEA.HI R194, R194, 0x8, RZ, 0x19 ;  /* 0x00000008c2c27811 */ /* 0x001fe400078fc8ff */
[----:B------:R-:W-:-:S02]  /*2d50*/  SHF.R.S32.HI R118, RZ, 0x3, R12 ;  /* 0x00000003ff767819 */ /* 0x000fc4000001140c */
[----:B------:R-:W-:Y:S02]  /*2d60*/  LOP3.LUT R7, R7, 0x1, RZ, 0xc0, !PT ;  /* 0x0000000107077812 */ /* 0x000fe400078ec0ff */
[----:B------:R-:W-:Y:S02]  /*2d70*/  LOP3.LUT R10, R10, 0x8, RZ, 0xc0, !PT ;  /* 0x000000080a0a7812 */ /* 0x000fe400078ec0ff */
[----:B------:R-:W-:Y:S02]  /*2d80*/  SHF.R.S32.HI R111, RZ, 0x1f, R4 ;  /* 0x0000001fff6f7819 */ /* 0x000fe40000011404 */
[----:B------:R-:W-:Y:S02]  /*2d90*/  SHF.R.S32.HI R110, RZ, 0x1f, R5 ;  /* 0x0000001fff6e7819 */ /* 0x000fe40000011405 */
[----:B------:R-:W-:Y:S02]  /*2da0*/  SHF.R.S32.HI R109, RZ, 0x1f, R6 ;  /* 0x0000001fff6d7819 */ /* 0x000fe40000011406 */
[----:B------:R-:W-:-:S02]  /*2db0*/  LOP3.LUT R76, R76, 0x20, RZ, 0xc0, !PT ;  /* 0x000000204c4c7812 */ /* 0x000fc400078ec0ff */
[----:B----4-:R-:W-:-:S07]  /*2dc0*/  SHF.R.S32.HI R128, RZ, 0x1f, R100 ;  /* 0x0000001fff807819 */ /* 0x010fce0000011464 */
.L_x_1670:
[----:B0-----:R-:W0:Y:S01]  /*2dd0*/  LDC R78, c[0x0][0x430] ;  /* 0x00010c00ff4e7b82 */ /* 0x001e220000000800 */
[----:B------:R-:W-:Y:S02]  /*2de0*/  VIADD R24, R24, 0xffffffff ;  /* 0xffffffff18187836 */ /* 0x000fe40000000000 */
[----:B------:R-:W-:Y:S02]  /*2df0*/  IMAD.MOV.U32 R77, RZ, RZ, RZ ;  /* 0x000000ffff4d7224 */ /* 0x000fe400078e00ff */
[----:B------:R-:W-:-:S03]  /*2e00*/  IMAD R12, R24, 0x60, R112 ;  /* 0x00000060180c7824 */ /* 0x000fc600078e0270 */
[----:B-1----:R-:W1:Y:S02]  /*2e10*/  LDC R123, c[0x0][0x3f4] ;  /* 0x0000fd00ff7b7b82 */ /* 0x002e640000000800 */
[----:B------:R-:W-:Y:S02]  /*2e20*/  ISETP.GE.AND P0, PT, R12, R25, PT ;  /* 0x000000190c00720c */ /* 0x000fe40003f06270 */
[----:B------:R-:W-:Y:S02]  /*2e30*/  IADD3 R32, R129, R12, RZ ;  /* 0x0000000c81207210 */ /* 0x000fe40007ffe0ff */
[----:B------:R-:W-:-:S03]  /*2e40*/  ISETP.GT.OR P0, PT, R112, 0x5f, P0 ;  /* 0x0000005f7000780c */ /* 0x000fc60000704670 */
[----:B------:R-:W-:Y:S01]  /*2e50*/  IMAD.MOV.U32 R28, RZ, RZ, R32 ;  /* 0x000000ffff1c7224 */ /* 0x000fe200078e0020 */
[----:B0-----:R-:W-:-:S09]  /*2e60*/  ISETP.NE.AND P4, PT, R78, 0x1, PT ;  /* 0x000000014e00780c */ /* 0x001fd20003f85270 */
[----:B------:R-:W0:Y:S08]  /*2e70*/  @!P0 LDC.64 R14, c[0x0][0x428] ;  /* 0x00010a00ff0e8b82 */ /* 0x000e300000000a00 */
[----:B------:R-:W2:Y:S08]  /*2e80*/  @!P0 LDC.64 R12, c[0x0][0x418] ;  /* 0x00010600ff0c8b82 */ /* 0x000eb00000000a00 */
[----:B------:R-:W3:Y:S08]  /*2e90*/  @P4 LDC R11, c[0x0][0x434] ;  /* 0x00010d00ff0b4b82 */ /* 0x000ef00000000800 */
[----:B----4-:R-:W4:Y:S01]  /*2ea0*/  @P4 LDC R30, c[0x0][0x438] ;  /* 0x00010e00ff1e4b82 */ /* 0x010f220000000800 */
[----:B---3--:R-:W-:-:S05]  /*2eb0*/  @P4 IMAD.HI.U32 R11, R32, R11, RZ ;  /* 0x0000000b200b4227 */ /* 0x008fca00078e00ff */
[----:B----4-:R-:W-:Y:S01]  /*2ec0*/  @P4 SHF.R.U32.HI R28, RZ, R30, R11 ;  /* 0x0000001eff1c4219 */ /* 0x010fe2000001160b */
[----:B0-----:R-:W-:-:S03]  /*2ed0*/  @!P0 IMAD R11, R128, R14, RZ ;  /* 0x0000000e800b8224 */ /* 0x001fc600078e02ff */
[--C-:B------:R-:W-:Y:S01]  /*2ee0*/  @!P0 SHF.R.S32.HI R29, RZ, 0x1f, R28.reuse ;  /* 0x0000001fff1d8819 */ /* 0x100fe2000001141c */
[C---:B------:R-:W-:Y:S02]  /*2ef0*/  @!P0 IMAD R11, R100.reuse, R15, R11 ;  /* 0x0000000f640b8224 */ /* 0x040fe400078e020b */
[----:B------:R-:W-:-:S04]  /*2f00*/  @!P0 IMAD.WIDE.U32 R14, R100, R14, R28 ;  /* 0x0000000e640e8225 */ /* 0x000fc800078e001c */
[----:B------:R-:W-:Y:S01]  /*2f10*/  @!P0 IMAD.IADD R11, R15, 0x1, R11 ;  /* 0x000000010f0b8824 */ /* 0x000fe200078e020b */
[----:B--2---:R-:W-:-:S04]  /*2f20*/  @!P0 LEA R12, P4, R14, R12, 0x2 ;  /* 0x0000000c0e0c8211 */ /* 0x004fc800078810ff */
[----:B------:R-:W-:-:S05]  /*2f30*/  @!P0 LEA.HI.X R13, R14, R13, R11, 0x2, P4 ;  /* 0x0000000d0e0d8211 */ /* 0x000fca00020f140b */
[----:B------:R0:W5:Y:S01]  /*2f40*/  @!P0 LDG.E R77, desc[UR60][R12.64] ;  /* 0x0000003c0c4d8981 */ /* 0x000162000c1e1900 */
[----:B-1----:R-:W-:Y:S01]  /*2f50*/  ISETP.GE.AND P0, PT, R123, 0x1, PT ;  /* 0x000000017b00780c */ /* 0x002fe20003f06270 */
[----:B------:R-:W-:Y:S01]  /*2f60*/  IMAD.MOV R11, RZ, RZ, -R28 ;  /* 0x000000ffff0b7224 */ /* 0x000fe200078e0a1c */
[----:B------:R-:W-:Y:S01]  /*2f70*/  ISETP.GT.AND P4, PT, R24, R125, PT ;  /* 0x0000007d1800720c */ /* 0x000fe20003f84270 */
[C---:B------:R-:W-:Y:S01]  /*2f80*/  IMAD R14, R17.reuse, 0x4800, R0 ;  /* 0x00004800110e7824 */ /* 0x040fe200078e0200 */
[----:B------:R-:W-:Y:S05]  /*2f90*/  YIELD ;  /* 0x0000000000007946 */ /* 0x000fea0003800000 */
[----:B------:R-:W-:Y:S01]  /*2fa0*/  IMAD R28, R17, 0x4800, R133 ;  /* 0x00004800111c7824 */ /* 0x000fe200078e0285 */
[----:B------:R-:W-:Y:S01]  /*2fb0*/  BSSY B0, `(.L_x_1565) ;  /* 0x00007a1000007945 */ /* 0x000fe20003800000 */
[----:B------:R-:W-:Y:S01]  /*2fc0*/  IMAD R78, R78, R11, R32 ;  /* 0x0000000b4e4e7224 */ /* 0x000fe200078e0220 */
[----:B------:R-:W-:Y:S01]  /*2fd0*/  P2R R122, PR, RZ, 0x10 ;  /* 0x00000010ff7a7803 */ /* 0x000fe20000000000 */
[----:B------:R-:W-:-:S02]  /*2fe0*/  IMAD R29, R14, 0x2, R121 ;  /* 0x000000020e1d7824 */ /* 0x000fc400078e0279 */
[----:B------:R-:W-:Y:S01]  /*2ff0*/  IMAD R28, R28, 0x2, R121 ;  /* 0x000000021c1c7824 */ /* 0x000fe200078e0279 */
[----:B0-----:R-:W-:Y:S06]  /*3000*/  @!P0 BRA `(.L_x_1566) ;  /* 0x0000007000988947 */ /* 0x001fec0003800000 */
[----:B------:R-:W-:Y:S01]  /*3010*/  SHF.R.S32.HI R79, RZ, 0x1f, R78 ;  /* 0x0000001fff4f7819 */ /* 0x000fe2000001144e */
[----:B------:R-:W-:Y:S01]  /*3020*/  ULDC.64 UR4, c[0x0][0x300] ;  /* 0x0000c00000047ab9 */ /* 0x000fe20000000a00 */
[----:B-----5:R-:W-:Y:S01]  /*3030*/  SHF.R.S32.HI R84, RZ, 0x1f, R77 ;  /* 0x0000001fff547819 */ /* 0x020fe2000001144d */
[----:B------:R-:W-:Y:S01]  /*3040*/  IMAD.WIDE.U32 R12, R78, UR4, RZ ;  /* 0x000000044e0c7c25 */ /* 0x000fe2000f8e00ff */
[----:B------:R-:W-:Y:S02]  /*3050*/  ULDC.U8 UR6, c[0x0][0x410] ;  /* 0x0001040000067ab9 */ /* 0x000fe40000000000 */
[----:B------:R-:W-:Y:S01]  /*3060*/  ISETP.NE.AND P0, PT, RZ, UR6, PT ;  /* 0x00000006ff007c0c */ /* 0x000fe2000bf05270 */
[----:B------:R-:W-:Y:S02]  /*3070*/  IMAD R11, R79, UR4, RZ ;  /* 0x000000044f0b7c24 */ /* 0x000fe4000f8e02ff */
[----:B------:R-:W-:Y:S02]  /*3080*/  IMAD R15, R132, R24, RZ ;  /* 0x00000018840f7224 */ /* 0x000fe400078e02ff */
[----:B------:R-:W-:Y:S01]  /*3090*/  IMAD R11, R78, UR5, R11 ;  /* 0x000000054e0b7c24 */ /* 0x000fe2000f8e020b */
[----:B------:R-:W-:Y:S01]  /*30a0*/  ULDC.64 UR4, c[0x0][0x310] ;  /* 0x0000c40000047ab9 */ /* 0x000fe20000000a00 */
[----:B------:R-:W-:-:S02]  /*30b0*/  IMAD R85, R24, -0x60, R25 ;  /* 0xffffffa018557824 */ /* 0x000fc400078e0219 */
[----:B------:R-:W-:Y:S02]  /*30c0*/  IMAD R14, R84, UR4, RZ ;  /* 0x00000004540e7c24 */ /* 0x000fe4000f8e02ff */
[----:B------:R-:W-:Y:S01]  /*30d0*/  IMAD.IADD R13, R13, 0x1, R11 ;  /* 0x000000010d0d7824 */ /* 0x000fe200078e020b */
[----:B------:R-:W-:Y:S01]  /*30e0*/  VIMNMX R85, R85, 0x60, PT ;  /* 0x0000006055557848 */ /* 0x000fe20003fe0100 */
[C---:B------:R-:W-:Y:S02]  /*30f0*/  IMAD R11, R77.reuse, UR5, R14 ;  /* 0x000000054d0b7c24 */ /* 0x040fe4000f8e020e */
[----:B------:R-:W-:Y:S01]  /*3100*/  IMAD.WIDE.U32 R12, R77, UR4, R12 ;  /* 0x000000044d0c7c25 */ /* 0x000fe2000f8e000c */
[----:B------:R-:W-:-:S03]  /*3110*/  ULDC.64 UR4, c[0x0][0x308] ;  /* 0x0000c20000047ab9 */ /* 0x000fc60000000a00 */
[----:B------:R-:W-:Y:S01]  /*3120*/  IMAD R14, R130, R24, RZ ;  /* 0x00000018820e7224 */ /* 0x000fe200078e02ff */
[----:B------:R-:W-:Y:S02]  /*3130*/  IADD3 R13, R13, R11, RZ ;  /* 0x0000000b0d0d7210 */ /* 0x000fe40007ffe0ff */
[----:B------:R-:W-:Y:S01]  /*3140*/  SHF.R.S32.HI R11, RZ, 0x1f, R24 ;  /* 0x0000001fff0b7819 */ /* 0x000fe20000011418 */
[----:B------:R-:W-:-:S04]  /*3150*/  IMAD.WIDE.U32 R116, R169, UR4, R12 ;  /* 0x00000004a9747c25 */ /* 0x000fc8000f8e000c */
[C---:B------:R-:W-:Y:S02]  /*3160*/  IMAD R31, R11.reuse, R94, R14 ;  /* 0x0000005e0b1f7224 */ /* 0x040fe400078e020e */
[----:B------:R-:W-:Y:S02]  /*3170*/  IMAD R33, R11, R88, R15 ;  /* 0x000000580b217224 */ /* 0x000fe400078e020f */
[----:B------:R-:W-:Y:S01]  /*3180*/  IMAD R11, R169, UR5, R117 ;  /* 0x00000005a90b7c24 */ /* 0x000fe2000f8e0275 */
[----:B------:R-:W-:Y:S01]  /*3190*/  ULDC.64 UR4, c[0x0][0x2e8] ;  /* 0x0000ba0000047ab9 */ /* 0x000fe20000000a00 */
[----:B------:R-:W-:Y:S01]  /*31a0*/  IMAD.WIDE.U32 R14, R94, R24, RZ ;  /* 0x000000185e0e7225 */ /* 0x000fe200078e00ff */
[----:B------:R-:W-:-:S03]  /*31b0*/  LEA R117, P4, R116, UR4, 0x1 ;  /* 0x0000000474757c11 */ /* 0x000fc6000f8808ff */
[----:B------:R-:W-:Y:S01]  /*31c0*/  IMAD.WIDE.U32 R12, R88, R24, RZ ;  /* 0x00000018580c7225 */ /* 0x000fe200078e00ff */
[----:B------:R-:W-:-:S03]  /*31d0*/  LEA.HI.X R116, R116, UR5, R11, 0x1, P4 ;  /* 0x0000000574747c11 */ /* 0x000fc6000a0f0c0b */
        /* <DEDUP_REMOVED lines=21> */
[----:B------:R-:W-:Y:S01]  /*3330*/  IADD3 R35, P0, R92, R12, RZ ;  /* 0x0000000c5c237210 */ /* 0x000fe20007f1e0ff */
[----:B------:R-:W-:Y:S01]  /*3340*/  ULDC.64 UR6, c[0x0][0x400] ;  /* 0x0001000000067ab9 */ /* 0x000fe20000000a00 */
[----:B------:R-:W-:Y:S01]  /*3350*/  CS2R R74, SRZ ;  /* 0x00000000004a7805 */ /* 0x000fe2000001ff00 */
[----:B------:R-:W-:Y:S01]  /*3360*/  IMAD.X R34, R11, 0x1, R104, P5 ;  /* 0x000000010b227824 */ /* 0x000fe200028e0668 */
[----:B------:R-:W-:Y:S01]  /*3370*/  LEA R32, P5, R33, UR4, 0x1 ;  /* 0x0000000421207c11 */ /* 0x000fe2000f8a08ff */
[----:B------:R-:W-:Y:S01]  /*3380*/  IMAD.X R36, R82, 0x1, R103, P0 ;  /* 0x0000000152247824 */ /* 0x000fe200000e0667 */
[----:B------:R-:W-:Y:S02]  /*3390*/  ISETP.GE.AND P0, PT, R162, R123, PT ;  /* 0x0000007ba200720c */ /* 0x000fe40003f06270 */
[----:B------:R-:W-:-:S02]  /*33a0*/  CS2R R70, SRZ ;  /* 0x0000000000467805 */ /* 0x000fc4000001ff00 */
[----:B------:R-:W-:Y:S02]  /*33b0*/  LEA.HI.X R33, R33, UR5, R34, 0x1, P5 ;  /* 0x0000000521217c11 */ /* 0x000fe4000a8f0c22 */
[----:B------:R-:W-:Y:S02]  /*33c0*/  CS2R R80, SRZ ;  /* 0x0000000000507805 */ /* 0x000fe4000001ff00 */
[C---:B------:R-:W-:Y:S02]  /*33d0*/  LEA R34, P5, R35.reuse, UR6, 0x1 ;  /* 0x0000000623227c11 */ /* 0x040fe4000f8a08ff */
[----:B------:R-:W-:Y:S02]  /*33e0*/  CS2R R72, SRZ ;  /* 0x0000000000487805 */ /* 0x000fe4000001ff00 */
[----:B------:R-:W-:Y:S02]  /*33f0*/  LEA.HI.X R35, R35, UR7, R36, 0x1, P5 ;  /* 0x0000000723237c11 */ /* 0x000fe4000a8f0c24 */
[-C--:B------:R-:W-:Y:S01]  /*3400*/  ISETP.GE.AND P5, PT, R179, R123.reuse, PT ;  /* 0x0000007bb300720c */ /* 0x080fe20003fa6270 */
[----:B------:R0:W5:Y:S04]  /*3410*/  @!P0 LDG.E.64 R74, desc[UR60][R32.64] ;  /* 0x0000003c204a8981 */ /* 0x000168000c1e1b00 */
[----:B------:R0:W5:Y:S01]  /*3420*/  @!P0 LDG.E.64 R80, desc[UR60][R34.64] ;  /* 0x0000003c22508981 */ /* 0x000162000c1e1b00 */
[----:B------:R-:W-:-:S07]  /*3430*/  ISETP.GE.AND P0, PT, R177, R123, PT ;  /* 0x0000007bb100720c */ /* 0x000fce0003f06270 */
[----:B------:R0:W5:Y:S04]  /*3440*/  @!P5 LDG.E.64 R70, desc[UR60][R32.64+0x20] ;  /* 0x0000203c2046d981 */ /* 0x000168000c1e1b00 */
[----:B------:R0:W5:Y:S01]  /*3450*/  @!P5 LDG.E.64 R72, desc[UR60][R34.64+0x20] ;  /* 0x0000203c2248d981 */ /* 0x000162000c1e1b00 */
[----:B------:R-:W-:Y:S02]  /*3460*/  ISETP.GE.AND P5, PT, R178, R123, PT ;  /* 0x0000007bb200720c */ /* 0x000fe40003fa6270 */
[----:B------:R-:W-:Y:S02]  /*3470*/  CS2R R66, SRZ ;  /* 0x0000000000427805 */ /* 0x000fe4000001ff00 */
[----:B------:R-:W-:Y:S02]  /*3480*/  CS2R R68, SRZ ;  /* 0x0000000000447805 */ /* 0x000fe4000001ff00 */
[----:B------:R-:W-:-:S02]  /*3490*/  CS2R R62, SRZ ;  /* 0x00000000003e7805 */ /* 0x000fc4000001ff00 */
[----:B------:R-:W-:Y:S01]  /*34a0*/  CS2R R64, SRZ ;  /* 0x0000000000407805 */ /* 0x000fe2000001ff00 */
[----:B------:R0:W5:Y:S04]  /*34b0*/  @!P0 LDG.E.64 R66, desc[UR60][R32.64+0x40] ;  /* 0x0000403c20428981 */ /* 0x000168000c1e1b00 */
[----:B------:R0:W5:Y:S01]  /*34c0*/  @!P0 LDG.E.64 R68, desc[UR60][R34.64+0x40] ;  /* 0x0000403c22448981 */ /* 0x000162000c1e1b00 */
[----:B------:R-:W-:-:S03]  /*34d0*/  ISETP.GE.AND P0, PT, R176, R123, PT ;  /* 0x0000007bb000720c */ /* 0x000fc60003f06270 */
        /* <DEDUP_REMOVED lines=8> */
[----:B------:R0:W5:Y:S04]  /*3560*/  @!P0 LDG.E.64 R60, desc[UR60][R34.64+0x80] ;  /* 0x0000803c223c8981 */ /* 0x000168000c1e1b00 */
[----:B------:R0:W5:Y:S04]  /*3570*/  @!P5 LDG.E.64 R54, desc[UR60][R32.64+0xa0] ;  /* 0x0000a03c2036d981 */ /* 0x000168000c1e1b00 */
[----:B------:R0:W5:Y:S02]  /*3580*/  @!P5 LDG.E.64 R56, desc[UR60][R34.64+0xa0] ;  /* 0x0000a03c2238d981 */ /* 0x000164000c1e1b00 */
.L_x_1569:
[----:B------:R-:W-:Y:S05]  /*3590*/  BSYNC B1 ;  /* 0x0000000000017941 */ /* 0x000fea0003800000 */
.L_x_1568:
        /* <DEDUP_REMOVED lines=12> */
[----:B------:R-:W-:Y:S01]  /*3660*/  CS2R R48, SRZ ;  /* 0x0000000000307805 */ /* 0x000fe2000001ff00 */
[----:B-----5:R-:W-:Y:S01]  /*3670*/  IMAD.MOV.U32 R83, RZ, RZ, R54 ;  /* 0x000000ffff537224 */ /* 0x020fe200078e0036 */
[----:B------:R-:W-:Y:S01]  /*3680*/  CS2R R52, SRZ ;  /* 0x0000000000347805 */ /* 0x000fe2000001ff00 */
[----:B------:R-:W-:Y:S06]  /*3690*/  @P5 BRA `(.L_x_1571) ;  /* 0x0000000000a05947 */ /* 0x000fec0003800000 */
[----:B------:R-:W-:Y:S01]  /*36a0*/  IADD3 R14, P0, P6, R98, R14, R106 ;  /* 0x0000000e620e7210 */ /* 0x000fe20007e1e06a */
[----:B------:R-:W-:Y:S01]  /*36b0*/  ULDC.64 UR4, c[0x0][0x3e8] ;  /* 0x0000fa0000047ab9 */ /* 0x000fe20000000a00 */
[----:B------:R-:W-:Y:S01]  /*36c0*/  ULDC.64 UR6, c[0x0][0x400] ;  /* 0x0001000000067ab9 */ /* 0x000fe20000000a00 */
[----:B------:R-:W-:Y:S02]  /*36d0*/  CS2R R50, SRZ ;  /* 0x0000000000327805 */ /* 0x000fe4000001ff00 */
[----:B------:R-:W-:Y:S02]  /*36e0*/  IADD3.X R13, R104, R11, R105, P0, P6 ;  /* 0x0000000b680d7210 */ /* 0x000fe400007ec469 */
[----:B------:R-:W-:Y:S02]  /*36f0*/  CS2R R52, SRZ ;  /* 0x0000000000347805 */ /* 0x000fe4000001ff00 */
[----:B------:R-:W-:-:S04]  /*3700*/  IADD3 R11, P0, P6, R92, R12, R108 ;  /* 0x0000000c5c0b7210 */ /* 0x000fc80007e1e06c */
[----:B------:R-:W-:Y:S02]  /*3710*/  IADD3.X R82, R103, R82, R107, P0, P6 ;  /* 0x0000005267527210 */ /* 0x000fe400007ec46b */
[----:B------:R-:W-:-:S04]  /*3720*/  LEA R12, P0, R14, UR4, 0x1 ;  /* 0x000000040e0c7c11 */ /* 0x000fc8000f8008ff */
[----:B------:R-:W-:Y:S02]  /*3730*/  LEA.HI.X R13, R14, UR5, R13, 0x1, P0 ;  /* 0x000000050e0d7c11 */ /* 0x000fe400080f0c0d */
        /* <DEDUP_REMOVED lines=30> */
.L_x_1571:
[----:B------:R-:W-:Y:S05]  /*3920*/  BSYNC B1 ;  /* 0x0000000000017941 */ /* 0x000fea0003800000 */
.L_x_1570:
[----:B------:R-:W2:Y:S01]  /*3930*/  LDL R11, [R1+0x30] ;  /* 0x00003000010b7983 */ /* 0x000ea20000100800 */
[----:B0-----:R-:W-:Y:S01]  /*3940*/  MOV R12, R58 ;  /* 0x0000003a000c7202 */ /* 0x001fe20000000f00 */
[----:B------:R-:W-:Y:S02]  /*3950*/  IMAD.MOV.U32 R13, RZ, RZ, R55 ;  /* 0x000000ffff0d7224 */ /* 0x000fe400078e0037 */
[----:B------:R-:W-:-:S03]  /*3960*/  IMAD.MOV.U32 R14, RZ, RZ, R62 ;  /* 0x000000ffff0e7224 */ /* 0x000fc600078e003e */
[----:B------:R-:W-:Y:S01]  /*3970*/  PRMT R152, R83, 0x5410, R13 ;  /* 0x0000541053987816 */ /* 0x000fe2000000000d */
[----:B------:R-:W-:Y:S01]  /*3980*/  IMAD.MOV.U32 R13, RZ, RZ, R63 ;  /* 0x000000ffff0d7224 */ /* 0x000fe200078e003f */
[----:B------:R-:W-:Y:S01]  /*3990*/  PRMT R157, R14, 0x7610, R157 ;  /* 0x000076100e9d7816 */ /* 0x000fe2000000009d */
[----:B------:R-:W-:-:S03]  /*39a0*/  IMAD.MOV.U32 R14, RZ, RZ, R75 ;  /* 0x000000ffff0e7224 */ /* 0x000fc600078e004b */
[----:B------:R-:W-:Y:S02]  /*39b0*/  PRMT R156, R13, 0x7610, R156 ;  /* 0x000076100d9c7816 */ /* 0x000fe4000000009c */
[----:B------:R-:W-:-:S04]  /*39c0*/  MOV R13, R74 ;  /* 0x0000004a000d7202 */ /* 0x000fc80000000f00 */
[----:B------:R-:W-:Y:S02]  /*39d0*/  PRMT R148, R13, 0x5410, R14 ;  /* 0x000054100d947816 */ /* 0x000fe4000000000e */
[----:B--2---:R-:W-:Y:S01]  /*39e0*/  R2UR UR4, R11 ;  /* 0x000000000b0472ca */ /* 0x004fe200000e0000 */
[----:B------:R-:W-:-:S05]  /*39f0*/  IMAD.MOV.U32 R11, RZ, RZ, R59 ;  /* 0x000000ffff0b7224 */ /* 0x000fca00078e003b */
[----:B------:R-:W-:Y:S01]  /*3a00*/  PRMT R154, R12, 0x5410, R11 ;  /* 0x000054100c9a7816 */ /* 0x000fe2000000000b */
[----:B------:R-:W-:Y:S02]  /*3a10*/  IMAD.MOV.U32 R11, RZ, RZ, R66 ;  /* 0x000000ffff0b7224 */ /* 0x000fe400078e0042 */
[----:B------:R-:W-:-:S04]  /*3a20*/  IMAD.MOV.U32 R12, RZ, RZ, R67 ;  /* 0x000000ffff0c7224 */ /* 0x000fc800078e0043 */
[----:B------:R-:W-:Y:S01]  /*3a30*/  UISETP.NE.AND UP0, UPT, UR4, 0x3, UPT ;  /* 0x000000030400788c */ /* 0x000fe2000bf05270 */
[----:B------:R-:W-:Y:S01]  /*3a40*/  PRMT R158, R12, 0x5410, R11 ;  /* 0x000054100c9e7816 */ /* 0x000fe2000000000b */
[----:B------:R-:W-:Y:S02]  /*3a50*/  IMAD.MOV.U32 R11, RZ, RZ, R70 ;  /* 0x000000ffff0b7224 */ /* 0x000fe400078e0046 */
[----:B------:R-:W-:Y:S02]  /*3a60*/  IMAD.MOV.U32 R12, RZ, RZ, R71 ;  /* 0x000000ffff0c7224 */ /* 0x000fe400078e0047 */
[----:B------:R-:W-:-:S03]  /*3a70*/  PLOP3.LUT P0, PT, PT, PT, UP0, 0x80, 0x0 ;  /* 0x000000000000781c */ /* 0x000fc60003f0f008 */
[----:B------:R-:W-:Y:S01]  /*3a80*/  PRMT R159, R11, 0x5410, R12 ;  /* 0x000054100b9f7816 */ /* 0x000fe2000000000c */
[----:B------:R-:W-:Y:S02]  /*3a90*/  IMAD.MOV.U32 R12, RZ, RZ, R56 ;  /* 0x000000ffff0c7224 */ /* 0x000fe400078e0038 */
[----:B------:R-:W-:-:S05]  /*3aa0*/  IMAD.MOV.U32 R11, RZ, RZ, R57 ;  /* 0x000000ffff0b7224 */ /* 0x000fca00078e0039 */
[----:B------:R-:W-:Y:S01]  /*3ab0*/  PRMT R153, R12, 0x5410, R11 ;  /* 0x000054100c997816 */ /* 0x000fe2000000000b */
[----:B------:R-:W-:Y:S02]  /*3ac0*/  IMAD.MOV.U32 R12, RZ, RZ, R60 ;  /* 0x000000ffff0c7224 */ /* 0x000fe400078e003c */
[----:B------:R-:W-:-:S05]  /*3ad0*/  IMAD.MOV.U32 R11, RZ, RZ, R61 ;  /* 0x000000ffff0b7224 */ /* 0x000fca00078e003d */
[----:B------:R-:W-:Y:S01]  /*3ae0*/  PRMT R155, R12, 0x5410, R11 ;  /* 0x000054100c9b7816 */ /* 0x000fe2000000000b */
[----:B------:R-:W-:Y:S02]  /*3af0*/  IMAD.MOV.U32 R12, RZ, RZ, R64 ;  /* 0x000000ffff0c7224 */ /* 0x000fe400078e0040 */
[----:B------:R-:W-:-:S03]  /*3b00*/  IMAD.MOV.U32 R11, RZ, RZ, R65 ;  /* 0x000000ffff0b7224 */ /* 0x000fc600078e0041 */
[----:B------:R-:W-:Y:S01]  /*3b10*/  PRMT R157, R157, 0x5410, R12 ;  /* 0x000054109d9d7816 */ /* 0x000fe2000000000c */
[----:B------:R-:W-:Y:S01]  /*3b20*/  IMAD.MOV.U32 R12, RZ, RZ, R69 ;  /* 0x000000ffff0c7224 */ /* 0x000fe200078e0045 */
[----:B------:R-:W-:Y:S02]  /*3b30*/  PRMT R156, R156, 0x5410, R11 ;  /* 0x000054109c9c7816 */ /* 0x000fe4000000000b */
[----:B------:R-:W-:-:S04]  /*3b40*/  MOV R11, R68 ;  /* 0x00000044000b7202 */ /* 0x000fc80000000f00 */
[----:B------:R-:W-:Y:S01]  /*3b50*/  PRMT R189, R11, 0x5410, R12 ;  /* 0x000054100bbd7816 */ /* 0x000fe2000000000c */
[----:B------:R-:W-:Y:S02]  /*3b60*/  IMAD.MOV.U32 R11, RZ, RZ, R72 ;  /* 0x000000ffff0b7224 */ /* 0x000fe400078e0048 */
[----:B------:R-:W-:-:S05]  /*3b70*/  IMAD.MOV.U32 R12, RZ, RZ, R73 ;  /* 0x000000ffff0c7224 */ /* 0x000fca00078e0049 */
[----:B------:R-:W-:Y:S01]  /*3b80*/  PRMT R190, R11, 0x5410, R12 ;  /* 0x000054100bbe7816 */ /* 0x000fe2000000000c */
[----:B------:R-:W-:Y:S02]  /*3b90*/  IMAD.MOV.U32 R11, RZ, RZ, R80 ;  /* 0x000000ffff0b7224 */ /* 0x000fe400078e0050 */
[----:B------:R-:W-:-:S05]  /*3ba0*/  IMAD.MOV.U32 R12, RZ, RZ, R81 ;  /* 0x000000ffff0c7224 */ /* 0x000fca00078e0051 */
[----:B------:R-:W-:Y:S01]  /*3bb0*/  PRMT R191, R11, 0x5410, R12 ;  /* 0x000054100bbf7816 */ /* 0x000fe2000000000c */
[----:B-----5:R-:W-:Y:S02]  /*3bc0*/  IMAD.MOV.U32 R12, RZ, RZ, R30 ;  /* 0x000000ffff0c7224 */ /* 0x020fe400078e001e */
[----:B------:R-:W-:-:S05]  /*3bd0*/  IMAD.MOV.U32 R11, RZ, RZ, R31 ;  /* 0x000000ffff0b7224 */ /* 0x000fca00078e001f */
[----:B------:R-:W-:Y:S01]  /*3be0*/  PRMT R83, R12, 0x5410, R11 ;  /* 0x000054100c537816 */ /* 0x000fe2000000000b */
[----:B------:R-:W-:Y:S01]  /*3bf0*/  IMAD.MOV.U32 R11, RZ, RZ, R35 ;  /* 0x000000ffff0b7224 */ /* 0x000fe200078e0023 */
        /* <DEDUP_REMOVED lines=35> */
[----:B------:R-:W-:Y:S06]  /*3e30*/  @!P0 BRA `(.L_x_1572) ;  /* 0x0000000000048947 */ /* 0x000fec0003800000 */
[----:B------:R-:W-:Y:S01]  /*3e40*/  BPT.TRAP 0x1 ;  /* 0x000000040000795c */ /* 0x000fe20000300000 */
.L_x_1572:
[----:B------:R-:W-:Y:S01]  /*3e50*/  IMAD R86, R17, 0x8, R2 ;  /* 0x0000000811567824 */ /* 0x000fe200078e0202 */
[----:B------:R-:W-:Y:S01]  /*3e60*/  SHF.L.U32 R87, R175, 0x1f, RZ ;  /* 0x0000001faf577819 */ /* 0x000fe200000006ff */
[----:B------:R-:W-:Y:S03]  /*3e70*/  BSSY B1, `(.L_x_1573) ;  /* 0x0000003000017945 */ /* 0x000fe60003800000 */
[----:B------:R-:W0:Y:S02]  /*3e80*/  SYNCS.PHASECHK.TRANS64.TRYWAIT P6, [R86+URZ+0x2a890], R87 ;  /* 0x02a89057560075a7 */ /* 0x000e2400080c017f */
[----:B0-----:R-:W-:Y:S05]  /*3e90*/  @!P6 BRA `(.L_x_1574) ;  /* 0x0000026000dce947 */ /* 0x001fea0003800000 */
.L_x_1996:
[----:B------:R-:W-:Y:S05]  /*3ea0*/  BSYNC B1 ;  /* 0x0000000000017941 */ /* 0x000fea0003800000 */
.L_x_1573:
[----:B------:R-:W-:-:S03]  /*3eb0*/  UMOV UR4, 0xffffffff ;  /* 0xffffffff00047882 */ /* 0x000fc60000000000 */
[----:B------:R-:W-:Y:S05]  /*3ec0*/  BRA.DIV UR4, `(.L_x_1575) ;  /* 0x0000026204e47947 */ /* 0x000fea000b800000 */
[----:B------:R1:W2:Y:S04]  /*3ed0*/  SHFL.IDX PT, R82, R116, RZ, 0x1c1f ;  /* 0x001c1fff74527589 */ /* 0x0002a800000e0000 */
[----:B------:R1:W3:Y:S02]  /*3ee0*/  SHFL.IDX PT, R11, R117, RZ, 0x1c1f ;  /* 0x001c1fff750b7589 */ /* 0x0002e400000e0000 */
.L_x_2000:
        /* <DEDUP_REMOVED lines=21> */
[-C--:B------:R-:W-:Y:S01]  /*4040*/  FFMA.FTZ R75, R147, R146.reuse, -R75 ;  /* 0x00000092934b7223 */ /* 0x080fe2000001084b */
[----:B------:R-:W-:Y:S02]  /*4050*/  IMAD.MOV.U32 R147, RZ, RZ, R12 ;  /* 0x000000ffff937224 */ /* 0x000fe400078e000c */
[----:B------:R-:W-:Y:S01]  /*4060*/  FFMA.FTZ R13, R81, R146, R13 ;  /* 0x00000092510d7223 */ /* 0x000fe2000001000d */
[----:B------:R-:W-:Y:S01]  /*4070*/  MOV R81, R15 ;  /* 0x0000000f00517202 */ /* 0x000fe20000000f00 */
        /* <DEDUP_REMOVED lines=27> */
.L_x_1581:
[----:B------:R-:W-:Y:S05]  /*4230*/  BSYNC B3 ;  /* 0x0000000000037941 */ /* 0x000fea0003800000 */
.L_x_1580:
[----:B---3--:R-:W-:-:S04]  /*4240*/  LEA R74, P4, R18, R11, 0x1 ;  /* 0x0000000b124a7211 */ /* 0x008fc800078808ff */
[----:B--2---:R-:W-:-:S05]  /*4250*/  LEA.HI.X R75, R18, R82, R19, 0x1, P4 ;  /* 0x00000052124b7211 */ /* 0x004fca00020f0c13 */
[----:B0-----:R4:W-:Y:S04]  /*4260*/  ST.E.128 desc[UR60][R74.64], R12 ;  /* 0x0000000c4a007985 */ /* 0x0019e8000c101d3c */
.L_x_1579:
[----:B------:R-:W-:Y:S05]  /*4270*/  BSYNC B2 ;  /* 0x0000000000027941 */ /* 0x000fea0003800000 */
.L_x_1578:
        /* <DEDUP_REMOVED lines=22> */
[----:B------:R-:W-:Y:S02]  /*43e0*/  IMAD.MOV.U32 R73, RZ, RZ, R15 ;  /* 0x000000ffff497224 */ /* 0x000fe400078e000f */
[----:B------:R-:W-:Y:S02]  /*43f0*/  HADD2.F32 R74, -RZ, R70.H0_H0 ;  /* 0x20000046ff4a7230 */ /* 0x000fe40000004100 */
[----:B------:R-:W-:Y:S01]  /*4400*/  HADD2.F32 R12, -RZ, R75.H1_H1 ;  /* 0x3000004bff0c7230 */ /* 0x000fe20000004100 */
[----:B------:R-:W-:Y:S01]  /*4410*/  F2FP.F16.F32.PACK_AB R13, R13, R71 ;  /* 0x000000470d0d723e */ /* 0x000fe200000000ff */
[----:B------:R-:W-:-:S02]  /*4420*/  HADD2.F32 R15, -RZ, R73.H1_H1 ;  /* 0x30000049ff0f7230 */ /* 0x000fc40000004100 */
[----:B------:R-:W-:Y:S02]  /*4430*/  HADD2.F32 R73, -RZ, R73.H0_H0 ;  /* 0x20000049ff497230 */ /* 0x000fe40000004100 */
        /* <DEDUP_REMOVED lines=13> */
[--C-:B------:R-:W-:Y:S02]  /*4510*/  HADD2.F32 R74, -RZ, R14.reuse.H1_H1 ;  /* 0x3000000eff4a7230 */ /* 0x100fe40000004100 */
        /* <DEDUP_REMOVED lines=8> */
.L_x_1585:
[----:B------:R-:W-:Y:S05]  /*45a0*/  BSYNC B3 ;  /* 0x0000000000037941 */ /* 0x000fea0003800000 */
.L_x_1584:
[----:B------:R-:W-:Y:S02]  /*45b0*/  IMAD.SHL.U32 R72, R170, 0x8, RZ ;  /* 0x00000008aa487824 */ /* 0x000fe400078e00ff */
[----:B---3--:R-:W-:Y:S02]  /*45c0*/  IMAD.MOV.U32 R70, RZ, RZ, R11 ;  /* 0x000000ffff467224 */ /* 0x008fe400078e000b */
[----:B--2---:R-:W-:Y:S02]  /*45d0*/  IMAD.MOV.U32 R71, RZ, RZ, R82 ;  /* 0x000000ffff477224 */ /* 0x004fe400078e0052 */
[----:B------:R-:W-:-:S05]  /*45e0*/  IMAD.WIDE R70, R72, 0x2, R70 ;  /* 0x0000000248467825 */ /* 0x000fca00078e0246 */
[----:B0-----:R0:W-:Y:S02]  /*45f0*/  ST.E.128 desc[UR60][R70.64], R12 ;  /* 0x0000000c46007985 */ /* 0x0011e4000c101d3c */
.L_x_1583:
[----:B------:R-:W-:Y:S05]  /*4600*/  BSYNC B2 ;  /* 0x0000000000027941 */ /* 0x000fea0003800000 */
.L_x_1582:
        /* <DEDUP_REMOVED lines=8> */
[----:B------:R-:W-:Y:S02]  /*4690*/  SHF.R.U32.HI R66, RZ, 0x10, R67 ;  /* 0x00000010ff427819 */ /* 0x000fe40000011643 */
[--C-:B------:R-:W-:Y:S01]  /*46a0*/  SHF.R.U64 R71, R68, 0x10, R69.reuse ;  /* 0x0000001044477819 */ /* 0x100fe20000001245 */
[----:B------:R-:W-:Y:S01]  /*46b0*/  HADD2.F32 R70, -RZ, R70.H0_H0 ;  /* 0x20000046ff467230 */ /* 0x000fe20000004100 */
[----:B----4-:R-:W-:Y:S02]  /*46c0*/  MOV R67, R13 ;  /* 0x0000000d00437202 */ /* 0x010fe40000000f00 */
[----:B------:R-:W-:Y:S01]  /*46d0*/  SHF.R.U32.HI R68, RZ, 0x10, R69 ;  /* 0x00000010ff447819 */ /* 0x000fe20000011645 */
[----:B------:R-:W-:Y:S02]  /*46e0*/  HADD2.F32 R13, -RZ, R71.H0_H0 ;  /* 0x20000047ff0d7230 */ /* 0x000fe40000004100 */
[----:B------:R-:W-:-:S02]  /*46f0*/  HADD2.F32 R69, -RZ, R67.H1_H1 ;  /* 0x30000043ff457230 */ /* 0x000fc40000004100 */
        /* <DEDUP_REMOVED lines=26> */
[----:B------:R-:W-:Y:S02]  /*48a0*/  HADD2.F32 R70, -RZ, R14.H1_H1 ;  /* 0x3000000eff467230 */ /* 0x000fe40000004100 */
        /* <DEDUP_REMOVED lines=8> */
.L_x_1589:
[----:B------:R-:W-:Y:S05]  /*4930*/  BSYNC B3 ;  /* 0x0000000000037941 */ /* 0x000fea0003800000 */
.L_x_1588:
[----:B------:R-:W-:Y:S02]  /*4940*/  IMAD.SHL.U32 R68, R171, 0x8, RZ ;  /* 0x00000008ab447824 */ /* 0x000fe400078e00ff */
[----:B---3--:R-:W-:Y:S02]  /*4950*/  IMAD.MOV.U32 R66, RZ, RZ, R11 ;  /* 0x000000ffff427224 */ /* 0x008fe400078e000b */
[----:B--2---:R-:W-:Y:S02]  /*4960*/  IMAD.MOV.U32 R67, RZ, RZ, R82 ;  /* 0x000000ffff437224 */ /* 0x004fe400078e0052 */
[----:B------:R-:W-:-:S05]  /*4970*/  IMAD.WIDE R66, R68, 0x2, R66 ;  /* 0x0000000244427825 */ /* 0x000fca00078e0242 */
[----:B----4-:R0:W-:Y:S02]  /*4980*/  ST.E.128 desc[UR60][R66.64], R12 ;  /* 0x0000000c42007985 */ /* 0x0101e4000c101d3c */
.L_x_1587:
[----:B------:R-:W-:Y:S05]  /*4990*/  BSYNC B2 ;  /* 0x0000000000027941 */ /* 0x000fea0003800000 */
.L_x_1586:
        /* <DEDUP_REMOVED lines=9> */
[--C-:B------:R-:W-:Y:S01]  /*4a30*/  SHF.R.U64 R62, R62, 0x10, R63.reuse ;  /* 0x000000103e3e7819 */ /* 0x100fe2000000123f */
[----:B------:R-:W-:Y:S01]  /*4a40*/  HADD2.F32 R68, -RZ, R156.H1_H1 ;  /* 0x3000009cff447230 */ /* 0x000fe20000004100 */
[----:B------:R-:W-:Y:S01]  /*4a50*/  SHF.R.U32.HI R63, RZ, 0x10, R63 ;  /* 0x00000010ff3f7819 */ /* 0x000fe2000001163f */
[----:B------:R-:W-:Y:S02]  /*4a60*/  HADD2.F32 R66, -RZ, R66.H0_H0 ;  /* 0x20000042ff427230 */ /* 0x000fe40000004100 */
[--C-:B------:R-:W-:Y:S02]  /*4a70*/  HADD2.F32 R13, -RZ, R64.reuse.H1_H1 ;  /* 0x30000040ff0d7230 */ /* 0x100fe40000004100 */
[----:B------:R-:W-:Y:S02]  /*4a80*/  HADD2.F32 R64, -RZ, R64.H0_H0 ;  /* 0x20000040ff407230 */ /* 0x000fe40000004100 */
[----:B------:R-:W-:-:S02]  /*4a90*/  HADD2.F32 R62, -RZ, R62.H0_H0 ;  /* 0x2000003eff3e7230 */ /* 0x000fc40000004100 */
[CC--:B------:R-:W-:Y:S01]  /*4aa0*/  FMUL.FTZ R67, R13.reuse, R66.reuse ;  /* 0x000000420d437220 */ /* 0x0c0fe20000410000 */
[----:B------:R-:W-:Y:S02]  /*4ab0*/  HADD2.F32 R63, -RZ, R63.H0_H0 ;  /* 0x2000003fff3f7230 */ /* 0x000fe40000004100 */
[C---:B------:R-:W-:Y:S01]  /*4ac0*/  FMUL.FTZ R66, R64.reuse, R66 ;  /* 0x0000004240427220 */ /* 0x040fe20000410000 */
[-C--:B------:R-:W-:Y:S01]  /*4ad0*/  FFMA.FTZ R67, R64, R62.reuse, -R67 ;  /* 0x0000003e40437223 */ /* 0x080fe20000010843 */
[----:B------:R-:W-:Y:S02]  /*4ae0*/  SHF.R.U32.HI R64, RZ, 0x10, R65 ;  /* 0x00000010ff407819 */ /* 0x000fe40000011641 */
[----:B------:R-:W-:Y:S01]  /*4af0*/  FFMA.FTZ R66, R13, R62, R66 ;  /* 0x0000003e0d427223 */ /* 0x000fe20000010042 */
[----:B------:R-:W-:Y:S01]  /*4b00*/  IMAD.MOV.U32 R62, RZ, RZ, R12 ;  /* 0x000000ffff3e7224 */ /* 0x000fe200078e000c */
[----:B------:R-:W-:Y:S01]  /*4b10*/  MOV R12, R15 ;  /* 0x0000000f000c7202 */ /* 0x000fe20000000f00 */
[----:B------:R-:W-:-:S02]  /*4b20*/  HADD2.F32 R15, -RZ, R64.H0_H0 ;  /* 0x20000040ff0f7230 */ /* 0x000fc40000004100 */
[----:B------:R-:W-:Y:S02]  /*4b30*/  F2FP.F16.F32.PACK_AB R66, R66, R67 ;  /* 0x000000434242723e */ /* 0x000fe400000000ff */
[--C-:B------:R-:W-:Y:S02]  /*4b40*/  HADD2.F32 R13, -RZ, R12.reuse.H1_H1 ;  /* 0x3000000cff0d7230 */ /* 0x100fe40000004100 */
[----:B------:R-:W-:-:S03]  /*4b50*/  HADD2.F32 R12, -RZ, R12.H0_H0 ;  /* 0x2000000cff0c7230 */ /* 0x000fc60000004100 */
[CC--:B------:R-:W-:Y:S02]  /*4b60*/  FMUL.FTZ R64, R13.reuse, R15.reuse ;  /* 0x0000000f0d407220 */ /* 0x0c0fe40000410000 */
[C---:B------:R-:W-:Y:S02]  /*4b70*/  FMUL.FTZ R15, R12.reuse, R15 ;  /* 0x0000000f0c0f7220 */ /* 0x040fe40000410000 */
[-C--:B------:R-:W-:Y:S01]  /*4b80*/  FFMA.FTZ R12, R12, R63.reuse, -R64 ;  /* 0x0000003f0c0c7223 */ /* 0x080fe20000010840 */
[----:B------:R-:W-:Y:S02]  /*4b90*/  HADD2.F32 R64, -RZ, R157.H1_H1 ;  /* 0x3000009dff407230 */ /* 0x000fe40000004100 */
[----:B------:R-:W-:Y:S01]  /*4ba0*/  FFMA.FTZ R13, R13, R63, R15 ;  /* 0x0000003f0d0d7223 */ /* 0x000fe2000001000f */
[----:B------:R-:W-:Y:S02]  /*4bb0*/  IMAD.MOV.U32 R63, RZ, RZ, R14 ;  /* 0x000000ffff3f7224 */ /* 0x000fe400078e000e */
[----:B------:R-:W-:-:S02]  /*4bc0*/  HADD2.F32 R14, -RZ, R62.H1_H1 ;  /* 0x3000003eff0e7230 */ /* 0x000fc40000004100 */
[----:B------:R-:W-:Y:S02]  /*4bd0*/  HADD2.F32 R15, -RZ, R62.H0_H0 ;  /* 0x2000003eff0f7230 */ /* 0x000fe40000004100 */
[----:B------:R-:W-:Y:S02]  /*4be0*/  HADD2.F32 R62, -RZ, R157.H0_H0 ;  /* 0x2000009dff3e7230 */ /* 0x000fe40000004100 */
[-C--:B------:R-:W-:Y:S01]  /*4bf0*/  FMUL.FTZ R65, R14, R64.reuse ;  /* 0x000000400e417220 */ /* 0x080fe20000410000 */
[----:B------:R-:W-:-:S03]  /*4c00*/  FMUL.FTZ R64, R15, R64 ;  /* 0x000000400f407220 */ /* 0x000fc60000410000 */
[-C--:B------:R-:W-:Y:S01]  /*4c10*/  FFMA.FTZ R15, R15, R62.reuse, -R65 ;  /* 0x0000003e0f0f7223 */ /* 0x080fe20000010841 */
[----:B------:R-:W-:Y:S01]  /*4c20*/  FFMA.FTZ R14, R14, R62, R64 ;  /* 0x0000003e0e0e7223 */ /* 0x000fe20000010040 */
[--C-:B------:R-:W-:Y:S02]  /*4c30*/  HADD2.F32 R62, -RZ, R63.reuse.H1_H1 ;  /* 0x3000003fff3e7230 */ /* 0x100fe40000004100 */
[----:B------:R-:W-:Y:S02]  /*4c40*/  HADD2.F32 R64, -RZ, R63.H0_H0 ;  /* 0x2000003fff407230 */ /* 0x000fe40000004100 */
[----:B------:R-:W-:Y:S02]  /*4c50*/  HADD2.F32 R63, -RZ, R156.H0_H0 ;  /* 0x2000009cff3f7230 */ /* 0x000fe40000004100 */
[-C--:B------:R-:W-:Y:S01]  /*4c60*/  FMUL.FTZ R65, R62, R68.reuse ;  /* 0x000000443e417220 */ /* 0x080fe20000410000 */
[----:B------:R-:W-:Y:S01]  /*4c70*/  F2FP.F16.F32.PACK_AB R14, R14, R15 ;  /* 0x0000000f0e0e723e */ /* 0x000fe200000000ff */
[----:B------:R-:W-:-:S02]  /*4c80*/  FMUL.FTZ R68, R64, R68 ;  /* 0x0000004440447220 */ /* 0x000fc40000410000 */
[-C--:B------:R-:W-:Y:S02]  /*4c90*/  FFMA.FTZ R65, R64, R63.reuse, -R65 ;  /* 0x0000003f40417223 */ /* 0x080fe40000010841 */
[----:B------:R-:W-:Y:S01]  /*4ca0*/  FFMA.FTZ R68, R62, R63, R68 ;  /* 0x0000003f3e447223 */ /* 0x000fe20000010044 */
[----:B------:R-:W-:Y:S01]  /*4cb0*/  F2FP.F16.F32.PACK_AB R62, R13, R12 ;  /* 0x0000000c0d3e723e */ /* 0x000fe200000000ff */
[----:B------:R-:W-:Y:S02]  /*4cc0*/  IMAD.MOV.U32 R12, RZ, RZ, R14 ;  /* 0x000000ffff0c7224 */ /* 0x000fe400078e000e */
[----:B------:R-:W-:Y:S01]  /*4cd0*/  IMAD.MOV.U32 R13, RZ, RZ, R66 ;  /* 0x000000ffff0d7224 */ /* 0x000fe200078e0042 */
[----:B------:R-:W-:Y:S01]  /*4ce0*/  F2FP.F16.F32.PACK_AB R65, R68, R65 ;  /* 0x000000414441723e */ /* 0x000fe200000000ff */
[----:B------:R-:W-:-:S04]  /*4cf0*/  IMAD.MOV.U32 R15, RZ, RZ, R62 ;  /* 0x000000ffff0f7224 */ /* 0x000fc800078e003e */
[----:B------:R-:W-:-:S07]  /*4d00*/  IMAD.MOV.U32 R14, RZ, RZ, R65 ;  /* 0x000000ffff0e7224 */ /* 0x000fce00078e0041 */
.L_x_1593:
[----:B------:R-:W-:Y:S05]  /*4d10*/  BSYNC B3 ;  /* 0x0000000000037941 */ /* 0x000fea0003800000 */
.L_x_1592:
[----:B---3--:R-:W-:-:S04]  /*4d20*/  LEA R62, P4, R22, R11, 0x1 ;  /* 0x0000000b163e7211 */ /* 0x008fc800078808ff */
[----:B--2---:R-:W-:-:S05]  /*4d30*/  LEA.HI.X R63, R22, R82, R173, 0x1, P4 ;  /* 0x00000052163f7211 */ /* 0x004fca00020f0cad */
[----:B----4-:R0:W-:Y:S04]  /*4d40*/  ST.E.128 desc[UR60][R62.64], R12 ;  /* 0x0000000c3e007985 */ /* 0x0101e8000c101d3c */
.L_x_1591:
[----:B------:R-:W-:Y:S05]  /*4d50*/  BSYNC B2 ;  /* 0x0000000000027941 */ /* 0x000fea0003800000 */
.L_x_1590:
        /* <DEDUP_REMOVED lines=9> */
[----:B------:R-:W-:-:S03]  /*4df0*/  SHF.R.U64 R58, R58, 0x10, R59 ;  /* 0x000000103a3a7819 */ /* 0x000fc6000000123b */
[----:B------:R-:W-:Y:S02]  /*4e00*/  HADD2.F32 R63, -RZ, R63.H0_H0 ;  /* 0x2000003fff3f7230 */ /* 0x000fe40000004100 */
[--C-:B------:R-:W-:Y:S02]  /*4e10*/  HADD2.F32 R13, -RZ, R60.reuse.H1_H1 ;  /* 0x3000003cff0d7230 */ /* 0x100fe40000004100 */
[----:B------:R-:W-:Y:S02]  /*4e20*/  HADD2.F32 R60, -RZ, R60.H0_H0 ;  /* 0x2000003cff3c7230 */ /* 0x000fe40000004100 */
[----:B------:R-:W-:Y:S02]  /*4e30*/  HADD2.F32 R58, -RZ, R58.H0_H0 ;  /* 0x2000003aff3a7230 */ /* 0x000fe40000004100 */
[-C--:B------:R-:W-:Y:S01]  /*4e40*/  FMUL.FTZ R62, R13, R63.reuse ;  /* 0x0000003f0d3e7220 */ /* 0x080fe20000410000 */
[----:B------:R-:W-:-:S03]  /*4e50*/  FMUL.FTZ R63, R60, R63 ;  /* 0x0000003f3c3f7220 */ /* 0x000fc60000410000 */
[-C--:B------:R-:W-:Y:S01]  /*4e60*/  FFMA.FTZ R62, R60, R58.reuse, -R62 ;  /* 0x0000003a3c3e7223 */ /* 0x080fe2000001083e */
[----:B------:R-:W-:Y:S01]  /*4e70*/  FFMA.FTZ R63, R13, R58, R63 ;  /* 0x0000003a0d3f7223 */ /* 0x000fe2000001003f */
[----:B------:R-:W-:Y:S01]  /*4e80*/  SHF.R.U32.HI R58, RZ, 0x10, R59 ;  /* 0x00000010ff3a7819 */ /* 0x000fe2000001163b */
[--C-:B------:R-:W-:Y:S01]  /*4e90*/  HADD2.F32 R13, -RZ, R15.reuse.H1_H1 ;  /* 0x3000000fff0d7230 */ /* 0x100fe20000004100 */
[----:B------:R-:W-:Y:S01]  /*4ea0*/  SHF.R.U32.HI R59, RZ, 0x10, R61 ;  /* 0x00000010ff3b7819 */ /* 0x000fe2000001163d */
[----:B------:R-:W-:Y:S01]  /*4eb0*/  HADD2.F32 R15, -RZ, R15.H0_H0 ;  /* 0x2000000fff0f7230 */ /* 0x000fe20000004100 */
[----:B------:R-:W-:Y:S01]  /*4ec0*/  F2FP.F16.F32.PACK_AB R62, R63, R62 ;  /* 0x0000003e3f3e723e */ /* 0x000fe200000000ff */
[----:B------:R-:W-:Y:S02]  /*4ed0*/  HADD2.F32 R58, -RZ, R58.H0_H0 ;  /* 0x2000003aff3a7230 */ /* 0x000fe40000004100 */
[----:B------:R-:W-:-:S05]  /*4ee0*/  HADD2.F32 R59, -RZ, R59.H0_H0 ;  /* 0x2000003bff3b7230 */ /* 0x000fca0000004100 */
[-C--:B------:R-:W-:Y:S01]  /*4ef0*/  FMUL.FTZ R60, R13, R59.reuse ;  /* 0x0000003b0d3c7220 */ /* 0x080fe20000410000 */
[----:B------:R-:W-:-:S03]  /*4f00*/  FMUL.FTZ R59, R15, R59 ;  /* 0x0000003b0f3b7220 */ /* 0x000fc60000410000 */
[-C--:B------:R-:W-:Y:S01]  /*4f10*/  FFMA.FTZ R60, R15, R58.reuse, -R60 ;  /* 0x0000003a0f3c7223 */ /* 0x080fe2000001083c */
[----:B------:R-:W-:Y:S01]  /*4f20*/  FFMA.FTZ R59, R13, R58, R59 ;  /* 0x0000003a0d3b7223 */ /* 0x000fe2000001003b */
[--C-:B------:R-:W-:Y:S02]  /*4f30*/  HADD2.F32 R13, -RZ, R12.reuse.H0_H0 ;  /* 0x2000000cff0d7230 */ /* 0x100fe40000004100 */
[----:B------:R-:W-:Y:S02]  /*4f40*/  HADD2.F32 R12, -RZ, R12.H1_H1 ;  /* 0x3000000cff0c7230 */ /* 0x000fe40000004100 */
[--C-:B------:R-:W-:Y:S01]  /*4f50*/  HADD2.F32 R15, -RZ, R155.reuse.H0_H0 ;  /* 0x2000009bff0f7230 */ /* 0x100fe20000004100 */
[----:B------:R-:W-:Y:S01]  /*4f60*/  F2FP.F16.F32.PACK_AB R59, R59, R60 ;  /* 0x0000003c3b3b723e */ /* 0x000fe200000000ff */
[----:B------:R-:W-:Y:S02]  /*4f70*/  HADD2.F32 R58, -RZ, R154.H0_H0 ;  /* 0x2000009aff3a7230 */ /* 0x000fe40000004100 */
[----:B------:R-:W-:-:S02]  /*4f80*/  HADD2.F32 R155, -RZ, R155.H1_H1 ;  /* 0x3000009bff9b7230 */ /* 0x000fc40000004100 */
[CC--:B------:R-:W-:Y:S01]  /*4f90*/  FMUL.FTZ R61, R12.reuse, R15.reuse ;  /* 0x0000000f0c3d7220 */ /* 0x0c0fe20000410000 */
[C---:B------:R-:W-:Y:S01]  /*4fa0*/  FMUL.FTZ R15, R13.reuse, R15 ;  /* 0x0000000f0d0f7220 */ /* 0x040fe20000410000 */
[----:B------:R-:W-:Y:S02]  /*4fb0*/  HADD2.F32 R154, -RZ, R154.H1_H1 ;  /* 0x3000009aff9a7230 */ /* 0x000fe40000004100 */
[-C--:B------:R-:W-:Y:S01]  /*4fc0*/  FFMA.FTZ R61, R13, R58.reuse, -R61 ;  /* 0x0000003a0d3d7223 */ /* 0x080fe2000001083d */
[----:B------:R-:W-:Y:S01]  /*4fd0*/  FFMA.FTZ R15, R12, R58, R15 ;  /* 0x0000003a0c0f7223 */ /* 0x000fe2000001000f */
[--C-:B------:R-:W-:Y:S02]  /*4fe0*/  HADD2.F32 R12, -RZ, R14.reuse.H0_H0 ;  /* 0x2000000eff0c7230 */ /* 0x100fe40000004100 */
[----:B------:R-:W-:Y:S02]  /*4ff0*/  HADD2.F32 R14, -RZ, R14.H1_H1 ;  /* 0x3000000eff0e7230 */ /* 0x000fe40000004100 */
[----:B------:R-:W-:-:S03]  /*5000*/  F2FP.F16.F32.PACK_AB R15, R15, R61 ;  /* 0x0000003d0f0f723e */ /* 0x000fc600000000ff */
[-C--:B------:R-:W-:Y:S01]  /*5010*/  FMUL.FTZ R13, R14, R155.reuse ;  /* 0x0000009b0e0d7220 */ /* 0x080fe20000410000 */
[----:B------:R-:W-:-:S03]  /*5020*/  FMUL.FTZ R155, R12, R155 ;  /* 0x0000009b0c9b7220 */ /* 0x000fc60000410000 */
[-C--:B------:R-:W-:Y:S01]  /*5030*/  FFMA.FTZ R13, R12, R154.reuse, -R13 ;  /* 0x0000009a0c0d7223 */ /* 0x080fe2000001080d */
[----:B------:R-:W-:Y:S01]  /*5040*/  FFMA.FTZ R155, R14, R154, R155 ;  /* 0x0000009a0e9b7223 */ /* 0x000fe2000001009b */
[----:B------:R-:W-:Y:S02]  /*5050*/  IMAD.MOV.U32 R12, RZ, RZ, R15 ;  /* 0x000000ffff0c7224 */ /* 0x000fe400078e000f */
[----:B------:R-:W-:Y:S02]  /*5060*/  IMAD.MOV.U32 R15, RZ, RZ, R59 ;  /* 0x000000ffff0f7224 */ /* 0x000fe400078e003b */
[----:B------:R-:W-:Y:S02]  /*5070*/  F2FP.F16.F32.PACK_AB R155, R155, R13 ;  /* 0x0000000d9b9b723e */ /* 0x000fe400000000ff */
[----:B------:R-:W-:-:S03]  /*5080*/  MOV R13, R62 ;  /* 0x0000003e000d7202 */ /* 0x000fc60000000f00 */
[----:B------:R-:W-:-:S07]  /*5090*/  IMAD.MOV.U32 R14, RZ, RZ, R155 ;  /* 0x000000ffff0e7224 */ /* 0x000fce00078e009b */
.L_x_1597:
[----:B------:R-:W-:Y:S05]  /*50a0*/  BSYNC B3 ;  /* 0x0000000000037941 */ /* 0x000fea0003800000 */
.L_x_1596:
[----:B---3--:R-:W-:-:S04]  /*50b0*/  LEA R58, P4, R160, R11, 0x1 ;  /* 0x0000000ba03a7211 */ /* 0x008fc800078808ff */
[----:B--2---:R-:W-:-:S05]  /*50c0*/  LEA.HI.X R59, R160, R82, R184, 0x1, P4 ;  /* 0x00000052a03b7211 */ /* 0x004fca00020f0cb8 */
[----:B----4-:R0:W-:Y:S04]  /*50d0*/  ST.E.128 desc[UR60][R58.64], R12 ;  /* 0x0000000c3a007985 */ /* 0x0101e8000c101d3c */
.L_x_1595:
[----:B------:R-:W-:Y:S05]  /*50e0*/  BSYNC B2 ;  /* 0x0000000000027941 */ /* 0x000fea0003800000 */
.L_x_1594:
        /* <DEDUP_REMOVED lines=10> */
[----:B------:R-:W-:Y:S02]  /*5190*/  SHF.R.U64 R13, R54, 0x10, R55 ;  /* 0x00000010360d7819 */ /* 0x000fe40000001237 */
        /* <DEDUP_REMOVED lines=11> */
[----:B------:R-:W-:Y:S02]  /*5250*/  IMAD.MOV.U32 R11, RZ, RZ, R15 ;  /* 0x000000ffff0b7224 */ /* 0x000fe400078e000f */
[----:B------:R-:W-:-:S02]  /*5260*/  HADD2.F32 R54, -RZ, R54.H0_H0 ;  /* 0x20000036ff367230 */ /* 0x000fc40000004100 */
        /* <DEDUP_REMOVED lines=8> */
[--C-:B------:R-:W-:Y:S02]  /*52f0*/  HADD2.F32 R13, -RZ, R12.reuse.H1_H1 ;  /* 0x3000000cff0d7230 */ /* 0x100fe40000004100 */
[----:B------:R-:W-:-:S02]  /*5300*/  HADD2.F32 R12, -RZ, R12.H0_H0 ;  /* 0x2000000cff0c7230 */ /* 0x000fc40000004100 */
[--C-:B------:R-:W-:Y:S02]  /*5310*/  HADD2.F32 R54, -RZ, R152.reuse.H0_H0 ;  /* 0x20000098ff367230 */ /* 0x100fe40000004100 */
[CC--:B------:R-:W-:Y:S01]  /*5320*/  FMUL.FTZ R55, R13.reuse, R11.reuse ;  /* 0x0000000b0d377220 */ /* 0x0c0fe20000410000 */
[----:B------:R-:W-:Y:S02]  /*5330*/  HADD2.F32 R153, -RZ, R153.H1_H1 ;  /* 0x30000099ff997230 */ /* 0x000fe40000004100 */
[C---:B------:R-:W-:Y:S01]  /*5340*/  FMUL.FTZ R11, R12.reuse, R11 ;  /* 0x0000000b0c0b7220 */ /* 0x040fe20000410000 */
[----:B------:R-:W-:Y:S02]  /*5350*/  HADD2.F32 R152, -RZ, R152.H1_H1 ;  /* 0x30000098ff987230 */ /* 0x000fe40000004100 */
[-C--:B------:R-:W-:Y:S01]  /*5360*/  FFMA.FTZ R55, R12, R54.reuse, -R55 ;  /* 0x000000360c377223 */ /* 0x080fe20000010837 */
[--C-:B------:R-:W-:Y:S02]  /*5370*/  HADD2.F32 R12, -RZ, R14.reuse.H1_H1 ;  /* 0x3000000eff0c7230 */ /* 0x100fe40000004100 */
[----:B------:R-:W-:Y:S01]  /*5380*/  FFMA.FTZ R11, R13, R54, R11 ;  /* 0x000000360d0b7223 */ /* 0x000fe2000001000b */
[----:B------:R-:W-:Y:S01]  /*5390*/  HADD2.F32 R14, -RZ, R14.H0_H0 ;  /* 0x2000000eff0e7230 */ /* 0x000fe20000004100 */
[----:B------:R-:W-:Y:S01]  /*53a0*/  F2FP.F16.F32.PACK_AB R15, R57, R15 ;  /* 0x0000000f390f723e */ /* 0x000fe200000000ff */
[----:B------:R-:W-:-:S02]  /*53b0*/  FMUL.FTZ R13, R12, R153 ;  /* 0x000000990c0d7220 */ /* 0x000fc40000410000 */
[----:B------:R-:W-:Y:S01]  /*53c0*/  F2FP.F16.F32.PACK_AB R11, R11, R55 ;  /* 0x000000370b0b723e */ /* 0x000fe200000000ff */
[C---:B------:R-:W-:Y:S01]  /*53d0*/  FMUL.FTZ R153, R14.reuse, R153 ;  /* 0x000000990e997220 */ /* 0x040fe20000410000 */
[----:B------:R-:W-:-:S03]  /*53e0*/  FFMA.FTZ R13, R14, R152, -R13 ;  /* 0x000000980e0d7223 */ /* 0x000fc6000001080d */
[----:B------:R-:W-:Y:S01]  /*53f0*/  FFMA.FTZ R153, R12, R152, R153 ;  /* 0x000000980c997223 */ /* 0x000fe20000010099 */
[----:B------:R-:W-:-:S04]  /*5400*/  IMAD.MOV.U32 R12, RZ, RZ, R11 ;  /* 0x000000ffff0c7224 */ /* 0x000fc800078e000b */
[----:B------:R-:W-:Y:S01]  /*5410*/  F2FP.F16.F32.PACK_AB R153, R153, R13 ;  /* 0x0000000d9999723e */ /* 0x000fe200000000ff */
[----:B------:R-:W-:-:S04]  /*5420*/  IMAD.MOV.U32 R13, RZ, RZ, R56 ;  /* 0x000000ffff0d7224 */ /* 0x000fc800078e0038 */
[----:B------:R-:W-:-:S07]  /*5430*/  IMAD.MOV.U32 R14, RZ, RZ, R153 ;  /* 0x000000ffff0e7224 */ /* 0x000fce00078e0099 */
.L_x_1599:
[----:B------:R-:W-:Y:S05]  /*5440*/  BSYNC B2 ;  /* 0x0000000000027941 */ /* 0x000fea0003800000 */
.L_x_1598:
[----:B----4-:R0:W-:Y:S02]  /*5450*/  ST.E.128 desc[UR60][R58.64], R12 ;  /* 0x0000000c3a007985 */ /* 0x0101e4000c101d3c */
.L_x_1577:
[----:B------:R-:W-:Y:S05]  /*5460*/  BSYNC B1 ;  /* 0x0000000000017941 */ /* 0x000fea0003800000 */
.L_x_1576:
[----:B------:R-:W-:-:S03]  /*5470*/  UMOV UR4, 0xffffffff ;  /* 0xffffffff00047882 */ /* 0x000fc60000000000 */
[----:B------:R-:W-:Y:S05]  /*5480*/  BRA.DIV UR4, `(.L_x_1600) ;  /* 0x0000024e04c07947 */ /* 0x000fea000b800000 */
[----:B-1----:R-:W1:Y:S04]  /*5490*/  SHFL.IDX PT, R116, R116, 0x1, 0x1c1f ;  /* 0x003c1f0074747f89 */ /* 0x002e6800000e0000 */
[----:B------:R-:W0:Y:S02]  /*54a0*/  SHFL.IDX PT, R117, R117, 0x1, 0x1c1f ;  /* 0x003c1f0075757f89 */ /* 0x000e2400000e0000 */
.L_x_2004:
[----:B------:R-:W-:Y:S05]  /*54b0*/  @P5 BRA `(.L_x_1601) ;  /* 0x0000005400405947 */ /* 0x000fea0003800000 */
[----:B------:R-:W-:Y:S01]  /*54c0*/  ISETP.NE.AND P4, PT, R7, RZ, PT ;  /* 0x000000ff0700720c */ /* 0x000fe20003f85270 */
[----:B------:R-:W-:-:S12]  /*54d0*/  BSSY B1, `(.L_x_1602) ;  /* 0x0000034000017945 */ /* 0x000fd80003800000 */
[----:B------:R-:W-:Y:S05]  /*54e0*/  @!P4 BRA `(.L_x_1603) ;  /* 0x0000000000c8c947 */ /* 0x000fea0003800000 */
[----:B0---4-:R0:W4:Y:S01]  /*54f0*/  LDS.128 R12, [R29+0x2000] ;  /* 0x002000001d0c7984 */ /* 0x0111220000000c00 */
[----:B------:R-:W-:Y:S01]  /*5500*/  ISETP.GE.AND P5, PT, R162, R123, PT ;  /* 0x0000007ba200720c */ /* 0x000fe20003fa6270 */
[----:B------:R-:W-:Y:S01]  /*5510*/  BSSY B2, `(.L_x_1604) ;  /* 0x000002e000027945 */ /* 0x000fe20003800000 */
[----:B------:R-:W-:-:S04]  /*5520*/  LEA R54, P4, R18, R117, 0x1 ;  /* 0x0000007512367211 */ /* 0x000fc800078808ff */
[----:B-1----:R-:W-:-:S07]  /*5530*/  LEA.HI.X R55, R18, R116, R19, 0x1, P4 ;  /* 0x0000007412377211 */ /* 0x002fce00020f0c13 */
[----:B0-----:R-:W-:Y:S05]  /*5540*/  @P5 BRA `(.L_x_1605) ;  /* 0x0000000000a85947 */ /* 0x001fea0003800000 */
[--C-:B---3--:R-:W-:Y:S01]  /*5550*/  SHF.R.U64 R11, R50, 0x10, R51.reuse ;  /* 0x00000010320b7819 */ /* 0x108fe20000001233 */
        /* <DEDUP_REMOVED lines=27> */
[----:B------:R-:W-:Y:S01]  /*5710*/  HADD2.F32 R14, -RZ, R14.H0_H0 ;  /* 0x2000000eff0e7230 */ /* 0x000fe20000004100 */
[----:B------:R-:W-:Y:S01]  /*5720*/  F2FP.F16.F32.PACK_AB R51, R52, R51 ;  /* 0x000000333433723e */ /* 0x000fe200000000ff */
[----:B------:R-:W-:-:S02]  /*5730*/  HADD2.F32 R11, -RZ, R150.H0_H0 ;  /* 0x20000096ff0b7230 */ /* 0x000fc40000004100 */
[-C--:B------:R-:W-:Y:S01]  /*5740*/  FMUL.FTZ R13, R53, R151.reuse ;  /* 0x00000097350d7220 */ /* 0x080fe20000410000 */
[----:B------:R-:W-:Y:S02]  /*5750*/  HADD2.F32 R150, -RZ, R150.H1_H1 ;  /* 0x30000096ff967230 */ /* 0x000fe40000004100 */
[----:B------:R-:W-:Y:S01]  /*5760*/  FMUL.FTZ R151, R14, R151 ;  /* 0x000000970e977220 */ /* 0x000fe20000410000 */
[-C--:B------:R-:W-:Y:S01]  /*5770*/  FFMA.FTZ R56, R12, R11.reuse, -R56 ;  /* 0x0000000b0c387223 */ /* 0x080fe20000010838 */
[----:B------:R-:W-:Y:S01]  /*5780*/  FFMA.FTZ R57, R15, R11, R57 ;  /* 0x0000000b0f397223 */ /* 0x000fe20000010039 */
[-C--:B------:R-:W-:Y:S01]  /*5790*/  FFMA.FTZ R13, R14, R150.reuse, -R13 ;  /* 0x000000960e0d7223 */ /* 0x080fe2000001080d */
[----:B------:R-:W-:Y:S01]  /*57a0*/  FFMA.FTZ R151, R53, R150, R151 ;  /* 0x0000009635977223 */ /* 0x000fe20000010097 */
[----:B------:R-:W-:Y:S02]  /*57b0*/  IMAD.MOV.U32 R15, RZ, RZ, R51 ;  /* 0x000000ffff0f7224 */ /* 0x000fe400078e0033 */
[----:B------:R-:W-:-:S02]  /*57c0*/  F2FP.F16.F32.PACK_AB R12, R57, R56 ;  /* 0x00000038390c723e */ /* 0x000fc400000000ff */
[----:B------:R-:W-:Y:S02]  /*57d0*/  F2FP.F16.F32.PACK_AB R14, R151, R13 ;  /* 0x0000000d970e723e */ /* 0x000fe400000000ff */
[----:B------:R-:W-:-:S07]  /*57e0*/  MOV R13, R50 ;  /* 0x00000032000d7202 */ /* 0x000fce0000000f00 */
.L_x_1605:
[----:B------:R-:W-:Y:S05]  /*57f0*/  BSYNC B2 ;  /* 0x0000000000027941 */ /* 0x000fea0003800000 */
.L_x_1604:
[----:B----4-:R0:W-:Y:S02]  /*5800*/  ST.E.128 desc[UR60][R54.64], R12 ;  /* 0x0000000c36007985 */ /* 0x0101e4000c101d3c */
.L_x_1603:
[----:B------:R-:W-:Y:S05]  /*5810*/  BSYNC B1 ;  /* 0x0000000000017941 */ /* 0x000fea0003800000 */
.L_x_1602:
[----:B------:R-:W-:Y:S01]  /*5820*/  ISETP.NE.AND P4, PT, R20, RZ, PT ;  /* 0x000000ff1400720c */ /* 0x000fe20003f85270 */
[----:B------:R-:W-:-:S12]  /*5830*/  BSSY B1, `(.L_x_1606) ;  /* 0x0000036000017945 */ /* 0x000fd80003800000 */
[----:B------:R-:W-:Y:S05]  /*5840*/  @!P4 BRA `(.L_x_1607) ;  /* 0x0000000000d0c947 */ /* 0x000fea0003800000 */
[----:B0---4-:R0:W4:Y:S01]  /*5850*/  LDS.128 R12, [R28+0x2000] ;  /* 0x002000001c0c7984 */ /* 0x0111220000000c00 */
[----:B------:R-:W-:Y:S01]  /*5860*/  ISETP.GE.AND P4, PT, R179, R123, PT ;  /* 0x0000007bb300720c */ /* 0x000fe20003f86270 */
[----:B---3--:R-:W-:Y:S01]  /*5870*/  IMAD.SHL.U32 R11, R170, 0x8, RZ ;  /* 0x00000008aa0b7824 */ /* 0x008fe200078e00ff */
[----:B------:R-:W-:Y:S01]  /*5880*/  BSSY B2, `(.L_x_1608) ;  /* 0x000002f000027945 */ /* 0x000fe20003800000 */
[----:B------:R-:W-:Y:S02]  /*5890*/  IMAD.MOV.U32 R50, RZ, RZ, R117 ;  /* 0x000000ffff327224 */ /* 0x000fe400078e0075 */
[----:B-1----:R-:W-:Y:S02]  /*58a0*/  IMAD.MOV.U32 R51, RZ, RZ, R116 ;  /* 0x000000ffff337224 */ /* 0x002fe400078e0074 */
        /* <DEDUP_REMOVED lines=16> */
[CC--:B------:R-:W-:Y:S01]  /*59b0*/  FMUL.FTZ R47, R52.reuse, R48.reuse ;  /* 0x00000030342f7220 */ /* 0x0c0fe20000410000 */
[----:B------:R-:W-:Y:S01]  /*59c0*/  FMUL.FTZ R48, R15, R48 ;  /* 0x000000300f307220 */ /* 0x000fe20000410000 */
[-C--:B------:R-:W-:Y:S01]  /*59d0*/  FFMA.FTZ R46, R13, R11.reuse, -R46 ;  /* 0x0000000b0d2e7223 */ /* 0x080fe2000001082e */
[----:B------:R-:W-:Y:S01]  /*59e0*/  FFMA.FTZ R11, R49, R11, R54 ;  /* 0x0000000b310b7223 */ /* 0x000fe20000010036 */
[-C--:B------:R-:W-:Y:S01]  /*59f0*/  FFMA.FTZ R47, R15, R53.reuse, -R47 ;  /* 0x000000350f2f7223 */ /* 0x080fe2000001082f */
[----:B------:R-:W-:Y:S01]  /*5a00*/  FFMA.FTZ R48, R52, R53, R48 ;  /* 0x0000003534307223 */ /* 0x000fe20000010030 */
[----:B------:R-:W-:-:S02]  /*5a10*/  HADD2.F32 R15, -RZ, R149.H0_H0 ;  /* 0x20000095ff0f7230 */ /* 0x000fc40000004100 */
[--C-:B------:R-:W-:Y:S02]  /*5a20*/  HADD2.F32 R52, -RZ, R12.reuse.H1_H1 ;  /* 0x3000000cff347230 */ /* 0x100fe40000004100 */
[----:B------:R-:W-:Y:S01]  /*5a30*/  HADD2.F32 R54, -RZ, R12.H0_H0 ;  /* 0x2000000cff367230 */ /* 0x000fe20000004100 */
[----:B------:R-:W-:Y:S01]  /*5a40*/  F2FP.F16.F32.PACK_AB R47, R48, R47 ;  /* 0x0000002f302f723e */ /* 0x000fe200000000ff */
[----:B------:R-:W-:Y:S02]  /*5a50*/  HADD2.F32 R149, -RZ, R149.H1_H1 ;  /* 0x30000095ff957230 */ /* 0x000fe40000004100 */
[-C--:B------:R-:W-:Y:S01]  /*5a60*/  FMUL.FTZ R49, R52, R15.reuse ;  /* 0x0000000f34317220 */ /* 0x080fe20000410000 */
[----:B------:R-:W-:Y:S02]  /*5a70*/  HADD2.F32 R12, -RZ, R14.H1_H1 ;  /* 0x3000000eff0c7230 */ /* 0x000fe40000004100 */
[----:B------:R-:W-:Y:S01]  /*5a80*/  FMUL.FTZ R53, R54, R15 ;  /* 0x0000000f36357220 */ /* 0x000fe20000410000 */
[----:B------:R-:W-:-:S02]  /*5a90*/  HADD2.F32 R13, -RZ, R145.H0_H0 ;  /* 0x20000091ff0d7230 */ /* 0x000fc40000004100 */
[----:B------:R-:W-:Y:S02]  /*5aa0*/  HADD2.F32 R14, -RZ, R14.H0_H0 ;  /* 0x2000000eff0e7230 */ /* 0x000fe40000004100 */
[----:B------:R-:W-:Y:S01]  /*5ab0*/  FMUL.FTZ R15, R12, R149 ;  /* 0x000000950c0f7220 */ /* 0x000fe20000410000 */
[----:B------:R-:W-:Y:S02]  /*5ac0*/  HADD2.F32 R145, -RZ, R145.H1_H1 ;  /* 0x30000091ff917230 */ /* 0x000fe40000004100 */
[-C--:B------:R-:W-:Y:S01]  /*5ad0*/  FFMA.FTZ R49, R54, R13.reuse, -R49 ;  /* 0x0000000d36317223 */ /* 0x080fe20000010831 */
[----:B------:R-:W-:Y:S01]  /*5ae0*/  FFMA.FTZ R52, R52, R13, R53 ;  /* 0x0000000d34347223 */ /* 0x000fe20000010035 */
[C---:B------:R-:W-:Y:S01]  /*5af0*/  FMUL.FTZ R149, R14.reuse, R149 ;  /* 0x000000950e957220 */ /* 0x040fe20000410000 */
[----:B------:R-:W-:Y:S01]  /*5b00*/  F2FP.F16.F32.PACK_AB R13, R11, R46 ;  /* 0x0000002e0b0d723e */ /* 0x000fe200000000ff */
[-C--:B------:R-:W-:Y:S02]  /*5b10*/  FFMA.FTZ R15, R14, R145.reuse, -R15 ;  /* 0x000000910e0f7223 */ /* 0x080fe4000001080f */
[----:B------:R-:W-:Y:S01]  /*5b20*/  FFMA.FTZ R12, R12, R145, R149 ;  /* 0x000000910c0c7223 */ /* 0x000fe20000010095 */
[----:B------:R-:W-:-:S04]  /*5b30*/  F2FP.F16.F32.PACK_AB R52, R52, R49 ;  /* 0x000000313434723e */ /* 0x000fc800000000ff */
[----:B------:R-:W-:Y:S01]  /*5b40*/  F2FP.F16.F32.PACK_AB R14, R12, R15 ;  /* 0x0000000f0c0e723e */ /* 0x000fe200000000ff */
[----:B------:R-:W-:Y:S02]  /*5b50*/  IMAD.MOV.U32 R12, RZ, RZ, R52 ;  /* 0x000000ffff0c7224 */ /* 0x000fe400078e0034 */
[----:B------:R-:W-:-:S07]  /*5b60*/  IMAD.MOV.U32 R15, RZ, RZ, R47 ;  /* 0x000000ffff0f7224 */ /* 0x000fce00078e002f */
.L_x_1609:
[----:B------:R-:W-:Y:S05]  /*5b70*/  BSYNC B2 ;  /* 0x0000000000027941 */ /* 0x000fea0003800000 */
.L_x_1608:
[----:B----4-:R0:W-:Y:S02]  /*5b80*/  ST.E.128 desc[UR60][R50.64], R12 ;  /* 0x0000000c32007985 */ /* 0x0101e4000c101d3c */
.L_x_1607:
[----:B------:R-:W-:Y:S05]  /*5b90*/  BSYNC B1 ;  /* 0x0000000000017941 */ /* 0x000fea0003800000 */
.L_x_1606:
[----:B------:R-:W-:Y:S01]  /*5ba0*/  ISETP.NE.AND P4, PT, R21, RZ, PT ;  /* 0x000000ff1500720c */ /* 0x000fe20003f85270 */
[----:B------:R-:W-:-:S12]  /*5bb0*/  BSSY B1, `(.L_x_1610) ;  /* 0x0000036000017945 */ /* 0x000fd80003800000 */
[----:B------:R-:W-:Y:S05]  /*5bc0*/  @!P4 BRA `(.L_x_1611) ;  /* 0x0000000000d0c947 */ /* 0x000fea0003800000 */
[----:B0---4-:R0:W4:Y:S01]  /*5bd0*/  LDS.128 R12, [R29+0x5000] ;  /* 0x005000001d0c7984 */ /* 0x0111220000000c00 */
[----:B------:R-:W-:Y:S01]  /*5be0*/  ISETP.GE.AND P4, PT, R177, R123, PT ;  /* 0x0000007bb100720c */ /* 0x000fe20003f86270 */
[----:B---3--:R-:W-:Y:S01]  /*5bf0*/  IMAD.SHL.U32 R11, R171, 0x8, RZ ;  /* 0x00000008ab0b7824 */ /* 0x008fe200078e00ff */
[----:B------:R-:W-:Y:S01]  /*5c00*/  MOV R46, R117 ;  /* 0x00000075002e7202 */ /* 0x000fe20000000f00 */
[----:B-1----:R-:W-:Y:S01]  /*5c10*/  IMAD.MOV.U32 R47, RZ, RZ, R116 ;  /* 0x000000ffff2f7224 */ /* 0x002fe200078e0074 */
[----:B------:R-:W-:Y:S03]  /*5c20*/  BSSY B2, `(.L_x_1612) ;  /* 0x000002d000027945 */ /* 0x000fe60003800000 */
[----:B------:R-:W-:-:S06]  /*5c30*/  IMAD.WIDE R46, R11, 0x2, R46 ;  /* 0x000000020b2e7825 */ /* 0x000fcc00078e022e */
[----:B0-----:R-:W-:Y:S05]  /*5c40*/  @P4 BRA `(.L_x_1613) ;  /* 0x0000000000a84947 */ /* 0x001fea0003800000 */
[----:B------:R-:W-:Y:S01]  /*5c50*/  SHF.R.U64 R48, R42, 0x10, R43 ;  /* 0x000000102a307819 */ /* 0x000fe2000000122b */
[----:B----4-:R-:W-:Y:S01]  /*5c60*/  IMAD.MOV.U32 R11, RZ, RZ, R13 ;  /* 0x000000ffff0b7224 */ /* 0x010fe200078e000d */
[----:B------:R-:W-:Y:S02]  /*5c70*/  SHF.R.U32.HI R42, RZ, 0x10, R43 ;  /* 0x00000010ff2a7819 */ /* 0x000fe4000001162b */
[--C-:B------:R-:W-:Y:S01]  /*5c80*/  SHF.R.U64 R43, R44, 0x10, R45.reuse ;  /* 0x000000102c2b7819 */ /* 0x100fe2000000122d */
[----:B------:R-:W-:Y:S01]  /*5c90*/  HADD2.F32 R13, -RZ, R48.H0_H0 ;  /* 0x20000030ff0d7230 */ /* 0x000fe20000004100 */
[----:B------:R-:W-:Y:S01]  /*5ca0*/  SHF.R.U32.HI R52, RZ, 0x10, R45 ;  /* 0x00000010ff347819 */ /* 0x000fe2000001162d */
[----:B------:R-:W-:Y:S02]  /*5cb0*/  HADD2.F32 R48, -RZ, R11.H1_H1 ;  /* 0x3000000bff307230 */ /* 0x000fe40000004100 */
[----:B------:R-:W-:Y:S02]  /*5cc0*/  HADD2.F32 R45, -RZ, R43.H0_H0 ;  /* 0x2000002bff2d7230 */ /* 0x000fe40000004100 */
[----:B------:R-:W-:-:S02]  /*5cd0*/  HADD2.F32 R52, -RZ, R52.H0_H0 ;  /* 0x20000034ff347230 */ /* 0x000fc40000004100 */
[----:B------:R-:W-:Y:S02]  /*5ce0*/  HADD2.F32 R44, -RZ, R11.H0_H0 ;  /* 0x2000000bff2c7230 */ /* 0x000fe40000004100 */
[-C--:B------:R-:W-:Y:S01]  /*5cf0*/  FMUL.FTZ R11, R48, R45.reuse ;  /* 0x0000002d300b7220 */ /* 0x080fe20000410000 */
[--C-:B------:R-:W-:Y:S02]  /*5d00*/  HADD2.F32 R43, -RZ, R15.reuse.H1_H1 ;  /* 0x3000000fff2b7230 */ /* 0x100fe40000004100 */
[----:B------:R-:W-:Y:S02]  /*5d10*/  HADD2.F32 R15, -RZ, R15.H0_H0 ;  /* 0x2000000fff0f7230 */ /* 0x000fe40000004100 */
[C---:B------:R-:W-:Y:S01]  /*5d20*/  FMUL.FTZ R45, R44.reuse, R45 ;  /* 0x0000002d2c2d7220 */ /* 0x040fe20000410000 */
[----:B------:R-:W-:Y:S02]  /*5d30*/  HADD2.F32 R50, -RZ, R42.H0_H0 ;  /* 0x2000002aff327230 */ /* 0x000fe40000004100 */
[-C--:B------:R-:W-:Y:S01]  /*5d40*/  FMUL.FTZ R54, R43, R52.reuse ;  /* 0x000000342b367220 */ /* 0x080fe20000410000 */
[-C--:B------:R-:W-:Y:S01]  /*5d50*/  FFMA.FTZ R11, R44, R13.reuse, -R11 ;  /* 0x0000000d2c0b7223 */ /* 0x080fe2000001080b */
[C---:B------:R-:W-:Y:S01]  /*5d60*/  FMUL.FTZ R52, R15.reuse, R52 ;  /* 0x000000340f347220 */ /* 0x040fe20000410000 */
[----:B------:R-:W-:Y:S01]  /*5d70*/  FFMA.FTZ R42, R48, R13, R45 ;  /* 0x0000000d302a7223 */ /* 0x000fe2000001002d */
[----:B------:R-:W-:Y:S01]  /*5d80*/  FFMA.FTZ R13, R15, R50, -R54 ;  /* 0x000000320f0d7223 */ /* 0x000fe20000010836 */
[----:B------:R-:W-:-:S02]  /*5d90*/  HADD2.F32 R48, -RZ, R144.H0_H0 ;  /* 0x20000090ff307230 */ /* 0x000fc40000004100 */
[----:B------:R-:W-:Y:S01]  /*5da0*/  FFMA.FTZ R44, R43, R50, R52 ;  /* 0x000000322b2c7223 */ /* 0x000fe20000010034 */
[----:B------:R-:W-:Y:S01]  /*5db0*/  HADD2.F32 R144, -RZ, R144.H1_H1 ;  /* 0x30000090ff907230 */ /* 0x000fe20000004100 */
[----:B------:R-:W-:Y:S01]  /*5dc0*/  F2FP.F16.F32.PACK_AB R11, R42, R11 ;  /* 0x0000000b2a0b723e */ /* 0x000fe200000000ff */
        /* <DEDUP_REMOVED lines=17> */
[----:B------:R-:W-:-:S07]  /*5ee0*/  F2FP.F16.F32.PACK_AB R14, R144, R51 ;  /* 0x00000033900e723e */ /* 0x000fce00000000ff */
.L_x_1613:
[----:B------:R-:W-:Y:S05]  /*5ef0*/  BSYNC B2 ;  /* 0x0000000000027941 */ /* 0x000fea0003800000 */
.L_x_1612:
[----:B----4-:R0:W-:Y:S02]  /*5f00*/  ST.E.128 desc[UR60][R46.64], R12 ;  /* 0x0000000c2e007985 */ /* 0x0101e4000c101d3c */
.L_x_1611:
[----:B------:R-:W-:Y:S05]  /*5f10*/  BSYNC B1 ;  /* 0x0000000000017941 */ /* 0x000fea0003800000 */
.L_x_1610:
        /* <DEDUP_REMOVED lines=9> */
[----:B---3--:R-:W-:Y:S01]  /*5fb0*/  SHF.R.U64 R11, R38, 0x10, R39 ;  /* 0x00000010260b7819 */ /* 0x008fe20000001227 */
[----:B----4-:R-:W-:Y:S01]  /*5fc0*/  IMAD.MOV.U32 R38, RZ, RZ, R15 ;  /* 0x000000ffff267224 */ /* 0x010fe200078e000f */
[--C-:B------:R-:W-:Y:S01]  /*5fd0*/  SHF.R.U64 R44, R40, 0x10, R41.reuse ;  /* 0x00000010282c7819 */ /* 0x100fe20000001229 */
[----:B------:R-:W-:Y:S01]  /*5fe0*/  HADD2.F32 R15, -RZ, R13.H1_H1 ;  /* 0x3000000dff0f7230 */ /* 0x000fe20000004100 */
[----:B------:R-:W-:Y:S01]  /*5ff0*/  SHF.R.U32.HI R41, RZ, 0x10, R41 ;  /* 0x00000010ff297819 */ /* 0x000fe20000011629 */
[----:B------:R-:W-:Y:S01]  /*6000*/  HADD2.F32 R40, -RZ, R11.H0_H0 ;  /* 0x2000000bff287230 */ /* 0x000fe20000004100 */
[----:B------:R-:W-:Y:S01]  /*6010*/  SHF.R.U32.HI R39, RZ, 0x10, R39 ;  /* 0x00000010ff277819 */ /* 0x000fe20000011627 */
[----:B------:R-:W-:Y:S02]  /*6020*/  HADD2.F32 R11, -RZ, R13.H0_H0 ;  /* 0x2000000dff0b7230 */ /* 0x000fe40000004100 */
[----:B------:R-:W-:Y:S02]  /*6030*/  HADD2.F32 R13, -RZ, R38.H1_H1 ;  /* 0x30000026ff0d7230 */ /* 0x000fe40000004100 */
[----:B------:R-:W-:-:S02]  /*6040*/  HADD2.F32 R41, -RZ, R41.H0_H0 ;  /* 0x20000029ff297230 */ /* 0x000fc40000004100 */
[----:B------:R-:W-:Y:S02]  /*6050*/  HADD2.F32 R38, -RZ, R38.H0_H0 ;  /* 0x20000026ff267230 */ /* 0x000fe40000004100 */
[----:B------:R-:W-:Y:S02]  /*6060*/  HADD2.F32 R44, -RZ, R44.H0_H0 ;  /* 0x2000002cff2c7230 */ /* 0x000fe40000004100 */
[-C--:B------:R-:W-:Y:S01]  /*6070*/  FMUL.FTZ R45, R13, R41.reuse ;  /* 0x000000290d2d7220 */ /* 0x080fe20000410000 */
[----:B------:R-:W-:Y:S02]  /*6080*/  HADD2.F32 R39, -RZ, R39.H0_H0 ;  /* 0x20000027ff277230 */ /* 0x000fe40000004100 */
[C---:B------:R-:W-:Y:S01]  /*6090*/  FMUL.FTZ R48, R38.reuse, R41 ;  /* 0x0000002926307220 */ /* 0x040fe20000410000 */
[-C--:B------:R-:W-:Y:S01]  /*60a0*/  FMUL.FTZ R46, R15, R44.reuse ;  /* 0x0000002c0f2e7220 */ /* 0x080fe20000410000 */
[----:B------:R-:W-:Y:S02]  /*60b0*/  FMUL.FTZ R44, R11, R44 ;  /* 0x0000002c0b2c7220 */ /* 0x000fe40000410000 */
[-C--:B------:R-:W-:Y:S01]  /*60c0*/  FFMA.FTZ R48, R13, R39.reuse, R48 ;  /* 0x000000270d307223 */ /* 0x080fe20000010030 */
[----:B------:R-:W-:Y:S01]  /*60d0*/  FFMA.FTZ R45, R38, R39, -R45 ;  /* 0x00000027262d7223 */ /* 0x000fe2000001082d */
[----:B------:R-:W-:-:S02]  /*60e0*/  HADD2.F32 R13, -RZ, R12.H1_H1 ;  /* 0x3000000cff0d7230 */ /* 0x000fc40000004100 */
[-C--:B------:R-:W-:Y:S01]  /*60f0*/  FFMA.FTZ R44, R15, R40.reuse, R44 ;  /* 0x000000280f2c7223 */ /* 0x080fe2000001002c */
[----:B------:R-:W-:Y:S02]  /*6100*/  HADD2.F32 R39, -RZ, R142.H0_H0 ;  /* 0x2000008eff277230 */ /* 0x000fe40000004100 */
[----:B------:R-:W-:Y:S01]  /*6110*/  FFMA.FTZ R11, R11, R40, -R46 ;  /* 0x000000280b0b7223 */ /* 0x000fe2000001082e */
        /* <DEDUP_REMOVED lines=18> */
.L_x_1617:
[----:B------:R-:W-:Y:S05]  /*6240*/  BSYNC B2 ;  /* 0x0000000000027941 */ /* 0x000fea0003800000 */
.L_x_1616:
[----:B----4-:R0:W-:Y:S02]  /*6250*/  ST.E.128 desc[UR60][R42.64], R12 ;  /* 0x0000000c2a007985 */ /* 0x0101e4000c101d3c */
.L_x_1615:
[----:B------:R-:W-:Y:S05]  /*6260*/  BSYNC B1 ;  /* 0x0000000000017941 */ /* 0x000fea0003800000 */
.L_x_1614:
        /* <DEDUP_REMOVED lines=9> */
[--C-:B------:R-:W-:Y:S01]  /*6300*/  SHF.R.U64 R40, R36, 0x10, R37.reuse ;  /* 0x0000001024287819 */ /* 0x100fe20000001225 */
[--C-:B---34-:R-:W-:Y:S01]  /*6310*/  HADD2.F32 R11, -RZ, R13.reuse.H1_H1 ;  /* 0x3000000dff0b7230 */ /* 0x118fe20000004100 */
[----:B------:R-:W-:Y:S01]  /*6320*/  SHF.R.U32.HI R42, RZ, 0x10, R37 ;  /* 0x00000010ff2a7819 */ /* 0x000fe20000011625 */
[----:B------:R-:W-:Y:S01]  /*6330*/  HADD2.F32 R13, -RZ, R13.H0_H0 ;  /* 0x2000000dff0d7230 */ /* 0x000fe20000004100 */
[--C-:B------:R-:W-:Y:S01]  /*6340*/  SHF.R.U64 R34, R34, 0x10, R35.reuse ;  /* 0x0000001022227819 */ /* 0x100fe20000001223 */
[----:B------:R-:W-:Y:S01]  /*6350*/  HADD2.F32 R40, -RZ, R40.H0_H0 ;  /* 0x20000028ff287230 */ /* 0x000fe20000004100 */
[----:B------:R-:W-:Y:S01]  /*6360*/  SHF.R.U32.HI R35, RZ, 0x10, R35 ;  /* 0x00000010ff237819 */ /* 0x000fe20000011623 */
[----:B------:R-:W-:Y:S02]  /*6370*/  HADD2.F32 R42, -RZ, R42.H0_H0 ;  /* 0x2000002aff2a7230 */ /* 0x000fe40000004100 */
[--C-:B------:R-:W-:Y:S02]  /*6380*/  HADD2.F32 R29, -RZ, R15.reuse.H1_H1 ;  /* 0x3000000fff1d7230 */ /* 0x100fe40000004100 */
[----:B------:R-:W-:Y:S01]  /*6390*/  FMUL.FTZ R44, R11, R40 ;  /* 0x000000280b2c7220 */ /* 0x000fe20000410000 */
[----:B------:R-:W-:-:S02]  /*63a0*/  HADD2.F32 R15, -RZ, R15.H0_H0 ;  /* 0x2000000fff0f7230 */ /* 0x000fc40000004100 */
[----:B------:R-:W-:Y:S01]  /*63b0*/  FMUL.FTZ R40, R13, R40 ;  /* 0x000000280d287220 */ /* 0x000fe20000410000 */
[----:B------:R-:W-:Y:S02]  /*63c0*/  HADD2.F32 R34, -RZ, R34.H0_H0 ;  /* 0x20000022ff227230 */ /* 0x000fe40000004100 */
[-C--:B------:R-:W-:Y:S01]  /*63d0*/  FMUL.FTZ R46, R29, R42.reuse ;  /* 0x0000002a1d2e7220 */ /* 0x080fe20000410000 */
[----:B------:R-:W-:Y:S02]  /*63e0*/  HADD2.F32 R36, -RZ, R35.H0_H0 ;  /* 0x20000023ff247230 */ /* 0x000fe40000004100 */
[----:B------:R-:W-:Y:S01]  /*63f0*/  FMUL.FTZ R42, R15, R42 ;  /* 0x0000002a0f2a7220 */ /* 0x000fe20000410000 */
[-C--:B------:R-:W-:Y:S01]  /*6400*/  FFMA.FTZ R37, R11, R34.reuse, R40 ;  /* 0x000000220b257223 */ /* 0x080fe20000010028 */
[----:B------:R-:W-:Y:S02]  /*6410*/  FFMA.FTZ R44, R13, R34, -R44 ;  /* 0x000000220d2c7223 */ /* 0x000fe4000001082c */
[----:B------:R-:W-:Y:S01]  /*6420*/  FFMA.FTZ R41, R29, R36, R42 ;  /* 0x000000241d297223 */ /* 0x000fe2000001002a */
[----:B------:R-:W-:-:S02]  /*6430*/  HADD2.F32 R11, -RZ, R12.H1_H1 ;  /* 0x3000000cff0b7230 */ /* 0x000fc40000004100 */
[----:B------:R-:W-:Y:S01]  /*6440*/  FFMA.FTZ R46, R15, R36, -R46 ;  /* 0x000000240f2e7223 */ /* 0x000fe2000001082e */
[--C-:B------:R-:W-:Y:S02]  /*6450*/  HADD2.F32 R29, -RZ, R127.reuse.H0_H0 ;  /* 0x2000007fff1d7230 */ /* 0x100fe40000004100 */
[----:B------:R-:W-:Y:S02]  /*6460*/  HADD2.F32 R12, -RZ, R12.H0_H0 ;  /* 0x2000000cff0c7230 */ /* 0x000fe40000004100 */
[--C-:B------:R-:W-:Y:S02]  /*6470*/  HADD2.F32 R13, -RZ, R14.reuse.H1_H1 ;  /* 0x3000000eff0d7230 */ /* 0x100fe40000004100 */
[-C--:B------:R-:W-:Y:S01]  /*6480*/  FMUL.FTZ R35, R11, R29.reuse ;  /* 0x0000001d0b237220 */ /* 0x080fe20000410000 */
[----:B------:R-:W-:Y:S02]  /*6490*/  HADD2.F32 R127, -RZ, R127.H1_H1 ;  /* 0x3000007fff7f7230 */ /* 0x000fe40000004100 */
        /* <DEDUP_REMOVED lines=14> */
.L_x_1621:
[----:B------:R-:W-:Y:S05]  /*6580*/  BSYNC B2 ;  /* 0x0000000000027941 */ /* 0x000fea0003800000 */
.L_x_1620:
[----:B----4-:R0:W-:Y:S02]  /*6590*/  ST.E.128 desc[UR60][R38.64], R12 ;  /* 0x0000000c26007985 */ /* 0x0101e4000c101d3c */
.L_x_1619:
[----:B------:R-:W-:Y:S05]  /*65a0*/  BSYNC B1 ;  /* 0x0000000000017941 */ /* 0x000fea0003800000 */
.L_x_1618:
[----:B------:R-:W-:-:S13]  /*65b0*/  ISETP.NE.AND P4, PT, R76, RZ, PT ;  /* 0x000000ff4c00720c */ /* 0x000fda0003f85270 */
        /* <DEDUP_REMOVED lines=47> */
.L_x_1623:
[----:B------:R-:W-:Y:S05]  /*68b0*/  BSYNC B1 ;  /* 0x0000000000017941 */ /* 0x000fea0003800000 */
.L_x_1622:
[----:B----4-:R0:W-:Y:S01]  /*68c0*/  ST.E.128 desc[UR60][R34.64], R12 ;  /* 0x0000000c22007985 */ /* 0x0101e2000c101d3c */
[----:B------:R-:W-:Y:S05]  /*68d0*/  BRA `(.L_x_1601) ;  /* 0x0000004000387947 */ /* 0x000fea0003800000 */
.L_x_1567:
        /* <DEDUP_REMOVED lines=18> */
[----:B------:R-:W-:Y:S02]  /*6a00*/  IADD3 R28, P5, R90, R12, RZ ;  /* 0x0000000c5a1c7210 */ /* 0x000fe40007fbe0ff */
[----:B------:R-:W-:Y:S02]  /*6a10*/  CS2R R38, SRZ ;  /* 0x0000000000267805 */ /* 0x000fe4000001ff00 */
[----:B------:R-:W-:Y:S01]  /*6a20*/  CS2R R36, SRZ ;  /* 0x0000000000247805 */ /* 0x000fe2000001ff00 */
[----:B------:R-:W-:Y:S01]  /*6a30*/  IMAD.X R30, R11, 0x1, R102, P0 ;  /* 0x000000010b1e7824 */ /* 0x000fe200000e0666 */
[----:B------:R-:W-:Y:S02]  /*6a40*/  LEA R52, P0, R29, UR4, 0x1 ;  /* 0x000000041d347c11 */ /* 0x000fe4000f8008ff */
[----:B------:R-:W-:-:S02]  /*6a50*/  CS2R R50, SRZ ;  /* 0x0000000000327805 */ /* 0x000fc4000001ff00 */
[----:B------:R-:W-:Y:S02]  /*6a60*/  CS2R R48, SRZ ;  /* 0x0000000000307805 */ /* 0x000fe4000001ff00 */
[----:B------:R-:W-:Y:S01]  /*6a70*/  LEA.HI.X R53, R29, UR5, R30, 0x1, P0 ;  /* 0x000000051d357c11 */ /* 0x000fe200080f0c1e */
[----:B------:R-:W-:Y:S01]  /*6a80*/  ULDC.64 UR4, c[0x0][0x400] ;  /* 0x0001000000047ab9 */ /* 0x000fe20000000a00 */
[----:B------:R-:W-:Y:S01]  /*6a90*/  ISETP.GE.AND P0, PT, R18, R123, PT ;  /* 0x0000007b1200720c */ /* 0x000fe20003f06270 */
[----:B------:R-:W-:Y:S01]  /*6aa0*/  IMAD.X R29, R82, 0x1, R101, P5 ;  /* 0x00000001521d7824 */ /* 0x000fe200028e0665 */
[----:B------:R-:W-:-:S04]  /*6ab0*/  LEA R56, P5, R28, UR4, 0x1 ;  /* 0x000000041c387c11 */ /* 0x000fc8000f8a08ff */
[----:B------:R-:W-:Y:S02]  /*6ac0*/  LEA.HI.X R57, R28, UR5, R29, 0x1, P5 ;  /* 0x000000051c397c11 */ /* 0x000fe4000a8f0c1d */
[----:B------:R-:W-:-:S05]  /*6ad0*/  ISETP.GE.AND P5, PT, R167, R123, PT ;  /* 0x0000007ba700720c */ /* 0x000fca0003fa6270 */
[----:B------:R0:W5:Y:S04]  /*6ae0*/  @!P0 LDG.E.128 R36, desc[UR60][R52.64] ;  /* 0x0000003c34248981 */ /* 0x000168000c1e1d00 */
[----:B------:R0:W5:Y:S01]  /*6af0*/  @!P0 LDG.E.128 R48, desc[UR60][R56.64] ;  /* 0x0000003c38308981 */ /* 0x000162000c1e1d00 */
[----:B------:R-:W-:Y:S02]  /*6b00*/  ISETP.GE.AND P0, PT, R168, R123, PT ;  /* 0x0000007ba800720c */ /* 0x000fe40003f06270 */
        /* <DEDUP_REMOVED lines=8> */
[----:B------:R0:W5:Y:S04]  /*6b90*/  @!P5 LDG.E.128 R32, desc[UR60][R52.64+0x40] ;  /* 0x0000403c3420d981 */ /* 0x000168000c1e1d00 */
[----:B------:R0:W5:Y:S04]  /*6ba0*/  @!P0 LDG.E.128 R28, desc[UR60][R52.64+0x80] ;  /* 0x0000803c341c8981 */ /* 0x000168000c1e1d00 */
[----:B------:R0:W5:Y:S04]  /*6bb0*/  @!P5 LDG.E.128 R44, desc[UR60][R56.64+0x40] ;  /* 0x0000403c382cd981 */ /* 0x000168000c1e1d00 */
[----:B------:R0:W5:Y:S02]  /*6bc0*/  @!P0 LDG.E.128 R40, desc[UR60][R56.64+0x80] ;  /* 0x0000803c38288981 */ /* 0x000164000c1e1d00 */
.L_x_1625:
[----:B------:R-:W-:Y:S05]  /*6bd0*/  BSYNC B1 ;  /* 0x0000000000017941 */ /* 0x000fea0003800000 */
.L_x_1624:
        /* <DEDUP_REMOVED lines=13> */
[----:B-----5:R-:W-:Y:S02]  /*6cb0*/  MOV R80, R30 ;  /* 0x0000001e00507202 */ /* 0x020fe40000000f00 */
        /* <DEDUP_REMOVED lines=8> */
[----:B------:R-:W-:Y:S02]  /*6d40*/  IADD3 R11, P0, P6, R90, R12, R108 ;  /* 0x0000000c5a0b7210 */ /* 0x000fe40007e1e06c */
[----:B------:R-:W-:-:S02]  /*6d50*/  CS2R R74, SRZ ;  /* 0x00000000004a7805 */ /* 0x000fc4000001ff00 */
[----:B------:R-:W-:Y:S02]  /*6d60*/  CS2R R72, SRZ ;  /* 0x0000000000487805 */ /* 0x000fe4000001ff00 */
[----:B------:R-:W-:Y:S02]  /*6d70*/  IADD3.X R82, R101, R82, R107, P0, P6 ;  /* 0x0000005265527210 */ /* 0x000fe400007ec46b */
[----:B------:R-:W-:-:S04]  /*6d80*/  LEA R12, P0, R14, UR4, 0x1 ;  /* 0x000000040e0c7c11 */ /* 0x000fc8000f8008ff */
[----:B------:R-:W-:Y:S02]  /*6d90*/  LEA.HI.X R13, R14, UR5, R13, 0x1, P0 ;  /* 0x000000050e0d7c11 */ /* 0x000fe400080f0c0d */
        /* <DEDUP_REMOVED lines=19> */
.L_x_1627:
[----:B------:R-:W-:Y:S05]  /*6ed0*/  BSYNC B1 ;  /* 0x0000000000017941 */ /* 0x000fea0003800000 */
.L_x_1626:
[----:B------:R-:W2:Y:S01]  /*6ee0*/  LDL R11, [R1+0x30] ;  /* 0x00003000010b7983 */ /* 0x000ea20000100800 */
[----:B0-----:R-:W-:Y:S02]  /*6ef0*/  IMAD.MOV.U32 R13, RZ, RZ, R31 ;  /* 0x000000ffff0d7224 */ /* 0x001fe400078e001f */
[----:B------:R-:W-:Y:S02]  /*6f00*/  IMAD.MOV.U32 R12, RZ, RZ, R28 ;  /* 0x000000ffff0c7224 */ /* 0x000fe400078e001c */
[----:B------:R-:W-:Y:S01]  /*6f10*/  IMAD.MOV.U32 R14, RZ, RZ, R34 ;  /* 0x000000ffff0e7224 */ /* 0x000fe200078e0022 */
[----:B------:R-:W-:Y:S01]  /*6f20*/  PRMT R189, R80, 0x5410, R13 ;  /* 0x0000541050bd7816 */ /* 0x000fe2000000000d */
[----:B------:R-:W-:-:S03]  /*6f30*/  IMAD.MOV.U32 R13, RZ, RZ, R35 ;  /* 0x000000ffff0d7224 */ /* 0x000fc600078e0023 */
[----:B------:R-:W-:Y:S01]  /*6f40*/  PRMT R195, R14, 0x7610, R195 ;  /* 0x000076100ec37816 */ /* 0x000fe200000000c3 */
[----:B------:R-:W-:Y:S01]  /*6f50*/  IMAD.MOV.U32 R14, RZ, RZ, R37 ;  /* 0x000000ffff0e7224 */ /* 0x000fe200078e0025 */
[----:B------:R-:W-:Y:S01]  /*6f60*/  PRMT R197, R13, 0x7610, R197 ;  /* 0x000076100dc57816 */ /* 0x000fe200000000c5 */
[----:B------:R-:W-:-:S03]  /*6f70*/  IMAD.MOV.U32 R13, RZ, RZ, R36 ;  /* 0x000000ffff0d7224 */ /* 0x000fc600078e0024 */
[----:B------:R-:W-:Y:S02]  /*6f80*/  PRMT R153, R14, 0x7610, R153 ;  /* 0x000076100e997816 */ /* 0x000fe40000000099 */
[----:B--2---:R-:W-:Y:S01]  /*6f90*/  R2UR UR4, R11 ;  /* 0x000000000b0472ca */ /* 0x004fe200000e0000 */
[----:B------:R-:W-:-:S05]  /*6fa0*/  IMAD.MOV.U32 R11, RZ, RZ, R29 ;  /* 0x000000ffff0b7224 */ /* 0x000fca00078e001d */
[----:B------:R-:W-:Y:S01]  /*6fb0*/  PRMT R190, R12, 0x5410, R11 ;  /* 0x000054100cbe7816 */ /* 0x000fe2000000000b */
[----:B------:R-:W-:Y:S02]  /*6fc0*/  IMAD.MOV.U32 R12, RZ, RZ, R32 ;  /* 0x000000ffff0c7224 */ /* 0x000fe400078e0020 */
[----:B------:R-:W-:-:S03]  /*6fd0*/  IMAD.MOV.U32 R11, RZ, RZ, R33 ;  /* 0x000000ffff0b7224 */ /* 0x000fc600078e0021 */
[----:B------:R-:W-:Y:S01]  /*6fe0*/  PRMT R196, R12, 0x7610, R196 ;  /* 0x000076100cc47816 */ /* 0x000fe200000000c4 */
[----:B------:R-:W-:Y:S01]  /*6ff0*/  IMAD.MOV.U32 R12, RZ, RZ, R39 ;  /* 0x000000ffff0c7224 */ /* 0x000fe200078e0027 */
[----:B------:R-:W-:Y:S01]  /*7000*/  PRMT R198, R11, 0x7610, R198 ;  /* 0x000076100bc67816 */ /* 0x000fe200000000c6 */
[----:B------:R-:W-:Y:S01]  /*7010*/  UISETP.NE.AND UP0, UPT, UR4, 0x3, UPT ;  /* 0x000000030400788c */ /* 0x000fe2000bf05270 */
[----:B------:R-:W-:Y:S02]  /*7020*/  MOV R11, R38 ;  /* 0x00000026000b7202 */ /* 0x000fe40000000f00 */
[----:B------:R-:W-:Y:S01]  /*7030*/  PRMT R199, R12, 0x5410, R13 ;  /* 0x000054100cc77816 */ /* 0x000fe2000000000d */
[----:B------:R-:W-:Y:S01]  /*7040*/  IMAD.MOV.U32 R12, RZ, RZ, R42 ;  /* 0x000000ffff0c7224 */ /* 0x000fe200078e002a */
[----:B------:R-:W-:Y:S01]  /*7050*/  PRMT R198, R198, 0x5410, R11 ;  /* 0x00005410c6c67816 */ /* 0x000fe2000000000b */
[----:B------:R-:W-:Y:S01]  /*7060*/  IMAD.MOV.U32 R11, RZ, RZ, R43 ;  /* 0x000000ffff0b7224 */ /* 0x000fe200078e002b */
[----:B------:R-:W-:-:S04]  /*7070*/  PLOP3.LUT P0, PT, PT, PT, UP0, 0x80, 0x0 ;  /* 0x000000000000781c */ /* 0x000fc80003f0f008 */
        /* <DEDUP_REMOVED lines=8> */
[----:B------:R-:W-:Y:S01]  /*7100*/  PRMT R195, R195, 0x5410, R12 ;  /* 0x00005410c3c37816 */ /* 0x000fe2000000000c */
[----:B------:R-:W-:-:S03]  /*7110*/  IMAD.MOV.U32 R12, RZ, RZ, R44 ;  /* 0x000000ffff0c7224 */ /* 0x000fc600078e002c */
        /* <DEDUP_REMOVED lines=9> */
[----:B-----5:R-:W-:Y:S01]  /*71b0*/  IMAD.MOV.U32 R11, RZ, RZ, R55 ;  /* 0x000000ffff0b7224 */ /* 0x020fe200078e0037 */
        /* <DEDUP_REMOVED lines=41> */
.L_x_1628:
[----:B------:R-:W-:Y:S01]  /*7450*/  LEA R86, R17, R2, 0x3 ;  /* 0x0000000211567211 */ /* 0x000fe200078e18ff */
[----:B------:R-:W-:Y:S01]  /*7460*/  BSSY B1, `(.L_x_1629) ;  /* 0x0000004000017945 */ /* 0x000fe20003800000 */
[----:B------:R-:W-:-:S04]  /*7470*/  SHF.L.U32 R87, R175, 0x1f, RZ ;  /* 0x0000001faf577819 */ /* 0x000fc800000006ff */
[----:B------:R-:W0:Y:S02]  /*7480*/  SYNCS.PHASECHK.TRANS64.TRYWAIT P6, [R86+URZ+0x2a890], R87 ;  /* 0x02a89057560075a7 */ /* 0x000e2400080c017f */
[----:B0-----:R-:W-:Y:S05]  /*7490*/  @!P6 BRA `(.L_x_1630) ;  /* 0x000002300008e947 */ /* 0x001fea0003800000 */
.L_x_2005:
[----:B------:R-:W-:Y:S05]  /*74a0*/  BSYNC B1 ;  /* 0x0000000000017941 */ /* 0x000fea0003800000 */
.L_x_1629:
[----:B------:R-:W1:Y:S01]  /*74b0*/  LDC R127, c[0x0][0x2f4] ;  /* 0x0000bd00ff7f7b82 */ /* 0x000e620000000800 */
[----:B------:R-:W-:Y:S01]  /*74c0*/  UMOV UR4, 0xffffffff ;  /* 0xffffffff00047882 */ /* 0x000fe20000000000 */
[----:B-1----:R-:W-:Y:S02]  /*74d0*/  IMAD.IADD R131, R127, 0x1, -R124 ;  /* 0x000000017f837824 */ /* 0x002fe400078e0a7c */
[----:B------:R-:W-:Y:S05]  /*74e0*/  BRA.DIV UR4, `(.L_x_1631) ;  /* 0x0000023204087947 */ /* 0x000fea000b800000 */
[----:B------:R1:W2:Y:S04]  /*74f0*/  SHFL.IDX PT, R115, R116, RZ, 0x1c1f ;  /* 0x001c1fff74737589 */ /* 0x0002a800000e0000 */
[----:B------:R1:W3:Y:S02]  /*7500*/  SHFL.IDX PT, R11, R117, RZ, 0x1c1f ;  /* 0x001c1fff750b7589 */ /* 0x0002e400000e0000 */
.L_x_2009:
        /* <DEDUP_REMOVED lines=22> */
[--C-:B------:R-:W-:Y:S02]  /*7670*/  IMAD R80, R80, 0x2, R2.reuse ;  /* 0x0000000250507824 */ /* 0x100fe400078e0202 */
[----:B------:R-:W-:-:S04]  /*7680*/  IMAD R12, R12, 0x2, R2 ;  /* 0x000000020c0c7824 */ /* 0x000fc800078e0202 */
[----:B------:R-:W3:Y:S04]  /*7690*/  LDS.128 R80, [R80+0x18400] ;  /* 0x0184000050507984 */ /* 0x000ee80000000c00 */
[----:B------:R-:W4:Y:S01]  /*76a0*/  LDS.128 R12, [R12+0x18400] ;  /* 0x018400000c0c7984 */ /* 0x000f220000000c00 */
[----:B------:R-:W-:Y:S05]  /*76b0*/  @P4 BRA `(.L_x_1637) ;  /* 0x0000000400644947 */ /* 0x000fea0003800000 */
[----:B---3--:R-:W-:Y:S01]  /*76c0*/  IMAD.MOV.U32 R151, RZ, RZ, R81 ;  /* 0x000000ffff977224 */ /* 0x008fe200078e0051 */
[----:B----4-:R-:W-:Y:S01]  /*76d0*/  MOV R150, R13 ;  /* 0x0000000d00967202 */ /* 0x010fe20000000f00 */
[----:B------:R-:W-:Y:S01]  /*76e0*/  HADD2.F32 R152, -RZ, R152.H0_H0 ;  /* 0x20000098ff987230 */ /* 0x000fe20000004100 */
[--C-:B------:R-:W-:Y:S01]  /*76f0*/  SHF.R.U64 R36, R36, 0x10, R37.reuse ;  /* 0x0000001024247819 */ /* 0x100fe20000001225 */
[----:B------:R-:W-:Y:S01]  /*7700*/  HADD2.F32 R153, -RZ, R153.H0_H0 ;  /* 0x20000099ff997230 */ /* 0x000fe20000004100 */
[----:B------:R-:W-:Y:S01]  /*7710*/  SHF.R.U32.HI R37, RZ, 0x10, R37 ;  /* 0x00000010ff257819 */ /* 0x000fe20000011625 */
[--C-:B------:R-:W-:Y:S01]  /*7720*/  HADD2.F32 R13, -RZ, R151.reuse.H0_H0 ;  /* 0x20000097ff0d7230 */ /* 0x100fe20000004100 */
[----:B------:R-:W-:Y:S01]  /*7730*/  SHF.R.U64 R38, R38, 0x10, R39 ;  /* 0x0000001026267819 */ /* 0x000fe20000001227 */
[----:B------:R-:W-:Y:S02]  /*7740*/  HADD2.F32 R154, -RZ, R150.H0_H0 ;  /* 0x20000096ff9a7230 */ /* 0x000fe40000004100 */
[----:B------:R-:W-:-:S02]  /*7750*/  HADD2.F32 R151, -RZ, R151.H1_H1 ;  /* 0x30000097ff977230 */ /* 0x000fc40000004100 */
[CC--:B------:R-:W-:Y:S01]  /*7760*/  FMUL.FTZ R81, R13.reuse, R152.reuse ;  /* 0x000000980d517220 */ /* 0x0c0fe20000410000 */
[----:B------:R-:W-:Y:S02]  /*7770*/  HADD2.F32 R37, -RZ, R37.H0_H0 ;  /* 0x20000025ff257230 */ /* 0x000fe40000004100 */
[C---:B------:R-:W-:Y:S01]  /*7780*/  FMUL.FTZ R152, R154.reuse, R152 ;  /* 0x000000989a987220 */ /* 0x040fe20000410000 */
[----:B------:R-:W-:Y:S02]  /*7790*/  HADD2.F32 R36, -RZ, R36.H0_H0 ;  /* 0x20000024ff247230 */ /* 0x000fe40000004100 */
[-C--:B------:R-:W-:Y:S01]  /*77a0*/  FFMA.FTZ R81, R154, R153.reuse, -R81 ;  /* 0x000000999a517223 */ /* 0x080fe20000010851 */
[----:B------:R-:W-:Y:S02]  /*77b0*/  HADD2.F32 R38, -RZ, R38.H0_H0 ;  /* 0x20000026ff267230 */ /* 0x000fe40000004100 */
[----:B------:R-:W-:Y:S01]  /*77c0*/  FFMA.FTZ R13, R13, R153, R152 ;  /* 0x000000990d0d7223 */ /* 0x000fe20000010098 */
[--C-:B------:R-:W-:Y:S01]  /*77d0*/  SHF.R.U32.HI R152, RZ, 0x10, R49.reuse ;  /* 0x00000010ff987819 */ /* 0x100fe20000011631 */
[----:B------:R-:W-:Y:S01]  /*77e0*/  HADD2.F32 R153, -RZ, R202.H0_H0 ;  /* 0x200000caff997230 */ /* 0x000fe20000004100 */
[----:B------:R-:W-:Y:S01]  /*77f0*/  SHF.R.U64 R49, R48, 0x10, R49 ;  /* 0x0000001030317819 */ /* 0x000fe20000001231 */
[----:B------:R-:W-:-:S02]  /*7800*/  HADD2.F32 R48, -RZ, R150.H1_H1 ;  /* 0x30000096ff307230 */ /* 0x000fc40000004100 */
[----:B------:R-:W-:Y:S02]  /*7810*/  HADD2.F32 R152, -RZ, R152.H0_H0 ;  /* 0x20000098ff987230 */ /* 0x000fe40000004100 */
[----:B------:R-:W-:-:S03]  /*7820*/  HADD2.F32 R49, -RZ, R49.H0_H0 ;  /* 0x20000031ff317230 */ /* 0x000fc60000004100 */
[-C--:B------:R-:W-:Y:S01]  /*7830*/  FMUL.FTZ R150, R151, R152.reuse ;  /* 0x0000009897967220 */ /* 0x080fe20000410000 */
[----:B------:R-:W-:-:S03]  /*7840*/  FMUL.FTZ R152, R48, R152 ;  /* 0x0000009830987220 */ /* 0x000fc60000410000 */
[-C--:B------:R-:W-:Y:S01]  /*7850*/  FFMA.FTZ R48, R48, R37.reuse, -R150 ;  /* 0x0000002530307223 */ /* 0x080fe20000010896 */
[----:B------:R-:W-:Y:S02]  /*7860*/  HADD2.F32 R150, -RZ, R83.H0_H0 ;  /* 0x20000053ff967230 */ /* 0x000fe40000004100 */
[----:B------:R-:W-:Y:S01]  /*7870*/  FFMA.FTZ R37, R151, R37, R152 ;  /* 0x0000002597257223 */ /* 0x000fe20000010098 */
[----:B------:R-:W-:Y:S02]  /*7880*/  HADD2.F32 R151, -RZ, R199.H0_H0 ;  /* 0x200000c7ff977230 */ /* 0x000fe40000004100 */
[--C-:B------:R-:W-:Y:S02]  /*7890*/  HADD2.F32 R152, -RZ, R15.reuse.H0_H0 ;  /* 0x2000000fff987230 */ /* 0x100fe40000004100 */
[----:B------:R-:W-:Y:S01]  /*78a0*/  FMUL.FTZ R154, R150, R153 ;  /* 0x00000099969a7220 */ /* 0x000fe20000410000 */
[----:B------:R-:W-:Y:S01]  /*78b0*/  HADD2.F32 R15, -RZ, R15.H1_H1 ;  /* 0x3000000fff0f7230 */ /* 0x000fe20000004100 */
[----:B------:R-:W-:-:S02]  /*78c0*/  F2FP.F16.F32.PACK_AB R48, R48, R81 ;  /* 0x000000513030723e */ /* 0x000fc400000000ff */
[C---:B------:R-:W-:Y:S01]  /*78d0*/  FFMA.FTZ R154, R152.reuse, R151, -R154 ;  /* 0x00000097989a7223 */ /* 0x040fe2000001089a */
[----:B------:R-:W-:Y:S01]  /*78e0*/  FMUL.FTZ R152, R152, R153 ;  /* 0x0000009998987220 */ /* 0x000fe20000410000 */
[----:B------:R-:W-:Y:S01]  /*78f0*/  HADD2.F32 R153, -RZ, R202.H1_H1 ;  /* 0x300000caff997230 */ /* 0x000fe20000004100 */
[----:B------:R-:W-:Y:S01]  /*7900*/  F2FP.F16.F32.PACK_AB R37, R37, R13 ;  /* 0x0000000d2525723e */ /* 0x000fe200000000ff */
[----:B------:R-:W-:Y:S02]  /*7910*/  IMAD.MOV.U32 R13, RZ, RZ, R48 ;  /* 0x000000ffff0d7224 */ /* 0x000fe400078e0030 */
[----:B------:R-:W-:Y:S01]  /*7920*/  FFMA.FTZ R152, R150, R151, R152 ;  /* 0x0000009796987223 */ /* 0x000fe20000010098 */
[----:B------:R-:W-:Y:S02]  /*7930*/  SHF.R.U32.HI R150, RZ, 0x10, R39 ;  /* 0x00000010ff967819 */ /* 0x000fe40000011627 */
[--C-:B------:R-:W-:Y:S01]  /*7940*/  SHF.R.U64 R39, R50, 0x10, R51.reuse ;  /* 0x0000001032277819 */ /* 0x100fe20000001233 */
[----:B------:R-:W-:Y:S01]  /*7950*/  HADD2.F32 R50, -RZ, R83.H1_H1 ;  /* 0x30000053ff327230 */ /* 0x000fe20000004100 */
[----:B------:R-:W-:Y:S01]  /*7960*/  SHF.R.U32.HI R51, RZ, 0x10, R51 ;  /* 0x00000010ff337819 */ /* 0x000fe20000011633 */
[----:B------:R-:W-:-:S02]  /*7970*/  HADD2.F32 R150, -RZ, R150.H0_H0 ;  /* 0x20000096ff967230 */ /* 0x000fc40000004100 */
[----:B------:R-:W-:Y:S02]  /*7980*/  HADD2.F32 R39, -RZ, R39.H0_H0 ;  /* 0x20000027ff277230 */ /* 0x000fe40000004100 */
[----:B------:R-:W-:Y:S02]  /*7990*/  HADD2.F32 R51, -RZ, R51.H0_H0 ;  /* 0x20000033ff337230 */ /* 0x000fe40000004100 */
[----:B------:R-:W-:-:S03]  /*79a0*/  IMAD.MOV.U32 R81, RZ, RZ, R37 ;  /* 0x000000ffff517224 */ /* 0x000fc600078e0025 */
[----:B------:R-:W-:-:S04]  /*79b0*/  FMUL.FTZ R83, R50, R51 ;  /* 0x0000003332537220 */ /* 0x000fc80000410000 */
[C---:B------:R-:W-:Y:S01]  /*79c0*/  FFMA.FTZ R83, R15.reuse, R150, -R83 ;  /* 0x000000960f537223 */ /* 0x040fe20000010853 */
[----:B------:R-:W-:Y:S01]  /*79d0*/  FMUL.FTZ R15, R15, R51 ;  /* 0x000000330f0f7220 */ /* 0x000fe20000410000 */
[----:B------:R-:W-:-:S03]  /*79e0*/  HADD2.F32 R51, -RZ, R199.H1_H1 ;  /* 0x300000c7ff337230 */ /* 0x000fc60000004100 */
        /* <DEDUP_REMOVED lines=10> */
[----:B------:R-:W-:-:S02]  /*7a90*/  HADD2.F32 R150, -RZ, R200.H1_H1 ;  /* 0x300000c8ff967230 */ /* 0x000fc40000004100 */
[----:B------:R-:W-:Y:S01]  /*7aa0*/  FFMA.FTZ R153, R50, R51, R153 ;  /* 0x0000003332997223 */ /* 0x000fe20000010099 */
[-C--:B------:R-:W-:Y:S01]  /*7ab0*/  FMUL.FTZ R50, R80, R49.reuse ;  /* 0x0000003150327220 */ /* 0x080fe20000410000 */
[C---:B------:R-:W-:Y:S01]  /*7ac0*/  FMUL.FTZ R49, R12.reuse, R49 ;  /* 0x000000310c317220 */ /* 0x040fe20000410000 */
[----:B------:R-:W-:Y:S02]  /*7ad0*/  HADD2.F32 R51, -RZ, R14.H0_H0 ;  /* 0x2000000eff337230 */ /* 0x000fe40000004100 */
[-C--:B------:R-:W-:Y:S01]  /*7ae0*/  FFMA.FTZ R12, R12, R36.reuse, -R50 ;  /* 0x000000240c0c7223 */ /* 0x080fe20000010832 */
[----:B------:R-:W-:Y:S01]  /*7af0*/  FFMA.FTZ R36, R80, R36, R49 ;  /* 0x0000002450247223 */ /* 0x000fe20000010031 */
[----:B------:R-:W-:Y:S02]  /*7b00*/  HADD2.F32 R49, -RZ, R82.H0_H0 ;  /* 0x20000052ff317230 */ /* 0x000fe40000004100 */
[----:B------:R-:W-:Y:S01]  /*7b10*/  HADD2.F32 R50, -RZ, R198.H1_H1 ;  /* 0x300000c6ff327230 */ /* 0x000fe20000004100 */
[----:B------:R-:W-:Y:S01]  /*7b20*/  F2FP.F16.F32.PACK_AB R12, R12, R151 ;  /* 0x000000970c0c723e */ /* 0x000fe200000000ff */
[----:B------:R-:W-:-:S02]  /*7b30*/  HADD2.F32 R82, -RZ, R82.H1_H1 ;  /* 0x30000052ff527230 */ /* 0x000fc40000004100 */
[-C--:B------:R-:W-:Y:S01]  /*7b40*/  FMUL.FTZ R80, R49, R150.reuse ;  /* 0x0000009631507220 */ /* 0x080fe20000410000 */
[C---:B------:R-:W-:Y:S01]  /*7b50*/  FMUL.FTZ R150, R51.reuse, R150 ;  /* 0x0000009633967220 */ /* 0x040fe20000410000 */
[----:B------:R-:W-:Y:S01]  /*7b60*/  HADD2.F32 R14, -RZ, R14.H1_H1 ;  /* 0x3000000eff0e7230 */ /* 0x000fe20000004100 */
[----:B------:R-:W-:Y:S01]  /*7b70*/  F2FP.F16.F32.PACK_AB R36, R36, R153 ;  /* 0x000000992424723e */ /* 0x000fe200000000ff */
[-C--:B------:R-:W-:Y:S01]  /*7b80*/  FFMA.FTZ R80, R51, R50.reuse, -R80 ;  /* 0x0000003233507223 */ /* 0x080fe20000010850 */
[----:B------:R-:W-:Y:S01]  /*7b90*/  FFMA.FTZ R150, R49, R50, R150 ;  /* 0x0000003231967223 */ /* 0x000fe20000010096 */
[-C--:B------:R-:W-:Y:S01]  /*7ba0*/  FMUL.FTZ R49, R82, R39.reuse ;  /* 0x0000002752317220 */ /* 0x080fe20000410000 */
[C---:B------:R-:W-:Y:S01]  /*7bb0*/  FMUL.FTZ R39, R14.reuse, R39 ;  /* 0x000000270e277220 */ /* 0x040fe20000410000 */
[----:B------:R-:W-:Y:S02]  /*7bc0*/  IMAD.MOV.U32 R15, RZ, RZ, R83 ;  /* 0x000000ffff0f7224 */ /* 0x000fe400078e0053 */
[-C--:B------:R-:W-:Y:S01]  /*7bd0*/  FFMA.FTZ R49, R14, R38.reuse, -R49 ;  /* 0x000000260e317223 */ /* 0x080fe20000010831 */
[----:B------:R-:W-:Y:S01]  /*7be0*/  FFMA.FTZ R39, R82, R38, R39 ;  /* 0x0000002652277223 */ /* 0x000fe20000010027 */
[----:B------:R-:W-:-:S03]  /*7bf0*/  IMAD.MOV.U32 R83, RZ, RZ, R152 ;  /* 0x000000ffff537224 */ /* 0x000fc600078e0098 */
[----:B------:R-:W-:Y:S01]  /*7c00*/  F2FP.F16.F32.PACK_AB R49, R49, R80 ;  /* 0x000000503131723e */ /* 0x000fe200000000ff */
[----:B------:R-:W-:Y:S01]  /*7c10*/  IMAD.MOV.U32 R80, RZ, RZ, R36 ;  /* 0x000000ffff507224 */ /* 0x000fe200078e0024 */
[----:B------:R-:W-:-:S03]  /*7c20*/  F2FP.F16.F32.PACK_AB R39, R39, R150 ;  /* 0x000000962727723e */ /* 0x000fc600000000ff */
[----:B------:R-:W-:Y:S02]  /*7c30*/  IMAD.MOV.U32 R14, RZ, RZ, R49 ;  /* 0x000000ffff0e7224 */ /* 0x000fe400078e0031 */
[----:B------:R-:W-:-:S07]  /*7c40*/  IMAD.MOV.U32 R82, RZ, RZ, R39 ;  /* 0x000000ffff527224 */ /* 0x000fce00078e0027 */
.L_x_1637:
[----:B------:R-:W-:Y:S05]  /*7c50*/  BSYNC B3 ;  /* 0x0000000000037941 */ /* 0x000fea0003800000 */
.L_x_1636:
[----:B------:R-:W-:-:S04]  /*7c60*/  LEA R36, P4, R4, R11, 0x1 ;  /* 0x0000000b04247211 */ /* 0x000fc800078808ff */
[----:B--2---:R-:W-:Y:S02]  /*7c70*/  LEA.HI.X R37, R4, R115, R111, 0x1, P4 ;  /* 0x0000007304257211 */ /* 0x004fe400020f0c6f */
[----:B------:R-:W-:-:S03]  /*7c80*/  ISETP.GE.AND P4, PT, R149, R127, PT ;  /* 0x0000007f9500720c */ /* 0x000fc60003f86270 */
[----:B----4-:R2:W-:Y:S10]  /*7c90*/  ST.E.128 desc[UR60][R36.64], R12 ;  /* 0x0000000c24007985 */ /* 0x0105f4000c101d3c */
[----:B--2---:R-:W-:-:S05]  /*7ca0*/  @!P4 IMAD.WIDE R12, R149, 0x2, R114 ;  /* 0x00000002950cc825 */ /* 0x004fca00078e0272 */
[----:B---3--:R3:W-:Y:S02]  /*7cb0*/  @!P4 ST.E.128 desc[UR60][R12.64], R80 ;  /* 0x000000500c00c985 */ /* 0x0087e4000c101d3c */
.L_x_1635:
[----:B------:R-:W-:Y:S05]  /*7cc0*/  BSYNC B2 ;  /* 0x0000000000027941 */ /* 0x000fea0003800000 */
.L_x_1634:
        /* <DEDUP_REMOVED lines=25> */
[----:B------:R-:W-:Y:S01]  /*7e60*/  SHF.R.U64 R32, R32, 0x10, R33 ;  /* 0x0000001020207819 */ /* 0x000fe20000001221 */
[----:B----4-:R-:W-:Y:S01]  /*7e70*/  IMAD.MOV.U32 R49, RZ, RZ, R13 ;  /* 0x000000ffff317224 */ /* 0x010fe200078e000d */
[----:B------:R-:W-:Y:S01]  /*7e80*/  SHF.R.U32.HI R33, RZ, 0x10, R33 ;  /* 0x00000010ff217819 */ /* 0x000fe20000011621 */
[----:B------:R-:W-:Y:S01]  /*7e90*/  HADD2.F32 R51, -RZ, R200.H0_H0 ;  /* 0x200000c8ff337230 */ /* 0x000fe20000004100 */
[----:B------:R-:W-:Y:S01]  /*7ea0*/  SHF.R.U64 R34, R34, 0x10, R35 ;  /* 0x0000001022227819 */ /* 0x000fe20000001223 */
[----:B------:R-:W-:Y:S02]  /*7eb0*/  HADD2.F32 R13, -RZ, R50.H0_H0 ;  /* 0x20000032ff0d7230 */ /* 0x000fe40000004100 */
[----:B------:R-:W-:Y:S02]  /*7ec0*/  HADD2.F32 R81, -RZ, R49.H0_H0 ;  /* 0x20000031ff517230 */ /* 0x000fe40000004100 */
[----:B------:R-:W-:-:S02]  /*7ed0*/  HADD2.F32 R80, -RZ, R198.H0_H0 ;  /* 0x200000c6ff507230 */ /* 0x000fc40000004100 */
[-C--:B------:R-:W-:Y:S01]  /*7ee0*/  FMUL.FTZ R37, R13, R51.reuse ;  /* 0x000000330d257220 */ /* 0x080fe20000410000 */
[----:B------:R-:W-:Y:S02]  /*7ef0*/  HADD2.F32 R50, -RZ, R50.H1_H1 ;  /* 0x30000032ff327230 */ /* 0x000fe40000004100 */
[C---:B------:R-:W-:Y:S01]  /*7f00*/  FMUL.FTZ R51, R81.reuse, R51 ;  /* 0x0000003351337220 */ /* 0x040fe20000410000 */
[----:B------:R-:W-:Y:S02]  /*7f10*/  HADD2.F32 R33, -RZ, R33.H0_H0 ;  /* 0x20000021ff217230 */ /* 0x000fe40000004100 */
[-C--:B------:R-:W-:Y:S01]  /*7f20*/  FFMA.FTZ R37, R81, R80.reuse, -R37 ;  /* 0x0000005051257223 */ /* 0x080fe20000010825 */
[----:B------:R-:W-:Y:S02]  /*7f30*/  HADD2.F32 R32, -RZ, R32.H0_H0 ;  /* 0x20000020ff207230 */ /* 0x000fe40000004100 */
[----:B------:R-:W-:Y:S01]  /*7f40*/  FFMA.FTZ R13, R13, R80, R51 ;  /* 0x000000500d0d7223 */ /* 0x000fe20000010033 */
[--C-:B------:R-:W-:Y:S01]  /*7f50*/  SHF.R.U32.HI R51, RZ, 0x10, R45.reuse ;  /* 0x00000010ff337819 */ /* 0x100fe2000001162d */
[----:B------:R-:W-:Y:S01]  /*7f60*/  HADD2.F32 R80, -RZ, R197.H1_H1 ;  /* 0x300000c5ff507230 */ /* 0x000fe20000004100 */
[----:B------:R-:W-:Y:S01]  /*7f70*/  SHF.R.U64 R45, R44, 0x10, R45 ;  /* 0x000000102c2d7819 */ /* 0x000fe2000000122d */
[----:B------:R-:W-:-:S02]  /*7f80*/  HADD2.F32 R44, -RZ, R49.H1_H1 ;  /* 0x30000031ff2c7230 */ /* 0x000fc40000004100 */
[----:B------:R-:W-:Y:S02]  /*7f90*/  HADD2.F32 R51, -RZ, R51.H0_H0 ;  /* 0x20000033ff337230 */ /* 0x000fe40000004100 */
[----:B------:R-:W-:Y:S02]  /*7fa0*/  HADD2.F32 R45, -RZ, R45.H0_H0 ;  /* 0x2000002dff2d7230 */ /* 0x000fe40000004100 */
[----:B------:R-:W-:Y:S02]  /*7fb0*/  HADD2.F32 R34, -RZ, R34.H0_H0 ;  /* 0x20000022ff227230 */ /* 0x000fe40000004100 */
[-C--:B------:R-:W-:Y:S01]  /*7fc0*/  FMUL.FTZ R49, R50, R51.reuse ;  /* 0x0000003332317220 */ /* 0x080fe20000410000 */
[----:B------:R-:W-:-:S03]  /*7fd0*/  FMUL.FTZ R51, R44, R51 ;  /* 0x000000332c337220 */ /* 0x000fc60000410000 */
[-C--:B------:R-:W-:Y:S01]  /*7fe0*/  FFMA.FTZ R44, R44, R33.reuse, -R49 ;  /* 0x000000212c2c7223 */ /* 0x080fe20000010831 */
[----:B------:R-:W-:Y:S02]  /*7ff0*/  HADD2.F32 R49, -RZ, R39.H0_H0 ;  /* 0x20000027ff317230 */ /* 0x000fe40000004100 */
[----:B------:R-:W-:Y:S01]  /*8000*/  FFMA.FTZ R33, R50, R33, R51 ;  /* 0x0000002132217223 */ /* 0x000fe20000010033 */
[----:B------:R-:W-:Y:S02]  /*8010*/  HADD2.F32 R50, -RZ, R197.H0_H0 ;  /* 0x200000c5ff327230 */ /* 0x000fe40000004100 */
[----:B------:R-:W-:Y:S02]  /*8020*/  HADD2.F32 R51, -RZ, R15.H0_H0 ;  /* 0x2000000fff337230 */ /* 0x000fe40000004100 */
[----:B------:R-:W-:Y:S01]  /*8030*/  FMUL.FTZ R81, R49, R80 ;  /* 0x0000005031517220 */ /* 0x000fe20000410000 */
[----:B------:R-:W-:Y:S01]  /*8040*/  HADD2.F32 R39, -RZ, R39.H1_H1 ;  /* 0x30000027ff277230 */ /* 0x000fe20000004100 */
[----:B------:R-:W-:Y:S01]  /*8050*/  F2FP.F16.F32.PACK_AB R37, R44, R37 ;  /* 0x000000252c25723e */ /* 0x000fe200000000ff */
[----:B------:R-:W-:-:S02]  /*8060*/  HADD2.F32 R15, -RZ, R15.H1_H1 ;  /* 0x3000000fff0f7230 */ /* 0x000fc40000004100 */
[C---:B------:R-:W-:Y:S01]  /*8070*/  FFMA.FTZ R81, R51.reuse, R50, -R81 ;  /* 0x0000003233517223 */ /* 0x040fe20000010851 */
[----:B------:R-:W-:Y:S01]  /*8080*/  FMUL.FTZ R51, R51, R80 ;  /* 0x0000005033337220 */ /* 0x000fe20000410000 */
[----:B------:R-:W-:Y:S01]  /*8090*/  HADD2.F32 R80, -RZ, R196.H1_H1 ;  /* 0x300000c4ff507230 */ /* 0x000fe20000004100 */
[----:B------:R-:W-:Y:S01]  /*80a0*/  F2FP.F16.F32.PACK_AB R33, R33, R13 ;  /* 0x0000000d2121723e */ /* 0x000fe200000000ff */
[----:B------:R-:W-:Y:S02]  /*80b0*/  IMAD.MOV.U32 R13, RZ, RZ, R37 ;  /* 0x000000ffff0d7224 */ /* 0x000fe400078e0025 */
[----:B------:R-:W-:Y:S01]  /*80c0*/  FFMA.FTZ R51, R49, R50, R51 ;  /* 0x0000003231337223 */ /* 0x000fe20000010033 */
[----:B------:R-:W-:Y:S02]  /*80d0*/  SHF.R.U32.HI R49, RZ, 0x10, R35 ;  /* 0x00000010ff317819 */ /* 0x000fe40000011623 */
[--C-:B------:R-:W-:Y:S02]  /*80e0*/  SHF.R.U64 R35, R46, 0x10, R47.reuse ;  /* 0x000000102e237819 */ /* 0x100fe4000000122f */
[----:B------:R-:W-:Y:S01]  /*80f0*/  SHF.R.U32.HI R46, RZ, 0x10, R47 ;  /* 0x00000010ff2e7819 */ /* 0x000fe2000001162f */
[----:B------:R-:W-:Y:S01]  /*8100*/  HADD2.F32 R49, -RZ, R49.H0_H0 ;  /* 0x20000031ff317230 */ /* 0x000fe20000004100 */
[----:B------:R-:W-:Y:S01]  /*8110*/  MOV R37, R33 ;  /* 0x0000002100257202 */ /* 0x000fe20000000f00 */
[----:B------:R-:W-:-:S02]  /*8120*/  HADD2.F32 R35, -RZ, R35.H0_H0 ;  /* 0x20000023ff237230 */ /* 0x000fc40000004100 */
[----:B------:R-:W-:-:S05]  /*8130*/  HADD2.F32 R46, -RZ, R46.H0_H0 ;  /* 0x2000002eff2e7230 */ /* 0x000fca0000004100 */
[----:B------:R-:W-:-:S04]  /*8140*/  FMUL.FTZ R47, R39, R46 ;  /* 0x0000002e272f7220 */ /* 0x000fc80000410000 */
[C---:B------:R-:W-:Y:S01]  /*8150*/  FFMA.FTZ R47, R15.reuse, R49, -R47 ;  /* 0x000000310f2f7223 */ /* 0x040fe2000001082f */
[----:B------:R-:W-:Y:S01]  /*8160*/  FMUL.FTZ R15, R15, R46 ;  /* 0x0000002e0f0f7220 */ /* 0x000fe20000410000 */
[----:B------:R-:W-:-:S03]  /*8170*/  HADD2.F32 R46, -RZ, R196.H0_H0 ;  /* 0x200000c4ff2e7230 */ /* 0x000fc60000004100 */
[----:B------:R-:W-:Y:S01]  /*8180*/  FFMA.FTZ R15, R39, R49, R15 ;  /* 0x00000031270f7223 */ /* 0x000fe2000001000f */
[----:B------:R-:W-:Y:S01]  /*8190*/  HADD2.F32 R39, -RZ, R36.H0_H0 ;  /* 0x20000024ff277230 */ /* 0x000fe20000004100 */
[----:B------:R-:W-:Y:S01]  /*81a0*/  F2FP.F16.F32.PACK_AB R47, R47, R81 ;  /* 0x000000512f2f723e */ /* 0x000fe200000000ff */
[----:B------:R-:W-:Y:S02]  /*81b0*/  HADD2.F32 R49, -RZ, R12.H0_H0 ;  /* 0x2000000cff317230 */ /* 0x000fe40000004100 */
[----:B------:R-:W-:Y:S02]  /*81c0*/  HADD2.F32 R36, -RZ, R36.H1_H1 ;  /* 0x30000024ff247230 */ /* 0x000fe40000004100 */
[-C--:B------:R-:W-:Y:S01]  /*81d0*/  FMUL.FTZ R50, R39, R80.reuse ;  /* 0x0000005027327220 */ /* 0x080fe20000410000 */
[----:B------:R-:W-:Y:S02]  /*81e0*/  HADD2.F32 R12, -RZ, R12.H1_H1 ;  /* 0x3000000cff0c7230 */ /* 0x000fe40000004100 */
[----:B------:R-:W-:Y:S01]  /*81f0*/  FMUL.FTZ R80, R49, R80 ;  /* 0x0000005031507220 */ /* 0x000fe20000410000 */
[----:B------:R-:W-:Y:S01]  /*8200*/  F2FP.F16.F32.PACK_AB R51, R15, R51 ;  /* 0x000000330f33723e */ /* 0x000fe200000000ff */
[----:B------:R-:W-:Y:S01]  /*8210*/  FFMA.FTZ R50, R49, R46, -R50 ;  /* 0x0000002e31327223 */ /* 0x000fe20000010832 */
[----:B------:R-:W-:-:S02]  /*8220*/  HADD2.F32 R49, -RZ, R195.H1_H1 ;  /* 0x300000c3ff317230 */ /* 0x000fc40000004100 */
[----:B------:R-:W-:Y:S01]  /*8230*/  FFMA.FTZ R80, R39, R46, R80 ;  /* 0x0000002e27507223 */ /* 0x000fe20000010050 */
[-C--:B------:R-:W-:Y:S01]  /*8240*/  FMUL.FTZ R39, R36, R45.reuse ;  /* 0x0000002d24277220 */ /* 0x080fe20000410000 */
[C---:B------:R-:W-:Y:S01]  /*8250*/  FMUL.FTZ R45, R12.reuse, R45 ;  /* 0x0000002d0c2d7220 */ /* 0x040fe20000410000 */
[----:B------:R-:W-:Y:S02]  /*8260*/  IMAD.MOV.U32 R15, RZ, RZ, R47 ;  /* 0x000000ffff0f7224 */ /* 0x000fe400078e002f */
[-C--:B------:R-:W-:Y:S01]  /*8270*/  FFMA.FTZ R12, R12, R32.reuse, -R39 ;  /* 0x000000200c0c7223 */ /* 0x080fe20000010827 */
[----:B------:R-:W-:Y:S01]  /*8280*/  FFMA.FTZ R32, R36, R32, R45 ;  /* 0x0000002024207223 */ /* 0x000fe2000001002d */
[----:B------:R-:W-:Y:S02]  /*8290*/  HADD2.F32 R36, -RZ, R38.H0_H0 ;  /* 0x20000026ff247230 */ /* 0x000fe40000004100 */
[----:B------:R-:W-:Y:S01]  /*82a0*/  HADD2.F32 R45, -RZ, R14.H0_H0 ;  /* 0x2000000eff2d7230 */ /* 0x000fe20000004100 */
[----:B------:R-:W-:Y:S01]  /*82b0*/  F2FP.F16.F32.PACK_AB R12, R12, R50 ;  /* 0x000000320c0c723e */ /* 0x000fe200000000ff */
[----:B------:R-:W-:-:S02]  /*82c0*/  HADD2.F32 R39, -RZ, R195.H0_H0 ;  /* 0x200000c3ff277230 */ /* 0x000fc40000004100 */
[-C--:B------:R-:W-:Y:S01]  /*82d0*/  FMUL.FTZ R46, R36, R49.reuse ;  /* 0x00000031242e7220 */ /* 0x080fe20000410000 */
[----:B------:R-:W-:Y:S02]  /*82e0*/  HADD2.F32 R38, -RZ, R38.H1_H1 ;  /* 0x30000026ff267230 */ /* 0x000fe40000004100 */
[C---:B------:R-:W-:Y:S01]  /*82f0*/  FMUL.FTZ R49, R45.reuse, R49 ;  /* 0x000000312d317220 */ /* 0x040fe20000410000 */
[----:B------:R-:W-:Y:S02]  /*8300*/  HADD2.F32 R14, -RZ, R14.H1_H1 ;  /* 0x3000000eff0e7230 */ /* 0x000fe40000004100 */
[-C--:B------:R-:W-:Y:S01]  /*8310*/  FFMA.FTZ R46, R45, R39.reuse, -R46 ;  /* 0x000000272d2e7223 */ /* 0x080fe2000001082e */
[----:B------:R-:W-:Y:S01]  /*8320*/  F2FP.F16.F32.PACK_AB R32, R32, R80 ;  /* 0x000000502020723e */ /* 0x000fe200000000ff */
[----:B------:R-:W-:Y:S01]  /*8330*/  FFMA.FTZ R49, R36, R39, R49 ;  /* 0x0000002724317223 */ /* 0x000fe20000010031 */
[-C--:B------:R-:W-:Y:S01]  /*8340*/  FMUL.FTZ R36, R38, R35.reuse ;  /* 0x0000002326247220 */ /* 0x080fe20000410000 */
[----:B------:R-:W-:Y:S01]  /*8350*/  FMUL.FTZ R35, R14, R35 ;  /* 0x000000230e237220 */ /* 0x000fe20000410000 */
[----:B------:R-:W-:-:S02]  /*8360*/  IMAD.MOV.U32 R39, RZ, RZ, R51 ;  /* 0x000000ffff277224 */ /* 0x000fc400078e0033 */
[-C--:B------:R-:W-:Y:S01]  /*8370*/  FFMA.FTZ R36, R14, R34.reuse, -R36 ;  /* 0x000000220e247223 */ /* 0x080fe20000010824 */
[----:B------:R-:W-:-:S04]  /*8380*/  FFMA.FTZ R35, R38, R34, R35 ;  /* 0x0000002226237223 */ /* 0x000fc80000010023 */
[----:B------:R-:W-:Y:S01]  /*8390*/  F2FP.F16.F32.PACK_AB R46, R36, R46 ;  /* 0x0000002e242e723e */ /* 0x000fe200000000ff */
[----:B------:R-:W-:Y:S01]  /*83a0*/  IMAD.MOV.U32 R36, RZ, RZ, R32 ;  /* 0x000000ffff247224 */ /* 0x000fe200078e0020 */
[----:B------:R-:W-:-:S03]  /*83b0*/  F2FP.F16.F32.PACK_AB R35, R35, R49 ;  /* 0x000000312323723e */ /* 0x000fc600000000ff */
[----:B------:R-:W-:Y:S02]  /*83c0*/  IMAD.MOV.U32 R14, RZ, RZ, R46 ;  /* 0x000000ffff0e7224 */ /* 0x000fe400078e002e */
[----:B------:R-:W-:-:S07]  /*83d0*/  IMAD.MOV.U32 R38, RZ, RZ, R35 ;  /* 0x000000ffff267224 */ /* 0x000fce00078e0023 */
.L_x_1641:
[----:B------:R-:W-:Y:S05]  /*83e0*/  BSYNC B3 ;  /* 0x0000000000037941 */ /* 0x000fea0003800000 */
.L_x_1640:
[----:B------:R-:W-:-:S04]  /*83f0*/  LEA R32, P4, R5, R11, 0x1 ;  /* 0x0000000b05207211 */ /* 0x000fc800078808ff */
[----:B--2---:R-:W-:Y:S02]  /*8400*/  LEA.HI.X R33, R5, R115, R110, 0x1, P4 ;  /* 0x0000007305217211 */ /* 0x004fe400020f0c6e */
[----:B------:R-:W-:-:S03]  /*8410*/  ISETP.GE.AND P4, PT, R48, R127, PT ;  /* 0x0000007f3000720c */ /* 0x000fc60003f86270 */
[----:B----4-:R2:W-:Y:S10]  /*8420*/  ST.E.128 desc[UR60][R32.64], R12 ;  /* 0x0000000c20007985 */ /* 0x0105f4000c101d3c */
[----:B--2---:R-:W-:-:S05]  /*8430*/  @!P4 IMAD.WIDE R12, R48, 0x2, R114 ;  /* 0x00000002300cc825 */ /* 0x004fca00078e0272 */
[----:B---3--:R4:W-:Y:S02]  /*8440*/  @!P4 ST.E.128 desc[UR60][R12.64], R36 ;  /* 0x000000240c00c985 */ /* 0x0089e4000c101d3c */
.L_x_1639:
[----:B------:R-:W-:Y:S05]  /*8450*/  BSYNC B2 ;  /* 0x0000000000027941 */ /* 0x000fea0003800000 */
.L_x_1638:
[----:B------:R-:W-:-:S13]  /*8460*/  ISETP.NE.AND P4, PT, R21, RZ, PT ;  /* 0x000000ff1500720c */ /* 0x000fda0003f85270 */
[----:B------:R-:W-:Y:S05]  /*8470*/  @!P4 BRA `(.L_x_1633) ;  /* 0x0000000400ccc947 */ /* 0x000fea0003800000 */
[----:B---34-:R-:W-:Y:S01]  /*8480*/  SEL R12, R124, R131, !P1 ;  /* 0x000000837c0c7207 */ /* 0x018fe20004800000 */
        /* <DEDUP_REMOVED lines=103> */
[----:B------:R-:W-:Y:S01]  /*8b00*/  F2FP.F16.F32.PACK_AB R31, R31, R191 ;  /* 0x000000bf1f1f723e */ /* 0x000fe200000000ff */
[----:B------:R-:W-:Y:S02]  /*8b10*/  IMAD.MOV.U32 R32, RZ, RZ, R40 ;  /* 0x000000ffff207224 */ /* 0x000fe400078e0028 */
[----:B------:R-:W-:Y:S02]  /*8b20*/  IMAD.MOV.U32 R33, RZ, RZ, R37 ;  /* 0x000000ffff217224 */ /* 0x000fe400078e0025 */
[----:B------:R-:W-:-:S07]  /*8b30*/  IMAD.MOV.U32 R34, RZ, RZ, R31 ;  /* 0x000000ffff227224 */ /* 0x000fce00078e001f */
.L_x_1643:
[----:B------:R-:W-:Y:S05]  /*8b40*/  BSYNC B2 ;  /* 0x0000000000027941 */ /* 0x000fea0003800000 */
.L_x_1642:
[----:B------:R-:W-:-:S04]  /*8b50*/  LEA R28, P4, R6, R11, 0x1 ;  /* 0x0000000b061c7211 */ /* 0x000fc800078808ff */
[----:B--2---:R-:W-:Y:S02]  /*8b60*/  LEA.HI.X R29, R6, R115, R109, 0x1, P4 ;  /* 0x00000073061d7211 */ /* 0x004fe400020f0c6d */
[----:B------:R-:W-:-:S03]  /*8b70*/  ISETP.GE.AND P4, PT, R36, R127, PT ;  /* 0x0000007f2400720c */ /* 0x000fc60003f86270 */
[----:B----4-:R2:W-:Y:S10]  /*8b80*/  ST.E.128 desc[UR60][R28.64], R12 ;  /* 0x0000000c1c007985 */ /* 0x0105f4000c101d3c */
[----:B------:R-:W-:-:S05]  /*8b90*/  @!P4 IMAD.WIDE R114, R36, 0x2, R114 ;  /* 0x000000022472c825 */ /* 0x000fca00078e0272 */
[----:B---3--:R2:W-:Y:S02]  /*8ba0*/  @!P4 ST.E.128 desc[UR60][R114.64], R32 ;  /* 0x000000207200c985 */ /* 0x0085e4000c101d3c */
.L_x_1633:
[----:B------:R-:W-:Y:S05]  /*8bb0*/  BSYNC B1 ;  /* 0x0000000000017941 */ /* 0x000fea0003800000 */
.L_x_1632:
[----:B------:R-:W-:-:S03]  /*8bc0*/  UMOV UR4, 0xffffffff ;  /* 0xffffffff00047882 */ /* 0x000fc60000000000 */
[----:B------:R-:W-:Y:S05]  /*8bd0*/  BRA.DIV UR4, `(.L_x_1644) ;  /* 0x0000021a04987947 */ /* 0x000fea000b800000 */
[----:B-1----:R-:W1:Y:S04]  /*8be0*/  SHFL.IDX PT, R116, R116, 0x1, 0x1c1f ;  /* 0x003c1f0074747f89 */ /* 0x002e6800000e0000 */
[----:B------:R-:W0:Y:S02]  /*8bf0*/  SHFL.IDX PT, R117, R117, 0x1, 0x1c1f ;  /* 0x003c1f0075757f89 */ /* 0x000e2400000e0000 */
.L_x_2013:
        /* <DEDUP_REMOVED lines=10> */
[----:B------:R-:W-:Y:S02]  /*8ca0*/  LEA R34, P5, R4, R117, 0x1 ;  /* 0x0000007504227211 */ /* 0x000fe400078a08ff */
[----:B------:R-:W-:Y:S02]  /*8cb0*/  LEA.HI R12, R12, R11, RZ, 0x4 ;  /* 0x0000000b0c0c7211 */ /* 0x000fe400078f20ff */
[----:B------:R-:W-:-:S02]  /*8cc0*/  LEA.HI.X R35, R4, R116, R111, 0x1, P5 ;  /* 0x0000007404237211 */ /* 0x000fc400028f0c6f */
[----:B------:R-:W-:Y:S02]  /*8cd0*/  LEA.HI.SX32 R36, R12, R119, 0x1c ;  /* 0x000000770c247211 */ /* 0x000fe400078fe2ff */
[----:B------:R-:W-:Y:S02]  /*8ce0*/  ISETP.GE.AND P5, PT, R18, R123, PT ;  /* 0x0000007b1200720c */ /* 0x000fe40003fa6270 */
[----:B------:R-:W-:-:S04]  /*8cf0*/  SHF.R.S32.HI R12, RZ, 0x1f, R36 ;  /* 0x0000001fff0c7819 */ /* 0x000fc80000011424 */
[----:B------:R-:W-:Y:S01]  /*8d00*/  LEA.HI R12, R12, R36, RZ, 0x3 ;  /* 0x000000240c0c7211 */ /* 0x000fe200078f18ff */
[----:B------:R-:W-:-:S03]  /*8d10*/  IMAD.SHL.U32 R36, R36, 0x8, RZ ;  /* 0x0000000824247824 */ /* 0x000fc600078e00ff */
[----:B------:R-:W-:Y:S02]  /*8d20*/  SHF.R.S32.HI R12, RZ, 0x3, R12 ;  /* 0x00000003ff0c7819 */ /* 0x000fe4000001140c */
[----:B------:R-:W-:Y:S02]  /*8d30*/  LOP3.LUT R11, R181, 0x38, R36, 0xf8, !PT ;  /* 0x00000038b50b7812 */ /* 0x000fe400078ef824 */
[----:B------:R-:W-:Y:S01]  /*8d40*/  ISETP.GE.AND P4, PT, R36, R127, PT ;  /* 0x0000007f2400720c */ /* 0x000fe20003f86270 */
[----:B------:R-:W-:Y:S01]  /*8d50*/  IMAD R12, R12, 0x1800, R201 ;  /* 0x000018000c0c7824 */ /* 0x000fe200078e02c9 */
[----:B------:R-:W-:-:S05]  /*8d60*/  LOP3.LUT R11, R11, R13, RZ, 0x3c, !PT ;  /* 0x0000000d0b0b7212 */ /* 0x000fca00078e3cff */
[----:B------:R-:W-:Y:S02]  /*8d70*/  IMAD.IADD R11, R12, 0x1, R11 ;  /* 0x000000010c0b7824 */ /* 0x000fe400078e020b */
[C---:B------:R-:W-:Y:S02]  /*8d80*/  IMAD R12, R17.reuse, 0x4800, R137 ;  /* 0x00004800110c7824 */ /* 0x040fe400078e0289 */
[----:B------:R-:W-:Y:S02]  /*8d90*/  IMAD R28, R17, 0x4800, R11 ;  /* 0x00004800111c7824 */ /* 0x000fe400078e020b */
[--C-:B------:R-:W-:Y:S02]  /*8da0*/  IMAD R12, R12, 0x2, R2.reuse ;  /* 0x000000020c0c7824 */ /* 0x100fe400078e0202 */
[----:B------:R-:W-:Y:S02]  /*8db0*/  IMAD R28, R28, 0x2, R2 ;  /* 0x000000021c1c7824 */ /* 0x000fe400078e0202 */
[----:B------:R-:W-:-:S02]  /*8dc0*/  @!P4 IMAD.WIDE R36, R36, 0x2, R32 ;  /* 0x000000022424c825 */ /* 0x000fc400078e0220 */
        /* <DEDUP_REMOVED lines=32> */
[----:B------:R-:W-:Y:S02]  /*8fd0*/  IMAD.MOV.U32 R13, RZ, RZ, R15 ;  /* 0x000000ffff0d7224 */ /* 0x000fe400078e000f */
[----:B------:R-:W-:Y:S01]  /*8fe0*/  HADD2.F32 R15, -RZ, R31.H0_H0 ;  /* 0x2000001fff0f7230 */ /* 0x000fe20000004100 */
[----:B------:R-:W-:Y:S01]  /*8ff0*/  F2FP.F16.F32.PACK_AB R29, R29, R39 ;  /* 0x000000271d1d723e */ /* 0x000fe200000000ff */
[----:B------:R-:W-:Y:S01]  /*9000*/  HADD2.F32 R42, -RZ, R156.H1_H1 ;  /* 0x3000009cff2a7230 */ /* 0x000fe20000004100 */
[----:B------:R-:W-:Y:S01]  /*9010*/  F2FP.F16.F32.PACK_AB R11, R11, R38 ;  /* 0x000000260b0b723e */ /* 0x000fe200000000ff */
[--C-:B------:R-:W-:Y:S02]  /*9020*/  HADD2.F32 R40, -RZ, R13.reuse.H0_H0 ;  /* 0x2000000dff287230 */ /* 0x100fe40000004100 */
[----:B------:R-:W-:Y:S01]  /*9030*/  FMUL.FTZ R43, R15, R41 ;  /* 0x000000290f2b7220 */ /* 0x000fe20000410000 */
[----:B------:R-:W-:-:S02]  /*9040*/  HADD2.F32 R13, -RZ, R13.H1_H1 ;  /* 0x3000000dff0d7230 */ /* 0x000fc40000004100 */
[----:B------:R-:W-:Y:S02]  /*9050*/  HADD2.F32 R158, -RZ, R158.H0_H0 ;  /* 0x2000009eff9e7230 */ /* 0x000fe40000004100 */
        /* <DEDUP_REMOVED lines=31> */
[----:B------:R-:W-:Y:S01]  /*9250*/  HADD2.F32 R30, -RZ, R30.H1_H1 ;  /* 0x3000001eff1e7230 */ /* 0x000fe20000004100 */
[----:B------:R-:W-:Y:S01]  /*9260*/  F2FP.F16.F32.PACK_AB R13, R13, R40 ;  /* 0x000000280d0d723e */ /* 0x000fe200000000ff */
[-C--:B------:R-:W-:Y:S01]  /*9270*/  FMUL.FTZ R28, R12, R158.reuse ;  /* 0x0000009e0c1c7220 */ /* 0x080fe20000410000 */
[----:B------:R-:W-:Y:S01]  /*9280*/  FMUL.FTZ R158, R15, R158 ;  /* 0x0000009e0f9e7220 */ /* 0x000fe20000410000 */
[----:B------:R-:W-:-:S02]  /*9290*/  F2FP.F16.F32.PACK_AB R72, R72, R159 ;  /* 0x0000009f4848723e */ /* 0x000fc400000000ff */
[-C--:B------:R-:W-:Y:S01]  /*92a0*/  FFMA.FTZ R28, R15, R156.reuse, -R28 ;  /* 0x0000009c0f1c7223 */ /* 0x080fe2000001081c */
        /* <DEDUP_REMOVED lines=9> */
[----:B------:R-:W-:Y:S01]  /*9340*/  MOV R12, R13 ;  /* 0x0000000d000c7202 */ /* 0x000fe20000000f00 */
[----:B------:R-:W-:Y:S02]  /*9350*/  IMAD.MOV.U32 R13, RZ, RZ, R29 ;  /* 0x000000ffff0d7224 */ /* 0x000fe400078e001d */
[----:B------:R-:W-:Y:S02]  /*9360*/  IMAD.MOV.U32 R29, RZ, RZ, R11 ;  /* 0x000000ffff1d7224 */ /* 0x000fe400078e000b */
[----:B------:R-:W-:-:S07]  /*9370*/  IMAD.MOV.U32 R30, RZ, RZ, R74 ;  /* 0x000000ffff1e7224 */ /* 0x000fce00078e004a */
.L_x_1648:
[----:B------:R-:W-:Y:S05]  /*9380*/  BSYNC B2 ;  /* 0x0000000000027941 */ /* 0x000fea0003800000 */
.L_x_1647:
[----:B0-----:R0:W-:Y:S04]  /*9390*/  ST.E.128 desc[UR60][R34.64], R12 ;  /* 0x0000000c22007985 */ /* 0x0011e8000c101d3c */
[----:B-1----:R0:W-:Y:S02]  /*93a0*/  @!P4 ST.E.128 desc[UR60][R36.64], R28 ;  /* 0x0000001c2400c985 */ /* 0x0021e4000c101d3c */
.L_x_1646:
[----:B------:R-:W-:Y:S05]  /*93b0*/  BSYNC B1 ;  /* 0x0000000000017941 */ /* 0x000fea0003800000 */
.L_x_1645:
[----:B------:R-:W-:Y:S01]  /*93c0*/  ISETP.NE.AND P4, PT, R20, RZ, PT ;  /* 0x000000ff1400720c */ /* 0x000fe20003f85270 */
[----:B------:R-:W-:-:S12]  /*93d0*/  BSSY B1, `(.L_x_1649) ;  /* 0x0000073000017945 */ /* 0x000fd80003800000 */
[----:B------:R-:W-:Y:S05]  /*93e0*/  @!P4 BRA `(.L_x_1650) ;  /* 0x0000000400c4c947 */ /* 0x000fea0003800000 */
[----:B---3--:R-:W-:Y:S01]  /*93f0*/  SEL R11, R124, R131, !P2 ;  /* 0x000000837c0b7207 */ /* 0x008fe20005000000 */
[----:B------:R-:W-:Y:S01]  /*9400*/  BSSY B2, `(.L_x_1651) ;  /* 0x000006d000027945 */ /* 0x000fe20003800000 */
[----:B0---4-:R-:W-:Y:S02]  /*9410*/  SHF.R.U32.HI R13, RZ, 0x3, R181 ;  /* 0x00000003ff0d7819 */ /* 0x011fe400000116b5 */
[----:B------:R-:W-:Y:S02]  /*9420*/  SHF.R.S32.HI R12, RZ, 0x1f, R11 ;  /* 0x0000001fff0c7819 */ /* 0x000fe4000001140b */
[C---:B------:R-:W-:Y:S02]  /*9430*/  LEA R34, P5, R5.reuse, R117, 0x1 ;  /* 0x0000007505227211 */ /* 0x040fe400078a08ff */
[----:B------:R-:W-:Y:S02]  /*9440*/  LEA.HI R11, R12, R11, RZ, 0x4 ;  /* 0x0000000b0c0b7211 */ /* 0x000fe400078f20ff */
[----:B------:R-:W-:-:S02]  /*9450*/  LEA.HI.X R35, R5, R116, R110, 0x1, P5 ;  /* 0x0000007405237211 */ /* 0x000fc400028f0c6e */
[----:B------:R-:W-:Y:S02]  /*9460*/  LEA.HI.SX32 R11, R11, R118, 0x1c ;  /* 0x000000760b0b7211 */ /* 0x000fe400078fe2ff */
[----:B------:R-:W-:Y:S02]  /*9470*/  ISETP.GE.AND P5, PT, R167, R123, PT ;  /* 0x0000007ba700720c */ /* 0x000fe40003fa6270 */
        /* <DEDUP_REMOVED lines=12> */
[----:B------:R-:W-:Y:S02]  /*9540*/  IMAD R28, R13, 0x2, R2 ;  /* 0x000000020d1c7824 */ /* 0x000fe400078e0202 */
[----:B------:R-:W-:Y:S02]  /*9550*/  @!P4 IMAD.WIDE R36, R36, 0x2, R32 ;  /* 0x000000022424c825 */ /* 0x000fe400078e0220 */
[----:B------:R0:W1:Y:S04]  /*9560*/  LDS.128 R12, [R11+0x18400] ;  /* 0x018400000b0c7984 */ /* 0x0000680000000c00 */
[----:B------:R-:W2:Y:S01]  /*9570*/  LDS.128 R28, [R28+0x18400] ;  /* 0x018400001c1c7984 */ /* 0x000ea20000000c00 */
[----:B------:R-:W-:Y:S05]  /*9580*/  @P5 BRA `(.L_x_1652) ;  /* 0x0000000400505947 */ /* 0x000fea0003800000 */
[--C-:B------:R-:W-:Y:S01]  /*9590*/  SHF.R.U64 R38, R68, 0x10, R69.reuse ;  /* 0x0000001044267819 */ /* 0x100fe20000001245 */
[--C-:B--2---:R-:W-:Y:S01]  /*95a0*/  HADD2.F32 R43, -RZ, R29.reuse.H0_H0 ;  /* 0x2000001dff2b7230 */ /* 0x104fe20000004100 */
[----:B------:R-:W-:Y:S01]  /*95b0*/  SHF.R.U32.HI R68, RZ, 0x10, R69 ;  /* 0x00000010ff447819 */ /* 0x000fe20000011645 */
[----:B------:R-:W-:Y:S01]  /*95c0*/  HADD2.F32 R44, -RZ, R29.H1_H1 ;  /* 0x3000001dff2c7230 */ /* 0x000fe20000004100 */
[--C-:B0-----:R-:W-:Y:S01]  /*95d0*/  SHF.R.U64 R11, R56, 0x10, R57.reuse ;  /* 0x00000010380b7819 */ /* 0x101fe20000001239 */
[----:B------:R-:W-:Y:S01]  /*95e0*/  HADD2.F32 R42, -RZ, R155.H1_H1 ;  /* 0x3000009bff2a7230 */ /* 0x000fe20000004100 */
[----:B------:R-:W-:Y:S01]  /*95f0*/  SHF.R.U32.HI R56, RZ, 0x10, R57 ;  /* 0x00000010ff387819 */ /* 0x000fe20000011639 */
[--C-:B-1----:R-:W-:Y:S01]  /*9600*/  HADD2.F32 R29, -RZ, R13.reuse.H0_H0 ;  /* 0x2000000dff1d7230 */ /* 0x102fe20000004100 */
[----:B------:R-:W-:Y:S01]  /*9610*/  SHF.R.U64 R40, R70, 0x10, R71 ;  /* 0x0000001046287819 */ /* 0x000fe20000001247 */
[----:B------:R-:W-:Y:S02]  /*9620*/  HADD2.F32 R68, -RZ, R68.H0_H0 ;  /* 0x20000044ff447230 */ /* 0x000fe40000004100 */
[----:B------:R-:W-:Y:S01]  /*9630*/  FMUL.FTZ R45, R43, R42 ;  /* 0x0000002a2b2d7220 */ /* 0x000fe20000410000 */
[----:B------:R-:W-:-:S02]  /*9640*/  HADD2.F32 R13, -RZ, R13.H1_H1 ;  /* 0x3000000dff0d7230 */ /* 0x000fc40000004100 */
[----:B------:R-:W-:Y:S01]  /*9650*/  FMUL.FTZ R46, R29, R42 ;  /* 0x0000002a1d2e7220 */ /* 0x000fe20000410000 */
[----:B------:R-:W-:Y:S02]  /*9660*/  HADD2.F32 R56, -RZ, R56.H0_H0 ;  /* 0x20000038ff387230 */ /* 0x000fe40000004100 */
[-C--:B------:R-:W-:Y:S01]  /*9670*/  FMUL.FTZ R42, R44, R68.reuse ;  /* 0x000000442c2a7220 */ /* 0x080fe20000410000 */
[----:B------:R-:W-:Y:S01]  /*9680*/  SHF.R.U32.HI R70, RZ, 0x10, R71 ;  /* 0x00000010ff467819 */ /* 0x000fe20000011647 */
[C---:B------:R-:W-:Y:S01]  /*9690*/  FMUL.FTZ R68, R13.reuse, R68 ;  /* 0x000000440d447220 */ /* 0x040fe20000410000 */
[----:B------:R-:W-:Y:S02]  /*96a0*/  HADD2.F32 R41, -RZ, R147.H1_H1 ;  /* 0x30000093ff297230 */ /* 0x000fe40000004100 */
[-C--:B------:R-:W-:Y:S01]  /*96b0*/  FFMA.FTZ R42, R13, R56.reuse, -R42 ;  /* 0x000000380d2a7223 */ /* 0x080fe2000001082a */
[--C-:B------:R-:W-:Y:S01]  /*96c0*/  SHF.R.U64 R39, R58, 0x10, R59.reuse ;  /* 0x000000103a277819 */ /* 0x100fe2000000123b */
[----:B------:R-:W-:Y:S01]  /*96d0*/  FFMA.FTZ R13, R44, R56, R68 ;  /* 0x000000382c0d7223 */ /* 0x000fe20000010044 */
[----:B------:R-:W-:Y:S01]  /*96e0*/  SHF.R.U32.HI R58, RZ, 0x10, R59 ;  /* 0x00000010ff3a7819 */ /* 0x000fe2000001163b */
[----:B------:R-:W-:-:S02]  /*96f0*/  HADD2.F32 R44, -RZ, R31.H0_H0 ;  /* 0x2000001fff2c7230 */ /* 0x000fc40000004100 */
[-C--:B------:R-:W-:Y:S01]  /*9700*/  FFMA.FTZ R45, R29, R41.reuse, -R45 ;  /* 0x000000291d2d7223 */ /* 0x080fe2000001082d */
[----:B------:R-:W-:Y:S02]  /*9710*/  HADD2.F32 R31, -RZ, R31.H1_H1 ;  /* 0x3000001fff1f7230 */ /* 0x000fe40000004100 */
[----:B------:R-:W-:Y:S01]  /*9720*/  FFMA.FTZ R46, R43, R41, R46 ;  /* 0x000000292b2e7223 */ /* 0x000fe2000001002e */
[----:B------:R-:W-:Y:S02]  /*9730*/  HADD2.F32 R70, -RZ, R70.H0_H0 ;  /* 0x20000046ff467230 */ /* 0x000fe40000004100 */
[----:B------:R-:W-:Y:S01]  /*9740*/  HADD2.F32 R41, -RZ, R148.H1_H1 ;  /* 0x30000094ff297230 */ /* 0x000fe20000004100 */
[----:B------:R-:W-:Y:S01]  /*9750*/  F2FP.F16.F32.PACK_AB R42, R42, R45 ;  /* 0x0000002d2a2a723e */ /* 0x000fe200000000ff */
[--C-:B------:R-:W-:Y:S02]  /*9760*/  HADD2.F32 R48, -RZ, R15.reuse.H0_H0 ;  /* 0x2000000fff307230 */ /* 0x100fe40000004100 */
[----:B------:R-:W-:Y:S01]  /*9770*/  FMUL.FTZ R50, R31, R70 ;  /* 0x000000461f327220 */ /* 0x000fe20000410000 */
[----:B------:R-:W-:-:S02]  /*9780*/  HADD2.F32 R15, -RZ, R15.H1_H1 ;  /* 0x3000000fff0f7230 */ /* 0x000fc40000004100 */
[-C--:B------:R-:W-:Y:S01]  /*9790*/  FMUL.FTZ R43, R44, R41.reuse ;  /* 0x000000292c2b7220 */ /* 0x080fe20000410000 */
[----:B------:R-:W-:Y:S02]  /*97a0*/  HADD2.F32 R58, -RZ, R58.H0_H0 ;  /* 0x2000003aff3a7230 */ /* 0x000fe40000004100 */
[----:B------:R-:W-:Y:S01]  /*97b0*/  FMUL.FTZ R41, R48, R41 ;  /* 0x0000002930297220 */ /* 0x000fe20000410000 */
[----:B------:R-:W-:Y:S02]  /*97c0*/  HADD2.F32 R29, -RZ, R146.H1_H1 ;  /* 0x30000092ff1d7230 */ /* 0x000fe40000004100 */
[C---:B------:R-:W-:Y:S01]  /*97d0*/  FMUL.FTZ R70, R15.reuse, R70 ;  /* 0x000000460f467220 */ /* 0x040fe20000410000 */
[----:B------:R-:W-:Y:S02]  /*97e0*/  HADD2.F32 R56, -RZ, R38.H0_H0 ;  /* 0x20000026ff387230 */ /* 0x000fe40000004100 */
[----:B------:R-:W-:Y:S01]  /*97f0*/  FFMA.FTZ R50, R15, R58, -R50 ;  /* 0x0000003a0f327223 */ /* 0x000fe20000010832 */
[----:B------:R-:W-:-:S02]  /*9800*/  HADD2.F32 R15, -RZ, R28.H1_H1 ;  /* 0x3000001cff0f7230 */ /* 0x000fc40000004100 */
[-C--:B------:R-:W-:Y:S01]  /*9810*/  FFMA.FTZ R43, R48, R29.reuse, -R43 ;  /* 0x0000001d302b7223 */ /* 0x080fe2000001082b */
[----:B------:R-:W-:Y:S02]  /*9820*/  HADD2.F32 R155, -RZ, R155.H0_H0 ;  /* 0x2000009bff9b7230 */ /* 0x000fe40000004100 */
[----:B------:R-:W-:Y:S01]  /*9830*/  FFMA.FTZ R41, R44, R29, R41 ;  /* 0x0000001d2c297223 */ /* 0x000fe20000010029 */
[----:B------:R-:W-:Y:S02]  /*9840*/  HADD2.F32 R38, -RZ, R28.H0_H0 ;  /* 0x2000001cff267230 */ /* 0x000fe40000004100 */
[----:B------:R-:W-:Y:S01]  /*9850*/  FMUL.FTZ R28, R15, R56 ;  /* 0x000000380f1c7220 */ /* 0x000fe20000410000 */
[--C-:B------:R-:W-:Y:S02]  /*9860*/  HADD2.F32 R48, -RZ, R12.reuse.H0_H0 ;  /* 0x2000000cff307230 */ /* 0x100fe40000004100 */
[----:B------:R-:W-:Y:S01]  /*9870*/  FFMA.FTZ R70, R31, R58, R70 ;  /* 0x0000003a1f467223 */ /* 0x000fe20000010046 */
[----:B------:R-:W-:Y:S01]  /*9880*/  HADD2.F32 R29, -RZ, R12.H1_H1 ;  /* 0x3000000cff1d7230 */ /* 0x000fe20000004100 */
[----:B------:R-:W-:Y:S01]  /*9890*/  F2FP.F16.F32.PACK_AB R43, R50, R43 ;  /* 0x0000002b322b723e */ /* 0x000fe200000000ff */
[----:B------:R-:W-:-:S02]  /*98a0*/  HADD2.F32 R44, -RZ, R11.H0_H0 ;  /* 0x2000000bff2c7230 */ /* 0x000fc40000004100 */
[-C--:B------:R-:W-:Y:S01]  /*98b0*/  FMUL.FTZ R11, R38, R155.reuse ;  /* 0x0000009b260b7220 */ /* 0x080fe20000410000 */
[----:B------:R-:W-:Y:S02]  /*98c0*/  HADD2.F32 R147, -RZ, R147.H0_H0 ;  /* 0x20000093ff937230 */ /* 0x000fe40000004100 */
[----:B------:R-:W-:Y:S01]  /*98d0*/  FMUL.FTZ R155, R48, R155 ;  /* 0x0000009b309b7220 */ /* 0x000fe20000410000 */
[C---:B------:R-:W-:Y:S01]  /*98e0*/  FMUL.FTZ R56, R29.reuse, R56 ;  /* 0x000000381d387220 */ /* 0x040fe20000410000 */
[----:B------:R-:W-:Y:S01]  /*98f0*/  FFMA.FTZ R28, R29, R44, -R28 ;  /* 0x0000002c1d1c7223 */ /* 0x000fe2000001081c */
[----:B------:R-:W-:Y:S02]  /*9900*/  HADD2.F32 R29, -RZ, R30.H0_H0 ;  /* 0x2000001eff1d7230 */ /* 0x000fe40000004100 */
[-C--:B------:R-:W-:Y:S01]  /*9910*/  FFMA.FTZ R12, R38, R147.reuse, R155 ;  /* 0x00000093260c7223 */ /* 0x080fe2000001009b */
[----:B------:R-:W-:Y:S02]  /*9920*/  HADD2.F32 R148, -RZ, R148.H0_H0 ;  /* 0x20000094ff947230 */ /* 0x000fe40000004100 */
[----:B------:R-:W-:Y:S01]  /*9930*/  FFMA.FTZ R11, R48, R147, -R11 ;  /* 0x00000093300b7223 */ /* 0x000fe2000001080b */
[----:B------:R-:W-:-:S02]  /*9940*/  HADD2.F32 R47, -RZ, R40.H0_H0 ;  /* 0x20000028ff2f7230 */ /* 0x000fc40000004100 */
[----:B------:R-:W-:Y:S01]  /*9950*/  FFMA.FTZ R15, R15, R44, R56 ;  /* 0x0000002c0f0f7223 */ /* 0x000fe20000010038 */
[----:B------:R-:W-:Y:S01]  /*9960*/  HADD2.F32 R30, -RZ, R30.H1_H1 ;  /* 0x3000001eff1e7230 */ /* 0x000fe20000004100 */
[----:B------:R-:W-:Y:S01]  /*9970*/  F2FP.F16.F32.PACK_AB R46, R13, R46 ;  /* 0x0000002e0d2e723e */ /* 0x000fe200000000ff */
[--C-:B------:R-:W-:Y:S01]  /*9980*/  HADD2.F32 R31, -RZ, R14.reuse.H0_H0 ;  /* 0x2000000eff1f7230 */ /* 0x100fe20000004100 */
[----:B------:R-:W-:Y:S01]  /*9990*/  F2FP.F16.F32.PACK_AB R11, R28, R11 ;  /* 0x0000000b1c0b723e */ /* 0x000fe200000000ff */
[----:B------:R-:W-:Y:S02]  /*99a0*/  HADD2.F32 R38, -RZ, R14.H1_H1 ;  /* 0x3000000eff267230 */ /* 0x000fe40000004100 */
[----:B------:R-:W-:Y:S01]  /*99b0*/  FMUL.FTZ R14, R29, R148 ;  /* 0x000000941d0e7220 */ /* 0x000fe20000410000 */
[----:B------:R-:W-:Y:S02]  /*99c0*/  HADD2.F32 R146, -RZ, R146.H0_H0 ;  /* 0x20000092ff927230 */ /* 0x000fe40000004100 */
[----:B------:R-:W-:Y:S01]  /*99d0*/  FMUL.FTZ R49, R30, R47 ;  /* 0x0000002f1e317220 */ /* 0x000fe20000410000 */
[----:B------:R-:W-:-:S02]  /*99e0*/  HADD2.F32 R39, -RZ, R39.H0_H0 ;  /* 0x20000027ff277230 */ /* 0x000fc40000004100 */
[C---:B------:R-:W-:Y:S01]  /*99f0*/  FMUL.FTZ R148, R31.reuse, R148 ;  /* 0x000000941f947220 */ /* 0x040fe20000410000 */
[----:B------:R-:W-:Y:S01]  /*9a00*/  FMUL.FTZ R47, R38, R47 ;  /* 0x0000002f262f7220 */ /* 0x000fe20000410000 */
[----:B------:R-:W-:Y:S01]  /*9a10*/  FFMA.FTZ R14, R31, R146, -R14 ;  /* 0x000000921f0e7223 */ /* 0x000fe2000001080e */
[----:B------:R-:W-:Y:S01]  /*9a20*/  F2FP.F16.F32.PACK_AB R28, R15, R12 ;  /* 0x0000000c0f1c723e */ /* 0x000fe200000000ff */
[----:B------:R-:W-:Y:S01]  /*9a30*/  FFMA.FTZ R29, R29, R146, R148 ;  /* 0x000000921d1d7223 */ /* 0x000fe20000010094 */
[-C--:B------:R-:W-:Y:S01]  /*9a40*/  FFMA.FTZ R30, R30, R39.reuse, R47 ;  /* 0x000000271e1e7223 */ /* 0x080fe2000001002f */
[----:B------:R-:W-:Y:S01]  /*9a50*/  FFMA.FTZ R49, R38, R39, -R49 ;  /* 0x0000002726317223 */ /* 0x000fe20000010831 */
[----:B------:R-:W-:Y:S01]  /*9a60*/  F2FP.F16.F32.PACK_AB R31, R70, R41 ;  /* 0x00000029461f723e */ /* 0x000fe200000000ff */
[----:B------:R-:W-:Y:S02]  /*9a70*/  IMAD.MOV.U32 R12, RZ, RZ, R11 ;  /* 0x000000ffff0c7224 */ /* 0x000fe400078e000b */
[----:B------:R-:W-:Y:S01]  /*9a80*/  F2FP.F16.F32.PACK_AB R30, R30, R29 ;  /* 0x0000001d1e1e723e */ /* 0x000fe200000000ff */
[----:B------:R-:W-:Y:S01]  /*9a90*/  IMAD.MOV.U32 R13, RZ, RZ, R42 ;  /* 0x000000ffff0d7224 */ /* 0x000fe200078e002a */
[----:B------:R-:W-:Y:S01]  /*9aa0*/  F2FP.F16.F32.PACK_AB R14, R49, R14 ;  /* 0x0000000e310e723e */ /* 0x000fe200000000ff */
[----:B------:R-:W-:-:S02]  /*9ab0*/  IMAD.MOV.U32 R29, RZ, RZ, R46 ;  /* 0x000000ffff1d7224 */ /* 0x000fc400078e002e */
[----:B------:R-:W-:-:S07]  /*9ac0*/  IMAD.MOV.U32 R15, RZ, RZ, R43 ;  /* 0x000000ffff0f7224 */ /* 0x000fce00078e002b */
.L_x_1652:
[----:B------:R-:W-:Y:S05]  /*9ad0*/  BSYNC B2 ;  /* 0x0000000000027941 */ /* 0x000fea0003800000 */
.L_x_1651:
[----:B-1----:R1:W-:Y:S04]  /*9ae0*/  ST.E.128 desc[UR60][R34.64], R12 ;  /* 0x0000000c22007985 */ /* 0x0023e8000c101d3c */
[----:B--2---:R1:W-:Y:S02]  /*9af0*/  @!P4 ST.E.128 desc[UR60][R36.64], R28 ;  /* 0x0000001c2400c985 */ /* 0x0043e4000c101d3c */
.L_x_1650:
[----:B------:R-:W-:Y:S05]  /*9b00*/  BSYNC B1 ;  /* 0x0000000000017941 */ /* 0x000fea0003800000 */
.L_x_1649:
[----:B------:R-:W-:-:S13]  /*9b10*/  ISETP.NE.AND P4, PT, R21, RZ, PT ;  /* 0x000000ff1500720c */ /* 0x000fda0003f85270 */
[----:B------:R-:W-:Y:S05]  /*9b20*/  @!P4 BRA `(.L_x_1601) ;  /* 0x0000000c00a4c947 */ /* 0x000fea0003800000 */
[----:B------:R-:W-:Y:S01]  /*9b30*/  SEL R131, R124, R131, !P1 ;  /* 0x000000837c837207 */ /* 0x000fe20004800000 */
[----:B------:R-:W-:Y:S01]  /*9b40*/  BSSY B1, `(.L_x_1653) ;  /* 0x000006c000017945 */ /* 0x000fe20003800000 */
[----:B01-34-:R-:W-:Y:S02]  /*9b50*/  SHF.R.U32.HI R13, RZ, 0x3, R181 ;  /* 0x00000003ff0d7819 */ /* 0x01bfe400000116b5 */
[----:B------:R-:W-:Y:S02]  /*9b60*/  SHF.R.S32.HI R12, RZ, 0x1f, R131 ;  /* 0x0000001fff0c7819 */ /* 0x000fe40000011483 */
[----:B------:R-:W-:Y:S02]  /*9b70*/  ISETP.GE.AND P5, PT, R168, R123, PT ;  /* 0x0000007ba800720c */ /* 0x000fe40003fa6270 */
[----:B------:R-:W-:Y:S02]  /*9b80*/  LEA.HI R12, R12, R131, RZ, 0x4 ;  /* 0x000000830c0c7211 */ /* 0x000fe400078f20ff */
[----:B------:R-:W-:-:S02]  /*9b90*/  LEA R34, P4, R6, R117, 0x1 ;  /* 0x0000007506227211 */ /* 0x000fc400078808ff */
[----:B------:R-:W-:Y:S02]  /*9ba0*/  LEA.HI.SX32 R12, R12, R113, 0x1c ;  /* 0x000000710c0c7211 */ /* 0x000fe400078fe2ff */
[----:B------:R-:W-:Y:S02]  /*9bb0*/  LEA.HI.X R35, R6, R116, R109, 0x1, P4 ;  /* 0x0000007406237211 */ /* 0x000fe400020f0c6d */
[----:B------:R-:W-:Y:S01]  /*9bc0*/  SHF.R.S32.HI R11, RZ, 0x1f, R12 ;  /* 0x0000001fff0b7819 */ /* 0x000fe2000001140c */
[----:B------:R-:W-:-:S03]  /*9bd0*/  IMAD.SHL.U32 R36, R12, 0x8, RZ ;  /* 0x000000080c247824 */ /* 0x000fc600078e00ff */
[----:B------:R-:W-:-:S04]  /*9be0*/  LEA.HI R11, R11, R12, RZ, 0x3 ;  /* 0x0000000c0b0b7211 */ /* 0x000fc800078f18ff */
        /* <DEDUP_REMOVED lines=8> */
[----:B------:R-:W-:-:S04]  /*9c70*/  IMAD R28, R13, 0x2, R2 ;  /* 0x000000020d1c7824 */ /* 0x000fc800078e0202 */
[----:B------:R0:W1:Y:S04]  /*9c80*/  LDS.128 R12, [R11+0x18400] ;  /* 0x018400000b0c7984 */ /* 0x0000680000000c00 */
[----:B------:R-:W2:Y:S01]  /*9c90*/  LDS.128 R28, [R28+0x18400] ;  /* 0x018400001c1c7984 */ /* 0x000ea20000000c00 */
[----:B------:R-:W-:Y:S05]  /*9ca0*/  @P5 BRA `(.L_x_1654) ;  /* 0x0000000400545947 */ /* 0x000fea0003800000 */
[----:B------:R-:W-:Y:S01]  /*9cb0*/  SHF.R.U32.HI R45, RZ, 0x10, R65 ;  /* 0x00000010ff2d7819 */ /* 0x000fe20000011641 */
[----:B--2---:R-:W-:Y:S01]  /*9cc0*/  IMAD.MOV.U32 R40, RZ, RZ, R29 ;  /* 0x000000ffff287224 */ /* 0x004fe200078e001d */
[----:B------:R-:W-:Y:S01]  /*9cd0*/  SHF.R.U32.HI R43, RZ, 0x10, R53 ;  /* 0x00000010ff2b7819 */ /* 0x000fe20000011635 */
[----:B------:R-:W-:Y:S01]  /*9ce0*/  IMAD.MOV.U32 R41, RZ, RZ, R31 ;  /* 0x000000ffff297224 */ /* 0x000fe200078e001f */
[--C-:B------:R-:W-:Y:S01]  /*9cf0*/  SHF.R.U64 R39, R66, 0x10, R67.reuse ;  /* 0x0000001042277819 */ /* 0x100fe20000001243 */
[----:B------:R-:W-:Y:S01]  /*9d00*/  HADD2.F32 R45, -RZ, R45.H0_H0 ;  /* 0x2000002dff2d7230 */ /* 0x000fe20000004100 */
[----:B------:R-:W-:Y:S01]  /*9d10*/  SHF.R.U32.HI R66, RZ, 0x10, R67 ;  /* 0x00000010ff427819 */ /* 0x000fe20000011643 */
[--C-:B------:R-:W-:Y:S01]  /*9d20*/  HADD2.F32 R31, -RZ, R40.reuse.H0_H0 ;  /* 0x20000028ff1f7230 */ /* 0x100fe20000004100 */
[--C-:B------:R-:W-:Y:S01]  /*9d30*/  SHF.R.U64 R37, R54, 0x10, R55.reuse ;  /* 0x0000001036257819 */ /* 0x100fe20000001237 */
[----:B------:R-:W-:Y:S01]  /*9d40*/  HADD2.F32 R42, -RZ, R40.H1_H1 ;  /* 0x30000028ff2a7230 */ /* 0x000fe20000004100 */
[----:B------:R-:W-:Y:S01]  /*9d50*/  SHF.R.U32.HI R54, RZ, 0x10, R55 ;  /* 0x00000010ff367819 */ /* 0x000fe20000011637 */
[----:B-1----:R-:W-:Y:S01]  /*9d60*/  IMAD.MOV.U32 R29, RZ, RZ, R15 ;  /* 0x000000ffff1d7224 */ /* 0x002fe200078e000f */
[----:B------:R-:W-:Y:S01]  /*9d70*/  SHF.R.U64 R38, R64, 0x10, R65 ;  /* 0x0000001040267819 */ /* 0x000fe20000001241 */
[----:B------:R-:W-:-:S02]  /*9d80*/  HADD2.F32 R46, -RZ, R145.H1_H1 ;  /* 0x30000091ff2e7230 */ /* 0x000fc40000004100 */
[-C--:B------:R-:W-:Y:S01]  /*9d90*/  FMUL.FTZ R47, R42, R45.reuse ;  /* 0x0000002d2a2f7220 */ /* 0x080fe20000410000 */
[--C-:B------:R-:W-:Y:S01]  /*9da0*/  HADD2.F32 R40, -RZ, R13.reuse.H1_H1 ;  /* 0x3000000dff287230 */ /* 0x100fe20000004100 */
[----:B0-----:R-:W-:Y:S01]  /*9db0*/  SHF.R.U64 R11, R52, 0x10, R53 ;  /* 0x00000010340b7819 */ /* 0x001fe20000001235 */
[----:B------:R-:W-:Y:S02]  /*9dc0*/  HADD2.F32 R15, -RZ, R13.H0_H0 ;  /* 0x2000000dff0f7230 */ /* 0x000fe40000004100 */
[-C--:B------:R-:W-:Y:S01]  /*9dd0*/  FMUL.FTZ R48, R31, R46.reuse ;  /* 0x0000002e1f307220 */ /* 0x080fe20000410000 */
[----:B------:R-:W-:Y:S02]  /*9de0*/  HADD2.F32 R44, -RZ, R143.H1_H1 ;  /* 0x3000008fff2c7230 */ /* 0x000fe40000004100 */
[----:B------:R-:W-:Y:S01]  /*9df0*/  FMUL.FTZ R45, R40, R45 ;  /* 0x0000002d282d7220 */ /* 0x000fe20000410000 */
[----:B------:R-:W-:Y:S02]  /*9e00*/  HADD2.F32 R43, -RZ, R43.H0_H0 ;  /* 0x2000002bff2b7230 */ /* 0x000fe40000004100 */
[----:B------:R-:W-:Y:S01]  /*9e10*/  FMUL.FTZ R46, R15, R46 ;  /* 0x0000002e0f2e7220 */ /* 0x000fe20000410000 */
[----:B------:R-:W-:-:S02]  /*9e20*/  HADD2.F32 R66, -RZ, R66.H0_H0 ;  /* 0x20000042ff427230 */ /* 0x000fc40000004100 */
[-C--:B------:R-:W-:Y:S01]  /*9e30*/  FFMA.FTZ R13, R15, R44.reuse, -R48 ;  /* 0x0000002c0f0d7223 */ /* 0x080fe20000010830 */
[----:B------:R-:W-:Y:S02]  /*9e40*/  HADD2.F32 R48, -RZ, R144.H1_H1 ;  /* 0x30000090ff307230 */ /* 0x000fe40000004100 */
[-C--:B------:R-:W-:Y:S01]  /*9e50*/  FFMA.FTZ R40, R40, R43.reuse, -R47 ;  /* 0x0000002b28287223 */ /* 0x080fe2000001082f */
[----:B------:R-:W-:Y:S01]  /*9e60*/  FFMA.FTZ R42, R42, R43, R45 ;  /* 0x0000002b2a2a7223 */ /* 0x000fe2000001002d */
[----:B------:R-:W-:Y:S01]  /*9e70*/  FFMA.FTZ R15, R31, R44, R46 ;  /* 0x0000002c1f0f7223 */ /* 0x000fe2000001002e */
[--C-:B------:R-:W-:Y:S02]  /*9e80*/  HADD2.F32 R43, -RZ, R41.reuse.H0_H0 ;  /* 0x20000029ff2b7230 */ /* 0x100fe40000004100 */
[----:B------:R-:W-:Y:S01]  /*9e90*/  HADD2.F32 R41, -RZ, R41.H1_H1 ;  /* 0x30000029ff297230 */ /* 0x000fe20000004100 */
[----:B------:R-:W-:Y:S01]  /*9ea0*/  F2FP.F16.F32.PACK_AB R13, R40, R13 ;  /* 0x0000000d280d723e */ /* 0x000fe200000000ff */
[----:B------:R-:W-:-:S02]  /*9eb0*/  HADD2.F32 R31, -RZ, R29.H0_H0 ;  /* 0x2000001dff1f7230 */ /* 0x000fc40000004100 */
[----:B------:R-:W-:Y:S01]  /*9ec0*/  FMUL.FTZ R50, R43, R48 ;  /* 0x000000302b327220 */ /* 0x000fe20000410000 */
[----:B------:R-:W-:Y:S02]  /*9ed0*/  HADD2.F32 R44, -RZ, R29.H1_H1 ;  /* 0x3000001dff2c7230 */ /* 0x000fe40000004100 */
[----:B------:R-:W-:Y:S01]  /*9ee0*/  FMUL.FTZ R45, R41, R66 ;  /* 0x00000042292d7220 */ /* 0x000fe20000410000 */
[----:B------:R-:W-:Y:S02]  /*9ef0*/  HADD2.F32 R46, -RZ, R142.H1_H1 ;  /* 0x3000008eff2e7230 */ /* 0x000fe40000004100 */
[----:B------:R-:W-:Y:S01]  /*9f00*/  FMUL.FTZ R48, R31, R48 ;  /* 0x000000301f307220 */ /* 0x000fe20000410000 */
[----:B------:R-:W-:Y:S02]  /*9f10*/  HADD2.F32 R54, -RZ, R54.H0_H0 ;  /* 0x20000036ff367230 */ /* 0x000fe40000004100 */
[----:B------:R-:W-:Y:S01]  /*9f20*/  FMUL.FTZ R66, R44, R66 ;  /* 0x000000422c427220 */ /* 0x000fe20000410000 */
[----:B------:R-:W-:-:S02]  /*9f30*/  HADD2.F32 R145, -RZ, R145.H0_H0 ;  /* 0x20000091ff917230 */ /* 0x000fc40000004100 */
[-C--:B------:R-:W-:Y:S01]  /*9f40*/  FFMA.FTZ R29, R31, R46.reuse, -R50 ;  /* 0x0000002e1f1d7223 */ /* 0x080fe20000010832 */
[----:B------:R-:W-:Y:S01]  /*9f50*/  FFMA.FTZ R31, R43, R46, R48 ;  /* 0x0000002e2b1f7223 */ /* 0x000fe20000010030 */
[-C--:B------:R-:W-:Y:S01]  /*9f60*/  FFMA.FTZ R46, R41, R54.reuse, R66 ;  /* 0x00000036292e7223 */ /* 0x080fe20000010042 */
[----:B------:R-:W-:Y:S02]  /*9f70*/  HADD2.F32 R43, -RZ, R38.H0_H0 ;  /* 0x20000026ff2b7230 */ /* 0x000fe40000004100 */
[----:B------:R-:W-:Y:S01]  /*9f80*/  FFMA.FTZ R44, R44, R54, -R45 ;  /* 0x000000362c2c7223 */ /* 0x000fe2000001082d */
[----:B------:R-:W-:Y:S02]  /*9f90*/  HADD2.F32 R41, -RZ, R28.H0_H0 ;  /* 0x2000001cff297230 */ /* 0x000fe40000004100 */
[----:B------:R-:W-:Y:S01]  /*9fa0*/  HADD2.F32 R38, -RZ, R12.H0_H0 ;  /* 0x2000000cff267230 */ /* 0x000fe20000004100 */
[----:B------:R-:W-:Y:S01]  /*9fb0*/  F2FP.F16.F32.PACK_AB R31, R46, R31 ;  /* 0x0000001f2e1f723e */ /* 0x000fe200000000ff */
[----:B------:R-:W-:-:S02]  /*9fc0*/  HADD2.F32 R28, -RZ, R28.H1_H1 ;  /* 0x3000001cff1c7230 */ /* 0x000fc40000004100 */
[-C--:B------:R-:W-:Y:S01]  /*9fd0*/  FMUL.FTZ R45, R41, R145.reuse ;  /* 0x00000091292d7220 */ /* 0x080fe20000410000 */
[----:B------:R-:W-:Y:S02]  /*9fe0*/  HADD2.F32 R12, -RZ, R12.H1_H1 ;  /* 0x3000000cff0c7230 */ /* 0x000fe40000004100 */
[----:B------:R-:W-:Y:S01]  /*9ff0*/  FMUL.FTZ R48, R38, R145 ;  /* 0x0000009126307220 */ /* 0x000fe20000410000 */
[----:B------:R-:W-:Y:S02]  /*a000*/  HADD2.F32 R143, -RZ, R143.H0_H0 ;  /* 0x2000008fff8f7230 */ /* 0x000fe40000004100 */
[-C--:B------:R-:W-:Y:S01]  /*a010*/  FMUL.FTZ R47, R28, R43.reuse ;  /* 0x0000002b1c2f7220 */ /* 0x080fe20000410000 */
[----:B------:R-:W-:Y:S02]  /*a020*/  HADD2.F32 R11, -RZ, R11.H0_H0 ;  /* 0x2000000bff0b7230 */ /* 0x000fe40000004100 */
[----:B------:R-:W-:Y:S01]  /*a030*/  FMUL.FTZ R43, R12, R43 ;  /* 0x0000002b0c2b7220 */ /* 0x000fe20000410000 */
[----:B------:R-:W-:-:S02]  /*a040*/  HADD2.F32 R144, -RZ, R144.H0_H0 ;  /* 0x20000090ff907230 */ /* 0x000fc40000004100 */
[----:B------:R-:W-:Y:S01]  /*a050*/  FFMA.FTZ R45, R38, R143, -R45 ;  /* 0x0000008f262d7223 */ /* 0x000fe2000001082d */
[----:B------:R-:W-:Y:S02]  /*a060*/  HADD2.F32 R39, -RZ, R39.H0_H0 ;  /* 0x20000027ff277230 */ /* 0x000fe40000004100 */
[-C--:B------:R-:W-:Y:S01]  /*a070*/  FFMA.FTZ R38, R12, R11.reuse, -R47 ;  /* 0x0000000b0c267223 */ /* 0x080fe2000001082f */
[----:B------:R-:W-:Y:S01]  /*a080*/  FFMA.FTZ R43, R28, R11, R43 ;  /* 0x0000000b1c2b7223 */ /* 0x000fe2000001002b */
[----:B------:R-:W-:Y:S02]  /*a090*/  HADD2.F32 R12, -RZ, R30.H0_H0 ;  /* 0x2000001eff0c7230 */ /* 0x000fe40000004100 */
[----:B------:R-:W-:Y:S01]  /*a0a0*/  FFMA.FTZ R48, R41, R143, R48 ;  /* 0x0000008f29307223 */ /* 0x000fe20000010030 */
        /* <DEDUP_REMOVED lines=10> */
[----:B------:R-:W-:Y:S01]  /*a150*/  F2FP.F16.F32.PACK_AB R48, R43, R48 ;  /* 0x000000302b30723e */ /* 0x000fe200000000ff */
[-C--:B------:R-:W-:Y:S01]  /*a160*/  FFMA.FTZ R28, R11, R142.reuse, -R28 ;  /* 0x0000008e0b1c7223 */ /* 0x080fe2000001081c */
[----:B------:R-:W-:Y:S01]  /*a170*/  FFMA.FTZ R41, R12, R142, R41 ;  /* 0x0000008e0c297223 */ /* 0x000fe20000010029 */
[-C--:B------:R-:W-:Y:S01]  /*a180*/  FFMA.FTZ R47, R14, R37.reuse, -R47 ;  /* 0x000000250e2f7223 */ /* 0x080fe2000001082f */
[----:B------:R-:W-:Y:S01]  /*a190*/  FFMA.FTZ R30, R30, R37, R39 ;  /* 0x000000251e1e7223 */ /* 0x000fe20000010027 */
[----:B------:R-:W-:Y:S01]  /*a1a0*/  F2FP.F16.F32.PACK_AB R29, R42, R15 ;  /* 0x0000000f2a1d723e */ /* 0x000fe200000000ff */
[----:B------:R-:W-:Y:S01]  /*a1b0*/  IMAD.MOV.U32 R15, RZ, RZ, R44 ;  /* 0x000000ffff0f7224 */ /* 0x000fe200078e002c */
[----:B------:R-:W-:-:S02]  /*a1c0*/  F2FP.F16.F32.PACK_AB R12, R38, R45 ;  /* 0x0000002d260c723e */ /* 0x000fc400000000ff */
[----:B------:R-:W-:Y:S01]  /*a1d0*/  F2FP.F16.F32.PACK_AB R14, R47, R28 ;  /* 0x0000001c2f0e723e */ /* 0x000fe200000000ff */
[----:B------:R-:W-:Y:S01]  /*a1e0*/  IMAD.MOV.U32 R28, RZ, RZ, R48 ;  /* 0x000000ffff1c7224 */ /* 0x000fe200078e0030 */
[----:B------:R-:W-:-:S07]  /*a1f0*/  F2FP.F16.F32.PACK_AB R30, R30, R41 ;  /* 0x000000291e1e723e */ /* 0x000fce00000000ff */
.L_x_1654:
[----:B------:R-:W-:Y:S05]  /*a200*/  BSYNC B1 ;  /* 0x0000000000017941 */ /* 0x000fea0003800000 */
.L_x_1653:
[----:B-1----:R1:W-:Y:S01]  /*a210*/  ST.E.128 desc[UR60][R34.64], R12 ;  /* 0x0000000c22007985 */ /* 0x0023e2000c101d3c */
[----:B------:R-:W-:-:S13]  /*a220*/  ISETP.GE.AND P4, PT, R36, R127, PT ;  /* 0x0000007f2400720c */ /* 0x000fda0003f86270 */
[----:B------:R-:W-:Y:S05]  /*a230*/  @P4 BRA `(.L_x_1601) ;  /* 0x0000000400e04947 */ /* 0x000fea0003800000 */
[----:B------:R-:W-:-:S05]  /*a240*/  IMAD.WIDE R32, R36, 0x2, R32 ;  /* 0x0000000224207825 */ /* 0x000fca00078e0220 */
[----:B--2---:R2:W-:Y:S01]  /*a250*/  ST.E.128 desc[UR60][R32.64], R28 ;  /* 0x0000001c20007985 */ /* 0x0045e2000c101d3c */
[----:B------:R-:W-:Y:S05]  /*a260*/  BRA `(.L_x_1601) ;  /* 0x0000000400d47947 */ /* 0x000fea0003800000 */
.L_x_1566:
[----:B------:R-:W2:Y:S02]  /*a270*/  LDL R11, [R1+0x30] ;  /* 0x00003000010b7983 */ /* 0x000ea40000100800 */
[----:B--2---:R-:W-:-:S13]  /*a280*/  R2UR UR4, R11 ;  /* 0x000000000b0472ca */ /* 0x004fda00000e0000 */
[----:B------:R-:W-:-:S06]  /*a290*/  UISETP.NE.AND UP0, UPT, UR4, 0x3, UPT ;  /* 0x000000030400788c */ /* 0x000fcc000bf05270 */
[----:B------:R-:W-:-:S13]  /*a2a0*/  PLOP3.LUT P0, PT, PT, PT, UP0, 0x80, 0x0 ;  /* 0x000000000000781c */ /* 0x000fda0003f0f008 */
[----:B------:R-:W-:Y:S05]  /*a2b0*/  @!P0 BRA `(.L_x_1655) ;  /* 0x0000000000048947 */ /* 0x000fea0003800000 */
[----:B------:R-:W-:Y:S01]  /*a2c0*/  BPT.TRAP 0x1 ;  /* 0x000000040000795c */ /* 0x000fe20000300000 */
.L_x_1655:
[----:B------:R-:W-:Y:S01]  /*a2d0*/  IMAD R86, R17, 0x8, R2 ;  /* 0x0000000811567824 */ /* 0x000fe200078e0202 */
[----:B------:R-:W-:Y:S01]  /*a2e0*/  SHF.L.U32 R87, R175, 0x1f, RZ ;  /* 0x0000001faf577819 */ /* 0x000fe200000006ff */
[----:B------:R-:W-:Y:S01]  /*a2f0*/  BSSY B1, `(.L_x_1656) ;  /* 0x0000004000017945 */ /* 0x000fe20003800000 */
[----:B------:R-:W-:Y:S02]  /*a300*/  SHF.R.S32.HI R79, RZ, 0x1f, R78 ;  /* 0x0000001fff4f7819 */ /* 0x000fe4000001144e */
[----:B------:R-:W0:Y:S02]  /*a310*/  SYNCS.PHASECHK.TRANS64.TRYWAIT P4, [R86+URZ+0x2a890], R87 ;  /* 0x02a89057560075a7 */ /* 0x000e24000808017f */
[----:B0-----:R-:W-:Y:S05]  /*a320*/  @!P4 BRA `(.L_x_1657) ;  /* 0x000002040010c947 */ /* 0x001fea0003800000 */
.L_x_2014:
[----:B------:R-:W-:Y:S05]  /*a330*/  BSYNC B1 ;  /* 0x0000000000017941 */ /* 0x000fea0003800000 */
.L_x_1656:
[----:B------:R-:W-:Y:S01]  /*a340*/  ULDC.64 UR4, c[0x0][0x300] ;  /* 0x0000c00000047ab9 */ /* 0x000fe20000000a00 */
[----:B-----5:R-:W-:Y:S01]  /*a350*/  SHF.R.S32.HI R84, RZ, 0x1f, R77 ;  /* 0x0000001fff547819 */ /* 0x020fe2000001144d */
[----:B------:R-:W-:Y:S01]  /*a360*/  IMAD R11, R79, UR4, RZ ;  /* 0x000000044f0b7c24 */ /* 0x000fe2000f8e02ff */
[----:B------:R-:W-:Y:S01]  /*a370*/  ULDC.64 UR6, c[0x0][0x2e8] ;  /* 0x0000ba0000067ab9 */ /* 0x000fe20000000a00 */
[----:B------:R-:W-:-:S04]  /*a380*/  IMAD.WIDE.U32 R12, R78, UR4, RZ ;  /* 0x000000044e0c7c25 */ /* 0x000fc8000f8e00ff */
[----:B------:R-:W-:Y:S01]  /*a390*/  IMAD R11, R78, UR5, R11 ;  /* 0x000000054e0b7c24 */ /* 0x000fe2000f8e020b */
[----:B------:R-:W-:Y:S01]  /*a3a0*/  ULDC.64 UR4, c[0x0][0x310] ;  /* 0x0000c40000047ab9 */ /* 0x000fe20000000a00 */
[----:B------:R-:W-:Y:S02]  /*a3b0*/  IMAD R85, R24, -0x60, R25 ;  /* 0xffffffa018557824 */ /* 0x000fe400078e0219 */
[----:B------:R-:W-:Y:S01]  /*a3c0*/  IMAD R14, R84, UR4, RZ ;  /* 0x00000004540e7c24 */ /* 0x000fe2000f8e02ff */
[----:B------:R-:W-:Y:S02]  /*a3d0*/  IADD3 R13, R13, R11, RZ ;  /* 0x0000000b0d0d7210 */ /* 0x000fe40007ffe0ff */
[----:B------:R-:W-:Y:S01]  /*a3e0*/  VIMNMX R85, R85, 0x60, PT ;  /* 0x0000006055557848 */ /* 0x000fe20003fe0100 */
[C---:B------:R-:W-:Y:S02]  /*a3f0*/  IMAD R11, R77.reuse, UR5, R14 ;  /* 0x000000054d0b7c24 */ /* 0x040fe4000f8e020e */
[----:B------:R-:W-:Y:S01]  /*a400*/  IMAD.WIDE.U32 R12, R77, UR4, R12 ;  /* 0x000000044d0c7c25 */ /* 0x000fe2000f8e000c */
[----:B------:R-:W-:-:S03]  /*a410*/  ULDC.64 UR4, c[0x0][0x308] ;  /* 0x0000c20000047ab9 */ /* 0x000fc60000000a00 */
[----:B------:R-:W-:Y:S02]  /*a420*/  IMAD.IADD R13, R13, 0x1, R11 ;  /* 0x000000010d0d7824 */ /* 0x000fe400078e020b */
[----:B------:R-:W-:Y:S02]  /*a430*/  IMAD.IADD R36, R85, 0x1, -R174 ;  /* 0x0000000155247824 */ /* 0x000fe400078e0aae */
        /* <DEDUP_REMOVED lines=9> */
.L_x_2018:
[----:B------:R-:W-:Y:S04]  /*a4d0*/  BSSY B1, `(.L_x_1659) ;  /* 0x0000025000017945 */ /* 0x000fe80003800000 */
[----:B------:R-:W-:Y:S05]  /*a4e0*/  @!P4 BRA `(.L_x_1660) ;  /* 0x00000000008cc947 */ /* 0x000fea0003800000 */
[----:B------:R-:W-:Y:S02]  /*a4f0*/  ULDC UR4, c[0x0][0x2f4] ;  /* 0x0000bd0000047ab9 */ /* 0x000fe40000000800 */
[----:B------:R-:W-:-:S13]  /*a500*/  ISETP.GE.AND P4, PT, R18, UR4, PT ;  /* 0x0000000412007c0c */ /* 0x000fda000bf86270 */
[----:B------:R-:W4:Y:S01]  /*a510*/  @!P4 LDS.128 R12, [R29] ;  /* 0x000000001d0cc984 */ /* 0x000f220000000c00 */
[----:B---3--:R-:W-:-:S04]  /*a520*/  @!P4 LEA R30, P5, R18, R34, 0x1 ;  /* 0x00000022121ec211 */ /* 0x008fc800078a08ff */
[----:B--2---:R-:W-:Y:S02]  /*a530*/  @!P4 LEA.HI.X R31, R18, R35, R19, 0x1, P5 ;  /* 0x00000023121fc211 */ /* 0x004fe400028f0c13 */
[----:B------:R-:W-:-:S13]  /*a540*/  ISETP.GE.AND P5, PT, R167, UR4, PT ;  /* 0x00000004a7007c0c */ /* 0x000fda000bfa6270 */
[----:B------:R-:W-:Y:S01]  /*a550*/  @!P5 IMAD.SHL.U32 R11, R170, 0x8, RZ ;  /* 0x00000008aa0bd824 */ /* 0x000fe200078e00ff */
[----:B----4-:R2:W-:Y:S01]  /*a560*/  @!P4 ST.E.128 desc[UR60][R30.64], R12 ;  /* 0x0000000c1e00c985 */ /* 0x0105e2000c101d3c */
[----:B------:R-:W-:-:S03]  /*a570*/  ISETP.GE.AND P4, PT, R168, UR4, PT ;  /* 0x00000004a8007c0c */ /* 0x000fc6000bf86270 */
[----:B------:R-:W3:Y:S01]  /*a580*/  @!P5 LDS.128 R12, [R28] ;  /* 0x000000001c0cd984 */ /* 0x000ee20000000c00 */
[----:B--2---:R-:W-:Y:S02]  /*a590*/  @!P5 IMAD.MOV.U32 R30, RZ, RZ, R34 ;  /* 0x000000ffff1ed224 */ /* 0x004fe400078e0022 */
[----:B------:R-:W-:Y:S02]  /*a5a0*/  @!P5 IMAD.MOV.U32 R31, RZ, RZ, R35 ;  /* 0x000000ffff1fd224 */ /* 0x000fe400078e0023 */
[----:B------:R-:W-:-:S05]  /*a5b0*/  @!P5 IMAD.WIDE R30, R11, 0x2, R30 ;  /* 0x000000020b1ed825 */ /* 0x000fca00078e021e */
[----:B------:R-:W-:Y:S01]  /*a5c0*/  @!P4 IMAD.SHL.U32 R11, R171, 0x8, RZ ;  /* 0x00000008ab0bc824 */ /* 0x000fe200078e00ff */
[----:B---3--:R2:W-:Y:S01]  /*a5d0*/  @!P5 ST.E.128 desc[UR60][R30.64], R12 ;  /* 0x0000000c1e00d985 */ /* 0x0085e2000c101d3c */
[----:B------:R-:W-:-:S03]  /*a5e0*/  ISETP.GE.AND P5, PT, R22, UR4, PT ;  /* 0x0000000416007c0c */ /* 0x000fc6000bfa6270 */
[----:B------:R-:W3:Y:S01]  /*a5f0*/  @!P4 LDS.128 R12, [R29+0x3000] ;  /* 0x003000001d0cc984 */ /* 0x000ee20000000c00 */
[----:B--2---:R-:W-:Y:S01]  /*a600*/  @!P4 MOV R31, R35 ;  /* 0x00000023001fc202 */ /* 0x004fe20000000f00 */
[----:B------:R-:W-:-:S04]  /*a610*/  @!P4 IMAD.MOV.U32 R30, RZ, RZ, R34 ;  /* 0x000000ffff1ec224 */ /* 0x000fc800078e0022 */
[----:B------:R-:W-:-:S05]  /*a620*/  @!P4 IMAD.WIDE R30, R11, 0x2, R30 ;  /* 0x000000020b1ec825 */ /* 0x000fca00078e021e */
[----:B---3--:R2:W-:Y:S04]  /*a630*/  @!P4 ST.E.128 desc[UR60][R30.64], R12 ;  /* 0x0000000c1e00c985 */ /* 0x0085e8000c101d3c */
[----:B------:R-:W3:Y:S01]  /*a640*/  @!P5 LDS.128 R12, [R28+0x3000] ;  /* 0x003000001c0cd984 */ /* 0x000ee20000000c00 */
[----:B--2---:R-:W-:-:S04]  /*a650*/  @!P5 LEA R30, P4, R22, R34, 0x1 ;  /* 0x00000022161ed211 */ /* 0x004fc800078808ff */
[----:B------:R-:W-:Y:S02]  /*a660*/  @!P5 LEA.HI.X R31, R22, R35, R173, 0x1, P4 ;  /* 0x00000023161fd211 */ /* 0x000fe400020f0cad */
[----:B------:R-:W-:-:S03]  /*a670*/  ISETP.GE.AND P4, PT, R160, UR4, PT ;  /* 0x00000004a0007c0c */ /* 0x000fc6000bf86270 */
[----:B---3--:R2:W-:Y:S10]  /*a680*/  @!P5 ST.E.128 desc[UR60][R30.64], R12 ;  /* 0x0000000c1e00d985 */ /* 0x0085f4000c101d3c */
[----:B------:R-:W3:Y:S01]  /*a690*/  @!P4 LDS.128 R12, [R29+0x6000] ;  /* 0x006000001d0cc984 */ /* 0x000ee20000000c00 */
[----:B--2---:R-:W-:-:S04]  /*a6a0*/  @!P4 LEA R30, P5, R160, R34, 0x1 ;  /* 0x00000022a01ec211 */ /* 0x004fc800078a08ff */
[----:B------:R-:W-:Y:S02]  /*a6b0*/  @!P4 LEA.HI.X R31, R160, R35, R184, 0x1, P5 ;  /* 0x00000023a01fc211 */ /* 0x000fe400028f0cb8 */
[----:B------:R-:W-:-:S03]  /*a6c0*/  ISETP.GE.AND P5, PT, R161, UR4, PT ;  /* 0x00000004a1007c0c */ /* 0x000fc6000bfa6270 */
[----:B---3--:R2:W-:Y:S10]  /*a6d0*/  @!P4 ST.E.128 desc[UR60][R30.64], R12 ;  /* 0x0000000c1e00c985 */ /* 0x0085f4000c101d3c */
[----:B------:R-:W3:Y:S01]  /*a6e0*/  @!P5 LDS.128 R12, [R28+0x6000] ;  /* 0x006000001c0cd984 */ /* 0x000ee20000000c00 */
[----:B--2---:R-:W-:-:S04]  /*a6f0*/  @!P5 LEA R30, P4, R161, R34, 0x1 ;  /* 0x00000022a11ed211 */ /* 0x004fc800078808ff */
[----:B------:R-:W-:-:S05]  /*a700*/  @!P5 LEA.HI.X R31, R161, R35, R183, 0x1, P4 ;  /* 0x00000023a11fd211 */ /* 0x000fca00020f0cb7 */
[----:B---3--:R4:W-:Y:S04]  /*a710*/  @!P5 ST.E.128 desc[UR60][R30.64], R12 ;  /* 0x0000000c1e00d985 */ /* 0x0089e8000c101d3c */
.L_x_1660:
[----:B------:R-:W-:Y:S05]  /*a720*/  BSYNC B1 ;  /* 0x0000000000017941 */ /* 0x000fea0003800000 */
.L_x_1659:
[----:B------:R-:W-:-:S03]  /*a730*/  UMOV UR4, 0xffffffff ;  /* 0xffffffff00047882 */ /* 0x000fc60000000000 */
[----:B------:R-:W-:Y:S05]  /*a740*/  BRA.DIV UR4, `(.L_x_1661) ;  /* 0x0000020204687947 */ /* 0x000fea000b800000 */
[----:B-1----:R-:W1:Y:S04]  /*a750*/  SHFL.IDX PT, R33, R33, 0x1, 0x1c1f ;  /* 0x003c1f0021217f89 */ /* 0x002e6800000e0000 */
[----:B------:R-:W0:Y:S02]  /*a760*/  SHFL.IDX PT, R32, R32, 0x1, 0x1c1f ;  /* 0x003c1f0020207f89 */ /* 0x000e2400000e0000 */
.L_x_2022:
[----:B------:R-:W-:-:S13]  /*a770*/  ISETP.GE.AND P4, PT, R36, 0x41, PT ;  /* 0x000000412400780c */ /* 0x000fda0003f86270 */
[----:B------:R-:W-:Y:S05]  /*a780*/  @!P4 BRA `(.L_x_1601) ;  /* 0x00000000008cc947 */ /* 0x000fea0003800000 */
[----:B------:R-:W-:Y:S02]  /*a790*/  ULDC UR4, c[0x0][0x2f4] ;  /* 0x0000bd0000047ab9 */ /* 0x000fe40000000800 */
[----:B------:R-:W-:-:S13]  /*a7a0*/  ISETP.GE.AND P4, PT, R18, UR4, PT ;  /* 0x0000000412007c0c */ /* 0x000fda000bf86270 */
[----:B----4-:R-:W4:Y:S01]  /*a7b0*/  @!P4 LDS.128 R12, [R29+0x2000] ;  /* 0x002000001d0cc984 */ /* 0x010f220000000c00 */
[----:B0-----:R-:W-:-:S04]  /*a7c0*/  @!P4 LEA R30, P5, R18, R32, 0x1 ;  /* 0x00000020121ec211 */ /* 0x001fc800078a08ff */
[----:B-1----:R-:W-:Y:S02]  /*a7d0*/  @!P4 LEA.HI.X R31, R18, R33, R19, 0x1, P5 ;  /* 0x00000021121fc211 */ /* 0x002fe400028f0c13 */
[----:B------:R-:W-:-:S13]  /*a7e0*/  ISETP.GE.AND P5, PT, R167, UR4, PT ;  /* 0x00000004a7007c0c */ /* 0x000fda000bfa6270 */
[----:B------:R-:W-:Y:S01]  /*a7f0*/  @!P5 IMAD.SHL.U32 R11, R170, 0x8, RZ ;  /* 0x00000008aa0bd824 */ /* 0x000fe200078e00ff */
[----:B----4-:R0:W-:Y:S01]  /*a800*/  @!P4 ST.E.128 desc[UR60][R30.64], R12 ;  /* 0x0000000c1e00c985 */ /* 0x0101e2000c101d3c */
[----:B------:R-:W-:-:S03]  /*a810*/  ISETP.GE.AND P4, PT, R168, UR4, PT ;  /* 0x00000004a8007c0c */ /* 0x000fc6000bf86270 */
[----:B------:R-:W1:Y:S01]  /*a820*/  @!P5 LDS.128 R12, [R28+0x2000] ;  /* 0x002000001c0cd984 */ /* 0x000e620000000c00 */
[----:B0-----:R-:W-:Y:S02]  /*a830*/  @!P5 IMAD.MOV.U32 R30, RZ, RZ, R32 ;  /* 0x000000ffff1ed224 */ /* 0x001fe400078e0020 */
[----:B------:R-:W-:Y:S02]  /*a840*/  @!P5 IMAD.MOV.U32 R31, RZ, RZ, R33 ;  /* 0x000000ffff1fd224 */ /* 0x000fe400078e0021 */
[----:B------:R-:W-:-:S05]  /*a850*/  @!P5 IMAD.WIDE R30, R11, 0x2, R30 ;  /* 0x000000020b1ed825 */ /* 0x000fca00078e021e */
[----:B------:R-:W-:Y:S01]  /*a860*/  @!P4 IMAD.SHL.U32 R11, R171, 0x8, RZ ;  /* 0x00000008ab0bc824 */ /* 0x000fe200078e00ff */
[----:B-1----:R0:W-:Y:S01]  /*a870*/  @!P5 ST.E.128 desc[UR60][R30.64], R12 ;  /* 0x0000000c1e00d985 */ /* 0x0021e2000c101d3c */
[----:B------:R-:W-:-:S03]  /*a880*/  ISETP.GE.AND P5, PT, R22, UR4, PT ;  /* 0x0000000416007c0c */ /* 0x000fc6000bfa6270 */
[----:B------:R-:W1:Y:S01]  /*a890*/  @!P4 LDS.128 R12, [R29+0x5000] ;  /* 0x005000001d0cc984 */ /* 0x000e620000000c00 */
[----:B0-----:R-:W-:Y:S02]  /*a8a0*/  @!P4 IMAD.MOV.U32 R30, RZ, RZ, R32 ;  /* 0x000000ffff1ec224 */ /* 0x001fe400078e0020 */
[----:B------:R-:W-:Y:S02]  /*a8b0*/  @!P4 IMAD.MOV.U32 R31, RZ, RZ, R33 ;  /* 0x000000ffff1fc224 */ /* 0x000fe400078e0021 */
[----:B------:R-:W-:-:S05]  /*a8c0*/  @!P4 IMAD.WIDE R30, R11, 0x2, R30 ;  /* 0x000000020b1ec825 */ /* 0x000fca00078e021e */
[----:B-1----:R0:W-:Y:S04]  /*a8d0*/  @!P4 ST.E.128 desc[UR60][R30.64], R12 ;  /* 0x0000000c1e00c985 */ /* 0x0021e8000c101d3c */
[----:B------:R-:W1:Y:S01]  /*a8e0*/  @!P5 LDS.128 R12, [R28+0x5000] ;  /* 0x005000001c0cd984 */ /* 0x000e620000000c00 */
[----:B0-----:R-:W-:-:S04]  /*a8f0*/  @!P5 LEA R30, P4, R22, R32, 0x1 ;  /* 0x00000020161ed211 */ /* 0x001fc800078808ff */
[----:B------:R-:W-:Y:S02]  /*a900*/  @!P5 LEA.HI.X R31, R22, R33, R173, 0x1, P4 ;  /* 0x00000021161fd211 */ /* 0x000fe400020f0cad */
[----:B------:R-:W-:-:S03]  /*a910*/  ISETP.GE.AND P4, PT, R160, UR4, PT ;  /* 0x00000004a0007c0c */ /* 0x000fc6000bf86270 */
[----:B-1----:R0:W-:Y:S10]  /*a920*/  @!P5 ST.E.128 desc[UR60][R30.64], R12 ;  /* 0x0000000c1e00d985 */ /* 0x0021f4000c101d3c */
[----:B------:R-:W1:Y:S01]  /*a930*/  @!P4 LDS.128 R12, [R29+0x8000] ;  /* 0x008000001d0cc984 */ /* 0x000e620000000c00 */
[----:B0-----:R-:W-:-:S04]  /*a940*/  @!P4 LEA R30, P5, R160, R32, 0x1 ;  /* 0x00000020a01ec211 */ /* 0x001fc800078a08ff */
[----:B------:R-:W-:Y:S02]  /*a950*/  @!P4 LEA.HI.X R31, R160, R33, R184, 0x1, P5 ;  /* 0x00000021a01fc211 */ /* 0x000fe400028f0cb8 */
[----:B------:R-:W-:-:S03]  /*a960*/  ISETP.GE.AND P5, PT, R161, UR4, PT ;  /* 0x00000004a1007c0c */ /* 0x000fc6000bfa6270 */
[----:B-1----:R-:W-:Y:S10]  /*a970*/  @!P4 ST.E.128 desc[UR60][R30.64], R12 ;  /* 0x0000000c1e00c985 */ /* 0x002ff4000c101d3c */
[----:B------:R0:W1:Y:S02]  /*a980*/  @!P5 LDS.128 R12, [R28+0x8000] ;  /* 0x008000001c0cd984 */ /* 0x0000640000000c00 */
[----:B0-----:R-:W-:-:S04]  /*a990*/  @!P5 LEA R28, P4, R161, R32, 0x1 ;  /* 0x00000020a11cd211 */ /* 0x001fc800078808ff */
[----:B------:R-:W-:-:S05]  /*a9a0*/  @!P5 LEA.HI.X R29, R161, R33, R183, 0x1, P4 ;  /* 0x00000021a11dd211 */ /* 0x000fca00020f0cb7 */
[----:B-1----:R0:W-:Y:S04]  /*a9b0*/  @!P5 ST.E.128 desc[UR60][R28.64], R12 ;  /* 0x0000000c1c00d985 */ /* 0x0021e8000c101d3c */
.L_x_1601:
[----:B------:R-:W-:Y:S05]  /*a9c0*/  BSYNC B0 ;  /* 0x0000000000007941 */ /* 0x000fea0003800000 */
.L_x_1565:
[----:B0--3--:R-:W0:Y:S01]  /*a9d0*/  S2R R11, SR_TID.X ;  /* 0x00000000000b7919 */ /* 0x009e220000002100 */
[----:B------:R-:W-:Y:S01]  /*a9e0*/  @!PT LDS RZ, [RZ] ;  /* 0x00000000fffff984 */ /* 0x000fe20000000800 */
[----:B------:R-:W-:Y:S01]  /*a9f0*/  @!PT LDS RZ, [RZ] ;  /* 0x00000000fffff984 */ /* 0x000fe20000000800 */
[----:B------:R-:W-:Y:S01]  /*aa00*/  @!PT LDS RZ, [RZ] ;  /* 0x00000000fffff984 */ /* 0x000fe20000000800 */
[----:B------:R-:W-:Y:S01]  /*aa10*/  @!PT LDS RZ, [RZ] ;  /* 0x00000000fffff984 */ /* 0x000fe20000000800 */
[----:B------:R3:W-:Y:S06]  /*aa20*/  MEMBAR.ALL.CTA ;  /* 0x0000000000007992 */ /* 0x0007ec0000008000 */
[----:B---3--:R-:W3:Y:S01]  /*aa30*/  FENCE.VIEW.ASYNC.S ;  /* 0x00000000000073c6 */ /* 0x008ee20000000000 */
[----:B------:R-:W-:Y:S05]  /*aa40*/  WARPSYNC.ALL ;  /* 0x0000000000007948 */ /* 0x000fea0003800000 */
[----:B------:R-:W-:Y:S01]  /*aa50*/  BSSY B0, `(.L_x_1662) ;  /* 0x0000009000007945 */ /* 0x000fe20003800000 */
[----:B0-----:R-:W-:Y:S01]  /*aa60*/  LOP3.LUT R11, R11, 0x7f, RZ, 0xc0, !PT ;  /* 0x0000007f0b0b7812 */ /* 0x001fe200078ec0ff */
[----:B---3--:R0:W-:Y:S03]  /*aa70*/  BAR.SYNC.DEFER_BLOCKING R194, 0x80 ;  /* 0x000200c20000751d */ /* 0x0081e60000010000 */
[----:B------:R-:W-:-:S13]  /*aa80*/  ISETP.NE.AND P4, PT, R11, RZ, PT ;  /* 0x000000ff0b00720c */ /* 0x000fda0003f85270 */
[----:B------:R-:W-:-:S05]  /*aa90*/  @!P4 VIADD R11, R86, 0x2a8a0 ;  /* 0x0002a8a0560bc836 */ /* 0x000fca0000000000 */
[----:B------:R-:W-:-:S04]  /*aaa0*/  @!P4 PRMT R11, RZ, 0x654, R11 ;  /* 0x00000654ff0bc816 */ /* 0x000fc8000000000b */
[----:B------:R0:W-:Y:S01]  /*aab0*/  @!P4 SYNCS.ARRIVE.TRANS64.RED.A1T0 RZ, [R11+URZ], RZ ;  /* 0x000000ff0bffc9a7 */ /* 0x0001e2000810043f */
[----:B------:R-:W-:Y:S05]  /*aac0*/  @!P0 BRA `(.L_x_1663) ;  /* 0x0000000000048947 */ /* 0x000fea0003800000 */
[----:B------:R-:W-:Y:S01]  /*aad0*/  BPT.TRAP 0x1 ;  /* 0x000000040000795c */ /* 0x000fe20000300000 */
.L_x_1663:
[----:B------:R-:W-:Y:S05]  /*aae0*/  BSYNC B0 ;  /* 0x0000000000007941 */ /* 0x000fea0003800000 */
.L_x_1662:
[----:B------:R-:W3:Y:S01]  /*aaf0*/  SYNCS.PHASECHK.TRANS64.TRYWAIT P0, [R86+URZ+0x2a8b0], R87 ;  /* 0x02a8b057560075a7 */ /* 0x000ee2000800017f */
[----:B------:R-:W-:Y:S04]  /*ab00*/  BSSY B0, `(.L_x_1664) ;  /* 0x0000002000007945 */ /* 0x000fe80003800000 */
[----:B---3--:R-:W-:Y:S05]  /*ab10*/  @!P0 BRA `(.L_x_1665) ;  /* 0x000001fc00c08947 */ /* 0x008fea0003800000 */
.L_x_2023:
[----:B------:R-:W-:Y:S05]  /*ab20*/  BSYNC B0 ;  /* 0x0000000000007941 */ /* 0x000fea0003800000 */
.L_x_1664:
[----:B------:R-:W-:Y:S01]  /*ab30*/  ULDC.64 UR4, c[0x0][0x328] ;  /* 0x0000ca0000047ab9 */ /* 0x000fe20000000a00 */
[----:B------:R-:W-:Y:S01]  /*ab40*/  IMAD.IADD R85, R85, 0x1, -R174 ;  /* 0x0000000155557824 */ /* 0x000fe200078e0aae */
[----:B------:R-:W-:Y:S01]  /*ab50*/  ULDC.64 UR6, c[0x0][0x318] ;  /* 0x0000c60000067ab9 */ /* 0x000fe20000000a00 */
[----:B------:R-:W-:Y:S01]  /*ab60*/  IMAD R79, R79, UR4, RZ ;  /* 0x000000044f4f7c24 */ /* 0x000fe2000f8e02ff */
[----:B------:R-:W-:Y:S01]  /*ab70*/  BSSY B0, `(.L_x_1666) ;  /* 0x000002a000007945 */ /* 0x000fe20003800000 */
[----:B-12-4-:R-:W-:Y:S01]  /*ab80*/  IMAD.WIDE.U32 R12, R78, UR4, RZ ;  /* 0x000000044e0c7c25 */ /* 0x016fe2000f8e00ff */
[----:B------:R-:W-:-:S03]  /*ab90*/  ISETP.GE.AND P0, PT, R85, 0x1, PT ;  /* 0x000000015500780c */ /* 0x000fc60003f06270 */
[----:B------:R-:W-:Y:S01]  /*aba0*/  IMAD R79, R78, UR5, R79 ;  /* 0x000000054e4f7c24 */ /* 0x000fe2000f8e024f */
[----:B------:R-:W-:Y:S02]  /*abb0*/  ULDC.64 UR4, c[0x0][0x338] ;  /* 0x0000ce0000047ab9 */ /* 0x000fe40000000a00 */
[----:B------:R-:W-:Y:S02]  /*abc0*/  IMAD R84, R84, UR4, RZ ;  /* 0x0000000454547c24 */ /* 0x000fe4000f8e02ff */
[----:B------:R-:W-:Y:S02]  /*abd0*/  IADD3 R13, R13, R79, RZ ;  /* 0x0000004f0d0d7210 */ /* 0x000fe40007ffe0ff */
[C---:B0-----:R-:W-:Y:S02]  /*abe0*/  IMAD R11, R77.reuse, UR5, R84 ;  /* 0x000000054d0b7c24 */ /* 0x041fe4000f8e0254 */
[----:B------:R-:W-:Y:S01]  /*abf0*/  IMAD.WIDE.U32 R12, R77, UR4, R12 ;  /* 0x000000044d0c7c25 */ /* 0x000fe2000f8e000c */
[----:B------:R-:W-:-:S03]  /*ac00*/  ULDC.64 UR4, c[0x0][0x330] ;  /* 0x0000cc0000047ab9 */ /* 0x000fc60000000a00 */
[----:B------:R-:W-:Y:S02]  /*ac10*/  IMAD.IADD R13, R13, 0x1, R11 ;  /* 0x000000010d0d7824 */ /* 0x000fe400078e020b */
[----:B------:R-:W-:Y:S02]  /*ac20*/  IMAD R11, R17, 0x3000, R0 ;  /* 0x00003000110b7824 */ /* 0x000fe400078e0200 */
[----:B------:R-:W-:-:S04]  /*ac30*/  IMAD.WIDE.U32 R12, R169, UR4, R12 ;  /* 0x00000004a90c7c25 */ /* 0x000fc8000f8e000c */
[----:B------:R-:W-:Y:S01]  /*ac40*/  IMAD R15, R169, UR5, R13 ;  /* 0x00000005a90f7c24 */ /* 0x000fe2000f8e020d */
[----:B------:R-:W-:Y:S01]  /*ac50*/  LEA R32, P5, R12, UR6, 0x1 ;  /* 0x000000060c207c11 */ /* 0x000fe2000f8a08ff */
[----:B------:R-:W-:Y:S02]  /*ac60*/  IMAD.IADD R13, R126, 0x1, R11 ;  /* 0x000000017e0d7824 */ /* 0x000fe400078e020b */
[--C-:B------:R-:W-:Y:S01]  /*ac70*/  IMAD R11, R11, 0x2, R120.reuse ;  /* 0x000000020b0b7824 */ /* 0x100fe200078e0278 */
[----:B------:R-:W-:Y:S01]  /*ac80*/  LEA.HI.X R33, R12, UR7, R15, 0x1, P5 ;  /* 0x000000070c217c11 */ /* 0x000fe2000a8f0c0f */
[----:B------:R0:W1:Y:S01]  /*ac90*/  SHFL.IDX PT, R28, R32, RZ, 0x1c1f ;  /* 0x001c1fff201c7589 */ /* 0x00006200000e0000 */
[----:B------:R-:W-:-:S03]  /*aca0*/  IMAD R34, R13, 0x2, R120 ;  /* 0x000000020d227824 */ /* 0x000fc600078e0278 */
[----:B------:R0:W2:Y:S01]  /*acb0*/  SHFL.IDX PT, R29, R33, RZ, 0x1c1f ;  /* 0x001c1fff211d7589 */ /* 0x0000a200000e0000 */
[----:B------:R-:W-:Y:S05]  /*acc0*/  @!P0 BRA `(.L_x_1667) ;  /* 0x0000000000508947 */ /* 0x000fea0003800000 */
[----:B------:R-:W-:-:S13]  /*acd0*/  ISETP.NE.AND P5, PT, R3, RZ, PT ;  /* 0x000000ff0300720c */ /* 0x000fda0003fa5270 */
[----:B------:R-:W4:Y:S01]  /*ace0*/  @P5 LDS.128 R12, [R11] ;  /* 0x000000000b0c5984 */ /* 0x000f220000000c00 */
[----:B-1----:R-:W-:-:S04]  /*acf0*/  @P5 LEA R30, P0, R18, R28, 0x1 ;  /* 0x0000001c121e5211 */ /* 0x002fc800078008ff */
[----:B--2---:R-:W-:Y:S02]  /*ad00*/  @P5 LEA.HI.X R31, R18, R29, R19, 0x1, P0 ;  /* 0x0000001d121f5211 */ /* 0x004fe400000f0c13 */
[----:B------:R-:W-:-:S13]  /*ad10*/  ISETP.NE.AND P0, PT, R8, RZ, PT ;  /* 0x000000ff0800720c */ /* 0x000fda0003f05270 */
[----:B------:R-:W-:Y:S01]  /*ad20*/  @P0 IMAD.SHL.U32 R35, R170, 0x8, RZ ;  /* 0x00000008aa230824 */ /* 0x000fe200078e00ff */
[----:B----4-:R1:W-:Y:S01]  /*ad30*/  @P5 ST.E.128 desc[UR60][R30.64], R12 ;  /* 0x0000000c1e005985 */ /* 0x0103e2000c101d3c */
[----:B------:R-:W-:-:S03]  /*ad40*/  ISETP.NE.AND P5, PT, R9, RZ, PT ;  /* 0x000000ff0900720c */ /* 0x000fc60003fa5270 */
[----:B------:R-:W2:Y:S01]  /*ad50*/  @P0 LDS.128 R12, [R34] ;  /* 0x00000000220c0984 */ /* 0x000ea20000000c00 */
[----:B-1----:R-:W-:-:S09]  /*ad60*/  @P0 IMAD.WIDE R30, R35, 0x2, R28 ;  /* 0x00000002231e0825 */ /* 0x002fd200078e021c */
[----:B------:R-:W-:Y:S01]  /*ad70*/  @P5 IMAD.SHL.U32 R35, R171, 0x8, RZ ;  /* 0x00000008ab235824 */ /* 0x000fe200078e00ff */
[----:B--2---:R1:W-:Y:S01]  /*ad80*/  @P0 ST.E.128 desc[UR60][R30.64], R12 ;  /* 0x0000000c1e000985 */ /* 0x0043e2000c101d3c */
[----:B------:R-:W-:-:S03]  /*ad90*/  ISETP.NE.AND P0, PT, R10, RZ, PT ;  /* 0x000000ff0a00720c */ /* 0x000fc60003f05270 */
[----:B------:R-:W2:Y:S01]  /*ada0*/  @P5 LDS.128 R12, [R11+0x3000] ;  /* 0x003000000b0c5984 */ /* 0x000ea20000000c00 */
[----:B-1----:R-:W-:-:S05]  /*adb0*/  @P5 IMAD.WIDE R30, R35, 0x2, R28 ;  /* 0x00000002231e5825 */ /* 0x002fca00078e021c */
[----:B--2---:R-:W-:Y:S04]  /*adc0*/  @P5 ST.E.128 desc[UR60][R30.64], R12 ;  /* 0x0000000c1e005985 */ /* 0x004fe8000c101d3c */
[C---:B------:R-:W-:Y:S01]  /*add0*/  @P0 LEA R28, P5, R22.reuse, R28, 0x1 ;  /* 0x0000001c161c0211 */ /* 0x040fe200078a08ff */
[----:B------:R-:W1:Y:S03]  /*ade0*/  @P0 LDS.128 R12, [R34+0x3000] ;  /* 0x00300000220c0984 */ /* 0x000e660000000c00 */
[----:B------:R-:W-:-:S05]  /*adf0*/  @P0 LEA.HI.X R29, R22, R29, R173, 0x1, P5 ;  /* 0x0000001d161d0211 */ /* 0x000fca00028f0cad */
[----:B-1----:R4:W-:Y:S04]  /*ae00*/  @P0 ST.E.128 desc[UR60][R28.64], R12 ;  /* 0x0000000c1c000985 */ /* 0x0029e8000c101d3c */
.L_x_1667:
[----:B------:R-:W-:Y:S05]  /*ae10*/  BSYNC B0 ;  /* 0x0000000000007941 */ /* 0x000fea0003800000 */
.L_x_1666:
[----:B------:R-:W-:Y:S01]  /*ae20*/  ISETP.GE.AND P0, PT, R85, 0x41, PT ;  /* 0x000000415500780c */ /* 0x000fe20003f06270 */
[----:B--2-4-:R2:W4:Y:S01]  /*ae30*/  SHFL.IDX PT, R29, R33, 0x1, 0x1c1f ;  /* 0x003c1f00211d7f89 */ /* 0x01452200000e0000 */
[----:B------:R-:W-:Y:S03]  /*ae40*/  BSSY B0, `(.L_x_1668) ;  /* 0x0000017000007945 */ /* 0x000fe60003800000 */
[----:B-1----:R2:W1:Y:S08]  /*ae50*/  SHFL.IDX PT, R28, R32, 0x1, 0x1c1f ;  /* 0x003c1f00201c7f89 */ /* 0x00247000000e0000 */
[----:B--2---:R-:W-:Y:S05]  /*ae60*/  @!P0 BRA `(.L_x_1669) ;  /* 0x0000000000508947 */ /* 0x004fea0003800000 */
[----:B------:R-:W-:-:S13]  /*ae70*/  ISETP.NE.AND P5, PT, R3, RZ, PT ;  /* 0x000000ff0300720c */ /* 0x000fda0003fa5270 */
[----:B------:R-:W2:Y:S01]  /*ae80*/  @P5 LDS.128 R12, [R11+0x2000] ;  /* 0x002000000b0c5984 */ /* 0x000ea20000000c00 */
[----:B-1----:R-:W-:-:S04]  /*ae90*/  @P5 LEA R30, P0, R18, R28, 0x1 ;  /* 0x0000001c121e5211 */ /* 0x002fc800078008ff */
[----:B----4-:R-:W-:Y:S02]  /*aea0*/  @P5 LEA.HI.X R31, R18, R29, R19, 0x1, P0 ;  /* 0x0000001d121f5211 */ /* 0x010fe400000f0c13 */
[----:B------:R-:W-:-:S13]  /*aeb0*/  ISETP.NE.AND P0, PT, R8, RZ, PT ;  /* 0x000000ff0800720c */ /* 0x000fda0003f05270 */
[----:B0-----:R-:W-:Y:S01]  /*aec0*/  @P0 SHF.L.U32 R33, R170, 0x3, RZ ;  /* 0x00000003aa210819 */ /* 0x001fe200000006ff */
[----:B--2---:R0:W-:Y:S01]  /*aed0*/  @P5 ST.E.128 desc[UR60][R30.64], R12 ;  /* 0x0000000c1e005985 */ /* 0x0041e2000c101d3c */
[----:B------:R-:W-:-:S03]  /*aee0*/  ISETP.NE.AND P5, PT, R9, RZ, PT ;  /* 0x000000ff0900720c */ /* 0x000fc60003fa5270 */
[----:B------:R-:W1:Y:S01]  /*aef0*/  @P0 LDS.128 R12, [R34+0x2000] ;  /* 0x00200000220c0984 */ /* 0x000e620000000c00 */
[----:B0-----:R-:W-:-:S09]  /*af00*/  @P0 IMAD.WIDE R30, R33, 0x2, R28 ;  /* 0x00000002211e0825 */ /* 0x001fd200078e021c */
[----:B------:R-:W-:Y:S01]  /*af10*/  @P5 IMAD.SHL.U32 R33, R171, 0x8, RZ ;  /* 0x00000008ab215824 */ /* 0x000fe200078e00ff */
[----:B-1----:R0:W-:Y:S01]  /*af20*/  @P0 ST.E.128 desc[UR60][R30.64], R12 ;  /* 0x0000000c1e000985 */ /* 0x0021e2000c101d3c */
[----:B------:R-:W-:-:S03]  /*af30*/  ISETP.NE.AND P0, PT, R10, RZ, PT ;  /* 0x000000ff0a00720c */ /* 0x000fc60003f05270 */
[----:B------:R-:W1:Y:S01]  /*af40*/  @P5 LDS.128 R12, [R11+0x5000] ;  /* 0x005000000b0c5984 */ /* 0x000e620000000c00 */
[----:B0-----:R-:W-:-:S05]  /*af50*/  @P5 IMAD.WIDE R30, R33, 0x2, R28 ;  /* 0x00000002211e5825 */ /* 0x001fca00078e021c */
[----:B-1----:R-:W-:Y:S04]  /*af60*/  @P5 ST.E.128 desc[UR60][R30.64], R12 ;  /* 0x0000000c1e005985 */ /* 0x002fe8000c101d3c */
[C---:B------:R-:W-:Y:S01]  /*af70*/  @P0 LEA R28, P5, R22.reuse, R28, 0x1 ;  /* 0x0000001c161c0211 */ /* 0x040fe200078a08ff */
[----:B------:R-:W0:Y:S03]  /*af80*/  @P0 LDS.128 R12, [R34+0x5000] ;  /* 0x00500000220c0984 */ /* 0x000e260000000c00 */
[----:B------:R-:W-:-:S05]  /*af90*/  @P0 LEA.HI.X R29, R22, R29, R173, 0x1, P5 ;  /* 0x0000001d161d0211 */ /* 0x000fca00028f0cad */
[----:B0-----:R2:W-:Y:S04]  /*afa0*/  @P0 ST.E.128 desc[UR60][R28.64], R12 ;  /* 0x0000000c1c000985 */ /* 0x0015e8000c101d3c */
.L_x_1669:
[----:B------:R-:W-:Y:S05]  /*afb0*/  BSYNC B0 ;  /* 0x0000000000007941 */ /* 0x000fea0003800000 */
.L_x_1668:
[----:B------:R-:W-:Y:S01]  /*afc0*/  @!PT LDS RZ, [RZ] ;  /* 0x00000000fffff984 */ /* 0x000fe20000000800 */
[----:B------:R-:W-:Y:S01]  /*afd0*/  @!PT LDS RZ, [RZ] ;  /* 0x00000000fffff984 */ /* 0x000fe20000000800 */
[----:B------:R-:W-:Y:S01]  /*afe0*/  @!PT LDS RZ, [RZ] ;  /* 0x00000000fffff984 */ /* 0x000fe20000000800 */
[----:B------:R-:W-:Y:S01]  /*aff0*/  @!PT LDS RZ, [RZ] ;  /* 0x00000000fffff984 */ /* 0x000fe20000000800 */
[----:B------:R5:W-:Y:S06]  /*b000*/  MEMBAR.ALL.CTA ;  /* 0x0000000000007992 */ /* 0x000bec0000008000 */
[----:B-----5:R-:W5:Y:S01]  /*b010*/  FENCE.VIEW.ASYNC.S ;  /* 0x00000000000073c6 */ /* 0x020f620000000000 */
[----:B---3--:R-:W-:Y:S01]  /*b020*/  @!P4 VIADD R86, R86, 0x2a8c0 ;  /* 0x0002a8c05656c836 */ /* 0x008fe20000000000 */
[----:B-----5:R3:W-:Y:S01]  /*b030*/  BAR.SYNC.DEFER_BLOCKING R194, 0x80 ;  /* 0x000200c20000751d */ /* 0x0207e20000010000 */
[----:B------:R-:W-:Y:S01]  /*b040*/  ISETP.NE.AND P5, PT, R122, RZ, PT ;  /* 0x000000ff7a00720c */ /* 0x000fe20003fa5270 */
[----:B------:R-:W-:-:S02]  /*b050*/  VIADD R17, R17, 0x1 ;  /* 0x0000000111117836 */ /* 0x000fc40000000000 */
[----:B------:R-:W-:Y:S02]  /*b060*/  @!P4 PRMT R86, RZ, 0x654, R86 ;  /* 0x00000654ff56c816 */ /* 0x000fe40000000056 */
[----:B------:R-:W-:Y:S02]  /*b070*/  PLOP3.LUT P0, PT, PT, PT, PT, 0x8, 0x0 ;  /* 0x000000000000781c */ /* 0x000fe40003f0e170 */
[----:B------:R3:W-:Y:S01]  /*b080*/  @!P4 SYNCS.ARRIVE.TRANS64.RED.A1T0 RZ, [R86+URZ], RZ ;  /* 0x000000ff56ffc9a7 */ /* 0x0007e2000810043f */
[----:B------:R-:W-:-:S04]  /*b090*/  ISETP.NE.AND P4, PT, R17, 0x2, PT ;  /* 0x000000021100780c */ /* 0x000fc80003f85270 */
[----:B--2---:R-:W-:Y:S02]  /*b0a0*/  SEL R12, RZ, 0x1, P4 ;  /* 0x00000001ff0c7807 */ /* 0x004fe40002000000 */
[----:B------:R-:W-:Y:S02]  /*b0b0*/  SEL R17, R17, RZ, P4 ;  /* 0x000000ff11117207 */ /* 0x000fe40002000000 */
[----:B------:R-:W-:Y:S01]  /*b0c0*/  LOP3.LUT R175, R175, R12, RZ, 0x3c, !PT ;  /* 0x0000000cafaf7212 */ /* 0x000fe200078e3cff */
[----:B---3--:R-:W-:Y:S06]  /*b0d0*/  @P5 BRA `(.L_x_1670) ;  /* 0xffffff7c003c5947 */ /* 0x008fec000383ffff */
.L_x_1560:
[----:B------:R-:W2:Y:S01]  /*b0e0*/  LDC R0, c[0x0][0x448] ;  /* 0x00011200ff007b82 */ /* 0x000ea20000000800 */
[----:B------:R-:W-:Y:S01]  /*b0f0*/  IADD3 R7, R166, 0x1, -R165 ;  /* 0x00000001a6077810 */ /* 0x000fe20007ffe8a5 */
[----:B------:R-:W-:Y:S06]  /*b100*/  BSSY B0, `(.L_x_1671) ;  /* 0x000000d000007945 */ /* 0x000fec0003800000 */
[----:B------:R-:W3:Y:S01]  /*b110*/  LDC.64 R4, c[0x0][0x9e0] ;  /* 0x00027800ff047b82 */ /* 0x000ee20000000a00 */
[----:B--2---:R-:W-:Y:S01]  /*b120*/  ISETP.NE.AND P1, PT, R0, 0x1, PT ;  /* 0x000000010000780c */ /* 0x004fe20003f25270 */
[----:B------:R-:W-:Y:S01]  /*b130*/  VIADD R0, R188, 0x7f ;  /* 0x0000007fbc007836 */ /* 0x000fe20000000000 */
[----:B---3--:R-:W-:-:S11]  /*b140*/  ISETP.GE.AND P2, PT, R5, 0x1, PT ;  /* 0x000000010500780c */ /* 0x008fd60003f46270 */
[----:B------:R-:W2:Y:S08]  /*b150*/  @P1 LDC R3, c[0x0][0x44c] ;  /* 0x00011300ff031b82 */ /* 0x000eb00000000800 */
[----:B------:R-:W3:Y:S01]  /*b160*/  @P1 LDC R6, c[0x0][0x450] ;  /* 0x00011400ff061b82 */ /* 0x000ee20000000800 */
[----:B--2---:R-:W-:-:S05]  /*b170*/  @P1 IMAD.HI.U32 R3, R0, R3, RZ ;  /* 0x0000000300031227 */ /* 0x004fca00078e00ff */
[----:B---3--:R-:W-:-:S05]  /*b180*/  @P1 SHF.R.U32.HI R0, RZ, R6, R3 ;  /* 0x00000006ff001219 */ /* 0x008fca0000011603 */
[----:B------:R-:W-:Y:S01]  /*b190*/  IMAD.IADD R3, R7, 0x1, R0 ;  /* 0x0000000107037824 */ /* 0x000fe200078e0200 */
[----:B------:R-:W-:Y:S06]  /*b1a0*/  @P0 BRA `(.L_x_1672) ;  /* 0x0000000000080947 */ /* 0x000fec0003800000 */
[----:B------:R-:W2:Y:S02]  /*b1b0*/  FENCE.VIEW.ASYNC.G ;  /* 0x00000000000073c6 */ /* 0x000ea40000000100 */
[----:B--2---:R-:W-:Y:S06]  /*b1c0*/  BAR.ARV 0xc, 0x180 ;  /* 0x0306000000007b1d */ /* 0x004fec0000002000 */
.L_x_1672:
[----:B------:R-:W-:Y:S05]  /*b1d0*/  BSYNC B0 ;  /* 0x0000000000007941 */ /* 0x000fea0003800000 */
.L_x_1671:
[----:B------:R-:W-:Y:S01]  /*b1e0*/  IMAD.IADD R4, R3, 0x1, R4 ;  /* 0x0000000103047824 */ /* 0x000fe200078e0204 */
[----:B------:R-:W-:Y:S06]  /*b1f0*/  @!P2 BRA `(.L_x_1673) ;  /* 0x000000000048a947 */ /* 0x000fec0003800000 */
[C---:B------:R-:W-:Y:S01]  /*b200*/  ISETP.GT.AND P0, PT, R3.reuse, RZ, PT ;  /* 0x000000ff0300720c */ /* 0x040fe20003f04270 */
[----:B------:R-:W-:Y:S01]  /*b210*/  BSSY B0, `(.L_x_1674) ;  /* 0x000000e000007945 */ /* 0x000fe20003800000 */
[----:B------:R-:W-:-:S11]  /*b220*/  VIADD R0, R3, 0xffffffff ;  /* 0xffffffff03007836 */ /* 0x000fd60000000000 */
[----:B------:R-:W-:Y:S05]  /*b230*/  @P0 BRA `(.L_x_1675) ;  /* 0x00000000001c0947 */ /* 0x000fea0003800000 */
[----:B------:R-:W-:Y:S02]  /*b240*/  ISETP.NE.AND P0, PT, R5, 0x1, PT ;  /* 0x000000010500780c */ /* 0x000fe40003f05270 */
[----:B------:R-:W-:-:S11]  /*b250*/  IADD3 R3, -R3, RZ, RZ ;  /* 0x000000ff03037210 */ /* 0x000fd60007ffe1ff */
[----:B------:R-:W2:Y:S02]  /*b260*/  @P0 LDC.64 R6, c[0x0][0x9e8] ;  /* 0x00027a00ff060b82 */ /* 0x000ea40000000a00 */
[----:B--2---:R-:W-:-:S05]  /*b270*/  @P0 IMAD.HI.U32 R0, R3, R6, RZ ;  /* 0x0000000603000227 */ /* 0x004fca00078e00ff */
[----:B------:R-:W-:-:S04]  /*b280*/  @P0 SHF.R.U32.HI R3, RZ, R7, R0 ;  /* 0x00000007ff030219 */ /* 0x000fc80000011600 */
[----:B------:R-:W-:Y:S01]  /*b290*/  LOP3.LUT R0, RZ, R3, RZ, 0x33, !PT ;  /* 0x00000003ff007212 */ /* 0x000fe200078e33ff */
[----:B------:R-:W-:Y:S06]  /*b2a0*/  BRA `(.L_x_1676) ;  /* 0x0000000000107947 */ /* 0x000fec0003800000 */
.L_x_1675:
[----:B------:R-:W-:-:S13]  /*b2b0*/  ISETP.NE.AND P0, PT, R5, 0x1, PT ;  /* 0x000000010500780c */ /* 0x000fda0003f05270 */
[----:B------:R-:W2:Y:S02]  /*b2c0*/  @P0 LDC.64 R6, c[0x0][0x9e8] ;  /* 0x00027a00ff060b82 */ /* 0x000ea40000000a00 */
[----:B--2---:R-:W-:-:S05]  /*b2d0*/  @P0 IMAD.HI.U32 R6, R0, R6, RZ ;  /* 0x0000000600060227 */ /* 0x004fca00078e00ff */
[----:B------:R-:W-:-:S07]  /*b2e0*/  @P0 SHF.R.U32.HI R0, RZ, R7, R6 ;  /* 0x00000007ff000219 */ /* 0x000fce0000011606 */
.L_x_1676:
[----:B------:R-:W-:Y:S05]  /*b2f0*/  BSYNC B0 ;  /* 0x0000000000007941 */ /* 0x000fea0003800000 */
.L_x_1674:
[----:B------:R-:W-:-:S05]  /*b300*/  IMAD R3, R0, R5, R5 ;  /* 0x0000000500037224 */ /* 0x000fca00078e0205 */
[----:B------:R-:W-:-:S07]  /*b310*/  VIMNMX R4, R4, R3, PT ;  /* 0x0000000304047248 */ /* 0x000fce0003fe0100 */
.L_x_1673:
[----:B------:R-:W2:Y:S01]  /*b320*/  @P1 LDC R3, c[0x0][0x44c] ;  /* 0x00011300ff031b82 */ /* 0x000ea20000000800 */
[----:B------:R-:W-:Y:S01]  /*b330*/  VIADD R4, R4, 0x5f ;  /* 0x0000005f04047836 */ /* 0x000fe20000000000 */
[----:B------:R-:W-:Y:S01]  /*b340*/  ULDC UR4, c[0x0][0x9dc] ;  /* 0x0002770000047ab9 */ /* 0x000fe20000000800 */
[----:B------:R-:W-:Y:S02]  /*b350*/  IMAD.MOV.U32 R0, RZ, RZ, R188 ;  /* 0x000000ffff007224 */ /* 0x000fe400078e00bc */
[----:B------:R-:W-:-:S03]  /*b360*/  IMAD.HI R4, R4, 0x2aaaaaab, RZ ;  /* 0x2aaaaaab04047827 */ /* 0x000fc600078e02ff */
[----:B------:R-:W3:Y:S01]  /*b370*/  @P1 LDC R7, c[0x0][0x450] ;  /* 0x00011400ff071b82 */ /* 0x000ee20000000800 */
[----:B--2---:R-:W-:Y:S01]  /*b380*/  @P1 IMAD.HI.U32 R6, R188, R3, RZ ;  /* 0x00000003bc061227 */ /* 0x004fe200078e00ff */
[----:B------:R-:W-:-:S04]  /*b390*/  SHF.R.U32.HI R3, RZ, 0x1f, R4 ;  /* 0x0000001fff037819 */ /* 0x000fc80000011604 */
[----:B------:R-:W-:Y:S02]  /*b3a0*/  LEA.HI.SX32 R4, R4, R3, 0x1c ;  /* 0x0000000304047211 */ /* 0x000fe400078fe2ff */
[----:B---3--:R-:W-:Y:S02]  /*b3b0*/  @P1 SHF.R.U32.HI R0, RZ, R7, R6 ;  /* 0x00000007ff001219 */ /* 0x008fe40000011606 */
        /* <DEDUP_REMOVED lines=9> */
[----:B------:R-:W2:Y:S02]  /*b450*/  @P0 LDC.64 R8, c[0x0][0x9e8] ;  /* 0x00027a00ff080b82 */ /* 0x000ea40000000a00 */
[----:B--2---:R-:W-:-:S05]  /*b460*/  @P0 IMAD.HI.U32 R0, R7, R8, RZ ;  /* 0x0000000807000227 */ /* 0x004fca00078e00ff */
[----:B------:R-:W-:-:S04]  /*b470*/  @P0 SHF.R.U32.HI R7, RZ, R9, R0 ;  /* 0x00000009ff070219 */ /* 0x000fc80000011600 */
[----:B------:R-:W-:Y:S01]  /*b480*/  LOP3.LUT R0, RZ, R7, RZ, 0x33, !PT ;  /* 0x00000007ff007212 */ /* 0x000fe200078e33ff */
[----:B------:R-:W-:Y:S06]  /*b490*/  BRA `(.L_x_1680) ;  /* 0x0000000000107947 */ /* 0x000fec0003800000 */
.L_x_1679:
[----:B------:R-:W-:-:S13]  /*b4a0*/  ISETP.NE.AND P0, PT, R5, 0x1, PT ;  /* 0x000000010500780c */ /* 0x000fda0003f05270 */
[----:B------:R-:W2:Y:S02]  /*b4b0*/  @P0 LDC.64 R6, c[0x0][0x9e8] ;  /* 0x00027a00ff060b82 */ /* 0x000ea40000000a00 */
[----:B--2---:R-:W-:-:S05]  /*b4c0*/  @P0 IMAD.HI.U32 R4, R0, R6, RZ ;  /* 0x0000000600040227 */ /* 0x004fca00078e00ff */
[----:B------:R-:W-:-:S07]  /*b4d0*/  @P0 SHF.R.U32.HI R0, RZ, R7, R4 ;  /* 0x00000007ff000219 */ /* 0x000fce0000011604 */
.L_x_1680:
[----:B------:R-:W-:Y:S05]  /*b4e0*/  BSYNC B0 ;  /* 0x0000000000007941 */ /* 0x000fea0003800000 */
.L_x_1678:
[----:B------:R-:W-:-:S05]  /*b4f0*/  IMAD R0, R0, R5, RZ ;  /* 0x0000000500007224 */ /* 0x000fca00078e02ff */
[----:B------:R-:W-:-:S07]  /*b500*/  VIMNMX R3, R3, R0, !PT ;  /* 0x0000000003037248 */ /* 0x000fce0007fe0100 */
.L_x_1677:
[----:B------:R-:W-:Y:S01]  /*b510*/  IMAD.HI R3, R3, 0x2aaaaaab, RZ ;  /* 0x2aaaaaab03037827 */ /* 0x000fe200078e02ff */
[----:B------:R-:W-:Y:S03]  /*b520*/  BSSY B0, `(.L_x_1681) ;  /* 0x0000026000007945 */ /* 0x000fe60003800000 */
[----:B------:R-:W-:Y:S01]  /*b530*/  IMAD.MOV.U32 R72, RZ, RZ, RZ ;  /* 0x000000ffff487224 */ /* 0x000fe200078e00ff */
[----:B------:R-:W-:-:S04]  /*b540*/  SHF.R.U32.HI R0, RZ, 0x1f, R3 ;  /* 0x0000001fff007819 */ /* 0x000fc80000011603 */
[----:B------:R-:W-:-:S04]  /*b550*/  LEA.HI.SX32 R0, R3, R0, 0x1c ;  /* 0x0000000003007211 */ /* 0x000fc800078fe2ff */
[----:B------:R-:W-:-:S04]  /*b560*/  VIMNMX R202, RZ, R0, !PT ;  /* 0x00000000ffca7248 */ /* 0x000fc80007fe0100 */
[----:B------:R-:W-:-:S13]  /*b570*/  ISETP.GT.AND P0, PT, R141, R202, PT ;  /* 0x000000ca8d00720c */ /* 0x000fda0003f04270 */
[----:B------:R-:W-:Y:S05]  /*b580*/  @!P0 BRA `(.L_x_1682) ;  /* 0x00000000007c8947 */ /* 0x000fea0003800000 */
[----:B------:R-:W-:Y:S01]  /*b590*/  ISETP.NE.AND P0, PT, R207, RZ, PT ;  /* 0x000000ffcf00720c */ /* 0x000fe20003f05270 */
[----:B------:R-:W-:-:S03]  /*b5a0*/  ULDC UR4, c[0x0][0x9f0] ;  /* 0x00027c0000047ab9 */ /* 0x000fc60000000800 */
[----:B------:R-:W-:-:S04]  /*b5b0*/  SEL R8, R207, UR4, P0 ;  /* 0x00000004cf087c07 */ /* 0x000fc80008000000 */
[-C--:B------:R-:W-:Y:S02]  /*b5c0*/  IABS R6, R8.reuse ;  /* 0x0000000800067213 */ /* 0x080fe40000000000 */
[----:B------:R-:W-:Y:S02]  /*b5d0*/  IADD3 R0, R8, -0x1, R141 ;  /* 0xffffffff08007810 */ /* 0x000fe40007ffe08d */
[----:B------:R-:W2:Y:S01]  /*b5e0*/  I2F.RP R3, R6 ;  /* 0x0000000600037306 */ /* 0x000ea20000209400 */
[----:B------:R-:W-:Y:S02]  /*b5f0*/  IABS R10, R8 ;  /* 0x00000008000a7213 */ /* 0x000fe40000000000 */
[----:B------:R-:W-:-:S04]  /*b600*/  IADD3 R0, -R202, R0, RZ ;  /* 0x00000000ca007210 */ /* 0x000fc80007ffe1ff */
[----:B------:R-:W-:Y:S02]  /*b610*/  IABS R9, R0 ;  /* 0x0000000000097213 */ /* 0x000fe40000000000 */
[----:B------:R-:W-:-:S04]  /*b620*/  LOP3.LUT R0, R0, R8, RZ, 0x3c, !PT ;  /* 0x0000000800007212 */ /* 0x000fc800078e3cff */
[----:B------:R-:W-:Y:S01]  /*b630*/  ISETP.GE.AND P2, PT, R0, RZ, PT ;  /* 0x000000ff0000720c */ /* 0x000fe20003f46270 */
[----:B--2---:R-:W2:Y:S02]  /*b640*/  MUFU.RCP R3, R3 ;  /* 0x0000000300037308 */ /* 0x004ea40000001000 */
[----:B--2---:R-:W-:Y:S02]  /*b650*/  VIADD R4, R3, 0xffffffe ;  /* 0x0ffffffe03047836 */ /* 0x004fe40000000000 */
[----:B------:R-:W-:-:S04]  /*b660*/  IMAD.MOV R3, RZ, RZ, -R10 ;  /* 0x000000ffff037224 */ /* 0x000fc800078e0a0a */
[----:B------:R2:W3:Y:S02]  /*b670*/  F2I.FTZ.U32.TRUNC.NTZ R5, R4 ;  /* 0x0000000400057305 */ /* 0x0004e4000021f000 */
[----:B--2---:R-:W-:Y:S02]  /*b680*/  IMAD.MOV.U32 R4, RZ, RZ, RZ ;  /* 0x000000ffff047224 */ /* 0x004fe400078e00ff */
[----:B---3--:R-:W-:-:S04]  /*b690*/  IMAD.MOV R7, RZ, RZ, -R5 ;  /* 0x000000ffff077224 */ /* 0x008fc800078e0a05 */
        /* <DEDUP_REMOVED lines=12> */
[----:B------:R-:W-:-:S04]  /*b760*/  @!P1 LOP3.LUT R5, RZ, R8, RZ, 0x33, !PT ;  /* 0x00000008ff059212 */ /* 0x000fc800078e33ff */
[----:B------:R-:W-:-:S07]  /*b770*/  MOV R72, R5 ;  /* 0x0000000500487202 */ /* 0x000fce0000000f00 */
.L_x_1682:
[----:B------:R-:W-:Y:S05]  /*b780*/  BSYNC B0 ;  /* 0x0000000000007941 */ /* 0x000fea0003800000 */
.L_x_1681:
[-C--:B------:R-:W-:Y:S01]  /*b790*/  IMAD R202, R211, R72.reuse, R202 ;  /* 0x00000048d3ca7224 */ /* 0x080fe200078e02ca */
        /* <DEDUP_REMOVED lines=37> */
[----:B------:R-:W2:Y:S04]  /*b9f0*/  LDL R0, [R1+0x4c] ;  /* 0x00004c0001007983 */ /* 0x000ea80000100800 */
[----:B------:R-:W3:Y:S04]  /*ba00*/  LDL R3, [R1+0x48] ;  /* 0x0000480001037983 */ /* 0x000ee80000100800 */
[----:B--2---:R-:W2:Y:S01]  /*ba10*/  SHFL.IDX PT, R0, R0, RZ, 0x1f ;  /* 0x00001fff00007589 */ /* 0x004ea200000e0000 */
[----:B---3--:R-:W-:-:S13]  /*ba20*/  R2UR UR4, R3 ;  /* 0x00000000030472ca */ /* 0x008fda00000e0000 */
[----:B------:R-:W-:Y:S01]  /*ba30*/  ULOP3.LUT UP0, URZ, UR4, 0x1bf, URZ, 0xc0, !UPT ;  /* 0x000001bf043f7892 */ /* 0x000fe2000f80c03f */
[----:B--2---:R-:W-:-:S04]  /*ba40*/  LEA.HI R3, R0, R0, RZ, 0x1 ;  /* 0x0000000000037211 */ /* 0x004fc800078f08ff */
[----:B------:R-:W-:Y:S02]  /*ba50*/  LOP3.LUT R3, R3, 0x1e, RZ, 0xc0, !PT ;  /* 0x0000001e03037812 */ /* 0x000fe400078ec0ff */
[----:B------:R-:W-:-:S03]  /*ba60*/  PLOP3.LUT P0, PT, PT, PT, UP0, 0x80, 0x0 ;  /* 0x000000000000781c */ /* 0x000fc60003f0f008 */
[----:B------:R-:W-:-:S05]  /*ba70*/  IMAD.IADD R3, R0, 0x1, -R3 ;  /* 0x0000000100037824 */ /* 0x000fca00078e0a03 */
        /* <DEDUP_REMOVED lines=8> */
[----:B------:R2:W3:Y:S01]  /*bb00*/  LDC.64 R14, c[0x4][R0] ;  /* 0x01000000000e7b82 */ /* 0x0004e20000000a00 */
[----:B------:R-:W-:Y:S01]  /*bb10*/  IMAD.U32 R5, RZ, RZ, UR5 ;  /* 0x00000005ff057e24 */ /* 0x000fe2000f8e00ff */
[----:B------:R-:W-:Y:S01]  /*bb20*/  ULDC.64 UR4, c[0x4][0x30] ;  /* 0x01000c0000047ab9 */ /* 0x000fe20000000a00 */
[----:B------:R-:W-:Y:S01]  /*bb30*/  IMAD.U32 R6, RZ, RZ, UR6 ;  /* 0x00000006ff067e24 */ /* 0x000fe2000f8e00ff */
[----:B------:R-:W-:Y:S01]  /*bb40*/  MOV R8, 0x70 ;  /* 0x0000007000087802 */ /* 0x000fe20000000f00 */
[----:B------:R-:W-:Y:S02]  /*bb50*/  IMAD.U32 R7, RZ, RZ, UR7 ;  /* 0x00000007ff077e24 */ /* 0x000fe4000f8e00ff */
[----:B------:R-:W-:-:S02]  /*bb60*/  IMAD.U32 R10, RZ, RZ, UR4 ;  /* 0x00000004ff0a7e24 */ /* 0x000fc4000f8e00ff */
[----:B------:R-:W-:Y:S02]  /*bb70*/  IMAD.U32 R11, RZ, RZ, UR5 ;  /* 0x00000005ff0b7e24 */ /* 0x000fe4000f8e00ff */
[----:B------:R-:W-:Y:S02]  /*bb80*/  IMAD.MOV.U32 R12, RZ, RZ, 0x1 ;  /* 0x00000001ff0c7424 */ /* 0x000fe400078e00ff */
[----:B--2---:R-:W-:-:S07]  /*bb90*/  IMAD.MOV.U32 R13, RZ, RZ, RZ ;  /* 0x000000ffff0d7224 */ /* 0x004fce00078e00ff */
[----:B------:R-:W-:-:S07]  /*bba0*/  LEPC R20, `(.L_x_1684) ;  /* 0x000000001014794e */ /* 0x000fce0000000000 */
[----:B01-345:R-:W-:Y:S05]  /*bbb0*/  CALL.ABS.NOINC R14 ;  /* 0x000000000e007343 */ /* 0x03bfea0003c00000 */
.L_x_1684:
[----:B------:R-:W-:Y:S02]  /*bbc0*/  ULDC UR4, c[0x0][0x3f4] ;  /* 0x0000fd0000047ab9 */ /* 0x000fe40000000800 */
[----:B------:R-:W-:-:S13]  /*bbd0*/  ISETP.LT.AND P0, PT, RZ, UR4, PT ;  /* 0x00000004ff007c0c */ /* 0x000fda000bf01270 */
[----:B------:R-:W-:Y:S05]  /*bbe0*/  @P0 BRA `(.L_x_1685) ;  /* 0x00000000003c0947 */ /* 0x000fea0003800000 */
[----:B------:R-:W-:-:S04]  /*bbf0*/  LEA.HI R0, R209, R209, RZ, 0x1 ;  /* 0x000000d1d1007211 */ /* 0x000fc800078f08ff */
[----:B------:R-:W-:-:S05]  /*bc00*/  LOP3.LUT R0, R0, 0xfffffffe, RZ, 0xc0, !PT ;  /* 0xfffffffe00007812 */ /* 0x000fca00078ec0ff */
[----:B------:R-:W-:-:S05]  /*bc10*/  IMAD.IADD R0, R209, 0x1, -R0 ;  /* 0x00000001d1007824 */ /* 0x000fca00078e0a00 */
[----:B------:R-:W-:-:S04]  /*bc20*/  SHF.L.U32 R3, R0, 0x1f, RZ ;  /* 0x0000001f00037819 */ /* 0x000fc800000006ff */
[----:B------:R2:W3:Y:S03]  /*bc30*/  SYNCS.PHASECHK.TRANS64.TRYWAIT P0, [R2+URZ+0x2a800], R3 ;  /* 0x02a80003020075a7 */ /* 0x0004e6000800017f */
[----:B---3--:R-:W-:Y:S05]  /*bc40*/  @!P0 NANOSLEEP.SYNCS 0x989680 ;  /* 0x009896800000895d */ /* 0x008fea0003900000 */
[----:B------:R-:W3:Y:S01]  /*bc50*/  @!P0 SYNCS.PHASECHK.TRANS64 P0, [R2+URZ+0x2a800], R3 ;  /* 0x02a80003020085a7 */ /* 0x000ee2000800007f */
[----:B------:R-:W-:Y:S04]  /*bc60*/  BSSY B0, `(.L_x_1686) ;  /* 0x0000006000007945 */ /* 0x000fe80003800000 */
[----:B---3--:R-:W-:Y:S05]  /*bc70*/  @P0 BRA `(.L_x_1687) ;  /* 0x0000000000100947 */ /* 0x008fea0003800000 */
.L_x_1688:
[----:B---3--:R3:W0:Y:S02]  /*bc80*/  SYNCS.PHASECHK.TRANS64.TRYWAIT P0, [R2+URZ+0x2a800], R3 ;  /* 0x02a80003020075a7 */ /* 0x008624000800017f */
[----:B0-----:R-:W-:Y:S05]  /*bc90*/  @!P0 NANOSLEEP.SYNCS 0x989680 ;  /* 0x009896800000895d */ /* 0x001fea0003900000 */
[----:B------:R-:W0:Y:S02]  /*bca0*/  @!P0 SYNCS.PHASECHK.TRANS64 P0, [R2+URZ+0x2a800], R3 ;  /* 0x02a80003020085a7 */ /* 0x000e24000800007f */
[----:B0-----:R-:W-:Y:S05]  /*bcb0*/  @!P0 BRA `(.L_x_1688) ;  /* 0xfffffffc00f08947 */ /* 0x001fea000383ffff */
.L_x_1687:
[----:B------:R-:W-:Y:S05]  /*bcc0*/  BSYNC B0 ;  /* 0x0000000000007941 */ /* 0x000fea0003800000 */
.L_x_1686:
[----:B------:R-:W-:Y:S05]  /*bcd0*/  BRA `(.L_x_1689) ;  /* 0x0000006c00647947 */ /* 0x000fea0003800000 */
.L_x_1685:
[----:B------:R-:W2:Y:S01]  /*bce0*/  LDL R0, [R1+0x48] ;  /* 0x0000480001007983 */ /* 0x000ea20000100800 */
[----:B------:R-:W-:Y:S01]  /*bcf0*/  ULDC.64 UR6, c[0x0][0x408] ;  /* 0x0001020000067ab9 */ /* 0x000fe20000000a00 */
[----:B--2---:R-:W-:Y:S02]  /*bd00*/  R2UR UR4, R0 ;  /* 0x00000000000472ca */ /* 0x004fe400000e0000 */
[----:B-----5:R-:W-:-:S05]  /*bd10*/  SHF.R.S32.HI R0, RZ, 0x1f, R140 ;  /* 0x0000001fff007819 */ /* 0x020fca000001148c */
[----:B------:R-:W-:-:S04]  /*bd20*/  IMAD R5, R0, UR6, RZ ;  /* 0x0000000600057c24 */ /* 0x000fc8000f8e02ff */
[----:B------:R-:W-:Y:S02]  /*bd30*/  IMAD R5, R140, UR7, R5 ;  /* 0x000000078c057c24 */ /* 0x000fe4000f8e0205 */
[----:B------:R-:W-:-:S03]  /*bd40*/  ULOP3.LUT UP0, URZ, UR4, 0x3ff, URZ, 0xc0, !UPT ;  /* 0x000003ff043f7892 */ /* 0x000fc6000f80c03f */
[----:B------:R-:W-:Y:S02]  /*bd50*/  ULDC.64 UR4, c[0x0][0x3f8] ;  /* 0x0000fe0000047ab9 */ /* 0x000fe40000000a00 */
[----:B------:R-:W-:Y:S01]  /*bd60*/  IMAD R3, R0, UR4, RZ ;  /* 0x0000000400037c24 */ /* 0x000fe2000f8e02ff */
[----:B------:R-:W-:Y:S01]  /*bd70*/  PLOP3.LUT P0, PT, PT, PT, UP0, 0x80, 0x0 ;  /* 0x000000000000781c */ /* 0x000fe20003f0f008 */
[----:B------:R-:W-:-:S04]  /*bd80*/  IMAD.WIDE.U32 R24, R140, UR4, RZ ;  /* 0x000000048c187c25 */ /* 0x000fc8000f8e00ff */
[C---:B------:R-:W-:Y:S02]  /*bd90*/  IMAD R3, R140.reuse, UR5, R3 ;  /* 0x000000058c037c24 */ /* 0x040fe4000f8e0203 */
[----:B------:R-:W-:-:S04]  /*bda0*/  IMAD.WIDE.U32 R140, R140, UR6, RZ ;  /* 0x000000068c8c7c25 */ /* 0x000fc8000f8e00ff */
[----:B------:R-:W-:Y:S02]  /*bdb0*/  IMAD.IADD R27, R3, 0x1, R25 ;  /* 0x00000001031b7824 */ /* 0x000fe400078e0219 */
[----:B----4-:R-:W-:Y:S01]  /*bdc0*/  IMAD.IADD R29, R5, 0x1, R141 ;  /* 0x00000001051d7824 */ /* 0x010fe200078e028d */
[----:B------:R-:W-:Y:S06]  /*bdd0*/  @!P0 BRA `(.L_x_1690) ;  /* 0x0000000000408947 */ /* 0x000fec0003800000 */
[----:B------:R-:W-:Y:S01]  /*bde0*/  MOV R14, 0x0 ;  /* 0x00000000000e7802 */ /* 0x000fe20000000f00 */
[----:B------:R-:W-:Y:S01]  /*bdf0*/  ULDC.64 UR4, c[0x4][0x90] ;  /* 0x0100240000047ab9 */ /* 0x000fe20000000a00 */
[----:B------:R-:W-:Y:S01]  /*be00*/  ULDC.64 UR6, c[0x4][0x98] ;  /* 0x0100260000067ab9 */ /* 0x000fe20000000a00 */
[----:B------:R-:W-:Y:S01]  /*be10*/  IMAD.U32 R4, RZ, RZ, UR4 ;  /* 0x00000004ff047e24 */ /* 0x000fe2000f8e00ff */
[----:B------:R-:W-:Y:S01]  /*be20*/  MOV R6, UR6 ;  /* 0x0000000600067c02 */ /* 0x000fe20008000f00 */
[----:B------:R-:W-:Y:S01]  /*be30*/  IMAD.U32 R5, RZ, RZ, UR5 ;  /* 0x00000005ff057e24 */ /* 0x000fe2000f8e00ff */
[----:B------:R-:W2:Y:S01]  /*be40*/  LDC.64 R14, c[0x4][R14] ;  /* 0x010000000e0e7b82 */ /* 0x000ea20000000a00 */
[----:B------:R-:W-:Y:S01]  /*be50*/  ULDC.64 UR4, c[0x4][0x20] ;  /* 0x0100080000047ab9 */ /* 0x000fe20000000a00 */
[----:B------:R-:W-:Y:S02]  /*be60*/  IMAD.U32 R7, RZ, RZ, UR7 ;  /* 0x00000007ff077e24 */ /* 0x000fe4000f8e00ff */
[----:B------:R-:W-:-:S02]  /*be70*/  IMAD.U32 R10, RZ, RZ, UR4 ;  /* 0x00000004ff0a7e24 */ /* 0x000fc4000f8e00ff */
[----:B------:R-:W-:Y:S02]  /*be80*/  IMAD.U32 R11, RZ, RZ, UR5 ;  /* 0x00000005ff0b7e24 */ /* 0x000fe4000f8e00ff */
[----:B------:R-:W-:Y:S02]  /*be90*/  IMAD.MOV.U32 R8, RZ, RZ, 0x70 ;  /* 0x00000070ff087424 */ /* 0x000fe400078e00ff */
[----:B------:R-:W-:Y:S02]  /*bea0*/  IMAD.MOV.U32 R12, RZ, RZ, 0x1 ;  /* 0x00000001ff0c7424 */ /* 0x000fe400078e00ff */
[----:B------:R-:W-:-:S07]  /*beb0*/  IMAD.MOV.U32 R13, RZ, RZ, RZ ;  /* 0x000000ffff0d7224 */ /* 0x000fce00078e00ff */
[----:B------:R-:W-:-:S07]  /*bec0*/  LEPC R20, `(.L_x_1690) ;  /* 0x000000001014794e */ /* 0x000fce0000000000 */
[----:B012---:R-:W-:Y:S05]  /*bed0*/  CALL.ABS.NOINC R14 ;  /* 0x000000000e007343 */ /* 0x007fea0003c00000 */
.L_x_1690:
[----:B------:R-:W-:Y:S01]  /*bee0*/  ULDC.U8 UR4, c[0x0][0x410] ;  /* 0x0001040000047ab9 */ /* 0x000fe20000000000 */
[----:B------:R-:W-:Y:S01]  /*bef0*/  BSSY B0, `(.L_x_1691) ;  /* 0x00006af000007945 */ /* 0x000fe20003800000 */
[----:B------:R-:W-:Y:S01]  /*bf00*/  ISETP.NE.AND P0, PT, RZ, UR4, PT ;  /* 0x00000004ff007c0c */ /* 0x000fe2000bf05270 */
[----:B------:R-:W-:-:S12]  /*bf10*/  IMAD.IADD R69, R174, 0x1, R188 ;  /* 0x00000001ae457824 */ /* 0x000fd800078e02bc */
[----:B------:R-:W-:Y:S05]  /*bf20*/  @!P0 BRA `(.L_x_1692) ;  /* 0x0000003400888947 */ /* 0x000fea0003800000 */
[----:B------:R-:W2:Y:S01]  /*bf30*/  LDC R10, c[0x0][0x448] ;  /* 0x00011200ff0a7b82 */ /* 0x000ea20000000800 */
[----:B------:R-:W-:Y:S01]  /*bf40*/  LEA R3, R210, R69, 0x6 ;  /* 0x00000045d2037211 */ /* 0x000fe200078e30ff */
[----:B------:R-:W-:Y:S01]  /*bf50*/  ULDC.64 UR4, c[0x0][0x3f8] ;  /* 0x0000fe0000047ab9 */ /* 0x000fe20000000a00 */
[----:B------:R-:W-:Y:S01]  /*bf60*/  ULDC.64 UR6, c[0x0][0x408] ;  /* 0x0001020000067ab9 */ /* 0x000fe20000000a00 */
[----:B------:R-:W-:Y:S01]  /*bf70*/  IMAD.MOV.U32 R4, RZ, RZ, R24 ;  /* 0x000000ffff047224 */ /* 0x000fe200078e0018 */
[----:B------:R-:W-:Y:S01]  /*bf80*/  SHF.R.S32.HI R80, RZ, 0x1f, R179 ;  /* 0x0000001fff507819 */ /* 0x000fe200000114b3 */
[----:B------:R-:W-:Y:S01]  /*bf90*/  IMAD.MOV.U32 R6, RZ, RZ, R140 ;  /* 0x000000ffff067224 */ /* 0x000fe200078e008c */
[----:B------:R-:W-:Y:S01]  /*bfa0*/  SHF.R.S32.HI R76, RZ, 0x1f, R177 ;  /* 0x0000001fff4c7819 */ /* 0x000fe200000114b1 */
[----:B------:R-:W-:Y:S01]  /*bfb0*/  IMAD.MOV.U32 R7, RZ, RZ, R29 ;  /* 0x000000ffff077224 */ /* 0x000fe200078e001d */
[----:B------:R-:W-:Y:S02]  /*bfc0*/  SHF.R.S32.HI R81, RZ, 0x1f, R178 ;  /* 0x0000001fff517819 */ /* 0x000fe400000114b2 */
[----:B------:R-:W-:-:S02]  /*bfd0*/  SHF.R.S32.HI R77, RZ, 0x1f, R176 ;  /* 0x0000001fff4d7819 */ /* 0x000fc400000114b0 */
[----:B------:R-:W-:Y:S02]  /*bfe0*/  SHF.R.S32.HI R71, RZ, 0x1f, R180 ;  /* 0x0000001fff477819 */ /* 0x000fe400000114b4 */
[----:B--2---:R-:W-:-:S13]  /*bff0*/  ISETP.NE.AND P0, PT, R10, 0x1, PT ;  /* 0x000000010a00780c */ /* 0x004fda0003f05270 */
[----:B------:R-:W2:Y:S08]  /*c000*/  @P0 LDC R0, c[0x0][0x44c] ;  /* 0x00011300ff000b82 */ /* 0x000eb00000000800 */
[----:B------:R-:W3:Y:S01]  /*c010*/  @P0 LDC R5, c[0x0][0x450] ;  /* 0x00011400ff050b82 */ /* 0x000ee20000000800 */
[----:B--2---:R-:W-:-:S05]  /*c020*/  @P0 IMAD.HI.U32 R0, R3, R0, RZ ;  /* 0x0000000003000227 */ /* 0x004fca00078e00ff */
[----:B---3--:R-:W-:Y:S01]  /*c030*/  @P0 SHF.R.U32.HI R3, RZ, R5, R0 ;  /* 0x00000005ff030219 */ /* 0x008fe20000011600 */
[----:B------:R-:W-:-:S03]  /*c040*/  IMAD.MOV.U32 R5, RZ, RZ, R27 ;  /* 0x000000ffff057224 */ /* 0x000fc600078e001b */
[----:B------:R-:W-:Y:S01]  /*c050*/  SHF.R.S32.HI R0, RZ, 0x1f, R3 ;  /* 0x0000001fff007819 */ /* 0x000fe20000011403 */
[----:B------:R-:W-:-:S04]  /*c060*/  IMAD.WIDE.U32 R4, R3, UR4, R4 ;  /* 0x0000000403047c25 */ /* 0x000fc8000f8e0004 */
[C---:B------:R-:W-:Y:S02]  /*c070*/  IMAD R8, R0.reuse, UR4, RZ ;  /* 0x0000000400087c24 */ /* 0x040fe4000f8e02ff */
[----:B------:R-:W-:Y:S02]  /*c080*/  IMAD R0, R0, UR6, RZ ;  /* 0x0000000600007c24 */ /* 0x000fe4000f8e02ff */
[C---:B------:R-:W-:Y:S01]  /*c090*/  IMAD R9, R3.reuse, UR5, R8 ;  /* 0x0000000503097c24 */ /* 0x040fe2000f8e0208 */
[----:B------:R-:W-:Y:S01]  /*c0a0*/  ULDC.64 UR4, c[0x0][0x3e8] ;  /* 0x0000fa0000047ab9 */ /* 0x000fe20000000a00 */
[C---:B------:R-:W-:Y:S01]  /*c0b0*/  IMAD.WIDE.U32 R6, R3.reuse, UR6, R6 ;  /* 0x0000000603067c25 */ /* 0x040fe2000f8e0006 */
[----:B------:R-:W-:Y:S01]  /*c0c0*/  LEA R63, P0, R4, UR4, 0x1 ;  /* 0x00000004043f7c11 */ /* 0x000fe2000f8008ff */
[----:B------:R-:W-:Y:S02]  /*c0d0*/  UMOV UR4, 0xffffffff ;  /* 0xffffffff00047882 */ /* 0x000fe40000000000 */
[----:B------:R-:W-:Y:S01]  /*c0e0*/  IMAD R3, R3, UR7, R0 ;  /* 0x0000000703037c24 */ /* 0x000fe2000f8e0200 */
[----:B------:R-:W-:Y:S01]  /*c0f0*/  ULDC.64 UR6, c[0x0][0x400] ;  /* 0x0001000000067ab9 */ /* 0x000fe20000000a00 */
[----:B------:R-:W-:Y:S01]  /*c100*/  IMAD.IADD R5, R5, 0x1, R9 ;  /* 0x0000000105057824 */ /* 0x000fe200078e0209 */
[----:B------:R-:W-:Y:S01]  /*c110*/  LEA R65, P1, R6, UR6, 0x1 ;  /* 0x0000000606417c11 */ /* 0x000fe2000f8208ff */
[----:B------:R-:W-:-:S03]  /*c120*/  IMAD.IADD R3, R7, 0x1, R3 ;  /* 0x0000000107037824 */ /* 0x000fc600078e0203 */
[----:B------:R-:W-:Y:S02]  /*c130*/  LEA.HI.X R62, R4, UR5, R5, 0x1, P0 ;  /* 0x00000005043e7c11 */ /* 0x000fe400080f0c05 */
[----:B------:R-:W-:Y:S01]  /*c140*/  LEA.HI.X R0, R6, UR7, R3, 0x1, P1 ;  /* 0x0000000706007c11 */ /* 0x000fe200088f0c03 */
[----:B------:R-:W-:Y:S06]  /*c150*/  BRA.DIV UR4, `(.L_x_1693) ;  /* 0x000001ea04447947 */ /* 0x000fec000b800000 */
[----:B------:R2:W3:Y:S04]  /*c160*/  SHFL.IDX PT, R3, R62, RZ, 0x1c1f ;  /* 0x001c1fff3e037589 */ /* 0x0004e800000e0000 */
[----:B------:R2:W4:Y:S04]  /*c170*/  SHFL.IDX PT, R6, R63, RZ, 0x1c1f ;  /* 0x001c1fff3f067589 */ /* 0x00052800000e0000 */
[----:B------:R2:W0:Y:S04]  /*c180*/  SHFL.IDX PT, R9, R0, RZ, 0x1c1f ;  /* 0x001c1fff00097589 */ /* 0x00042800000e0000 */
[----:B------:R2:W0:Y:S02]  /*c190*/  SHFL.IDX PT, R8, R65, RZ, 0x1c1f ;  /* 0x001c1fff41087589 */ /* 0x00042400000e0000 */
.L_x_2029:
[----:B------:R-:W-:Y:S01]  /*c1a0*/  IMAD R67, R165, R10, RZ ;  /* 0x0000000aa5437224 */ /* 0x000fe200078e02ff */
        /* <DEDUP_REMOVED lines=15> */
[----:B------:R-:W-:Y:S01]  /*c2a0*/  ULDC UR4, c[0x0][0x3f4] ;  /* 0x0000fd0000047ab9 */ /* 0x000fe20000000800 */
[----:B------:R-:W-:Y:S02]  /*c2b0*/  CS2R R60, SRZ ;  /* 0x00000000003c7805 */ /* 0x000fe4000001ff00 */
[----:B------:R-:W-:Y:S02]  /*c2c0*/  ISETP.GE.AND P3, PT, R179, UR4, PT ;  /* 0x00000004b3007c0c */ /* 0x000fe4000bf66270 */
[----:B------:R-:W-:Y:S02]  /*c2d0*/  CS2R R58, SRZ ;  /* 0x00000000003a7805 */ /* 0x000fe4000001ff00 */
[----:B------:R-:W-:Y:S02]  /*c2e0*/  ISETP.GE.AND P2, PT, R177, UR4, PT ;  /* 0x00000004b1007c0c */ /* 0x000fe4000bf46270 */
[----:B------:R-:W-:Y:S02]  /*c2f0*/  ISETP.GE.AND P1, PT, R178, UR4, PT ;  /* 0x00000004b2007c0c */ /* 0x000fe4000bf26270 */
[----:B------:R-:W-:-:S02]  /*c300*/  ISETP.GE.AND P0, PT, R176, UR4, PT ;  /* 0x00000004b0007c0c */ /* 0x000fc4000bf06270 */
[----:B------:R-:W-:-:S03]  /*c310*/  ISETP.GE.AND P4, PT, R162, UR4, PT ;  /* 0x00000004a2007c0c */ /* 0x000fc6000bf86270 */
[C---:B------:R-:W-:Y:S01]  /*c320*/  @!P3 IMAD.SHL.U32 R27, R179.reuse, 0x2, RZ ;  /* 0x00000002b31bb824 */ /* 0x040fe200078e00ff */
[----:B------:R-:W-:-:S03]  /*c330*/  @!P3 SHF.L.U64.HI R4, R179, 0x1, R80 ;  /* 0x00000001b304b819 */ /* 0x000fc60000010250 */
[C---:B------:R-:W-:Y:S02]  /*c340*/  @!P2 SHF.L.U32 R21, R177.reuse, 0x1, RZ ;  /* 0x00000001b115a819 */ /* 0x040fe400000006ff */
[----:B------:R-:W-:Y:S01]  /*c350*/  @!P1 IMAD.SHL.U32 R13, R178, 0x2, RZ ;  /* 0x00000002b20d9824 */ /* 0x000fe200078e00ff */
[-C--:B-1--4-:R-:W-:Y:S01]  /*c360*/  @!P3 IADD3 R28, P6, R6, R27.reuse, RZ ;  /* 0x0000001b061cb210 */ /* 0x092fe20007fde0ff */
[----:B------:R-:W-:Y:S01]  /*c370*/  @!P0 IMAD.SHL.U32 R35, R176, 0x2, RZ ;  /* 0x00000002b0238824 */ /* 0x000fe200078e00ff */
[----:B0-----:R-:W-:Y:S01]  /*c380*/  @!P3 IADD3 R26, P5, R8, R27, RZ ;  /* 0x0000001b081ab210 */ /* 0x001fe20007fbe0ff */
[----:B------:R-:W-:Y:S01]  /*c390*/  @!P4 IMAD.MOV.U32 R5, RZ, RZ, R9 ;  /* 0x000000ffff05c224 */ /* 0x000fe200078e0009 */
[----:B------:R-:W-:Y:S01]  /*c3a0*/  @!P2 SHF.L.U64.HI R10, R177, 0x1, R76 ;  /* 0x00000001b10aa819 */ /* 0x000fe2000001024c */
[--C-:B---3--:R-:W-:Y:S01]  /*c3b0*/  @!P3 IMAD.X R29, R3, 0x1, R4.reuse, P6 ;  /* 0x00000001031db824 */ /* 0x108fe200030e0604 */
[-C--:B------:R-:W-:Y:S01]  /*c3c0*/  @!P2 IADD3 R24, P6, R6, R21.reuse, RZ ;  /* 0x000000150618a210 */ /* 0x080fe20007fde0ff */
[----:B------:R-:W-:Y:S01]  /*c3d0*/  @!P3 IMAD.X R27, R9, 0x1, R4, P5 ;  /* 0x00000001091bb824 */ /* 0x000fe200028e0604 */
[----:B------:R-:W-:-:S02]  /*c3e0*/  @!P2 IADD3 R20, P5, R8, R21, RZ ;  /* 0x000000150814a210 */ /* 0x000fc40007fbe0ff */
[----:B------:R-:W-:Y:S01]  /*c3f0*/  @!P1 SHF.L.U64.HI R4, R178, 0x1, R81 ;  /* 0x00000001b2049819 */ /* 0x000fe20000010251 */
[--C-:B------:R-:W-:Y:S01]  /*c400*/  @!P2 IMAD.X R25, R3, 0x1, R10.reuse, P6 ;  /* 0x000000010319a824 */ /* 0x100fe200030e060a */
[-C--:B------:R-:W-:Y:S01]  /*c410*/  @!P1 IADD3 R14, P6, R6, R13.reuse, RZ ;  /* 0x0000000d060e9210 */ /* 0x080fe20007fde0ff */
[----:B------:R-:W-:Y:S01]  /*c420*/  @!P2 IMAD.X R21, R9, 0x1, R10, P5 ;  /* 0x000000010915a824 */ /* 0x000fe200028e060a */
[----:B------:R-:W-:Y:S02]  /*c430*/  ISETP.GE.AND P5, PT, R180, UR4, PT ;  /* 0x00000004b4007c0c */ /* 0x000fe4000bfa6270 */
[----:B------:R-:W-:Y:S01]  /*c440*/  @!P0 SHF.L.U64.HI R36, R176, 0x1, R77 ;  /* 0x00000001b0248819 */ /* 0x000fe2000001024d */
[----:B------:R-:W-:Y:S01]  /*c450*/  @!P1 IMAD.X R15, R3, 0x1, R4, P6 ;  /* 0x00000001030f9824 */ /* 0x000fe200030e0604 */
[----:B------:R-:W-:Y:S02]  /*c460*/  @!P1 IADD3 R12, P6, R8, R13, RZ ;  /* 0x0000000d080c9210 */ /* 0x000fe40007fde0ff */
[----:B------:R-:W-:-:S03]  /*c470*/  @!P4 MOV R7, R3 ;  /* 0x000000030007c202 */ /* 0x000fc60000000f00 */
[----:B------:R-:W-:Y:S01]  /*c480*/  @!P1 IMAD.X R13, R9, 0x1, R4, P6 ;  /* 0x00000001090d9824 */ /* 0x000fe200030e0604 */
[----:B------:R-:W-:Y:S01]  /*c490*/  @!P0 IADD3 R10, P6, R6, R35, RZ ;  /* 0x00000023060a8210 */ /* 0x000fe20007fde0ff */
[----:B------:R-:W-:Y:S02]  /*c4a0*/  @!P4 IMAD.MOV.U32 R4, RZ, RZ, R8 ;  /* 0x000000ffff04c224 */ /* 0x000fe400078e0008 */
[----:B------:R-:W-:-:S04]  /*c4b0*/  @!P4 IMAD.WIDE R32, R162, 0x2, R6 ;  /* 0x00000002a220c825 */ /* 0x000fc800078e0206 */
[----:B------:R-:W-:Y:S01]  /*c4c0*/  @!P4 IMAD.WIDE R30, R162, 0x2, R4 ;  /* 0x00000002a21ec825 */ /* 0x000fe200078e0204 */
[----:B------:R0:W5:Y:S03]  /*c4d0*/  @!P4 LD.E.64 R60, desc[UR60][R32.64] ;  /* 0x0000003c203cc980 */ /* 0x000166000c101b00 */
[--C-:B------:R-:W-:Y:S01]  /*c4e0*/  @!P0 IMAD.X R11, R3, 0x1, R36.reuse, P6 ;  /* 0x00000001030b8824 */ /* 0x100fe200030e0624 */
[----:B------:R-:W-:Y:S01]  /*c4f0*/  @!P0 IADD3 R4, P6, R8, R35, RZ ;  /* 0x0000002308048210 */ /* 0x000fe20007fde0ff */
[C---:B------:R-:W-:Y:S01]  /*c500*/  @!P5 IMAD.SHL.U32 R7, R180.reuse, 0x2, RZ ;  /* 0x00000002b407d824 */ /* 0x040fe200078e00ff */
[----:B------:R0:W5:Y:S01]  /*c510*/  @!P4 LD.E.64 R58, desc[UR60][R30.64] ;  /* 0x0000003c1e3ac980 */ /* 0x000162000c101b00 */
[----:B------:R-:W-:Y:S02]  /*c520*/  @!P5 SHF.L.U64.HI R34, R180, 0x1, R71 ;  /* 0x00000001b422d819 */ /* 0x000fe40000010247 */
[----:B------:R-:W-:Y:S01]  /*c530*/  CS2R R56, SRZ ;  /* 0x0000000000387805 */ /* 0x000fe2000001ff00 */
[----:B------:R-:W-:Y:S01]  /*c540*/  @!P0 IMAD.X R5, R9, 0x1, R36, P6 ;  /* 0x0000000109058824 */ /* 0x000fe200030e0624 */
[----:B------:R-:W-:-:S02]  /*c550*/  @!P5 IADD3 R6, P4, R6, R7, RZ ;  /* 0x000000070606d210 */ /* 0x000fc40007f9e0ff */
[----:B------:R-:W-:Y:S02]  /*c560*/  CS2R R54, SRZ ;  /* 0x0000000000367805 */ /* 0x000fe4000001ff00 */
[----:B------:R-:W-:Y:S02]  /*c570*/  @!P5 IADD3 R8, P6, R8, R7, RZ ;  /* 0x000000070808d210 */ /* 0x000fe40007fde0ff */
        /* <DEDUP_REMOVED lines=8> */
[----:B------:R-:W-:Y:S01]  /*c600*/  @!P5 IMAD.X R7, R3, 0x1, R34, P4 ;  /* 0x000000010307d824 */ /* 0x000fe200020e0622 */
[----:B------:R-:W-:Y:S01]  /*c610*/  @!P5 IADD3.X R9, R9, R34, RZ, P6, !PT ;  /* 0x000000220909d210 */ /* 0x000fe200037fe4ff */
[----:B------:R0:W5:Y:S04]  /*c620*/  @!P3 LD.E.64 R56, desc[UR60][R28.64] ;  /* 0x0000003c1c38b980 */ /* 0x000168000c101b00 */
        /* <DEDUP_REMOVED lines=8> */
[----:B------:R0:W5:Y:S02]  /*c6b0*/  @!P5 LD.E.64 R38, desc[UR60][R8.64] ;  /* 0x0000003c0826d980 */ /* 0x000164000c101b00 */
.L_x_1695:
[----:B------:R-:W-:Y:S05]  /*c6c0*/  BSYNC B1 ;  /* 0x0000000000017941 */ /* 0x000fea0003800000 */
.L_x_1694:
[----:B---3-5:R-:W-:Y:S01]  /*c6d0*/  IMAD.MOV.U32 R3, RZ, RZ, R58 ;  /* 0x000000ffff037224 */ /* 0x028fe200078e003a */
[----:B------:R-:W-:Y:S01]  /*c6e0*/  UMOV UR4, 0xffffffff ;  /* 0xffffffff00047882 */ /* 0x000fe20000000000 */
[----:B0-----:R-:W-:Y:S01]  /*c6f0*/  IMAD.MOV.U32 R4, RZ, RZ, R59 ;  /* 0x000000ffff047224 */ /* 0x001fe200078e003b */
[----:B------:R-:W-:Y:S01]  /*c700*/  CS2R R30, SRZ ;  /* 0x00000000001e7805 */ /* 0x000fe2000001ff00 */
[----:B------:R-:W-:Y:S01]  /*c710*/  IMAD.MOV.U32 R5, RZ, RZ, R54 ;  /* 0x000000ffff057224 */ /* 0x000fe200078e0036 */
[----:B------:R-:W-:Y:S01]  /*c720*/  PRMT R88, R3, 0x7610, R88 ;  /* 0x0000761003587816 */ /* 0x000fe20000000058 */
[----:B----4-:R-:W-:Y:S01]  /*c730*/  IMAD.MOV.U32 R6, RZ, RZ, R55 ;  /* 0x000000ffff067224 */ /* 0x010fe200078e0037 */
[----:B------:R-:W-:Y:S01]  /*c740*/  PRMT R87, R87, 0x5410, R4 ;  /* 0x0000541057577816 */ /* 0x000fe20000000004 */
[----:B------:R-:W-:Y:S01]  /*c750*/  IMAD.MOV.U32 R3, RZ, RZ, R50 ;  /* 0x000000ffff037224 */ /* 0x000fe200078e0032 */
[----:B------:R-:W-:Y:S01]  /*c760*/  PRMT R82, R82, 0x5410, R5 ;  /* 0x0000541052527816 */ /* 0x000fe20000000005 */
[----:B------:R-:W-:Y:S01]  /*c770*/  IMAD.MOV.U32 R4, RZ, RZ, R51 ;  /* 0x000000ffff047224 */ /* 0x000fe200078e0033 */
[----:B------:R-:W-:Y:S01]  /*c780*/  PRMT R83, R6, 0x7610, R83 ;  /* 0x0000761006537816 */ /* 0x000fe20000000053 */
[----:B------:R-:W-:Y:S01]  /*c790*/  IMAD.MOV.U32 R5, RZ, RZ, R46 ;  /* 0x000000ffff057224 */ /* 0x000fe200078e002e */
[----:B------:R-:W-:-:S02]  /*c7a0*/  MOV R6, R47 ;  /* 0x0000002f00067202 */ /* 0x000fc40000000f00 */
[----:B------:R-:W-:Y:S01]  /*c7b0*/  PRMT R79, R4, 0x5410, R3 ;  /* 0x00005410044f7816 */ /* 0x000fe20000000003 */
[----:B------:R-:W-:Y:S01]  /*c7c0*/  IMAD.MOV.U32 R3, RZ, RZ, R42 ;  /* 0x000000ffff037224 */ /* 0x000fe200078e002a */
[----:B------:R-:W-:Y:S01]  /*c7d0*/  PRMT R74, R5, 0x5410, R6 ;  /* 0x00005410054a7816 */ /* 0x000fe20000000006 */
[----:B------:R-:W-:Y:S02]  /*c7e0*/  IMAD.MOV.U32 R4, RZ, RZ, R43 ;  /* 0x000000ffff047224 */ /* 0x000fe400078e002b */
[----:B------:R-:W-:Y:S02]  /*c7f0*/  IMAD.MOV.U32 R5, RZ, RZ, R38 ;  /* 0x000000ffff057224 */ /* 0x000fe400078e0026 */
[----:B------:R-:W-:Y:S01]  /*c800*/  IMAD.MOV.U32 R6, RZ, RZ, R39 ;  /* 0x000000ffff067224 */ /* 0x000fe200078e0027 */
[----:B------:R-:W-:Y:S01]  /*c810*/  PRMT R73, R4, 0x5410, R3 ;  /* 0x0000541004497816 */ /* 0x000fe20000000003 */
[----:B------:R-:W-:Y:S02]  /*c820*/  IMAD.MOV.U32 R3, RZ, RZ, R60 ;  /* 0x000000ffff037224 */ /* 0x000fe400078e003c */
[----:B------:R-:W-:Y:S01]  /*c830*/  IMAD.MOV.U32 R4, RZ, RZ, R61 ;  /* 0x000000ffff047224 */ /* 0x000fe200078e003d */
[----:B------:R-:W-:Y:S01]  /*c840*/  PRMT R66, R6, 0x5410, R5 ;  /* 0x0000541006427816 */ /* 0x000fe20000000005 */
[----:B------:R-:W-:Y:S01]  /*c850*/  IMAD.MOV.U32 R6, RZ, RZ, R57 ;  /* 0x000000ffff067224 */ /* 0x000fe200078e0039 */
[----:B------:R-:W-:-:S02]  /*c860*/  MOV R5, R56 ;  /* 0x0000003800057202 */ /* 0x000fc40000000f00 */
[----:B------:R-:W-:Y:S01]  /*c870*/  PRMT R88, R88, 0x5410, R3 ;  /* 0x0000541058587816 */ /* 0x000fe20000000003 */
[----:B------:R-:W-:Y:S01]  /*c880*/  IMAD.MOV.U32 R3, RZ, RZ, R52 ;  /* 0x000000ffff037224 */ /* 0x000fe200078e0034 */
        /* <DEDUP_REMOVED lines=12> */
[----:B------:R-:W-:-:S05]  /*c950*/  IMAD.MOV.U32 R6, RZ, RZ, R37 ;  /* 0x000000ffff067224 */ /* 0x000fca00078e0025 */
[----:B------:R-:W-:Y:S01]  /*c960*/  PRMT R64, R6, 0x5410, R5 ;  /* 0x0000541006407816 */ /* 0x000fe20000000005 */
[----:B------:R-:W-:Y:S06]  /*c970*/  BRA.DIV UR4, `(.L_x_1696) ;  /* 0x000001e204b07947 */ /* 0x000fec000b800000 */
[----:B--2---:R-:W0:Y:S04]  /*c980*/  SHFL.IDX PT, R62, R62, 0x1, 0x1c1f ;  /* 0x003c1f003e3e7f89 */ /* 0x004e2800000e0000 */
[----:B------:R-:W2:Y:S04]  /*c990*/  SHFL.IDX PT, R63, R63, 0x1, 0x1c1f ;  /* 0x003c1f003f3f7f89 */ /* 0x000ea800000e0000 */
[----:B------:R-:W3:Y:S04]  /*c9a0*/  SHFL.IDX PT, R0, R0, 0x1, 0x1c1f ;  /* 0x003c1f0000007f89 */ /* 0x000ee800000e0000 */
[----:B------:R-:W4:Y:S02]  /*c9b0*/  SHFL.IDX PT, R65, R65, 0x1, 0x1c1f ;  /* 0x003c1f0041417f89 */ /* 0x000f2400000e0000 */
.L_x_2035:
[----:B------:R-:W-:Y:S01]  /*c9c0*/  VIADD R4, R69, 0x40 ;  /* 0x0000004045047836 */ /* 0x000fe20000000000 */
[----:B------:R-:W-:Y:S01]  /*c9d0*/  LOP3.LUT R3, R185, 0x18, R18, 0xf8, !PT ;  /* 0x00000018b9037812 */ /* 0x000fe200078ef812 */
[----:B------:R-:W-:Y:S01]  /*c9e0*/  BSSY B1, `(.L_x_1697) ;  /* 0x0000055000017945 */ /* 0x000fe20003800000 */
[----:B------:R-:W-:Y:S02]  /*c9f0*/  LOP3.LUT P0, RZ, R228, 0x4, RZ, 0xc0, !PT ;  /* 0x00000004e4ff7812 */ /* 0x000fe4000780c0ff */
[----:B------:R-:W-:Y:S02]  /*ca00*/  CS2R R32, SRZ ;  /* 0x0000000000207805 */ /* 0x000fe4000001ff00 */
[----:B------:R-:W-:Y:S02]  /*ca10*/  ISETP.GE.AND P1, PT, R4, R67, PT ;  /* 0x000000430400720c */ /* 0x000fe40003f26270 */
[----:B------:R-:W-:Y:S02]  /*ca20*/  CS2R R26, SRZ ;  /* 0x00000000001a7805 */ /* 0x000fe4000001ff00 */
[----:B------:R-:W-:-:S02]  /*ca30*/  LOP3.LUT R4, R3, R186, RZ, 0x3c, !PT ;  /* 0x000000ba03047212 */ /* 0x000fc400078e3cff */
[----:B------:R-:W-:Y:S02]  /*ca40*/  CS2R R20, SRZ ;  /* 0x0000000000147805 */ /* 0x000fe4000001ff00 */
[----:B------:R-:W-:Y:S02]  /*ca50*/  CS2R R12, SRZ ;  /* 0x00000000000c7805 */ /* 0x000fe4000001ff00 */
[----:B------:R-:W-:Y:S02]  /*ca60*/  CS2R R8, SRZ ;  /* 0x0000000000087805 */ /* 0x000fe4000001ff00 */
[----:B------:R-:W-:Y:S01]  /*ca70*/  CS2R R40, SRZ ;  /* 0x0000000000287805 */ /* 0x000fe2000001ff00 */
[----:B------:R-:W-:Y:S01]  /*ca80*/  IMAD.IADD R3, R187, 0x1, R4 ;  /* 0x00000001bb037824 */ /* 0x000fe200078e0204 */
[----:B------:R-:W-:Y:S02]  /*ca90*/  CS2R R34, SRZ ;  /* 0x0000000000227805 */ /* 0x000fe4000001ff00 */
[----:B-1----:R-:W-:-:S02]  /*caa0*/  CS2R R28, SRZ ;  /* 0x00000000001c7805 */ /* 0x002fc4000001ff00 */
[----:B------:R-:W-:Y:S02]  /*cab0*/  CS2R R24, SRZ ;  /* 0x0000000000187805 */ /* 0x000fe4000001ff00 */
[----:B------:R-:W-:Y:S01]  /*cac0*/  CS2R R14, SRZ ;  /* 0x00000000000e7805 */ /* 0x000fe2000001ff00 */
[----:B------:R-:W-:Y:S01]  /*cad0*/  IMAD R3, R3, 0x2, R2 ;  /* 0x0000000203037824 */ /* 0x000fe200078e0202 */
        /* <DEDUP_REMOVED lines=8> */
[----:B------:R-:W-:-:S05]  /*cb60*/  ISETP.GE.AND P1, PT, R176, UR4, PT ;  /* 0x00000004b0007c0c */ /* 0x000fca000bf26270 */
[C---:B------:R-:W-:Y:S01]  /*cb70*/  @!P4 IMAD.SHL.U32 R24, R179.reuse, 0x2, RZ ;  /* 0x00000002b318c824 */ /* 0x040fe200078e00ff */
[----:B------:R-:W-:-:S03]  /*cb80*/  @!P4 SHF.L.U64.HI R5, R179, 0x1, R80 ;  /* 0x00000001b305c819 */ /* 0x000fc60000010250 */
[----:B------:R-:W-:Y:S02]  /*cb90*/  @!P3 SHF.L.U32 R14, R177, 0x1, RZ ;  /* 0x00000001b10eb819 */ /* 0x000fe400000006ff */
[----:B------:R-:W-:Y:S01]  /*cba0*/  @!P2 IMAD.SHL.U32 R10, R178, 0x2, RZ ;  /* 0x00000002b20aa824 */ /* 0x000fe200078e00ff */
[-C--:B--2---:R-:W-:Y:S01]  /*cbb0*/  @!P4 IADD3 R26, P5, R63, R24.reuse, RZ ;  /* 0x000000183f1ac210 */ /* 0x084fe20007fbe0ff */
[----:B------:R-:W-:Y:S01]  /*cbc0*/  @!P1 IMAD.SHL.U32 R4, R176, 0x2, RZ ;  /* 0x00000002b0049824 */ /* 0x000fe200078e00ff */
[----:B----4-:R-:W-:Y:S02]  /*cbd0*/  @!P4 IADD3 R24, P6, R65, R24, RZ ;  /* 0x000000184118c210 */ /* 0x010fe40007fde0ff */
[----:B------:R-:W-:Y:S01]  /*cbe0*/  @!P3 SHF.L.U64.HI R7, R177, 0x1, R76 ;  /* 0x00000001b107b819 */ /* 0x000fe2000001024c */
[--C-:B0-----:R-:W-:Y:S01]  /*cbf0*/  @!P4 IMAD.X R27, R62, 0x1, R5.reuse, P5 ;  /* 0x000000013e1bc824 */ /* 0x101fe200028e0605 */
[-C--:B------:R-:W-:Y:S01]  /*cc00*/  @!P3 IADD3 R20, P5, R63, R14.reuse, RZ ;  /* 0x0000000e3f14b210 */ /* 0x080fe20007fbe0ff */
[----:B---3--:R-:W-:Y:S01]  /*cc10*/  @!P4 IMAD.X R25, R0, 0x1, R5, P6 ;  /* 0x000000010019c824 */ /* 0x008fe200030e0605 */
[----:B------:R-:W-:-:S02]  /*cc20*/  @!P3 IADD3 R14, P6, R65, R14, RZ ;  /* 0x0000000e410eb210 */ /* 0x000fc40007fde0ff */
[----:B------:R-:W-:Y:S01]  /*cc30*/  @!P2 SHF.L.U64.HI R81, R178, 0x1, R81 ;  /* 0x00000001b251a819 */ /* 0x000fe20000010251 */
[--C-:B------:R-:W-:Y:S01]  /*cc40*/  @!P3 IMAD.X R21, R62, 0x1, R7.reuse, P5 ;  /* 0x000000013e15b824 */ /* 0x100fe200028e0607 */
[-C--:B------:R-:W-:Y:S01]  /*cc50*/  @!P2 IADD3 R12, P5, R63, R10.reuse, RZ ;  /* 0x0000000a3f0ca210 */ /* 0x080fe20007fbe0ff */
[----:B------:R-:W-:Y:S01]  /*cc60*/  @!P3 IMAD.X R15, R0, 0x1, R7, P6 ;  /* 0x00000001000fb824 */ /* 0x000fe200030e0607 */
[----:B------:R-:W-:Y:S02]  /*cc70*/  @!P1 SHF.L.U64.HI R77, R176, 0x1, R77 ;  /* 0x00000001b04d9819 */ /* 0x000fe4000001024d */
[----:B------:R-:W-:Y:S02]  /*cc80*/  @!P2 IADD3.X R13, R62, R81, RZ, P5, !PT ;  /* 0x000000513e0da210 */ /* 0x000fe40002ffe4ff */
[----:B------:R-:W-:Y:S02]  /*cc90*/  @!P2 IADD3 R10, P6, R65, R10, RZ ;  /* 0x0000000a410aa210 */ /* 0x000fe40007fde0ff */
[----:B------:R-:W-:-:S03]  /*cca0*/  @!P1 IADD3 R8, P5, R63, R4, RZ ;  /* 0x000000043f089210 */ /* 0x000fc60007fbe0ff */
[----:B------:R-:W-:Y:S01]  /*ccb0*/  @!P2 IMAD.X R11, R0, 0x1, R81, P6 ;  /* 0x00000001000ba824 */ /* 0x000fe200030e0651 */
[----:B------:R-:W-:Y:S01]  /*ccc0*/  ISETP.GE.AND P6, PT, R162, UR4, PT ;  /* 0x00000004a2007c0c */ /* 0x000fe2000bfc6270 */
[----:B------:R-:W-:Y:S01]  /*ccd0*/  @!P1 IMAD.X R9, R62, 0x1, R77, P5 ;  /* 0x000000013e099824 */ /* 0x000fe200028e064d */
[----:B------:R-:W-:-:S05]  /*cce0*/  @!P1 IADD3 R4, P5, R65, R4, RZ ;  /* 0x0000000441049210 */ /* 0x000fca0007fbe0ff */
[----:B------:R-:W-:Y:S01]  /*ccf0*/  @!P1 IMAD.X R5, R0, 0x1, R77, P5 ;  /* 0x0000000100059824 */ /* 0x000fe200028e064d */
[----:B------:R-:W-:-:S05]  /*cd00*/  ISETP.GE.AND P5, PT, R180, UR4, PT ;  /* 0x00000004b4007c0c */ /* 0x000fca000bfa6270 */
[----:B------:R-:W-:Y:S01]  /*cd10*/  @!P6 MOV R7, R0 ;  /* 0x000000000007e202 */ /* 0x000fe20000000f00 */
[----:B------:R-:W-:Y:S02]  /*cd20*/  @!P6 IMAD.MOV.U32 R28, RZ, RZ, R63 ;  /* 0x000000ffff1ce224 */ /* 0x000fe400078e003f */
[----:B------:R-:W-:Y:S02]  /*cd30*/  @!P6 IMAD.MOV.U32 R29, RZ, RZ, R62 ;  /* 0x000000ffff1de224 */ /* 0x000fe400078e003e */
[----:B------:R-:W-:Y:S02]  /*cd40*/  @!P6 IMAD.MOV.U32 R6, RZ, RZ, R65 ;  /* 0x000000ffff06e224 */ /* 0x000fe400078e0041 */
[----:B------:R-:W-:-:S04]  /*cd50*/  @!P6 IMAD.WIDE R28, R162, 0x2, R28 ;  /* 0x00000002a21ce825 */ /* 0x000fc800078e021c */
[----:B------:R-:W-:Y:S01]  /*cd60*/  @!P6 IMAD.WIDE R6, R162, 0x2, R6 ;  /* 0x00000002a206e825 */ /* 0x000fe200078e0206 */
[----:B------:R0:W5:Y:S03]  /*cd70*/  @!P6 LD.E.64 R40, desc[UR60][R28.64] ;  /* 0x0000003c1c28e980 */ /* 0x000166000c101b00 */
[C---:B------:R-:W-:Y:S01]  /*cd80*/  @!P5 IMAD.SHL.U32 R32, R180.reuse, 0x2, RZ ;  /* 0x00000002b420d824 */ /* 0x040fe200078e00ff */
[----:B------:R1:W5:Y:S01]  /*cd90*/  @!P6 LD.E.64 R30, desc[UR60][R6.64] ;  /* 0x0000003c061ee980 */ /* 0x000362000c101b00 */
[----:B------:R-:W-:Y:S02]  /*cda0*/  @!P5 SHF.L.U64.HI R71, R180, 0x1, R71 ;  /* 0x00000001b447d819 */ /* 0x000fe40000010247 */
[----:B------:R-:W-:Y:S02]  /*cdb0*/  CS2R R34, SRZ ;  /* 0x0000000000227805 */ /* 0x000fe4000001ff00 */
[----:B0-----:R-:W-:-:S04]  /*cdc0*/  CS2R R28, SRZ ;  /* 0x00000000001c7805 */ /* 0x001fc8000001ff00 */
[----:B------:R0:W5:Y:S01]  /*cdd0*/  @!P4 LD.E.64 R34, desc[UR60][R26.64] ;  /* 0x0000003c1a22c980 */ /* 0x000162000c101b00 */
[----:B-1----:R-:W-:-:S03]  /*cde0*/  @!P5 IADD3 R6, P6, R63, R32, RZ ;  /* 0x000000203f06d210 */ /* 0x002fc60007fde0ff */
[----:B------:R1:W5:Y:S02]  /*cdf0*/  @!P3 LD.E.64 R28, desc[UR60][R20.64] ;  /* 0x0000003c141cb980 */ /* 0x000364000c101b00 */
[--C-:B------:R-:W-:Y:S01]  /*ce00*/  @!P5 IMAD.X R7, R62, 0x1, R71.reuse, P6 ;  /* 0x000000013e07d824 */ /* 0x100fe200030e0647 */
[----:B------:R-:W-:Y:S02]  /*ce10*/  @!P5 IADD3 R62, P6, R65, R32, RZ ;  /* 0x00000020413ed210 */ /* 0x000fe40007fde0ff */
[----:B------:R-:W-:Y:S02]  /*ce20*/  CS2R R32, SRZ ;  /* 0x0000000000207805 */ /* 0x000fe4000001ff00 */
[----:B0-----:R-:W-:Y:S02]  /*ce30*/  CS2R R26, SRZ ;  /* 0x00000000001a7805 */ /* 0x001fe4000001ff00 */
[----:B-1----:R-:W-:Y:S02]  /*ce40*/  CS2R R20, SRZ ;  /* 0x0000000000147805 */ /* 0x002fe4000001ff00 */
[----:B------:R0:W5:Y:S04]  /*ce50*/  @!P4 LD.E.64 R32, desc[UR60][R24.64] ;  /* 0x0000003c1820c980 */ /* 0x000168000c101b00 */
[----:B------:R1:W5:Y:S01]  /*ce60*/  @!P3 LD.E.64 R26, desc[UR60][R14.64] ;  /* 0x0000003c0e1ab980 */ /* 0x000362000c101b00 */
[----:B------:R-:W-:-:S03]  /*ce70*/  @!P5 IMAD.X R63, R0, 0x1, R71, P6 ;  /* 0x00000001003fd824 */ /* 0x000fc600030e0647 */
[----:B------:R2:W5:Y:S01]  /*ce80*/  @!P2 LD.E.64 R20, desc[UR60][R10.64] ;  /* 0x0000003c0a14a980 */ /* 0x000562000c101b00 */
[----:B0-----:R-:W-:Y:S02]  /*ce90*/  CS2R R24, SRZ ;  /* 0x0000000000187805 */ /* 0x001fe4000001ff00 */
[----:B-1----:R-:W-:-:S04]  /*cea0*/  CS2R R14, SRZ ;  /* 0x00000000000e7805 */ /* 0x002fc8000001ff00 */
[----:B------:R0:W5:Y:S01]  /*ceb0*/  @!P2 LD.E.64 R24, desc[UR60][R12.64] ;  /* 0x0000003c0c18a980 */ /* 0x000162000c101b00 */
[----:B--2---:R-:W-:-:S03]  /*cec0*/  CS2R R10, SRZ ;  /* 0x00000000000a7805 */ /* 0x004fc6000001ff00 */
[----:B------:R1:W5:Y:S04]  /*ced0*/  @!P1 LD.E.64 R14, desc[UR60][R8.64] ;  /* 0x0000003c080e9980 */ /* 0x000368000c101b00 */
[----:B------:R2:W5:Y:S01]  /*cee0*/  @!P5 LD.E.64 R10, desc[UR60][R6.64] ;  /* 0x0000003c060ad980 */ /* 0x000562000c101b00 */
[----:B0-----:R-:W-:Y:S02]  /*cef0*/  CS2R R12, SRZ ;  /* 0x00000000000c7805 */ /* 0x001fe4000001ff00 */
[----:B-1----:R-:W-:-:S04]  /*cf00*/  CS2R R8, SRZ ;  /* 0x0000000000087805 */ /* 0x002fc8000001ff00 */
[----:B------:R2:W5:Y:S04]  /*cf10*/  @!P1 LD.E.64 R12, desc[UR60][R4.64] ;  /* 0x0000003c040c9980 */ /* 0x000568000c101b00 */
[----:B------:R2:W5:Y:S02]  /*cf20*/  @!P5 LD.E.64 R8, desc[UR60][R62.64] ;  /* 0x0000003c3e08d980 */ /* 0x000564000c101b00 */
.L_x_1698:
[----:B------:R-:W-:Y:S05]  /*cf30*/  BSYNC B1 ;  /* 0x0000000000017941 */ /* 0x000fea0003800000 */
.L_x_1697:
[----:B--2---:R-:W-:Y:S01]  /*cf40*/  LEA.HI R4, R209, R209, RZ, 0x1 ;  /* 0x000000d1d1047211 */ /* 0x004fe200078f08ff */
[----:B-----5:R-:W-:Y:S01]  /*cf50*/  IMAD.MOV.U32 R5, RZ, RZ, R30 ;  /* 0x000000ffff057224 */ /* 0x020fe200078e001e */
[----:B0-----:R-:W-:Y:S01]  /*cf60*/  MOV R62, R20 ;  /* 0x00000014003e7202 */ /* 0x001fe20000000f00 */
[C---:B------:R-:W-:Y:S01]  /*cf70*/  VIADD R6, R3.reuse, 0xc400 ;  /* 0x0000c40003067836 */ /* 0x040fe20000000000 */
[----:B------:R-:W-:Y:S01]  /*cf80*/  LOP3.LUT R4, R4, 0xfffffffe, RZ, 0xc0, !PT ;  /* 0xfffffffe04047812 */ /* 0x000fe200078ec0ff */
[----:B---3--:R-:W-:Y:S01]  /*cf90*/  VIADD R0, R3, 0xc440 ;  /* 0x0000c44003007836 */ /* 0x008fe20000000000 */
[----:B------:R-:W-:Y:S01]  /*cfa0*/  PRMT R85, R5, 0x7610, R85 ;  /* 0x0000761005557816 */ /* 0x000fe20000000055 */
[----:B------:R-:W-:Y:S01]  /*cfb0*/  IMAD.MOV.U32 R5, RZ, RZ, R31 ;  /* 0x000000ffff057224 */ /* 0x000fe200078e001f */
[----:B------:R-:W-:Y:S01]  /*cfc0*/  @P0 IADD3 R0, R6, -0x40, RZ ;  /* 0xffffffc006000810 */ /* 0x000fe20007ffe0ff */
[----:B------:R-:W-:Y:S01]  /*cfd0*/  IMAD.IADD R4, R209, 0x1, -R4 ;  /* 0x00000001d1047824 */ /* 0x000fe200078e0a04 */
[----:B------:R-:W-:Y:S01]  /*cfe0*/  PRMT R71, R71, 0x5410, R62 ;  /* 0x0000541047477816 */ /* 0x000fe2000000003e */
[----:B------:R-:W-:Y:S01]  /*cff0*/  IMAD.MOV.U32 R6, RZ, RZ, R32 ;  /* 0x000000ffff067224 */ /* 0x000fe200078e0020 */
[----:B------:R-:W-:Y:S01]  /*d000*/  PRMT R85, R85, 0x5410, R5 ;  /* 0x0000541055557816 */ /* 0x000fe20000000005 */
[----:B------:R-:W-:Y:S01]  /*d010*/  IMAD.MOV.U32 R7, RZ, RZ, R33 ;  /* 0x000000ffff077224 */ /* 0x000fe200078e0021 */
[----:B------:R-:W-:Y:S01]  /*d020*/  SHF.L.U32 R5, R4, 0x1f, RZ ;  /* 0x0000001f04057819 */ /* 0x000fe200000006ff */
[----:B------:R-:W-:Y:S01]  /*d030*/  IMAD.MOV.U32 R4, RZ, RZ, R21 ;  /* 0x000000ffff047224 */ /* 0x000fe200078e0015 */
[----:B------:R-:W-:Y:S01]  /*d040*/  VIADDMNMX R67, R67, -R188, 0x80, PT ;  /* 0x0000008043437446 */ /* 0x000fe200038009bc */
[----:B------:R-:W-:Y:S01]  /*d050*/  IMAD.MOV.U32 R62, RZ, RZ, R8 ;  /* 0x000000ffff3e7224 */ /* 0x000fe200078e0008 */
[----:B------:R-:W0:Y:S01]  /*d060*/  SYNCS.PHASECHK.TRANS64.TRYWAIT P0, [R2+URZ+0x2a800], R5 ;  /* 0x02a80005020075a7 */ /* 0x000e22000800017f */
[----:B------:R-:W-:Y:S01]  /*d070*/  PRMT R81, R6, 0x5410, R7 ;  /* 0x0000541006517816 */ /* 0x000fe20000000007 */
[----:B------:R-:W-:Y:S01]  /*d080*/  IMAD.MOV.U32 R6, RZ, RZ, R26 ;  /* 0x000000ffff067224 */ /* 0x000fe200078e001a */
[----:B------:R-:W-:Y:S01]  /*d090*/  PRMT R71, R4, 0x7610, R71 ;  /* 0x0000761004477816 */ /* 0x000fe20000000047 */
[----:B------:R-:W-:Y:S01]  /*d0a0*/  IMAD.MOV.U32 R7, RZ, RZ, R27 ;  /* 0x000000ffff077224 */ /* 0x000fe200078e001b */
[----:B------:R-:W-:Y:S01]  /*d0b0*/  BSSY B1, `(.L_x_1699) ;  /* 0x000001b000017945 */ /* 0x000fe20003800000 */
[----:B------:R-:W-:Y:S01]  /*d0c0*/  IMAD.MOV.U32 R4, RZ, RZ, R9 ;  /* 0x000000ffff047224 */ /* 0x000fe200078e0009 */
[----:B------:R-:W-:Y:S01]  /*d0d0*/  ISETP.GE.AND P1, PT, R174, R67, PT ;  /* 0x00000043ae00720c */ /* 0x000fe20003f26270 */
[----:B------:R-:W-:Y:S01]  /*d0e0*/  IMAD.MOV.U32 R63, RZ, RZ, R34 ;  /* 0x000000ffff3f7224 */ /* 0x000fe200078e0022 */
[----:B------:R-:W-:Y:S01]  /*d0f0*/  PRMT R77, R7, 0x5410, R6 ;  /* 0x00005410074d7816 */ /* 0x000fe20000000006 */
[----:B------:R-:W-:Y:S01]  /*d100*/  IMAD.MOV.U32 R6, RZ, RZ, R12 ;  /* 0x000000ffff067224 */ /* 0x000fe200078e000c */
[----:B------:R-:W-:Y:S01]  /*d110*/  PRMT R62, R62, 0x5410, R4 ;  /* 0x000054103e3e7816 */ /* 0x000fe20000000004 */
[----:B------:R-:W-:Y:S01]  /*d120*/  IMAD.MOV.U32 R7, RZ, RZ, R13 ;  /* 0x000000ffff077224 */ /* 0x000fe200078e000d */
[----:B------:R-:W-:Y:S01]  /*d130*/  PRMT R82, R63, 0x7610, R82 ;  /* 0x000076103f527816 */ /* 0x000fe20000000052 */
[----:B------:R-:W-:-:S02]  /*d140*/  IMAD.MOV.U32 R4, RZ, RZ, R35 ;  /* 0x000000ffff047224 */ /* 0x000fc400078e0023 */
[----:B------:R-:W-:Y:S01]  /*d150*/  IMAD.MOV.U32 R63, RZ, RZ, R15 ;  /* 0x000000ffff3f7224 */ /* 0x000fe200078e000f */
[----:B----4-:R-:W-:Y:S01]  /*d160*/  PRMT R65, R6, 0x5410, R7 ;  /* 0x0000541006417816 */ /* 0x010fe20000000007 */
[----:B------:R-:W-:Y:S01]  /*d170*/  IMAD.MOV.U32 R6, RZ, RZ, R40 ;  /* 0x000000ffff067224 */ /* 0x000fe200078e0028 */
[----:B------:R-:W-:Y:S02]  /*d180*/  MOV R7, R41 ;  /* 0x0000002900077202 */ /* 0x000fe40000000f00 */
[----:B------:R-:W-:Y:S01]  /*d190*/  PRMT R84, R84, 0x5410, R4 ;  /* 0x0000541054547816 */ /* 0x000fe20000000004 */
[----:B------:R-:W-:Y:S01]  /*d1a0*/  IMAD.MOV.U32 R4, RZ, RZ, R24 ;  /* 0x000000ffff047224 */ /* 0x000fe200078e0018 */
        /* <DEDUP_REMOVED lines=9> */
[----:B------:R-:W-:Y:S01]  /*d240*/  IMAD.MOV.U32 R6, RZ, RZ, R11 ;  /* 0x000000ffff067224 */ /* 0x000fe200078e000b */
[----:B0-----:R-:W-:Y:S06]  /*d250*/  @!P0 BRA `(.L_x_1700) ;  /* 0x000001d800ec8947 */ /* 0x001fec0003800000 */
.L_x_2036:
[----:B------:R-:W-:Y:S05]  /*d260*/  BSYNC B1 ;  /* 0x0000000000017941 */ /* 0x000fea0003800000 */
.L_x_1699:
[----:B------:R-:W-:Y:S01]  /*d270*/  BSSY B1, `(.L_x_1701) ;  /* 0x0000116000017945 */ /* 0x000fe20003800000 */
[----:B------:R-:W-:-:S03]  /*d280*/  PRMT R63, R4, 0x5410, R6 ;  /* 0x00005410043f7816 */ /* 0x000fc60000000006 */
[----:B------:R-:W-:Y:S05]  /*d290*/  @P1 BRA `(.L_x_1702) ;  /* 0x00000010004c1947 */ /* 0x000fea0003800000 */
[----:B0-----:R-:W0:Y:S01]  /*d2a0*/  LDC R5, c[0x0][0x3f4] ;  /* 0x0000fd00ff057b82 */ /* 0x001e220000000800 */
        /* <DEDUP_REMOVED lines=9> */
[----:B------:R-:W-:Y:S01]  /*d340*/  SHF.R.U32.HI R92, RZ, 0x10, R61 ;  /* 0x00000010ff5c7819 */ /* 0x000fe2000001163d */
[----:B------:R-:W-:Y:S01]  /*d350*/  HADD2.F32 R93, -RZ, R88.H1_H1 ;  /* 0x30000058ff5d7230 */ /* 0x000fe20000004100 */
[--C-:B------:R-:W-:Y:S02]  /*d360*/  SHF.R.U32.HI R94, RZ, 0x10, R59.reuse ;  /* 0x00000010ff5e7819 */ /* 0x100fe4000001163b */
[----:B------:R-:W-:Y:S01]  /*d370*/  SHF.R.U64 R58, R58, 0x10, R59 ;  /* 0x000000103a3a7819 */ /* 0x000fe2000000123b */
[----:B------:R-:W-:Y:S01]  /*d380*/  HADD2.F32 R92, -RZ, R92.H0_H0 ;  /* 0x2000005cff5c7230 */ /* 0x000fe20000004100 */
[----:B------:R-:W-:Y:S01]  /*d390*/  SHF.R.U64 R60, R60, 0x10, R61 ;  /* 0x000000103c3c7819 */ /* 0x000fe2000000123d */
[----:B------:R-:W-:Y:S02]  /*d3a0*/  HADD2.F32 R94, -RZ, R94.H0_H0 ;  /* 0x2000005eff5e7230 */ /* 0x000fe40000004100 */
[----:B------:R-:W-:-:S02]  /*d3b0*/  HADD2.F32 R59, -RZ, R88.H0_H0 ;  /* 0x20000058ff3b7230 */ /* 0x000fc40000004100 */
[--C-:B0-----:R-:W-:Y:S02]  /*d3c0*/  HADD2.F32 R91, -RZ, R7.reuse.H1_H1 ;  /* 0x30000007ff5b7230 */ /* 0x101fe40000004100 */
[----:B------:R-:W-:Y:S02]  /*d3d0*/  HADD2.F32 R89, -RZ, R7.H0_H0 ;  /* 0x20000007ff597230 */ /* 0x000fe40000004100 */
[--C-:B------:R-:W-:Y:S02]  /*d3e0*/  HADD2.F32 R90, -RZ, R4.reuse.H1_H1 ;  /* 0x30000004ff5a7230 */ /* 0x100fe40000004100 */
[C---:B------:R-:W-:Y:S01]  /*d3f0*/  FMUL.FTZ R95, R91.reuse, R92 ;  /* 0x0000005c5b5f7220 */ /* 0x040fe20000410000 */
[----:B------:R-:W-:Y:S01]  /*d400*/  FMUL.FTZ R96, R91, R94 ;  /* 0x0000005e5b607220 */ /* 0x000fe20000410000 */
[----:B------:R-:W-:Y:S02]  /*d410*/  HADD2.F32 R88, -RZ, R4.H0_H0 ;  /* 0x20000004ff587230 */ /* 0x000fe40000004100 */
[----:B------:R-:W-:-:S02]  /*d420*/  HADD2.F32 R7, -RZ, R6.H0_H0 ;  /* 0x20000006ff077230 */ /* 0x000fc40000004100 */
[C---:B------:R-:W-:Y:S01]  /*d430*/  FFMA.FTZ R94, R89.reuse, R94, R95 ;  /* 0x0000005e595e7223 */ /* 0x040fe2000001005f */
[----:B------:R-:W-:Y:S02]  /*d440*/  HADD2.F32 R61, -RZ, R6.H1_H1 ;  /* 0x30000006ff3d7230 */ /* 0x000fe40000004100 */
[C---:B------:R-:W-:Y:S01]  /*d450*/  FMUL.FTZ R91, R90.reuse, R59 ;  /* 0x0000003b5a5b7220 */ /* 0x040fe20000410000 */
[--C-:B------:R-:W-:Y:S02]  /*d460*/  HADD2.F32 R4, -RZ, R5.reuse.H0_H0 ;  /* 0x20000005ff047230 */ /* 0x100fe40000004100 */
[----:B------:R-:W-:Y:S01]  /*d470*/  FMUL.FTZ R95, R90, R93 ;  /* 0x0000005d5a5f7220 */ /* 0x000fe20000410000 */
[----:B------:R-:W-:Y:S02]  /*d480*/  HADD2.F32 R6, -RZ, R5.H1_H1 ;  /* 0x30000005ff067230 */ /* 0x000fe40000004100 */
[----:B------:R-:W-:Y:S01]  /*d490*/  FFMA.FTZ R5, R89, R92, -R96 ;  /* 0x0000005c59057223 */ /* 0x000fe20000010860 */
[----:B------:R-:W-:-:S02]  /*d4a0*/  HADD2.F32 R92, -RZ, R87.H1_H1 ;  /* 0x30000057ff5c7230 */ /* 0x000fc40000004100 */
[C---:B------:R-:W-:Y:S01]  /*d4b0*/  FFMA.FTZ R91, R88.reuse, R93, -R91 ;  /* 0x0000005d585b7223 */ /* 0x040fe2000001085b */
[----:B------:R-:W-:Y:S02]  /*d4c0*/  HADD2.F32 R90, -RZ, R87.H0_H0 ;  /* 0x20000057ff5a7230 */ /* 0x000fe40000004100 */
[----:B------:R-:W-:Y:S01]  /*d4d0*/  FFMA.FTZ R88, R88, R59, R95 ;  /* 0x0000003b58587223 */ /* 0x000fe2000001005f */
[----:B------:R-:W-:Y:S02]  /*d4e0*/  HADD2.F32 R89, -RZ, R58.H0_H0 ;  /* 0x2000003aff597230 */ /* 0x000fe40000004100 */
[C---:B------:R-:W-:Y:S01]  /*d4f0*/  FMUL.FTZ R58, R61.reuse, R92 ;  /* 0x0000005c3d3a7220 */ /* 0x040fe20000410000 */
[----:B------:R-:W-:Y:S02]  /*d500*/  HADD2.F32 R87, -RZ, R60.H0_H0 ;  /* 0x2000003cff577230 */ /* 0x000fe40000004100 */
[-C--:B------:R-:W-:Y:S01]  /*d510*/  FMUL.FTZ R61, R61, R90.reuse ;  /* 0x0000005a3d3d7220 */ /* 0x080fe20000410000 */
[C---:B------:R-:W-:Y:S01]  /*d520*/  FMUL.FTZ R59, R6.reuse, R89 ;  /* 0x00000059063b7220 */ /* 0x040fe20000410000 */
[C---:B------:R-:W-:Y:S01]  /*d530*/  FFMA.FTZ R90, R7.reuse, R90, -R58 ;  /* 0x0000005a075a7223 */ /* 0x040fe2000001083a */
[-C--:B------:R-:W-:Y:S01]  /*d540*/  FMUL.FTZ R6, R6, R87.reuse ;  /* 0x0000005706067220 */ /* 0x080fe20000410000 */
[----:B------:R-:W-:Y:S01]  /*d550*/  FFMA.FTZ R61, R7, R92, R61 ;  /* 0x0000005c073d7223 */ /* 0x000fe2000001003d */
[----:B------:R-:W-:Y:S01]  /*d560*/  FFMA.FTZ R59, R4, R87, -R59 ;  /* 0x00000057043b7223 */ /* 0x000fe2000001083b */
[----:B------:R-:W-:Y:S01]  /*d570*/  F2FP.F16.F32.PACK_AB R7, R94, R5 ;  /* 0x000000055e07723e */ /* 0x000fe200000000ff */
[----:B------:R-:W-:Y:S01]  /*d580*/  FFMA.FTZ R58, R4, R89, R6 ;  /* 0x00000059043a7223 */ /* 0x000fe20000010006 */
[----:B------:R-:W-:-:S02]  /*d590*/  F2FP.F16.F32.PACK_AB R4, R88, R91 ;  /* 0x0000005b5804723e */ /* 0x000fc400000000ff */
[----:B------:R-:W-:Y:S02]  /*d5a0*/  F2FP.F16.F32.PACK_AB R6, R61, R90 ;  /* 0x0000005a3d06723e */ /* 0x000fe400000000ff */
[----:B------:R-:W-:-:S05]  /*d5b0*/  F2FP.F16.F32.PACK_AB R5, R58, R59 ;  /* 0x0000003b3a05723e */ /* 0x000fca00000000ff */
[----:B------:R0:W-:Y:S02]  /*d5c0*/  STS.128 [R3+0xc400], R4 ;  /* 0x00c4000403007388 */ /* 0x0001e40000000c00 */
.L_x_1704:
[----:B------:R-:W-:Y:S05]  /*d5d0*/  BSYNC B2 ;  /* 0x0000000000027941 */ /* 0x000fea0003800000 */
.L_x_1703:
[----:B------:R-:W-:Y:S04]  /*d5e0*/  BSSY B2, `(.L_x_1705) ;  /* 0x000002c000027945 */ /* 0x000fe80003800000 */
[----:B------:R-:W-:Y:S05]  /*d5f0*/  @P1 BRA `(.L_x_1706) ;  /* 0x0000000000a81947 */ /* 0x000fea0003800000 */
[----:B0-----:R-:W0:Y:S01]  /*d600*/  LDS.128 R4, [R0] ;  /* 0x0000000000047984 */ /* 0x001e220000000c00 */
[----:B------:R-:W-:Y:S01]  /*d610*/  SHF.R.U32.HI R59, RZ, 0x10, R57 ;  /* 0x00000010ff3b7819 */ /* 0x000fe20000011639 */
[----:B------:R-:W-:Y:S01]  /*d620*/  HADD2.F32 R58, -RZ, R83.H1_H1 ;  /* 0x30000053ff3a7230 */ /* 0x000fe20000004100 */
[----:B------:R-:W-:Y:S01]  /*d630*/  SHF.R.U32.HI R61, RZ, 0x10, R55 ;  /* 0x00000010ff3d7819 */ /* 0x000fe20000011637 */
[----:B------:R-:W-:Y:S01]  /*d640*/  HADD2.F32 R60, -RZ, R82.H1_H1 ;  /* 0x30000052ff3c7230 */ /* 0x000fe20000004100 */
[----:B------:R-:W-:Y:S01]  /*d650*/  SHF.R.U64 R91, R56, 0x10, R57 ;  /* 0x00000010385b7819 */ /* 0x000fe20000001239 */
[----:B------:R-:W-:Y:S01]  /*d660*/  HADD2.F32 R59, -RZ, R59.H0_H0 ;  /* 0x2000003bff3b7230 */ /* 0x000fe20000004100 */
[----:B------:R-:W-:Y:S01]  /*d670*/  SHF.R.U64 R89, R54, 0x10, R55 ;  /* 0x0000001036597819 */ /* 0x000fe20000001237 */
[----:B------:R-:W-:Y:S02]  /*d680*/  HADD2.F32 R61, -RZ, R61.H0_H0 ;  /* 0x2000003dff3d7230 */ /* 0x000fe40000004100 */
[----:B------:R-:W-:-:S02]  /*d690*/  HADD2.F32 R83, -RZ, R83.H0_H0 ;  /* 0x20000053ff537230 */ /* 0x000fc40000004100 */
[--C-:B0-----:R-:W-:Y:S02]  /*d6a0*/  HADD2.F32 R57, -RZ, R7.reuse.H1_H1 ;  /* 0x30000007ff397230 */ /* 0x101fe40000004100 */
[----:B------:R-:W-:Y:S02]  /*d6b0*/  HADD2.F32 R56, -RZ, R7.H0_H0 ;  /* 0x20000007ff387230 */ /* 0x000fe40000004100 */
[--C-:B------:R-:W-:Y:S02]  /*d6c0*/  HADD2.F32 R7, -RZ, R4.reuse.H0_H0 ;  /* 0x20000004ff077230 */ /* 0x100fe40000004100 */
[C---:B------:R-:W-:Y:S01]  /*d6d0*/  FMUL.FTZ R90, R57.reuse, R59 ;  /* 0x0000003b395a7220 */ /* 0x040fe20000410000 */
[----:B------:R-:W-:Y:S02]  /*d6e0*/  HADD2.F32 R4, -RZ, R4.H1_H1 ;  /* 0x30000004ff047230 */ /* 0x000fe40000004100 */
[----:B------:R-:W-:Y:S01]  /*d6f0*/  FMUL.FTZ R87, R57, R61 ;  /* 0x0000003d39577220 */ /* 0x000fe20000410000 */
[----:B------:R-:W-:-:S02]  /*d700*/  HADD2.F32 R54, -RZ, R6.H0_H0 ;  /* 0x20000006ff367230 */ /* 0x000fc40000004100 */
[----:B------:R-:W-:Y:S01]  /*d710*/  FFMA.FTZ R92, R56, R61, R90 ;  /* 0x0000003d385c7223 */ /* 0x000fe2000001005a */
[----:B------:R-:W-:Y:S02]  /*d720*/  HADD2.F32 R55, -RZ, R6.H1_H1 ;  /* 0x30000006ff377230 */ /* 0x000fe40000004100 */
[----:B------:R-:W-:Y:S01]  /*d730*/  FMUL.FTZ R88, R4, R60 ;  /* 0x0000003c04587220 */ /* 0x000fe20000410000 */
[--C-:B------:R-:W-:Y:S02]  /*d740*/  HADD2.F32 R6, -RZ, R5.reuse.H0_H0 ;  /* 0x20000005ff067230 */ /* 0x100fe40000004100 */
[----:B------:R-:W-:Y:S01]  /*d750*/  FFMA.FTZ R87, R56, R59, -R87 ;  /* 0x0000003b38577223 */ /* 0x000fe20000010857 */
[-C--:B------:R-:W-:Y:S01]  /*d760*/  FMUL.FTZ R90, R4, R58.reuse ;  /* 0x0000003a045a7220 */ /* 0x080fe20000410000 */
[----:B------:R-:W-:Y:S02]  /*d770*/  HADD2.F32 R5, -RZ, R5.H1_H1 ;  /* 0x30000005ff057230 */ /* 0x000fe40000004100 */
[----:B------:R-:W-:Y:S01]  /*d780*/  FFMA.FTZ R88, R7, R58, -R88 ;  /* 0x0000003a07587223 */ /* 0x000fe20000010858 */
[----:B------:R-:W-:-:S02]  /*d790*/  HADD2.F32 R56, -RZ, R84.H0_H0 ;  /* 0x20000054ff387230 */ /* 0x000fc40000004100 */
        /* <DEDUP_REMOVED lines=15> */
[----:B------:R1:W-:Y:S02]  /*d890*/  STS.128 [R0], R4 ;  /* 0x0000000400007388 */ /* 0x0003e40000000c00 */
.L_x_1706:
[----:B------:R-:W-:Y:S05]  /*d8a0*/  BSYNC B2 ;  /* 0x0000000000027941 */ /* 0x000fea0003800000 */
.L_x_1705:
[----:B------:R-:W-:Y:S04]  /*d8b0*/  BSSY B2, `(.L_x_1707) ;  /* 0x000002c000027945 */ /* 0x000fe80003800000 */
[----:B------:R-:W-:Y:S05]  /*d8c0*/  @P2 BRA `(.L_x_1708) ;  /* 0x0000000000a82947 */ /* 0x000fea0003800000 */
[----:B01----:R-:W0:Y:S01]  /*d8d0*/  LDS.128 R4, [R3+0x10400] ;  /* 0x0104000003047984 */ /* 0x003e220000000c00 */
        /* <DEDUP_REMOVED lines=9> */
[----:B------:R-:W-:Y:S02]  /*d970*/  HADD2.F32 R78, -RZ, R78.H0_H0 ;  /* 0x2000004eff4e7230 */ /* 0x000fe40000004100 */
        /* <DEDUP_REMOVED lines=18> */
[CC--:B------:R-:W-:Y:S01]  /*daa0*/  FMUL.FTZ R55, R51.reuse, R79.reuse ;  /* 0x0000004f33377220 */ /* 0x0c0fe20000410000 */
[----:B------:R-:W-:Y:S01]  /*dab0*/  FMUL.FTZ R54, R51, R78 ;  /* 0x0000004e33367220 */ /* 0x000fe20000410000 */
[C---:B------:R-:W-:Y:S01]  /*dac0*/  FMUL.FTZ R7, R5.reuse, R52 ;  /* 0x0000003405077220 */ /* 0x040fe20000410000 */
[----:B------:R-:W-:Y:S01]  /*dad0*/  FMUL.FTZ R51, R5, R4 ;  /* 0x0000000405337220 */ /* 0x000fe20000410000 */
[C---:B------:R-:W-:Y:S01]  /*dae0*/  FFMA.FTZ R55, R50.reuse, R78, -R55 ;  /* 0x0000004e32377223 */ /* 0x040fe20000010837 */
[----:B------:R-:W-:Y:S01]  /*daf0*/  FFMA.FTZ R54, R50, R79, R54 ;  /* 0x0000004f32367223 */ /* 0x000fe20000010036 */
[C---:B------:R-:W-:Y:S01]  /*db00*/  FFMA.FTZ R5, R6.reuse, R4, -R7 ;  /* 0x0000000406057223 */ /* 0x040fe20000010807 */
[----:B------:R-:W-:Y:S01]  /*db10*/  FFMA.FTZ R52, R6, R52, R51 ;  /* 0x0000003406347223 */ /* 0x000fe20000010033 */
[----:B------:R-:W-:-:S02]  /*db20*/  F2FP.F16.F32.PACK_AB R7, R88, R59 ;  /* 0x0000003b5807723e */ /* 0x000fc400000000ff */
[----:B------:R-:W-:Y:S02]  /*db30*/  F2FP.F16.F32.PACK_AB R6, R54, R55 ;  /* 0x000000373606723e */ /* 0x000fe400000000ff */
[----:B------:R-:W-:Y:S02]  /*db40*/  F2FP.F16.F32.PACK_AB R4, R53, R58 ;  /* 0x0000003a3504723e */ /* 0x000fe400000000ff */
[----:B------:R-:W-:-:S05]  /*db50*/  F2FP.F16.F32.PACK_AB R5, R52, R5 ;  /* 0x000000053405723e */ /* 0x000fca00000000ff */
[----:B------:R2:W-:Y:S02]  /*db60*/  STS.128 [R3+0x10400], R4 ;  /* 0x0104000403007388 */ /* 0x0005e40000000c00 */
.L_x_1708:
[----:B------:R-:W-:Y:S05]  /*db70*/  BSYNC B2 ;  /* 0x0000000000027941 */ /* 0x000fea0003800000 */
.L_x_1707:
[----:B------:R-:W-:Y:S04]  /*db80*/  BSSY B2, `(.L_x_1709) ;  /* 0x000002c000027945 */ /* 0x000fe80003800000 */
[----:B------:R-:W-:Y:S05]  /*db90*/  @P3 BRA `(.L_x_1710) ;  /* 0x0000000000a83947 */ /* 0x000fea0003800000 */
[----:B012---:R-:W0:Y:S01]  /*dba0*/  LDS.128 R4, [R0+0x4000] ;  /* 0x0040000000047984 */ /* 0x007e220000000c00 */
[----:B------:R-:W-:Y:S01]  /*dbb0*/  SHF.R.U32.HI R51, RZ, 0x10, R49 ;  /* 0x00000010ff337819 */ /* 0x000fe20000011631 */
[----:B------:R-:W-:Y:S01]  /*dbc0*/  HADD2.F32 R50, -RZ, R75.H0_H0 ;  /* 0x2000004bff327230 */ /* 0x000fe20000004100 */
[----:B------:R-:W-:Y:S01]  /*dbd0*/  SHF.R.U32.HI R53, RZ, 0x10, R47 ;  /* 0x00000010ff357819 */ /* 0x000fe2000001162f */
[--C-:B------:R-:W-:Y:S01]  /*dbe0*/  HADD2.F32 R52, -RZ, R74.reuse.H0_H0 ;  /* 0x2000004aff347230 */ /* 0x100fe20000004100 */
[----:B------:R-:W-:Y:S01]  /*dbf0*/  SHF.R.U64 R59, R48, 0x10, R49 ;  /* 0x00000010303b7819 */ /* 0x000fe20000001231 */
[----:B------:R-:W-:Y:S01]  /*dc00*/  HADD2.F32 R51, -RZ, R51.H0_H0 ;  /* 0x20000033ff337230 */ /* 0x000fe20000004100 */
[----:B------:R-:W-:Y:S01]  /*dc10*/  SHF.R.U64 R57, R46, 0x10, R47 ;  /* 0x000000102e397819 */ /* 0x000fe2000000122f */
[----:B------:R-:W-:Y:S02]  /*dc20*/  HADD2.F32 R53, -RZ, R53.H0_H0 ;  /* 0x20000035ff357230 */ /* 0x000fe40000004100 */
[----:B------:R-:W-:-:S02]  /*dc30*/  HADD2.F32 R74, -RZ, R74.H1_H1 ;  /* 0x3000004aff4a7230 */ /* 0x000fc40000004100 */
[----:B------:R-:W-:Y:S02]  /*dc40*/  HADD2.F32 R75, -RZ, R75.H1_H1 ;  /* 0x3000004bff4b7230 */ /* 0x000fe40000004100 */
        /* <DEDUP_REMOVED lines=19> */
[-C--:B------:R-:W-:Y:S01]  /*dd80*/  FMUL.FTZ R53, R47, R75.reuse ;  /* 0x0000004b2f357220 */ /* 0x080fe20000410000 */
        /* <DEDUP_REMOVED lines=11> */
.L_x_1710:
[----:B------:R-:W-:Y:S05]  /*de40*/  BSYNC B2 ;  /* 0x0000000000027941 */ /* 0x000fea0003800000 */
.L_x_1709:
[----:B------:R-:W-:Y:S04]  /*de50*/  BSSY B2, `(.L_x_1711) ;  /* 0x000002c000027945 */ /* 0x000fe80003800000 */
[----:B------:R-:W-:Y:S05]  /*de60*/  @P4 BRA `(.L_x_1712) ;  /* 0x0000000000a84947 */ /* 0x000fea0003800000 */
[----:B0123--:R-:W0:Y:S01]  /*de70*/  LDS.128 R4, [R3+0x14400] ;  /* 0x0144000003047984 */ /* 0x00fe220000000c00 */
        /* <DEDUP_REMOVED lines=41> */
.L_x_1712:
[----:B------:R-:W-:Y:S05]  /*e110*/  BSYNC B2 ;  /* 0x0000000000027941 */ /* 0x000fea0003800000 */
.L_x_1711:
[----:B------:R-:W-:Y:S05]  /*e120*/  @P5 BRA `(.L_x_1702) ;  /* 0x0000000000a85947 */ /* 0x000fea0003800000 */
[----:B01234-:R-:W0:Y:S01]  /*e130*/  LDS.128 R4, [R0+0x8000] ;  /* 0x0080000000047984 */ /* 0x01fe220000000c00 */
[----:B------:R-:W-:Y:S01]  /*e140*/  SHF.R.U32.HI R43, RZ, 0x10, R37 ;  /* 0x00000010ff2b7819 */ /* 0x000fe20000011625 */
[----:B------:R-:W-:Y:S01]  /*e150*/  HADD2.F32 R42, -RZ, R64.H1_H1 ;  /* 0x30000040ff2a7230 */ /* 0x000fe20000004100 */
[--C-:B------:R-:W-:Y:S01]  /*e160*/  SHF.R.U32.HI R45, RZ, 0x10, R39.reuse ;  /* 0x00000010ff2d7819 */ /* 0x100fe20000011627 */
[--C-:B------:R-:W-:Y:S01]  /*e170*/  HADD2.F32 R44, -RZ, R66.reuse.H1_H1 ;  /* 0x30000042ff2c7230 */ /* 0x100fe20000004100 */
        /* <DEDUP_REMOVED lines=37> */
.L_x_1702:
[----:B------:R-:W-:Y:S05]  /*e3d0*/  BSYNC B1 ;  /* 0x0000000000017941 */ /* 0x000fea0003800000 */
.L_x_1701:
        /* <DEDUP_REMOVED lines=13> */
[--C-:B------:R-:W-:Y:S01]  /*e4b0*/  SHF.R.U64 R47, R40, 0x10, R41.reuse ;  /* 0x00000010282f7819 */ /* 0x100fe20000001229 */
[----:B------:R-:W-:Y:S01]  /*e4c0*/  HADD2.F32 R38, -RZ, R86.H0_H0 ;  /* 0x20000056ff267230 */ /* 0x000fe20000004100 */
[----:B------:R-:W-:Y:S01]  /*e4d0*/  SHF.R.U32.HI R39, RZ, 0x10, R41 ;  /* 0x00000010ff277819 */ /* 0x000fe20000011629 */
[--C-:B------:R-:W-:Y:S01]  /*e4e0*/  HADD2.F32 R40, -RZ, R85.reuse.H0_H0 ;  /* 0x20000055ff287230 */ /* 0x100fe20000004100 */
[--C-:B------:R-:W-:Y:S01]  /*e4f0*/  SHF.R.U32.HI R41, RZ, 0x10, R31.reuse ;  /* 0x00000010ff297819 */ /* 0x100fe2000001161f */
[----:B------:R-:W-:Y:S01]  /*e500*/  HADD2.F32 R85, -RZ, R85.H1_H1 ;  /* 0x30000055ff557230 */ /* 0x000fe20000004100 */
[----:B------:R-:W-:Y:S01]  /*e510*/  SHF.R.U64 R45, R30, 0x10, R31 ;  /* 0x000000101e2d7819 */ /* 0x000fe2000000121f */
[----:B------:R-:W-:Y:S02]  /*e520*/  HADD2.F32 R39, -RZ, R39.H0_H0 ;  /* 0x20000027ff277230 */ /* 0x000fe40000004100 */
[----:B------:R-:W-:-:S02]  /*e530*/  HADD2.F32 R41, -RZ, R41.H0_H0 ;  /* 0x20000029ff297230 */ /* 0x000fc40000004100 */
        /* <DEDUP_REMOVED lines=32> */
.L_x_1715:
[----:B------:R-:W-:Y:S05]  /*e740*/  BSYNC B1 ;  /* 0x0000000000017941 */ /* 0x000fea0003800000 */
.L_x_1714:
[----:B------:R-:W-:Y:S04]  /*e750*/  BSSY B1, `(.L_x_1716) ;  /* 0x000002c000017945 */ /* 0x000fe80003800000 */
[----:B------:R-:W-:Y:S05]  /*e760*/  @P1 BRA `(.L_x_1717) ;  /* 0x0000000000a81947 */ /* 0x000fea0003800000 */
[----:B0-----:R-:W0:Y:S01]  /*e770*/  LDS.128 R4, [R0+0x2000] ;  /* 0x0020000000047984 */ /* 0x001e220000000c00 */
[----:B------:R-:W-:Y:S01]  /*e780*/  SHF.R.U64 R40, R34, 0x10, R35 ;  /* 0x0000001022287819 */ /* 0x000fe20000001223 */
[----:B------:R-:W-:Y:S01]  /*e790*/  HADD2.F32 R82, -RZ, R82.H0_H0 ;  /* 0x20000052ff527230 */ /* 0x000fe20000004100 */
[----:B------:R-:W-:Y:S01]  /*e7a0*/  SHF.R.U32.HI R36, RZ, 0x10, R33 ;  /* 0x00000010ff247819 */ /* 0x000fe20000011621 */
[----:B------:R-:W-:Y:S01]  /*e7b0*/  HADD2.F32 R84, -RZ, R84.H1_H1 ;  /* 0x30000054ff547230 */ /* 0x000fe20000004100 */
[----:B------:R-:W-:Y:S01]  /*e7c0*/  SHF.R.U32.HI R34, RZ, 0x10, R35 ;  /* 0x00000010ff227819 */ /* 0x000fe20000011623 */
[----:B------:R-:W-:Y:S01]  /*e7d0*/  HADD2.F32 R35, -RZ, R81.H0_H0 ;  /* 0x20000051ff237230 */ /* 0x000fe20000004100 */
        /* <DEDUP_REMOVED lines=11> */
[----:B------:R-:W-:Y:S01]  /*e890*/  FFMA.FTZ R37, R32, R34, -R37 ;  /* 0x0000002220257223 */ /* 0x000fe20000010825 */
[----:B------:R-:W-:Y:S02]  /*e8a0*/  HADD2.F32 R31, -RZ, R6.H1_H1 ;  /* 0x30000006ff1f7230 */ /* 0x000fe40000004100 */
[----:B------:R-:W-:Y:S01]  /*e8b0*/  FMUL.FTZ R38, R4, R35 ;  /* 0x0000002304267220 */ /* 0x000fe20000410000 */
[--C-:B------:R-:W-:Y:S02]  /*e8c0*/  HADD2.F32 R6, -RZ, R5.reuse.H0_H0 ;  /* 0x20000005ff067230 */ /* 0x100fe40000004100 */
[----:B------:R-:W-:Y:S01]  /*e8d0*/  FFMA.FTZ R36, R32, R36, R33 ;  /* 0x0000002420247223 */ /* 0x000fe20000010021 */
        /* <DEDUP_REMOVED lines=19> */
.L_x_1717:
[----:B------:R-:W-:Y:S05]  /*ea10*/  BSYNC B1 ;  /* 0x0000000000017941 */ /* 0x000fea0003800000 */
.L_x_1716:
[----:B------:R-:W-:Y:S04]  /*ea20*/  BSSY B1, `(.L_x_1718) ;  /* 0x000002c000017945 */ /* 0x000fe80003800000 */
[----:B------:R-:W-:Y:S05]  /*ea30*/  @P2 BRA `(.L_x_1719) ;  /* 0x0000000000a82947 */ /* 0x000fea0003800000 */
[----:B01----:R-:W0:Y:S01]  /*ea40*/  LDS.128 R4, [R3+0x12400] ;  /* 0x0124000003047984 */ /* 0x003e220000000c00 */
[----:B------:R-:W-:Y:S01]  /*ea50*/  SHF.R.U32.HI R31, RZ, 0x10, R29 ;  /* 0x00000010ff1f7819 */ /* 0x000fe2000001161d */
[----:B------:R-:W-:Y:S01]  /*ea60*/  HADD2.F32 R30, -RZ, R80.H0_H0 ;  /* 0x20000050ff1e7230 */ /* 0x000fe20000004100 */
[----:B------:R-:W-:Y:S01]  /*ea70*/  SHF.R.U32.HI R33, RZ, 0x10, R27 ;  /* 0x00000010ff217819 */ /* 0x000fe2000001161b */
[----:B------:R-:W-:Y:S01]  /*ea80*/  HADD2.F32 R32, -RZ, R77.H1_H1 ;  /* 0x3000004dff207230 */ /* 0x000fe20000004100 */
[----:B------:R-:W-:Y:S01]  /*ea90*/  SHF.R.U64 R39, R28, 0x10, R29 ;  /* 0x000000101c277819 */ /* 0x000fe2000000121d */
        /* <DEDUP_REMOVED lines=36> */
.L_x_1719:
[----:B------:R-:W-:Y:S05]  /*ece0*/  BSYNC B1 ;  /* 0x0000000000017941 */ /* 0x000fea0003800000 */
.L_x_1718:
[----:B------:R-:W-:Y:S04]  /*ecf0*/  BSSY B1, `(.L_x_1720) ;  /* 0x000002c000017945 */ /* 0x000fe80003800000 */
[----:B------:R-:W-:Y:S05]  /*ed00*/  @P3 BRA `(.L_x_1721) ;  /* 0x0000000000a83947 */ /* 0x000fea0003800000 */
[----:B012---:R-:W0:Y:S01]  /*ed10*/  LDS.128 R4, [R0+0x6000] ;  /* 0x0060000000047984 */ /* 0x007e220000000c00 */
        /* <DEDUP_REMOVED lines=41> */
.L_x_1721:
[----:B------:R-:W-:Y:S05]  /*efb0*/  BSYNC B1 ;  /* 0x0000000000017941 */ /* 0x000fea0003800000 */
.L_x_1720:
[----:B------:R-:W-:Y:S04]  /*efc0*/  BSSY B1, `(.L_x_1722) ;  /* 0x000002c000017945 */ /* 0x000fe80003800000 */
[----:B------:R-:W-:Y:S05]  /*efd0*/  @P4 BRA `(.L_x_1723) ;  /* 0x0000000000a84947 */ /* 0x000fea0003800000 */
[----:B0123--:R-:W0:Y:S01]  /*efe0*/  LDS.128 R4, [R3+0x16400] ;  /* 0x0164000003047984 */ /* 0x00fe220000000c00 */
[----:B------:R-:W-:Y:S01]  /*eff0*/  SHF.R.U32.HI R21, RZ, 0x10, R15 ;  /* 0x00000010ff157819 */ /* 0x000fe2000001160f */
[----:B------:R-:W-:Y:S01]  /*f000*/  HADD2.F32 R20, -RZ, R69.H0_H0 ;  /* 0x20000045ff147230 */ /* 0x000fe20000004100 */
[----:B------:R-:W-:Y:S01]  /*f010*/  SHF.R.U32.HI R25, RZ, 0x10, R13 ;  /* 0x00000010ff197819 */ /* 0x000fe2000001160d */
[----:B------:R-:W-:Y:S01]  /*f020*/  HADD2.F32 R24, -RZ, R65.H0_H0 ;  /* 0x20000041ff187230 */ /* 0x000fe20000004100 */
        /* <DEDUP_REMOVED lines=37> */
.L_x_1723:
[----:B------:R-:W-:Y:S05]  /*f280*/  BSYNC B1 ;  /* 0x0000000000017941 */ /* 0x000fea0003800000 */
.L_x_1722:
[----:B------:R-:W-:Y:S05]  /*f290*/  @P5 BRA `(.L_x_1713) ;  /* 0x0000003400d05947 */ /* 0x000fea0003800000 */
[----:B01234-:R-:W0:Y:S01]  /*f2a0*/  LDS.128 R4, [R0+0xa000] ;  /* 0x00a0000000047984 */ /* 0x01fe220000000c00 */
[----:B------:R-:W-:Y:S01]  /*f2b0*/  SHF.R.U32.HI R14, RZ, 0x10, R9 ;  /* 0x00000010ff0e7819 */ /* 0x000fe20000011609 */
[--C-:B------:R-:W-:Y:S01]  /*f2c0*/  HADD2.F32 R13, -RZ, R62.reuse.H0_H0 ;  /* 0x2000003eff0d7230 */ /* 0x100fe20000004100 */
[--C-:B------:R-:W-:Y:S01]  /*f2d0*/  SHF.R.U32.HI R12, RZ, 0x10, R11.reuse ;  /* 0x00000010ff0c7819 */ /* 0x100fe2000001160b */
        /* <DEDUP_REMOVED lines=8> */
[--C-:B------:R-:W-:Y:S02]  /*f360*/  HADD2.F32 R3, -RZ, R4.reuse.H0_H0 ;  /* 0x20000004ff037230 */ /* 0x100fe40000004100 */
[----:B------:R-:W-:Y:S02]  /*f370*/  HADD2.F32 R9, -RZ, R7.H0_H0 ;  /* 0x20000007ff097230 */ /* 0x000fe40000004100 */
[C---:B------:R-:W-:Y:S01]  /*f380*/  FMUL.FTZ R20, R10.reuse, R14 ;  /* 0x0000000e0a147220 */ /* 0x040fe20000410000 */
[----:B------:R-:W-:Y:S02]  /*f390*/  HADD2.F32 R4, -RZ, R4.H1_H1 ;  /* 0x30000004ff047230 */ /* 0x000fe40000004100 */
[----:B------:R-:W-:Y:S01]  /*f3a0*/  FMUL.FTZ R15, R10, R12 ;  /* 0x0000000c0a0f7220 */ /* 0x000fe20000410000 */
[----:B------:R-:W-:-:S02]  /*f3b0*/  HADD2.F32 R7, -RZ, R6.H0_H0 ;  /* 0x20000006ff077230 */ /* 0x000fc40000004100 */
[C---:B------:R-:W-:Y:S01]  /*f3c0*/  FFMA.FTZ R20, R9.reuse, R12, -R20 ;  /* 0x0000000c09147223 */ /* 0x040fe20000010814 */
[----:B------:R-:W-:Y:S02]  /*f3d0*/  HADD2.F32 R8, -RZ, R6.H1_H1 ;  /* 0x30000006ff087230 */ /* 0x000fe40000004100 */
[C---:B------:R-:W-:Y:S01]  /*f3e0*/  FMUL.FTZ R10, R4.reuse, R13 ;  /* 0x0000000d040a7220 */ /* 0x040fe20000410000 */
        /* <DEDUP_REMOVED lines=20> */
[----:B------:R0:W-:Y:S01]  /*f530*/  STS.128 [R0+0xa000], R4 ;  /* 0x00a0000400007388 */ /* 0x0001e20000000c00 */
[----:B------:R-:W-:Y:S05]  /*f540*/  BRA `(.L_x_1713) ;  /* 0x0000003400247947 */ /* 0x000fea0003800000 */
.L_x_1692:
[----:B------:R-:W2:Y:S01]  /*f550*/  LDC R64, c[0x0][0x448] ;  /* 0x00011200ff407b82 */ /* 0x000ea20000000800 */
[----:B------:R-:W-:Y:S01]  /*f560*/  IMAD R3, R210, 0x40, R69 ;  /* 0x00000040d2037824 */ /* 0x000fe200078e0245 */
[----:B------:R-:W-:Y:S01]  /*f570*/  ULDC.64 UR4, c[0x0][0x3f8] ;  /* 0x0000fe0000047ab9 */ /* 0x000fe20000000a00 */
[----:B------:R-:W-:Y:S01]  /*f580*/  ULDC.64 UR6, c[0x0][0x408] ;  /* 0x0001020000067ab9 */ /* 0x000fe20000000a00 */
[----:B------:R-:W-:Y:S02]  /*f590*/  IMAD.MOV.U32 R4, RZ, RZ, R24 ;  /* 0x000000ffff047224 */ /* 0x000fe400078e0018 */
[----:B------:R-:W-:Y:S02]  /*f5a0*/  IMAD.MOV.U32 R6, RZ, RZ, R140 ;  /* 0x000000ffff067224 */ /* 0x000fe400078e008c */
[----:B------:R-:W-:Y:S01]  /*f5b0*/  IMAD.MOV.U32 R7, RZ, RZ, R29 ;  /* 0x000000ffff077224 */ /* 0x000fe200078e001d */
[----:B--2---:R-:W-:-:S13]  /*f5c0*/  ISETP.NE.AND P0, PT, R64, 0x1, PT ;  /* 0x000000014000780c */ /* 0x004fda0003f05270 */
[----:B------:R-:W2:Y:S08]  /*f5d0*/  @P0 LDC R0, c[0x0][0x44c] ;  /* 0x00011300ff000b82 */ /* 0x000eb00000000800 */
[----:B------:R-:W3:Y:S01]  /*f5e0*/  @P0 LDC R5, c[0x0][0x450] ;  /* 0x00011400ff050b82 */ /* 0x000ee20000000800 */
[----:B--2---:R-:W-:-:S05]  /*f5f0*/  @P0 IMAD.HI.U32 R0, R3, R0, RZ ;  /* 0x0000000003000227 */ /* 0x004fca00078e00ff */
[----:B---3--:R-:W-:Y:S02]  /*f600*/  @P0 SHF.R.U32.HI R3, RZ, R5, R0 ;  /* 0x00000005ff030219 */ /* 0x008fe40000011600 */
[----:B------:R-:W-:Y:S02]  /*f610*/  MOV R5, R27 ;  /* 0x0000001b00057202 */ /* 0x000fe40000000f00 */
[----:B------:R-:W-:Y:S01]  /*f620*/  SHF.R.S32.HI R0, RZ, 0x1f, R3 ;  /* 0x0000001fff007819 */ /* 0x000fe20000011403 */
[----:B------:R-:W-:-:S04]  /*f630*/  IMAD.WIDE.U32 R6, R3, UR6, R6 ;  /* 0x0000000603067c25 */ /* 0x000fc8000f8e0006 */
[C---:B------:R-:W-:Y:S02]  /*f640*/  IMAD R8, R0.reuse, UR4, RZ ;  /* 0x0000000400087c24 */ /* 0x040fe4000f8e02ff */
[----:B------:R-:W-:Y:S02]  /*f650*/  IMAD R0, R0, UR6, RZ ;  /* 0x0000000600007c24 */ /* 0x000fe4000f8e02ff */
[----:B------:R-:W-:-:S04]  /*f660*/  IMAD.WIDE.U32 R4, R3, UR4, R4 ;  /* 0x0000000403047c25 */ /* 0x000fc8000f8e0004 */
[C---:B------:R-:W-:Y:S01]  /*f670*/  IMAD R21, R3.reuse, UR5, R8 ;  /* 0x0000000503157c24 */ /* 0x040fe2000f8e0208 */
[----:B------:R-:W-:Y:S01]  /*f680*/  ULDC.64 UR4, c[0x0][0x3e8] ;  /* 0x0000fa0000047ab9 */ /* 0x000fe20000000a00 */
[----:B------:R-:W-:Y:S01]  /*f690*/  IMAD R61, R3, UR7, R0 ;  /* 0x00000007033d7c24 */ /* 0x000fe2000f8e0200 */
[----:B------:R-:W-:Y:S01]  /*f6a0*/  ULDC.64 UR6, c[0x0][0x400] ;  /* 0x0001000000067ab9 */ /* 0x000fe20000000a00 */
[----:B------:R-:W-:Y:S01]  /*f6b0*/  IMAD.IADD R21, R5, 0x1, R21 ;  /* 0x0000000105157824 */ /* 0x000fe200078e0215 */
[----:B------:R-:W-:Y:S01]  /*f6c0*/  LEA R20, P0, R4, UR4, 0x1 ;  /* 0x0000000404147c11 */ /* 0x000fe2000f8008ff */
[----:B------:R-:W-:Y:S01]  /*f6d0*/  IMAD.IADD R61, R7, 0x1, R61 ;  /* 0x00000001073d7824 */ /* 0x000fe200078e023d */
[----:B------:R-:W-:Y:S01]  /*f6e0*/  LEA R62, P1, R6, UR6, 0x1 ;  /* 0x00000006063e7c11 */ /* 0x000fe2000f8208ff */
[----:B------:R-:W-:Y:S01]  /*f6f0*/  UMOV UR4, 0xffffffff ;  /* 0xffffffff00047882 */ /* 0x000fe20000000000 */
[----:B------:R-:W-:Y:S02]  /*f700*/  LEA.HI.X R21, R4, UR5, R21, 0x1, P0 ;  /* 0x0000000504157c11 */ /* 0x000fe400080f0c15 */
[----:B------:R-:W-:Y:S01]  /*f710*/  LEA.HI.X R61, R6, UR7, R61, 0x1, P1 ;  /* 0x00000007063d7c11 */ /* 0x000fe200088f0c3d */
[----:B------:R-:W-:Y:S08]  /*f720*/  BRA.DIV UR4, `(.L_x_1724) ;  /* 0x000001b604cc7947 */ /* 0x000ff0000b800000 */
[----:B------:R2:W3:Y:S04]  /*f730*/  SHFL.IDX PT, R3, R21, RZ, 0x1c1f ;  /* 0x001c1fff15037589 */ /* 0x0004e800000e0000 */
[----:B------:R2:W4:Y:S04]  /*f740*/  SHFL.IDX PT, R0, R20, RZ, 0x1c1f ;  /* 0x001c1fff14007589 */ /* 0x00052800000e0000 */
[----:B------:R2:W0:Y:S04]  /*f750*/  SHFL.IDX PT, R7, R61, RZ, 0x1c1f ;  /* 0x001c1fff3d077589 */ /* 0x00042800000e0000 */
[----:B------:R2:W0:Y:S02]  /*f760*/  SHFL.IDX PT, R14, R62, RZ, 0x1c1f ;  /* 0x001c1fff3e0e7589 */ /* 0x00042400000e0000 */
.L_x_2042:
        /* <DEDUP_REMOVED lines=9> */
[----:B0-----:R-:W-:Y:S02]  /*f800*/  CS2R R32, SRZ ;  /* 0x0000000000207805 */ /* 0x001fe4000001ff00 */
[----:B------:R-:W-:Y:S02]  /*f810*/  CS2R R34, SRZ ;  /* 0x0000000000227805 */ /* 0x000fe4000001ff00 */
[----:B-1----:R-:W-:Y:S02]  /*f820*/  CS2R R28, SRZ ;  /* 0x00000000001c7805 */ /* 0x002fe4000001ff00 */
[----:B------:R-:W-:-:S02]  /*f830*/  CS2R R30, SRZ ;  /* 0x00000000001e7805 */ /* 0x000fc4000001ff00 */
[----:B------:R-:W-:Y:S02]  /*f840*/  CS2R R24, SRZ ;  /* 0x0000000000187805 */ /* 0x000fe4000001ff00 */
[----:B------:R-:W-:Y:S01]  /*f850*/  CS2R R26, SRZ ;  /* 0x00000000001a7805 */ /* 0x000fe2000001ff00 */
[----:B------:R-:W-:Y:S06]  /*f860*/  @P0 BRA `(.L_x_1726) ;  /* 0x0000000000980947 */ /* 0x000fec0003800000 */
[----:B------:R-:W-:Y:S01]  /*f870*/  ULDC UR4, c[0x0][0x3f4] ;  /* 0x0000fd0000047ab9 */ /* 0x000fe20000000800 */
[----:B---3--:R-:W-:Y:S01]  /*f880*/  MOV R9, R3 ;  /* 0x0000000300097202 */ /* 0x008fe20000000f00 */
[----:B----4-:R-:W-:Y:S01]  /*f890*/  IMAD.MOV.U32 R8, RZ, RZ, R0 ;  /* 0x000000ffff087224 */ /* 0x010fe200078e0000 */
[----:B------:R-:W-:Y:S01]  /*f8a0*/  ISETP.GE.AND P2, PT, R18, UR4, PT ;  /* 0x0000000412007c0c */ /* 0x000fe2000bf46270 */
[----:B------:R-:W-:Y:S01]  /*f8b0*/  IMAD.MOV.U32 R24, RZ, RZ, R14 ;  /* 0x000000ffff187224 */ /* 0x000fe200078e000e */
[----:B------:R-:W-:Y:S01]  /*f8c0*/  ISETP.GE.AND P3, PT, R167, UR4, PT ;  /* 0x00000004a7007c0c */ /* 0x000fe2000bf66270 */
[----:B------:R-:W-:Y:S01]  /*f8d0*/  IMAD.MOV.U32 R25, RZ, RZ, R7 ;  /* 0x000000ffff197224 */ /* 0x000fe200078e0007 */
[----:B------:R-:W-:Y:S02]  /*f8e0*/  ISETP.GE.AND P4, PT, R168, UR4, PT ;  /* 0x00000004a8007c0c */ /* 0x000fe4000bf86270 */
[----:B------:R-:W-:Y:S02]  /*f8f0*/  CS2R R28, SRZ ;  /* 0x00000000001c7805 */ /* 0x000fe4000001ff00 */
[----:B------:R-:W-:-:S02]  /*f900*/  CS2R R30, SRZ ;  /* 0x00000000001e7805 */ /* 0x000fc4000001ff00 */
[----:B------:R-:W-:Y:S02]  /*f910*/  CS2R R40, SRZ ;  /* 0x0000000000287805 */ /* 0x000fe4000001ff00 */
[----:B------:R-:W-:Y:S01]  /*f920*/  CS2R R42, SRZ ;  /* 0x00000000002a7805 */ /* 0x000fe2000001ff00 */
[----:B------:R-:W-:Y:S02]  /*f930*/  @!P2 IMAD.SHL.U32 R5, R18, 0x2, RZ ;  /* 0x000000021205a824 */ /* 0x000fe400078e00ff */
[----:B------:R-:W-:Y:S02]  /*f940*/  @!P3 IMAD.SHL.U32 R15, R170, 0x8, RZ ;  /* 0x00000008aa0fb824 */ /* 0x000fe400078e00ff */
[----:B------:R-:W-:Y:S01]  /*f950*/  @!P4 IMAD.SHL.U32 R27, R171, 0x8, RZ ;  /* 0x00000008ab1bc824 */ /* 0x000fe200078e00ff */
[-C--:B------:R-:W-:Y:S01]  /*f960*/  @!P2 IADD3 R4, P0, R0, R5.reuse, RZ ;  /* 0x000000050004a210 */ /* 0x080fe20007f1e0ff */
[----:B------:R-:W-:Y:S01]  /*f970*/  @!P3 IMAD.WIDE R10, R15, 0x2, R8 ;  /* 0x000000020f0ab825 */ /* 0x000fe200078e0208 */
[----:B------:R-:W-:-:S02]  /*f980*/  @!P2 IADD3 R6, P1, R14, R5, RZ ;  /* 0x000000050e06a210 */ /* 0x000fc40007f3e0ff */
[----:B------:R-:W-:Y:S01]  /*f990*/  @!P2 SHF.L.U64.HI R0, R18, 0x1, R19 ;  /* 0x000000011200a819 */ /* 0x000fe20000010213 */
[----:B------:R-:W-:Y:S01]  /*f9a0*/  @!P4 IMAD.WIDE R12, R27, 0x2, R8 ;  /* 0x000000021b0cc825 */ /* 0x000fe200078e0208 */
[----:B------:R-:W-:Y:S02]  /*f9b0*/  CS2R R36, SRZ ;  /* 0x0000000000247805 */ /* 0x000fe4000001ff00 */
[----:B------:R-:W-:Y:S02]  /*f9c0*/  CS2R R38, SRZ ;  /* 0x0000000000267805 */ /* 0x000fe4000001ff00 */
[----:B------:R-:W-:Y:S01]  /*f9d0*/  CS2R R32, SRZ ;  /* 0x0000000000207805 */ /* 0x000fe2000001ff00 */
[----:B------:R-:W-:Y:S01]  /*f9e0*/  @!P3 IMAD.WIDE R14, R15, 0x2, R24 ;  /* 0x000000020f0eb825 */ /* 0x000fe200078e0218 */
[----:B------:R-:W-:Y:S02]  /*f9f0*/  CS2R R34, SRZ ;  /* 0x0000000000227805 */ /* 0x000fe4000001ff00 */
[----:B------:R-:W-:-:S02]  /*fa00*/  CS2R R44, SRZ ;  /* 0x00000000002c7805 */ /* 0x000fc4000001ff00 */
[----:B------:R-:W-:Y:S01]  /*fa10*/  CS2R R46, SRZ ;  /* 0x00000000002e7805 */ /* 0x000fe2000001ff00 */
[----:B------:R-:W-:Y:S01]  /*fa20*/  @!P4 IMAD.WIDE R8, R27, 0x2, R24 ;  /* 0x000000021b08c825 */ /* 0x000fe200078e0218 */
[----:B------:R-:W-:Y:S02]  /*fa30*/  CS2R R24, SRZ ;  /* 0x0000000000187805 */ /* 0x000fe4000001ff00 */
[----:B------:R-:W-:Y:S01]  /*fa40*/  CS2R R26, SRZ ;  /* 0x00000000001a7805 */ /* 0x000fe2000001ff00 */
[----:B------:R0:W5:Y:S01]  /*fa50*/  @!P3 LD.E.128 R28, desc[UR60][R10.64] ;  /* 0x0000003c0a1cb980 */ /* 0x000162000c101d00 */
[--C-:B------:R-:W-:Y:S02]  /*fa60*/  @!P2 IMAD.X R5, R3, 0x1, R0.reuse, P0 ;  /* 0x000000010305a824 */ /* 0x100fe400000e0600 */
[----:B------:R-:W-:Y:S01]  /*fa70*/  @!P2 IMAD.X R7, R7, 0x1, R0, P1 ;  /* 0x000000010707a824 */ /* 0x000fe200008e0600 */
[----:B------:R0:W5:Y:S04]  /*fa80*/  @!P3 LD.E.128 R40, desc[UR60][R14.64] ;  /* 0x0000003c0e28b980 */ /* 0x000168000c101d00 */
[----:B------:R0:W5:Y:S04]  /*fa90*/  @!P4 LD.E.128 R24, desc[UR60][R12.64] ;  /* 0x0000003c0c18c980 */ /* 0x000168000c101d00 */
[----:B------:R0:W5:Y:S04]  /*faa0*/  @!P4 LD.E.128 R36, desc[UR60][R8.64] ;  /* 0x0000003c0824c980 */ /* 0x000168000c101d00 */
[----:B------:R0:W5:Y:S04]  /*fab0*/  @!P2 LD.E.128 R32, desc[UR60][R4.64] ;  /* 0x0000003c0420a980 */ /* 0x000168000c101d00 */
[----:B------:R0:W5:Y:S02]  /*fac0*/  @!P2 LD.E.128 R44, desc[UR60][R6.64] ;  /* 0x0000003c062ca980 */ /* 0x000164000c101d00 */
.L_x_1726:
[----:B------:R-:W-:Y:S05]  /*fad0*/  BSYNC B1 ;  /* 0x0000000000017941 */ /* 0x000fea0003800000 */
.L_x_1725:
[----:B0----5:R-:W-:Y:S01]  /*fae0*/  IMAD.MOV.U32 R4, RZ, RZ, R46 ;  /* 0x000000ffff047224 */ /* 0x021fe200078e002e */
[----:B----4-:R-:W-:Y:S01]  /*faf0*/  MOV R0, R44 ;  /* 0x0000002c00007202 */ /* 0x010fe20000000f00 */
[----:B---3--:R-:W-:Y:S01]  /*fb00*/  IMAD.MOV.U32 R3, RZ, RZ, R45 ;  /* 0x000000ffff037224 */ /* 0x008fe200078e002d */
[----:B------:R-:W-:Y:S01]  /*fb10*/  UMOV UR4, 0xffffffff ;  /* 0xffffffff00047882 */ /* 0x000fe20000000000 */
[----:B------:R-:W-:Y:S01]  /*fb20*/  IMAD.MOV.U32 R5, RZ, RZ, R47 ;  /* 0x000000ffff057224 */ /* 0x000fe200078e002f */
[----:B------:R-:W-:Y:S01]  /*fb30*/  PRMT R92, R4, 0x7610, R92 ;  /* 0x00007610045c7816 */ /* 0x000fe2000000005c */
[----:B------:R-:W-:Y:S01]  /*fb40*/  IMAD.MOV.U32 R4, RZ, RZ, R42 ;  /* 0x000000ffff047224 */ /* 0x000fe200078e002a */
[----:B------:R-:W-:Y:S01]  /*fb50*/  PRMT R93, R93, 0x5410, R0 ;  /* 0x000054105d5d7816 */ /* 0x000fe20000000000 */
[----:B------:R-:W-:Y:S01]  /*fb60*/  IMAD.MOV.U32 R0, RZ, RZ, R40 ;  /* 0x000000ffff007224 */ /* 0x000fe200078e0028 */
[----:B------:R-:W-:Y:S01]  /*fb70*/  PRMT R97, R3, 0x7610, R97 ;  /* 0x0000761003617816 */ /* 0x000fe20000000061 */
[----:B------:R-:W-:Y:S01]  /*fb80*/  IMAD.MOV.U32 R3, RZ, RZ, R41 ;  /* 0x000000ffff037224 */ /* 0x000fe200078e0029 */
[----:B------:R-:W-:-:S02]  /*fb90*/  PRMT R91, R91, 0x5410, R5 ;  /* 0x000054105b5b7816 */ /* 0x000fc40000000005 */
[----:B------:R-:W-:Y:S02]  /*fba0*/  MOV R5, R43 ;  /* 0x0000002b00057202 */ /* 0x000fe40000000f00 */
[----:B------:R-:W-:Y:S01]  /*fbb0*/  PRMT R86, R0, 0x5410, R3 ;  /* 0x0000541000567816 */ /* 0x000fe20000000003 */
[----:B------:R-:W-:Y:S01]  /*fbc0*/  IMAD.MOV.U32 R0, RZ, RZ, R36 ;  /* 0x000000ffff007224 */ /* 0x000fe200078e0024 */
[----:B------:R-:W-:Y:S01]  /*fbd0*/  PRMT R87, R4, 0x5410, R5 ;  /* 0x0000541004577816 */ /* 0x000fe20000000005 */
[----:B------:R-:W-:Y:S02]  /*fbe0*/  IMAD.MOV.U32 R4, RZ, RZ, R38 ;  /* 0x000000ffff047224 */ /* 0x000fe400078e0026 */
[----:B------:R-:W-:Y:S02]  /*fbf0*/  IMAD.MOV.U32 R5, RZ, RZ, R39 ;  /* 0x000000ffff057224 */ /* 0x000fe400078e0027 */
[----:B------:R-:W-:-:S03]  /*fc00*/  IMAD.MOV.U32 R3, RZ, RZ, R37 ;  /* 0x000000ffff037224 */ /* 0x000fc600078e0025 */
        /* <DEDUP_REMOVED lines=17> */
[----:B------:R-:W-:Y:S01]  /*fd20*/  PRMT R88, R0, 0x5410, R3 ;  /* 0x0000541000587816 */ /* 0x000fe20000000003 */
[----:B------:R-:W-:Y:S01]  /*fd30*/  IMAD.MOV.U32 R0, RZ, RZ, R24 ;  /* 0x000000ffff007224 */ /* 0x000fe200078e0018 */
[----:B------:R-:W-:Y:S02]  /*fd40*/  MOV R3, R25 ;  /* 0x0000001900037202 */ /* 0x000fe40000000f00 */
[----:B------:R-:W-:Y:S02]  /*fd50*/  PRMT R79, R4, 0x5410, R5 ;  /* 0x00005410044f7816 */ /* 0x000fe40000000005 */
[----:B------:R-:W-:Y:S02]  /*fd60*/  CS2R R4, SRZ ;  /* 0x0000000000047805 */ /* 0x000fe4000001ff00 */
[----:B------:R-:W-:Y:S01]  /*fd70*/  PRMT R78, R0, 0x5410, R3 ;  /* 0x00005410004e7816 */ /* 0x000fe20000000003 */
[----:B------:R-:W-:Y:S06]  /*fd80*/  BRA.DIV UR4, `(.L_x_1727) ;  /* 0x000001b204a47947 */ /* 0x000fec000b800000 */
[----:B------:R0:W1:Y:S04]  /*fd90*/  SHFL.IDX PT, R0, R21, 0x1, 0x1c1f ;  /* 0x003c1f0015007f89 */ /* 0x00006800000e0000 */
[----:B------:R0:W3:Y:S04]  /*fda0*/  SHFL.IDX PT, R3, R20, 0x1, 0x1c1f ;  /* 0x003c1f0014037f89 */ /* 0x0000e800000e0000 */
[----:B--2---:R-:W2:Y:S04]  /*fdb0*/  SHFL.IDX PT, R61, R61, 0x1, 0x1c1f ;  /* 0x003c1f003d3d7f89 */ /* 0x004ea800000e0000 */
[----:B0-----:R-:W4:Y:S02]  /*fdc0*/  SHFL.IDX PT, R62, R62, 0x1, 0x1c1f ;  /* 0x003c1f003e3e7f89 */ /* 0x001f2400000e0000 */
.L_x_2048:
[----:B------:R-:W-:Y:S01]  /*fdd0*/  VIADD R69, R69, 0x40 ;  /* 0x0000004045457836 */ /* 0x000fe20000000000 */
        /* <DEDUP_REMOVED lines=14> */
[----:B------:R-:W-:Y:S01]  /*fec0*/  ULDC UR4, c[0x0][0x3f4] ;  /* 0x0000fd0000047ab9 */ /* 0x000fe20000000800 */
[----:B---3--:R-:W-:Y:S01]  /*fed0*/  IMAD.MOV.U32 R6, RZ, RZ, R3 ;  /* 0x000000ffff067224 */ /* 0x008fe200078e0003 */
[----:B------:R-:W-:Y:S01]  /*fee0*/  ISETP.GE.AND P2, PT, R18, UR4, PT ;  /* 0x0000000412007c0c */ /* 0x000fe2000bf46270 */
[----:B-1----:R-:W-:Y:S01]  /*fef0*/  IMAD.MOV.U32 R7, RZ, RZ, R0 ;  /* 0x000000ffff077224 */ /* 0x002fe200078e0000 */
[----:B------:R-:W-:Y:S01]  /*ff00*/  ISETP.GE.AND P3, PT, R167, UR4, PT ;  /* 0x00000004a7007c0c */ /* 0x000fe2000bf66270 */
[----:B----4-:R-:W-:Y:S01]  /*ff10*/  IMAD.MOV.U32 R8, RZ, RZ, R62 ;  /* 0x000000ffff087224 */ /* 0x010fe200078e003e */
[----:B------:R-:W-:Y:S01]  /*ff20*/  ISETP.GE.AND P4, PT, R168, UR4, PT ;  /* 0x00000004a8007c0c */ /* 0x000fe2000bf86270 */
[----:B--2---:R-:W-:Y:S01]  /*ff30*/  IMAD.MOV.U32 R9, RZ, RZ, R61 ;  /* 0x000000ffff097224 */ /* 0x004fe200078e003d */
[----:B------:R-:W-:Y:S02]  /*ff40*/  CS2R R52, SRZ ;  /* 0x0000000000347805 */ /* 0x000fe4000001ff00 */
[----:B------:R-:W-:-:S02]  /*ff50*/  CS2R R54, SRZ ;  /* 0x0000000000367805 */ /* 0x000fc4000001ff00 */
[----:B------:R-:W-:Y:S02]  /*ff60*/  CS2R R10, SRZ ;  /* 0x00000000000a7805 */ /* 0x000fe4000001ff00 */
[----:B------:R-:W-:Y:S02]  /*ff70*/  CS2R R56, SRZ ;  /* 0x0000000000387805 */ /* 0x000fe4000001ff00 */
[----:B------:R-:W-:Y:S01]  /*ff80*/  CS2R R58, SRZ ;  /* 0x00000000003a7805 */ /* 0x000fe2000001ff00 */
[----:B------:R-:W-:Y:S01]  /*ff90*/  @!P2 IMAD.SHL.U32 R60, R18, 0x2, RZ ;  /* 0x00000002123ca824 */ /* 0x000fe200078e00ff */
[----:B------:R-:W-:Y:S01]  /*ffa0*/  @!P3 SHF.L.U32 R13, R170, 0x3, RZ ;  /* 0x00000003aa0db819 */ /* 0x000fe200000006ff */
[----:B------:R-:W-:-:S03]  /*ffb0*/  @!P4 IMAD.SHL.U32 R63, R171, 0x8, RZ ;  /* 0x00000008ab3fc824 */ /* 0x000fc600078e00ff */
[-C--:B------:R-:W-:Y:S01]  /*ffc0*/  @!P2 IADD3 R20, P0, R3, R60.reuse, RZ ;  /* 0x0000003c0314a210 */ /* 0x080fe20007f1e0ff */
[----:B------:R-:W-:Y:S01]  /*ffd0*/  @!P3 IMAD.WIDE R4, R13, 0x2, R6 ;  /* 0x000000020d04b825 */ /* 0x000fe200078e0206 */
[----:B------:R-:W-:Y:S02]  /*ffe0*/  @!P2 IADD3 R60, P1, R62, R60, RZ ;  /* 0x0000003c3e3ca210 */ /* 0x000fe40007f3e0ff */
[----:B------:R-:W-:Y:S01]  /*fff0*/  @!P2 SHF.L.U64.HI R3, R18, 0x1, R19 ;  /* 0x000000011203a819 */ /* 0x000fe20000010213 */
[----:B------:R-:W-:Y:S01]  /*10000*/  @!P4 IMAD.WIDE R6, R63, 0x2, R6 ;  /* 0x000000023f06c825 */ /* 0x000fe200078e0206 */
[----:B------:R0:W5:Y:S03]  /*10010*/  @!P3 LD.E.128 R52, desc[UR60][R4.64] ;  /* 0x0000003c0434b980 */ /* 0x000166000c101d00 */
[--C-:B------:R-:W-:Y:S01]  /*10020*/  @!P3 IMAD.WIDE R12, R13, 0x2, R8.reuse ;  /* 0x000000020d0cb825 */ /* 0x100fe200078e0208 */
[----:B------:R1:W5:Y:S03]  /*10030*/  @!P4 LD.E.128 R56, desc[UR60][R6.64] ;  /* 0x0000003c0638c980 */ /* 0x000366000c101d00 */
[----:B------:R-:W-:Y:S01]  /*10040*/  @!P4 IMAD.WIDE R62, R63, 0x2, R8 ;  /* 0x000000023f3ec825 */ /* 0x000fe200078e0208 */
[----:B------:R-:W-:-:S02]  /*10050*/  CS2R R8, SRZ ;  /* 0x0000000000087805 */ /* 0x000fc4000001ff00 */
[----:B------:R-:W-:Y:S02]  /*10060*/  CS2R R14, SRZ ;  /* 0x00000000000e7805 */ /* 0x000fe4000001ff00 */
[----:B------:R-:W-:Y:S02]  /*10070*/  CS2R R48, SRZ ;  /* 0x0000000000307805 */ /* 0x000fe4000001ff00 */
[----:B------:R-:W-:Y:S02]  /*10080*/  CS2R R50, SRZ ;  /* 0x0000000000327805 */ /* 0x000fe4000001ff00 */
[----:B0-----:R-:W-:Y:S01]  /*10090*/  CS2R R4, SRZ ;  /* 0x0000000000047805 */ /* 0x001fe2000001ff00 */
[--C-:B------:R-:W-:Y:S01]  /*100a0*/  @!P2 IMAD.X R21, R0, 0x1, R3.reuse, P0 ;  /* 0x000000010015a824 */ /* 0x100fe200000e0603 */
[----:B------:R0:W5:Y:S01]  /*100b0*/  @!P3 LD.E.128 R8, desc[UR60][R12.64] ;  /* 0x0000003c0c08b980 */ /* 0x000162000c101d00 */
[----:B-1----:R-:W-:Y:S01]  /*100c0*/  CS2R R6, SRZ ;  /* 0x0000000000067805 */ /* 0x002fe2000001ff00 */
[----:B------:R-:W-:-:S02]  /*100d0*/  @!P2 IMAD.X R61, R61, 0x1, R3, P1 ;  /* 0x000000013d3da824 */ /* 0x000fc400008e0603 */
[----:B------:R1:W5:Y:S04]  /*100e0*/  @!P2 LD.E.128 R48, desc[UR60][R20.64] ;  /* 0x0000003c1430a980 */ /* 0x000368000c101d00 */
[----:B------:R1:W5:Y:S01]  /*100f0*/  @!P2 LD.E.128 R4, desc[UR60][R60.64] ;  /* 0x0000003c3c04a980 */ /* 0x000362000c101d00 */
[----:B0-----:R-:W-:-:S06]  /*10100*/  CS2R R12, SRZ ;  /* 0x00000000000c7805 */ /* 0x001fcc000001ff00 */
[----:B------:R1:W5:Y:S02]  /*10110*/  @!P4 LD.E.128 R12, desc[UR60][R62.64] ;  /* 0x0000003c3e0cc980 */ /* 0x000364000c101d00 */
.L_x_1729:
[----:B------:R-:W-:Y:S05]  /*10120*/  BSYNC B1 ;  /* 0x0000000000017941 */ /* 0x000fea0003800000 */
.L_x_1728:
[----:B-1----:R-:W-:Y:S01]  /*10130*/  LEA.HI R0, R209, R209, RZ, 0x1 ;  /* 0x000000d1d1007211 */ /* 0x002fe200078f08ff */
[----:B---3-5:R-:W-:Y:S01]  /*10140*/  IMAD.MOV.U32 R3, RZ, RZ, R4 ;  /* 0x000000ffff037224 */ /* 0x028fe200078e0004 */
[----:B------:R-:W-:Y:S01]  /*10150*/  MOV R20, R5 ;  /* 0x0000000500147202 */ /* 0x000fe20000000f00 */
[----:B------:R-:W-:Y:S01]  /*10160*/  IMAD.MOV.U32 R21, RZ, RZ, R7 ;  /* 0x000000ffff157224 */ /* 0x000fe200078e0007 */
[----:B------:R-:W-:Y:S01]  /*10170*/  LOP3.LUT R0, R0, 0xfffffffe, RZ, 0xc0, !PT ;  /* 0xfffffffe00007812 */ /* 0x000fe200078ec0ff */
[----:B------:R-:W-:Y:S01]  /*10180*/  IMAD.MOV.U32 R60, RZ, RZ, R49 ;  /* 0x000000ffff3c7224 */ /* 0x000fe200078e0031 */
[----:B------:R-:W-:Y:S01]  /*10190*/  PRMT R80, R3, 0x5410, R20 ;  /* 0x0000541003507816 */ /* 0x000fe20000000014 */
[----:B------:R-:W-:Y:S01]  /*101a0*/  IMAD.MOV.U32 R3, RZ, RZ, R6 ;  /* 0x000000ffff037224 */ /* 0x000fe200078e0006 */
[----:B----4-:R-:W-:Y:S01]  /*101b0*/  MOV R62, R50 ;  /* 0x00000032003e7202 */ /* 0x010fe20000000f00 */
[----:B------:R-:W-:Y:S01]  /*101c0*/  IMAD.IADD R0, R209, 0x1, -R0 ;  /* 0x00000001d1007824 */ /* 0x000fe200078e0a00 */
[----:B------:R-:W-:Y:S01]  /*101d0*/  MOV R63, R57 ;  /* 0x00000039003f7202 */ /* 0x000fe20000000f00 */
[----:B------:R-:W-:Y:S01]  /*101e0*/  IMAD.MOV.U32 R20, RZ, RZ, R9 ;  /* 0x000000ffff147224 */ /* 0x000fe200078e0009 */
[----:B------:R-:W-:Y:S01]  /*101f0*/  PRMT R81, R3, 0x5410, R21 ;  /* 0x0000541003517816 */ /* 0x000fe20000000015 */
[----:B------:R-:W-:Y:S01]  /*10200*/  IMAD.MOV.U32 R3, RZ, RZ, R8 ;  /* 0x000000ffff037224 */ /* 0x000fe200078e0008 */
[----:B--2---:R-:W-:Y:S01]  /*10210*/  SHF.L.U32 R61, R0, 0x1f, RZ ;  /* 0x0000001f003d7819 */ /* 0x004fe200000006ff */
[----:B------:R-:W-:Y:S01]  /*10220*/  IMAD.MOV.U32 R21, RZ, RZ, R10 ;  /* 0x000000ffff157224 */ /* 0x000fe200078e000a */
[----:B------:R-:W-:Y:S01]  /*10230*/  MOV R0, R11 ;  /* 0x0000000b00007202 */ /* 0x000fe20000000f00 */
[----:B------:R-:W-:Y:S01]  /*10240*/  BSSY B1, `(.L_x_1730) ;  /* 0x000001e000017945 */ /* 0x000fe20003800000 */
[----:B------:R-:W0:Y:S01]  /*10250*/  SYNCS.PHASECHK.TRANS64.TRYWAIT P0, [R2+URZ+0x2a800], R61 ;  /* 0x02a8003d020075a7 */ /* 0x000e22000800017f */
        /* <DEDUP_REMOVED lines=11> */
[----:B------:R-:W-:-:S03]  /*10310*/  IMAD.MOV.U32 R21, RZ, RZ, R48 ;  /* 0x000000ffff157224 */ /* 0x000fc600078e0030 */
[----:B------:R-:W-:Y:S01]  /*10320*/  PRMT R3, R3, 0x5410, R20 ;  /* 0x0000541003037816 */ /* 0x000fe20000000014 */
[----:B------:R-:W-:Y:S01]  /*10330*/  IMAD.MOV.U32 R20, RZ, RZ, R51 ;  /* 0x000000ffff147224 */ /* 0x000fe200078e0033 */
[----:B------:R-:W-:Y:S01]  /*10340*/  PRMT R82, R21, 0x5410, R60 ;  /* 0x0000541015527816 */ /* 0x000fe2000000003c */
[----:B------:R-:W-:Y:S01]  /*10350*/  IMAD.MOV.U32 R60, RZ, RZ, R52 ;  /* 0x000000ffff3c7224 */ /* 0x000fe200078e0034 */
[----:B------:R-:W-:Y:S02]  /*10360*/  VIADDMNMX R21, R64, -R188, 0x80, PT ;  /* 0x0000008040157446 */ /* 0x000fe400038009bc */
[----:B------:R-:W-:Y:S01]  /*10370*/  PRMT R83, R83, 0x5410, R20 ;  /* 0x0000541053537816 */ /* 0x000fe20000000014 */
[----:B------:R-:W-:Y:S01]  /*10380*/  IMAD.MOV.U32 R20, RZ, RZ, R54 ;  /* 0x000000ffff147224 */ /* 0x000fe200078e0036 */
[----:B------:R-:W-:Y:S01]  /*10390*/  PRMT R73, R60, 0x5410, R62 ;  /* 0x000054103c497816 */ /* 0x000fe2000000003e */
[----:B------:R-:W-:Y:S01]  /*103a0*/  IMAD.MOV.U32 R60, RZ, RZ, R55 ;  /* 0x000000ffff3c7224 */ /* 0x000fe200078e0037 */
[----:B------:R-:W-:Y:S01]  /*103b0*/  ISETP.GE.AND P1, PT, R174, R21, PT ;  /* 0x00000015ae00720c */ /* 0x000fe20003f26270 */
[----:B------:R-:W-:-:S03]  /*103c0*/  IMAD.MOV.U32 R62, RZ, RZ, R56 ;  /* 0x000000ffff3e7224 */ /* 0x000fc600078e0038 */
[----:B------:R-:W-:Y:S01]  /*103d0*/  PRMT R74, R20, 0x5410, R60 ;  /* 0x00005410144a7816 */ /* 0x000fe2000000003c */
[----:B------:R-:W-:Y:S01]  /*103e0*/  IMAD.MOV.U32 R60, RZ, RZ, R58 ;  /* 0x000000ffff3c7224 */ /* 0x000fe200078e003a */
[----:B------:R-:W-:Y:S01]  /*103f0*/  PRMT R20, R62, 0x5410, R63 ;  /* 0x000054103e147816 */ /* 0x000fe2000000003f */
[----:B------:R-:W-:Y:S01]  /*10400*/  IMAD.MOV.U32 R62, RZ, RZ, R59 ;  /* 0x000000ffff3e7224 */ /* 0x000fe200078e003b */
[----:B0-----:R-:W-:Y:S06]  /*10410*/  @!P0 BRA `(.L_x_1731) ;  /* 0x000001ac00748947 */ /* 0x001fec0003800000 */
.L_x_2049:
[----:B------:R-:W-:Y:S05]  /*10420*/  BSYNC B1 ;  /* 0x0000000000017941 */ /* 0x000fea0003800000 */
.L_x_1730:
[----:B------:R-:W-:Y:S01]  /*10430*/  BSSY B1, `(.L_x_1732) ;  /* 0x000012e000017945 */ /* 0x000fe20003800000 */
[----:B------:R-:W-:-:S03]  /*10440*/  PRMT R69, R60, 0x5410, R62 ;  /* 0x000054103c457816 */ /* 0x000fc6000000003e */
[----:B------:R-:W-:Y:S05]  /*10450*/  @P1 BRA `(.L_x_1733) ;  /* 0x0000001000ac1947 */ /* 0x000fea0003800000 */
[----:B------:R-:W1:Y:S01]  /*10460*/  LDC R75, c[0x0][0x3f4] ;  /* 0x0000fd00ff4b7b82 */ /* 0x000e620000000800 */
[----:B------:R-:W-:Y:S01]  /*10470*/  BSSY B2, `(.L_x_1734) ;  /* 0x0000067000027945 */ /* 0x000fe20003800000 */
[-C--:B-1----:R-:W-:Y:S02]  /*10480*/  ISETP.GE.AND P0, PT, R18, R75.reuse, PT ;  /* 0x0000004b1200720c */ /* 0x082fe40003f06270 */
[-C--:B------:R-:W-:Y:S02]  /*10490*/  ISETP.GE.AND P1, PT, R167, R75.reuse, PT ;  /* 0x0000004ba700720c */ /* 0x080fe40003f26270 */
[----:B------:R-:W-:-:S09]  /*104a0*/  ISETP.GE.AND P2, PT, R168, R75, PT ;  /* 0x0000004ba800720c */ /* 0x000fd20003f46270 */
[----:B------:R-:W-:Y:S05]  /*104b0*/  @P0 BRA `(.L_x_1735) ;  /* 0x0000000400880947 */ /* 0x000fea0003800000 */
[----:B------:R-:W-:Y:S01]  /*104c0*/  LEA.HI R62, R75, R210, RZ, 0x1d ;  /* 0x000000d24b3e7211 */ /* 0x000fe200078fe8ff */
[--C-:B------:R-:W-:Y:S01]  /*104d0*/  HADD2.F32 R100, -RZ, R97.reuse.H0_H0 ;  /* 0x20000061ff647230 */ /* 0x100fe20000004100 */
[----:B0-----:R-:W-:Y:S01]  /*104e0*/  LOP3.LUT R61, R185, 0x38, R18, 0xf8, !PT ;  /* 0x00000038b93d7812 */ /* 0x001fe200078ef812 */
[----:B------:R-:W-:Y:S01]  /*104f0*/  HADD2.F32 R104, -RZ, R97.H1_H1 ;  /* 0x30000061ff687230 */ /* 0x000fe20000004100 */
[----:B------:R-:W-:Y:S01]  /*10500*/  SHF.R.S32.HI R63, RZ, 0x1f, R62 ;  /* 0x0000001fff3f7819 */ /* 0x000fe2000001143e */
[----:B------:R-:W-:Y:S01]  /*10510*/  IMAD.SHL.U32 R64, R62, 0x8, RZ ;  /* 0x000000083e407824 */ /* 0x000fe200078e00ff */
[----:B------:R-:W-:Y:S01]  /*10520*/  LOP3.LUT R60, R61, R186, RZ, 0x3c, !PT ;  /* 0x000000ba3d3c7212 */ /* 0x000fe200078e3cff */
[--C-:B------:R-:W-:Y:S01]  /*10530*/  HADD2.F32 R103, -RZ, R91.reuse.H0_H0 ;  /* 0x2000005bff677230 */ /* 0x100fe20000004100 */
[----:B------:R-:W-:Y:S01]  /*10540*/  LEA.HI R62, R63, R62, RZ, 0x3 ;  /* 0x0000003e3f3e7211 */ /* 0x000fe200078f18ff */
[----:B------:R-:W-:Y:S01]  /*10550*/  HADD2.F32 R91, -RZ, R91.H1_H1 ;  /* 0x3000005bff5b7230 */ /* 0x000fe20000004100 */
[----:B------:R-:W-:Y:S01]  /*10560*/  LOP3.LUT R63, R185, 0x38, R64, 0xf8, !PT ;  /* 0x00000038b93f7812 */ /* 0x000fe200078ef840 */
[----:B------:R-:W-:Y:S01]  /*10570*/  IMAD.IADD R61, R187, 0x1, R60 ;  /* 0x00000001bb3d7824 */ /* 0x000fe200078e023c */
[--C-:B------:R-:W-:Y:S01]  /*10580*/  SHF.R.U64 R32, R32, 0x10, R33.reuse ;  /* 0x0000001020207819 */ /* 0x100fe20000001221 */
[----:B------:R-:W-:Y:S01]  /*10590*/  IMAD.SHL.U32 R62, R62, 0x400, RZ ;  /* 0x000004003e3e7824 */ /* 0x000fe200078e00ff */
[----:B------:R-:W-:Y:S01]  /*105a0*/  LOP3.LUT R65, R63, R186, RZ, 0x3c, !PT ;  /* 0x000000ba3f417212 */ /* 0x000fe200078e3cff */
[----:B------:R-:W-:Y:S01]  /*105b0*/  IMAD R84, R61, 0x2, R2 ;  /* 0x000000023d547824 */ /* 0x000fe200078e0202 */
[----:B------:R-:W-:-:S02]  /*105c0*/  SHF.R.U32.HI R90, RZ, 0x10, R33 ;  /* 0x00000010ff5a7819 */ /* 0x000fc40000011621 */
[----:B------:R-:W-:Y:S02]  /*105d0*/  LOP3.LUT R64, R62, 0x7fffe000, RZ, 0xc0, !PT ;  /* 0x7fffe0003e407812 */ /* 0x000fe400078ec0ff */
[----:B------:R-:W0:Y:S01]  /*105e0*/  LDS.128 R60, [R84+0xc400] ;  /* 0x00c40000543c7984 */ /* 0x000e220000000c00 */
[----:B------:R-:W-:Y:S02]  /*105f0*/  SHF.R.U64 R33, R44, 0x10, R45 ;  /* 0x000000102c217819 */ /* 0x000fe4000000122d */
[----:B------:R-:W-:Y:S02]  /*10600*/  IADD3 R65, R65, R64, R187 ;  /* 0x0000004041417210 */ /* 0x000fe40007ffe0bb */
[----:B------:R-:W-:Y:S02]  /*10610*/  SHF.R.U32.HI R44, RZ, 0x10, R45 ;  /* 0x00000010ff2c7819 */ /* 0x000fe4000001162d */
[----:B------:R-:W-:Y:S02]  /*10620*/  LEA R85, R65, R2, 0x1 ;  /* 0x0000000241557211 */ /* 0x000fe400078e08ff */
[--C-:B------:R-:W-:Y:S01]  /*10630*/  SHF.R.U64 R34, R34, 0x10, R35.reuse ;  /* 0x0000001022227819 */ /* 0x100fe20000001223 */
[----:B------:R-:W-:Y:S01]  /*10640*/  HADD2.F32 R102, -RZ, R44.H0_H0 ;  /* 0x2000002cff667230 */ /* 0x000fe20000004100 */
[----:B------:R-:W-:Y:S01]  /*10650*/  SHF.R.U32.HI R45, RZ, 0x10, R35 ;  /* 0x00000010ff2d7819 */ /* 0x000fe20000011623 */
[----:B------:R-:W1:Y:S01]  /*10660*/  LDS.128 R64, [R85+0xc400] ;  /* 0x00c4000055407984 */ /* 0x000e620000000c00 */
[----:B------:R-:W-:-:S02]  /*10670*/  SHF.R.U64 R35, R46, 0x10, R47 ;  /* 0x000000102e237819 */ /* 0x000fc4000000122f */
[----:B------:R-:W-:Y:S01]  /*10680*/  SHF.R.U32.HI R46, RZ, 0x10, R47 ;  /* 0x00000010ff2e7819 */ /* 0x000fe2000001162f */
[--C-:B0-----:R-:W-:Y:S02]  /*10690*/  HADD2.F32 R47, -RZ, R61.reuse.H0_H0 ;  /* 0x2000003dff2f7230 */ /* 0x101fe40000004100 */
[----:B------:R-:W-:Y:S02]  /*106a0*/  HADD2.F32 R61, -RZ, R61.H1_H1 ;  /* 0x3000003dff3d7230 */ /* 0x000fe40000004100 */
[----:B------:R-:W-:Y:S02]  /*106b0*/  HADD2.F32 R94, -RZ, R60.H0_H0 ;  /* 0x2000003cff5e7230 */ /* 0x000fe40000004100 */
[----:B------:R-:W-:Y:S02]  /*106c0*/  HADD2.F32 R95, -RZ, R62.H0_H0 ;  /* 0x2000003eff5f7230 */ /* 0x000fe40000004100 */
[--C-:B------:R-:W-:Y:S02]  /*106d0*/  HADD2.F32 R96, -RZ, R63.reuse.H0_H0 ;  /* 0x2000003fff607230 */ /* 0x100fe40000004100 */
[----:B------:R-:W-:-:S02]  /*106e0*/  HADD2.F32 R63, -RZ, R63.H1_H1 ;  /* 0x3000003fff3f7230 */ /* 0x000fc40000004100 */
[--C-:B-1----:R-:W-:Y:S02]  /*106f0*/  HADD2.F32 R101, -RZ, R65.reuse.H0_H0 ;  /* 0x20000041ff657230 */ /* 0x102fe40000004100 */
[----:B------:R-:W-:Y:S02]  /*10700*/  HADD2.F32 R99, -RZ, R65.H1_H1 ;  /* 0x30000041ff637230 */ /* 0x000fe40000004100 */
[----:B------:R-:W-:Y:S02]  /*10710*/  HADD2.F32 R98, -RZ, R64.H0_H0 ;  /* 0x20000040ff627230 */ /* 0x000fe40000004100 */
[C---:B------:R-:W-:Y:S01]  /*10720*/  FMUL.FTZ R106, R101.reuse, R100 ;  /* 0x00000064656a7220 */ /* 0x040fe20000410000 */
[-C--:B------:R-:W-:Y:S01]  /*10730*/  FMUL.FTZ R108, R101, R104.reuse ;  /* 0x00000068656c7220 */ /* 0x080fe20000410000 */
[----:B------:R-:W-:Y:S02]  /*10740*/  HADD2.F32 R101, -RZ, R93.H1_H1 ;  /* 0x3000005dff657230 */ /* 0x000fe40000004100 */
[----:B------:R-:W-:Y:S01]  /*10750*/  FFMA.FTZ R44, R47, R104, -R106 ;  /* 0x000000682f2c7223 */ /* 0x000fe2000001086a */
[----:B------:R-:W-:-:S02]  /*10760*/  HADD2.F32 R104, -RZ, R90.H0_H0 ;  /* 0x2000005aff687230 */ /* 0x000fc40000004100 */
[----:B------:R-:W-:Y:S01]  /*10770*/  FMUL.FTZ R106, R99, R102 ;  /* 0x00000066636a7220 */ /* 0x000fe20000410000 */
[----:B------:R-:W-:Y:S01]  /*10780*/  FFMA.FTZ R90, R47, R100, R108 ;  /* 0x000000642f5a7223 */ /* 0x000fe2000001006c */
[----:B------:R-:W-:Y:S02]  /*10790*/  HADD2.F32 R65, -RZ, R66.H0_H0 ;  /* 0x20000042ff417230 */ /* 0x000fe40000004100 */
[-C--:B------:R-:W-:Y:S01]  /*107a0*/  FMUL.FTZ R108, R99, R104.reuse ;  /* 0x00000068636c7220 */ /* 0x080fe20000410000 */
[--C-:B------:R-:W-:Y:S02]  /*107b0*/  HADD2.F32 R100, -RZ, R92.reuse.H0_H0 ;  /* 0x2000005cff647230 */ /* 0x100fe40000004100 */
[----:B------:R-:W-:Y:S01]  /*107c0*/  FFMA.FTZ R47, R61, R104, -R106 ;  /* 0x000000683d2f7223 */ /* 0x000fe2000001086a */
[C---:B------:R-:W-:Y:S01]  /*107d0*/  FMUL.FTZ R99, R98.reuse, R101 ;  /* 0x0000006562637220 */ /* 0x040fe20000410000 */
[----:B------:R-:W-:Y:S01]  /*107e0*/  FMUL.FTZ R104, R98, R103 ;  /* 0x0000006762687220 */ /* 0x000fe20000410000 */
[----:B------:R-:W-:-:S02]  /*107f0*/  HADD2.F32 R92, -RZ, R92.H1_H1 ;  /* 0x3000005cff5c7230 */ /* 0x000fc40000004100 */
[----:B------:R-:W-:Y:S01]  /*10800*/  FFMA.FTZ R61, R61, R102, R108 ;  /* 0x000000663d3d7223 */ /* 0x000fe2000001006c */
[C---:B------:R-:W-:Y:S01]  /*10810*/  FMUL.FTZ R102, R65.reuse, R100 ;  /* 0x0000006441667220 */ /* 0x040fe20000410000 */
[----:B------:R-:W-:Y:S02]  /*10820*/  HADD2.F32 R97, -RZ, R67.H0_H0 ;  /* 0x20000043ff617230 */ /* 0x000fe40000004100 */
[C---:B------:R-:W-:Y:S01]  /*10830*/  FFMA.FTZ R98, R94.reuse, R103, -R99 ;  /* 0x000000675e627223 */ /* 0x040fe20000010863 */
[----:B------:R-:W-:Y:S01]  /*10840*/  FFMA.FTZ R94, R94, R101, R104 ;  /* 0x000000655e5e7223 */ /* 0x000fe20000010068 */
[----:B------:R-:W-:Y:S02]  /*10850*/  HADD2.F32 R93, -RZ, R93.H0_H0 ;  /* 0x2000005dff5d7230 */ /* 0x000fe40000004100 */
[-C--:B------:R-:W-:Y:S01]  /*10860*/  FMUL.FTZ R104, R65, R92.reuse ;  /* 0x0000005c41687220 */ /* 0x080fe20000410000 */
[----:B------:R-:W-:Y:S01]  /*10870*/  FFMA.FTZ R65, R95, R92, -R102 ;  /* 0x0000005c5f417223 */ /* 0x000fe20000010866 */
[----:B------:R-:W-:-:S02]  /*10880*/  HADD2.F32 R102, -RZ, R45.H0_H0 ;  /* 0x2000002dff667230 */ /* 0x000fc40000004100 */
[C---:B------:R-:W-:Y:S01]  /*10890*/  FMUL.FTZ R45, R97.reuse, R91 ;  /* 0x0000005b612d7220 */ /* 0x040fe20000410000 */
[----:B------:R-:W-:Y:S02]  /*108a0*/  HADD2.F32 R67, -RZ, R67.H1_H1 ;  /* 0x30000043ff437230 */ /* 0x000fe40000004100 */
[-C--:B------:R-:W-:Y:S01]  /*108b0*/  FMUL.FTZ R106, R97, R93.reuse ;  /* 0x0000005d616a7220 */ /* 0x080fe20000410000 */
[----:B------:R-:W-:Y:S02]  /*108c0*/  HADD2.F32 R92, -RZ, R46.H0_H0 ;  /* 0x2000002eff5c7230 */ /* 0x000fe40000004100 */
[----:B------:R-:W-:Y:S01]  /*108d0*/  FFMA.FTZ R46, R95, R100, R104 ;  /* 0x000000645f2e7223 */ /* 0x000fe20000010068 */
[C---:B------:R-:W-:Y:S01]  /*108e0*/  FFMA.FTZ R45, R96.reuse, R93, -R45 ;  /* 0x0000005d602d7223 */ /* 0x040fe2000001082d */
[----:B------:R-:W-:Y:S01]  /*108f0*/  FFMA.FTZ R96, R96, R91, R106 ;  /* 0x0000005b60607223 */ /* 0x000fe2000001006a */
[C---:B------:R-:W-:Y:S01]  /*10900*/  FMUL.FTZ R104, R67.reuse, R102 ;  /* 0x0000006643687220 */ /* 0x040fe20000410000 */
[----:B------:R-:W-:Y:S01]  /*10910*/  FMUL.FTZ R100, R67, R92 ;  /* 0x0000005c43647220 */ /* 0x000fe20000410000 */
[----:B------:R-:W-:-:S02]  /*10920*/  HADD2.F32 R64, -RZ, R64.H1_H1 ;  /* 0x30000040ff407230 */ /* 0x000fc40000004100 */
[----:B------:R-:W-:Y:S02]  /*10930*/  HADD2.F32 R66, -RZ, R66.H1_H1 ;  /* 0x30000042ff427230 */ /* 0x000fe40000004100 */
[C---:B------:R-:W-:Y:S01]  /*10940*/  FFMA.FTZ R100, R63.reuse, R102, -R100 ;  /* 0x000000663f647223 */ /* 0x040fe20000010864 */
[----:B------:R-:W-:Y:S02]  /*10950*/  HADD2.F32 R67, -RZ, R33.H0_H0 ;  /* 0x20000021ff437230 */ /* 0x000fe40000004100 */
[----:B------:R-:W-:Y:S01]  /*10960*/  FFMA.FTZ R95, R63, R92, R104 ;  /* 0x0000005c3f5f7223 */ /* 0x000fe20000010068 */
[----:B------:R-:W-:Y:S02]  /*10970*/  HADD2.F32 R91, -RZ, R35.H0_H0 ;  /* 0x20000023ff5b7230 */ /* 0x000fe40000004100 */
[----:B------:R-:W-:Y:S02]  /*10980*/  HADD2.F32 R33, -RZ, R32.H0_H0 ;  /* 0x20000020ff217230 */ /* 0x000fe40000004100 */
[----:B------:R-:W-:Y:S01]  /*10990*/  FMUL.FTZ R63, R64, R67 ;  /* 0x00000043403f7220 */ /* 0x000fe20000410000 */
[----:B------:R-:W-:-:S02]  /*109a0*/  HADD2.F32 R35, -RZ, R34.H0_H0 ;  /* 0x20000022ff237230 */ /* 0x000fc40000004100 */
[----:B------:R-:W-:Y:S01]  /*109b0*/  FMUL.FTZ R93, R66, R91 ;  /* 0x0000005b425d7220 */ /* 0x000fe20000410000 */
[----:B------:R-:W-:Y:S02]  /*109c0*/  HADD2.F32 R60, -RZ, R60.H1_H1 ;  /* 0x3000003cff3c7230 */ /* 0x000fe40000004100 */
[----:B------:R-:W-:Y:S01]  /*109d0*/  FMUL.FTZ R64, R64, R33 ;  /* 0x0000002140407220 */ /* 0x000fe20000410000 */
[----:B------:R-:W-:Y:S02]  /*109e0*/  HADD2.F32 R62, -RZ, R62.H1_H1 ;  /* 0x3000003eff3e7230 */ /* 0x000fe40000004100 */
        /* <DEDUP_REMOVED lines=15> */
.L_x_1735:
[----:B------:R-:W-:Y:S05]  /*10ae0*/  BSYNC B2 ;  /* 0x0000000000027941 */ /* 0x000fea0003800000 */
.L_x_1734:
[----:B------:R-:W-:Y:S04]  /*10af0*/  BSSY B2, `(.L_x_1736) ;  /* 0x0000061000027945 */ /* 0x000fe80003800000 */
[----:B------:R-:W-:Y:S05]  /*10b00*/  @P1 BRA `(.L_x_1737) ;  /* 0x00000004007c1947 */ /* 0x000fea0003800000 */
[----:B------:R-:W2:Y:S01]  /*10b10*/  LDL R95, [R1+0x44] ;  /* 0x00004400015f7983 */ /* 0x000ea20000100800 */
[----:B-1----:R-:W-:Y:S01]  /*10b20*/  LEA.HI R32, R75, R170, RZ, 0x1d ;  /* 0x000000aa4b207211 */ /* 0x002fe200078fe8ff */
[----:B------:R-:W-:Y:S01]  /*10b30*/  HADD2.F32 R84, -RZ, R88.H1_H1 ;  /* 0x30000058ff547230 */ /* 0x000fe20000004100 */
[--C-:B------:R-:W-:Y:S01]  /*10b40*/  SHF.R.U64 R28, R28, 0x10, R29.reuse ;  /* 0x000000101c1c7819 */ /* 0x100fe2000000121d */
[--C-:B------:R-:W-:Y:S01]  /*10b50*/  HADD2.F32 R90, -RZ, R86.reuse.H1_H1 ;  /* 0x30000056ff5a7230 */ /* 0x100fe20000004100 */
[----:B------:R-:W-:Y:S01]  /*10b60*/  SHF.R.S32.HI R33, RZ, 0x1f, R32 ;  /* 0x0000001fff217819 */ /* 0x000fe20000011420 */
[----:B------:R-:W-:Y:S01]  /*10b70*/  IMAD.SHL.U32 R34, R32, 0x8, RZ ;  /* 0x0000000820227824 */ /* 0x000fe200078e00ff */
[----:B------:R-:W-:Y:S01]  /*10b80*/  SHF.R.U32.HI R85, RZ, 0x10, R29 ;  /* 0x00000010ff557819 */ /* 0x000fe2000001161d */
[----:B------:R-:W-:Y:S01]  /*10b90*/  HADD2.F32 R86, -RZ, R86.H0_H0 ;  /* 0x20000056ff567230 */ /* 0x000fe20000004100 */
[----:B------:R-:W-:Y:S01]  /*10ba0*/  LEA.HI R32, R33, R32, RZ, 0x3 ;  /* 0x0000002021207211 */ /* 0x000fe200078f18ff */
[----:B------:R-:W-:Y:S01]  /*10bb0*/  HADD2.F32 R88, -RZ, R88.H0_H0 ;  /* 0x20000058ff587230 */ /* 0x000fe20000004100 */
[----:B------:R-:W-:Y:S01]  /*10bc0*/  LOP3.LUT R33, R185, 0x38, R34, 0xf8, !PT ;  /* 0x00000038b9217812 */ /* 0x000fe200078ef822 */
[----:B------:R-:W-:Y:S01]  /*10bd0*/  HADD2.F32 R85, -RZ, R85.H0_H0 ;  /* 0x20000055ff557230 */ /* 0x000fe20000004100 */
[----:B------:R-:W-:Y:S01]  /*10be0*/  SHF.R.U64 R29, R40, 0x10, R41 ;  /* 0x00000010281d7819 */ /* 0x000fe20000001229 */
[----:B------:R-:W-:Y:S01]  /*10bf0*/  IMAD.SHL.U32 R32, R32, 0x400, RZ ;  /* 0x0000040020207824 */ /* 0x000fe200078e00ff */
[----:B------:R-:W-:-:S02]  /*10c00*/  LOP3.LUT R45, R33, R186, RZ, 0x3c, !PT ;  /* 0x000000ba212d7212 */ /* 0x000fc400078e3cff */
[--C-:B------:R-:W-:Y:S02]  /*10c10*/  SHF.R.U64 R30, R30, 0x10, R31.reuse ;  /* 0x000000101e1e7819 */ /* 0x100fe4000000121f */
[----:B------:R-:W-:Y:S02]  /*10c20*/  LOP3.LUT R44, R32, 0x7fffe000, RZ, 0xc0, !PT ;  /* 0x7fffe000202c7812 */ /* 0x000fe400078ec0ff */
[----:B------:R-:W-:Y:S02]  /*10c30*/  SHF.R.U32.HI R40, RZ, 0x10, R31 ;  /* 0x00000010ff287819 */ /* 0x000fe4000001161f */
[----:B------:R-:W-:Y:S02]  /*10c40*/  IADD3 R45, R45, R44, R187 ;  /* 0x0000002c2d2d7210 */ /* 0x000fe40007ffe0bb */
[----:B------:R-:W-:Y:S01]  /*10c50*/  SHF.R.U64 R31, R42, 0x10, R43 ;  /* 0x000000102a1f7819 */ /* 0x000fe2000000122b */
[----:B------:R-:W-:Y:S01]  /*10c60*/  HADD2.F32 R40, -RZ, R40.H0_H0 ;  /* 0x20000028ff287230 */ /* 0x000fe20000004100 */
[----:B------:R-:W-:Y:S01]  /*10c70*/  SHF.R.U32.HI R91, RZ, 0x10, R41 ;  /* 0x00000010ff5b7819 */ /* 0x000fe20000011629 */
[----:B------:R-:W-:Y:S01]  /*10c80*/  IMAD R60, R45, 0x2, R2 ;  /* 0x000000022d3c7824 */ /* 0x000fe200078e0202 */
[----:B------:R-:W-:-:S03]  /*10c90*/  SHF.R.U32.HI R42, RZ, 0x10, R43 ;  /* 0x00000010ff2a7819 */ /* 0x000fc6000001162b */
[----:B------:R-:W-:Y:S01]  /*10ca0*/  HADD2.F32 R91, -RZ, R91.H0_H0 ;  /* 0x2000005bff5b7230 */ /* 0x000fe20000004100 */
[----:B------:R-:W1:Y:S01]  /*10cb0*/  LDS.128 R44, [R60+0xc400] ;  /* 0x00c400003c2c7984 */ /* 0x000e620000000c00 */
[----:B------:R-:W-:Y:S02]  /*10cc0*/  HADD2.F32 R42, -RZ, R42.H0_H0 ;  /* 0x2000002aff2a7230 */ /* 0x000fe40000004100 */
[--C-:B-1----:R-:W-:Y:S02]  /*10cd0*/  HADD2.F32 R43, -RZ, R45.reuse.H0_H0 ;  /* 0x2000002dff2b7230 */ /* 0x102fe40000004100 */
[----:B------:R-:W-:Y:S02]  /*10ce0*/  HADD2.F32 R64, -RZ, R45.H1_H1 ;  /* 0x3000002dff407230 */ /* 0x000fe40000004100 */
[----:B------:R-:W-:Y:S02]  /*10cf0*/  HADD2.F32 R65, -RZ, R44.H0_H0 ;  /* 0x2000002cff417230 */ /* 0x000fe40000004100 */
[C---:B------:R-:W-:Y:S01]  /*10d00*/  FMUL.FTZ R92, R43.reuse, R90 ;  /* 0x0000005a2b5c7220 */ /* 0x040fe20000410000 */
[----:B------:R-:W-:Y:S01]  /*10d10*/  FMUL.FTZ R94, R43, R84 ;  /* 0x000000542b5e7220 */ /* 0x000fe20000410000 */
[----:B------:R-:W-:Y:S01]  /*10d20*/  FMUL.FTZ R93, R64, R91 ;  /* 0x0000005b405d7220 */ /* 0x000fe20000410000 */
[----:B------:R-:W-:-:S02]  /*10d30*/  HADD2.F32 R67, -RZ, R46.H0_H0 ;  /* 0x2000002eff437230 */ /* 0x000fc40000004100 */
[--C-:B------:R-:W-:Y:S02]  /*10d40*/  HADD2.F32 R62, -RZ, R47.reuse.H0_H0 ;  /* 0x2000002fff3e7230 */ /* 0x100fe40000004100 */
[----:B------:R-:W-:Y:S02]  /*10d50*/  HADD2.F32 R47, -RZ, R47.H1_H1 ;  /* 0x3000002fff2f7230 */ /* 0x000fe40000004100 */
[----:B------:R-:W-:Y:S02]  /*10d60*/  HADD2.F32 R44, -RZ, R44.H1_H1 ;  /* 0x3000002cff2c7230 */ /* 0x000fe40000004100 */
[----:B------:R-:W-:Y:S01]  /*10d70*/  HADD2.F32 R46, -RZ, R46.H1_H1 ;  /* 0x3000002eff2e7230 */ /* 0x000fe20000004100 */
[----:B--2---:R-:W1:Y:S02]  /*10d80*/  LDS.128 R32, [R95] ;  /* 0x000000005f207984 */ /* 0x004e640000000c00 */
[--C-:B-1----:R-:W-:Y:S02]  /*10d90*/  HADD2.F32 R63, -RZ, R33.reuse.H0_H0 ;  /* 0x20000021ff3f7230 */ /* 0x102fe40000004100 */
[----:B------:R-:W-:-:S02]  /*10da0*/  HADD2.F32 R66, -RZ, R33.H1_H1 ;  /* 0x30000021ff427230 */ /* 0x000fc40000004100 */
[----:B0-----:R-:W-:Y:S02]  /*10db0*/  HADD2.F32 R61, -RZ, R32.H0_H0 ;  /* 0x20000020ff3d7230 */ /* 0x001fe40000004100 */
[C---:B------:R-:W-:Y:S01]  /*10dc0*/  FFMA.FTZ R43, R63.reuse, R84, -R92 ;  /* 0x000000543f2b7223 */ /* 0x040fe2000001085c */
[----:B------:R-:W-:Y:S01]  /*10dd0*/  FFMA.FTZ R45, R63, R90, R94 ;  /* 0x0000005a3f2d7223 */ /* 0x000fe2000001005e */
[-C--:B------:R-:W-:Y:S01]  /*10de0*/  FMUL.FTZ R63, R64, R85.reuse ;  /* 0x00000055403f7220 */ /* 0x080fe20000410000 */
[C---:B------:R-:W-:Y:S01]  /*10df0*/  FMUL.FTZ R84, R65.reuse, R86 ;  /* 0x0000005641547220 */ /* 0x040fe20000410000 */
[----:B------:R-:W-:Y:S02]  /*10e00*/  HADD2.F32 R90, -RZ, R87.H0_H0 ;  /* 0x20000057ff5a7230 */ /* 0x000fe40000004100 */
[-C--:B------:R-:W-:Y:S01]  /*10e10*/  FMUL.FTZ R65, R65, R88.reuse ;  /* 0x0000005841417220 */ /* 0x080fe20000410000 */
[C---:B------:R-:W-:Y:S01]  /*10e20*/  FFMA.FTZ R64, R66.reuse, R85, -R93 ;  /* 0x0000005542407223 */ /* 0x040fe2000001085d */
[----:B------:R-:W-:Y:S01]  /*10e30*/  FFMA.FTZ R66, R66, R91, R63 ;  /* 0x0000005b42427223 */ /* 0x000fe2000001003f */
[----:B------:R-:W-:Y:S01]  /*10e40*/  FFMA.FTZ R63, R61, R88, -R84 ;  /* 0x000000583d3f7223 */ /* 0x000fe20000010854 */
[----:B------:R-:W-:-:S02]  /*10e50*/  HADD2.F32 R33, -RZ, R34.H0_H0 ;  /* 0x20000022ff217230 */ /* 0x000fc40000004100 */
[----:B------:R-:W-:Y:S01]  /*10e60*/  FFMA.FTZ R61, R61, R86, R65 ;  /* 0x000000563d3d7223 */ /* 0x000fe20000010041 */
[----:B------:R-:W-:Y:S02]  /*10e70*/  HADD2.F32 R84, -RZ, R89.H0_H0 ;  /* 0x20000059ff547230 */ /* 0x000fe40000004100 */
[----:B------:R-:W-:Y:S01]  /*10e80*/  FMUL.FTZ R86, R67, R90 ;  /* 0x0000005a43567220 */ /* 0x000fe20000410000 */
[----:B------:R-:W-:Y:S02]  /*10e90*/  HADD2.F32 R87, -RZ, R87.H1_H1 ;  /* 0x30000057ff577230 */ /* 0x000fe40000004100 */
[----:B------:R-:W-:Y:S01]  /*10ea0*/  FMUL.FTZ R92, R47, R40 ;  /* 0x000000282f5c7220 */ /* 0x000fe20000410000 */
[----:B------:R-:W-:Y:S02]  /*10eb0*/  HADD2.F32 R89, -RZ, R89.H1_H1 ;  /* 0x30000059ff597230 */ /* 0x000fe40000004100 */
[-C--:B------:R-:W-:Y:S01]  /*10ec0*/  FMUL.FTZ R88, R67, R84.reuse ;  /* 0x0000005443587220 */ /* 0x080fe20000410000 */
[----:B------:R-:W-:Y:S01]  /*10ed0*/  FFMA.FTZ R86, R33, R84, -R86 ;  /* 0x0000005421567223 */ /* 0x000fe20000010856 */
[----:B------:R-:W-:-:S02]  /*10ee0*/  HADD2.F32 R41, -RZ, R35.H0_H0 ;  /* 0x20000023ff297230 */ /* 0x000fc40000004100 */
[C---:B------:R-:W-:Y:S01]  /*10ef0*/  FMUL.FTZ R84, R62.reuse, R87 ;  /* 0x000000573e547220 */ /* 0x040fe20000410000 */
[-C--:B------:R-:W-:Y:S01]  /*10f00*/  FMUL.FTZ R62, R62, R89.reuse ;  /* 0x000000593e3e7220 */ /* 0x080fe20000410000 */
[----:B------:R-:W-:Y:S02]  /*10f10*/  HADD2.F32 R35, -RZ, R35.H1_H1 ;  /* 0x30000023ff237230 */ /* 0x000fe40000004100 */
[----:B------:R-:W-:Y:S01]  /*10f20*/  FFMA.FTZ R88, R33, R90, R88 ;  /* 0x0000005a21587223 */ /* 0x000fe20000010058 */
[C---:B------:R-:W-:Y:S01]  /*10f30*/  FFMA.FTZ R84, R41.reuse, R89, -R84 ;  /* 0x0000005929547223 */ /* 0x040fe20000010854 */
[----:B------:R-:W-:Y:S01]  /*10f40*/  FFMA.FTZ R62, R41, R87, R62 ;  /* 0x00000057293e7223 */ /* 0x000fe2000001003e */
[-C--:B------:R-:W-:Y:S01]  /*10f50*/  FMUL.FTZ R90, R47, R42.reuse ;  /* 0x0000002a2f5a7220 */ /* 0x080fe20000410000 */
[----:B------:R-:W-:Y:S02]  /*10f60*/  HADD2.F32 R33, -RZ, R29.H0_H0 ;  /* 0x2000001dff217230 */ /* 0x000fe40000004100 */
[----:B------:R-:W-:Y:S01]  /*10f70*/  FFMA.FTZ R67, R35, R42, R92 ;  /* 0x0000002a23437223 */ /* 0x000fe2000001005c */
[----:B------:R-:W-:-:S02]  /*10f80*/  HADD2.F32 R41, -RZ, R31.H0_H0 ;  /* 0x2000001fff297230 */ /* 0x000fc40000004100 */
[----:B------:R-:W-:Y:S01]  /*10f90*/  FFMA.FTZ R65, R35, R40, -R90 ;  /* 0x0000002823417223 */ /* 0x000fe2000001085a */
[----:B------:R-:W-:Y:S02]  /*10fa0*/  HADD2.F32 R29, -RZ, R28.H0_H0 ;  /* 0x2000001cff1d7230 */ /* 0x000fe40000004100 */
[----:B------:R-:W-:Y:S01]  /*10fb0*/  FMUL.FTZ R35, R44, R33 ;  /* 0x000000212c237220 */ /* 0x000fe20000410000 */
[----:B------:R-:W-:Y:S02]  /*10fc0*/  HADD2.F32 R31, -RZ, R30.H0_H0 ;  /* 0x2000001eff1f7230 */ /* 0x000fe40000004100 */
[----:B------:R-:W-:Y:S01]  /*10fd0*/  FMUL.FTZ R47, R46, R41 ;  /* 0x000000292e2f7220 */ /* 0x000fe20000410000 */
[----:B------:R-:W-:Y:S02]  /*10fe0*/  HADD2.F32 R32, -RZ, R32.H1_H1 ;  /* 0x30000020ff207230 */ /* 0x000fe40000004100 */
[----:B------:R-:W-:Y:S01]  /*10ff0*/  FMUL.FTZ R44, R44, R29 ;  /* 0x0000001d2c2c7220 */ /* 0x000fe20000410000 */
[----:B------:R-:W-:-:S02]  /*11000*/  HADD2.F32 R34, -RZ, R34.H1_H1 ;  /* 0x30000022ff227230 */ /* 0x000fc40000004100 */
[----:B------:R-:W-:Y:S01]  /*11010*/  FMUL.FTZ R46, R46, R31 ;  /* 0x0000001f2e2e7220 */ /* 0x000fe20000410000 */
[C---:B------:R-:W-:Y:S01]  /*11020*/  FFMA.FTZ R28, R32.reuse, R29, -R35 ;  /* 0x0000001d201c7223 */ /* 0x040fe20000010823 */
[----:B------:R-:W-:Y:S01]  /*11030*/  FFMA.FTZ R32, R32, R33, R44 ;  /* 0x0000002120207223 */ /* 0x000fe2000001002c */
[C---:B------:R-:W-:Y:S01]  /*11040*/  FFMA.FTZ R47, R34.reuse, R31, -R47 ;  /* 0x0000001f222f7223 */ /* 0x040fe2000001082f */
[----:B------:R-:W-:Y:S01]  /*11050*/  FFMA.FTZ R41, R34, R41, R46 ;  /* 0x0000002922297223 */ /* 0x000fe2000001002e */
[----:B------:R-:W-:Y:S02]  /*11060*/  F2FP.F16.F32.PACK_AB R31, R65, R84 ;  /* 0x00000054411f723e */ /* 0x000fe400000000ff */
        /* <DEDUP_REMOVED lines=9> */
.L_x_1737:
[----:B------:R-:W-:Y:S05]  /*11100*/  BSYNC B2 ;  /* 0x0000000000027941 */ /* 0x000fea0003800000 */
.L_x_1736:
[----:B------:R-:W-:Y:S05]  /*11110*/  @P2 BRA `(.L_x_1733) ;  /* 0x00000004007c2947 */ /* 0x000fea0003800000 */
[----:B------:R-:W3:Y:S01]  /*11120*/  LDL R67, [R1+0x3c] ;  /* 0x00003c0001437983 */ /* 0x000ee20000100800 */
[----:B------:R-:W-:Y:S01]  /*11130*/  LEA.HI R75, R75, R171, RZ, 0x1d ;  /* 0x000000ab4b4b7211 */ /* 0x000fe200078fe8ff */
[----:B--2---:R-:W-:Y:S01]  /*11140*/  HADD2.F32 R60, -RZ, R77.H0_H0 ;  /* 0x2000004dff3c7230 */ /* 0x004fe20000004100 */
[----:B------:R-:W-:Y:S01]  /*11150*/  SHF.R.U64 R24, R24, 0x10, R25 ;  /* 0x0000001018187819 */ /* 0x000fe20000001219 */
[--C-:B-1----:R-:W-:Y:S01]  /*11160*/  HADD2.F32 R46, -RZ, R78.reuse.H1_H1 ;  /* 0x3000004eff2e7230 */ /* 0x102fe20000004100 */
[----:B------:R-:W-:Y:S01]  /*11170*/  SHF.R.S32.HI R30, RZ, 0x1f, R75 ;  /* 0x0000001fff1e7819 */ /* 0x000fe2000001144b */
[----:B------:R-:W-:Y:S01]  /*11180*/  IMAD.SHL.U32 R28, R75, 0x8, RZ ;  /* 0x000000084b1c7824 */ /* 0x000fe200078e00ff */
[----:B------:R-:W-:Y:S01]  /*11190*/  SHF.R.U32.HI R45, RZ, 0x10, R25 ;  /* 0x00000010ff2d7819 */ /* 0x000fe20000011619 */
[----:B------:R-:W-:Y:S01]  /*111a0*/  HADD2.F32 R78, -RZ, R78.H0_H0 ;  /* 0x2000004eff4e7230 */ /* 0x000fe20000004100 */
[----:B------:R-:W-:Y:S02]  /*111b0*/  LEA.HI R30, R30, R75, RZ, 0x3 ;  /* 0x0000004b1e1e7211 */ /* 0x000fe400078f18ff */
[----:B------:R-:W-:Y:S01]  /*111c0*/  LOP3.LUT R29, R185, 0x38, R28, 0xf8, !PT ;  /* 0x00000038b91d7812 */ /* 0x000fe200078ef81c */
[----:B------:R-:W-:Y:S01]  /*111d0*/  HADD2.F32 R45, -RZ, R45.H0_H0 ;  /* 0x2000002dff2d7230 */ /* 0x000fe20000004100 */
[----:B------:R-:W-:Y:S01]  /*111e0*/  SHF.R.U64 R25, R26, 0x10, R27 ;  /* 0x000000101a197819 */ /* 0x000fe2000000121b */
[----:B------:R-:W-:Y:S01]  /*111f0*/  IMAD.SHL.U32 R30, R30, 0x400, RZ ;  /* 0x000004001e1e7824 */ /* 0x000fe200078e00ff */
[----:B------:R-:W-:-:S02]  /*11200*/  LOP3.LUT R33, R29, R186, RZ, 0x3c, !PT ;  /* 0x000000ba1d217212 */ /* 0x000fc400078e3cff */
[--C-:B------:R-:W-:Y:S01]  /*11210*/  SHF.R.U64 R36, R36, 0x10, R37.reuse ;  /* 0x0000001024247819 */ /* 0x100fe20000001225 */
[----:B------:R-:W-:Y:S01]  /*11220*/  HADD2.F32 R25, -RZ, R25.H0_H0 ;  /* 0x20000019ff197230 */ /* 0x000fe20000004100 */
[----:B------:R-:W-:Y:S02]  /*11230*/  LOP3.LUT R32, R30, 0x7fffe000, RZ, 0xc0, !PT ;  /* 0x7fffe0001e207812 */ /* 0x000fe400078ec0ff */
[----:B------:R-:W-:Y:S02]  /*11240*/  SHF.R.U32.HI R47, RZ, 0x10, R37 ;  /* 0x00000010ff2f7819 */ /* 0x000fe40000011625 */
[----:B------:R-:W-:Y:S02]  /*11250*/  IADD3 R33, R33, R32, R187 ;  /* 0x0000002021217210 */ /* 0x000fe40007ffe0bb */
[----:B------:R-:W-:Y:S01]  /*11260*/  SHF.R.U64 R26, R38, 0x10, R39 ;  /* 0x00000010261a7819 */ /* 0x000fe20000001227 */
[----:B------:R-:W-:Y:S01]  /*11270*/  HADD2.F32 R47, -RZ, R47.H0_H0 ;  /* 0x2000002fff2f7230 */ /* 0x000fe20000004100 */
[----:B------:R-:W-:Y:S01]  /*11280*/  SHF.R.U32.HI R65, RZ, 0x10, R27 ;  /* 0x00000010ff417819 */ /* 0x000fe2000001161b */
[----:B------:R-:W-:Y:S01]  /*11290*/  IMAD R40, R33, 0x2, R2 ;  /* 0x0000000221287824 */ /* 0x000fe200078e0202 */
[----:B------:R-:W-:-:S04]  /*112a0*/  SHF.R.U32.HI R63, RZ, 0x10, R39 ;  /* 0x00000010ff3f7819 */ /* 0x000fc80000011627 */
[----:B------:R-:W1:Y:S02]  /*112b0*/  LDS.128 R32, [R40+0xc400] ;  /* 0x00c4000028207984 */ /* 0x000e640000000c00 */
[----:B-1----:R-:W-:Y:S02]  /*112c0*/  HADD2.F32 R42, -RZ, R33.H1_H1 ;  /* 0x30000021ff2a7230 */ /* 0x002fe40000004100 */
[--C-:B------:R-:W-:Y:S02]  /*112d0*/  HADD2.F32 R43, -RZ, R34.reuse.H0_H0 ;  /* 0x20000022ff2b7230 */ /* 0x100fe40000004100 */
[--C-:B------:R-:W-:Y:S02]  /*112e0*/  HADD2.F32 R44, -RZ, R35.reuse.H0_H0 ;  /* 0x20000023ff2c7230 */ /* 0x100fe40000004100 */
[----:B0-----:R-:W-:Y:S01]  /*112f0*/  FMUL.FTZ R61, R42, R47 ;  /* 0x0000002f2a3d7220 */ /* 0x001fe20000410000 */
[----:B------:R-:W-:Y:S02]  /*11300*/  HADD2.F32 R35, -RZ, R35.H1_H1 ;  /* 0x30000023ff237230 */ /* 0x000fe40000004100 */
[----:B------:R-:W-:Y:S01]  /*11310*/  HADD2.F32 R34, -RZ, R34.H1_H1 ;  /* 0x30000022ff227230 */ /* 0x000fe20000004100 */
[----:B---3--:R-:W0:Y:S02]  /*11320*/  LDS.128 R28, [R67] ;  /* 0x00000000431c7984 */ /* 0x008e240000000c00 */
[----:B0-----:R-:W-:-:S02]  /*11330*/  HADD2.F32 R37, -RZ, R29.H0_H0 ;  /* 0x2000001dff257230 */ /* 0x001fc40000004100 */
[----:B------:R-:W-:Y:S02]  /*11340*/  HADD2.F32 R38, -RZ, R29.H1_H1 ;  /* 0x3000001dff267230 */ /* 0x000fe40000004100 */
[----:B------:R-:W-:Y:S02]  /*11350*/  HADD2.F32 R29, -RZ, R33.H0_H0 ;  /* 0x20000021ff1d7230 */ /* 0x000fe40000004100 */
[----:B------:R-:W-:Y:S02]  /*11360*/  HADD2.F32 R33, -RZ, R32.H0_H0 ;  /* 0x20000020ff217230 */ /* 0x000fe40000004100 */
[----:B------:R-:W-:Y:S02]  /*11370*/  HADD2.F32 R27, -RZ, R28.H0_H0 ;  /* 0x2000001cff1b7230 */ /* 0x000fe40000004100 */
[C---:B------:R-:W-:Y:S01]  /*11380*/  FMUL.FTZ R62, R29.reuse, R60 ;  /* 0x0000003c1d3e7220 */ /* 0x040fe20000410000 */
[----:B------:R-:W-:Y:S01]  /*11390*/  FMUL.FTZ R64, R29, R46 ;  /* 0x0000002e1d407220 */ /* 0x000fe20000410000 */
[----:B------:R-:W-:-:S02]  /*113a0*/  HADD2.F32 R39, -RZ, R30.H0_H0 ;  /* 0x2000001eff277230 */ /* 0x000fc40000004100 */
[C---:B------:R-:W-:Y:S01]  /*113b0*/  FFMA.FTZ R29, R37.reuse, R46, -R62 ;  /* 0x0000002e251d7223 */ /* 0x040fe2000001083e */
[----:B------:R-:W-:Y:S02]  /*113c0*/  HADD2.F32 R46, -RZ, R77.H1_H1 ;  /* 0x3000004dff2e7230 */ /* 0x000fe40000004100 */
[----:B------:R-:W-:Y:S01]  /*113d0*/  FFMA.FTZ R64, R37, R60, R64 ;  /* 0x0000003c25407223 */ /* 0x000fe20000010040 */
[-C--:B------:R-:W-:Y:S01]  /*113e0*/  FMUL.FTZ R37, R42, R45.reuse ;  /* 0x0000002d2a257220 */ /* 0x080fe20000410000 */
[----:B------:R-:W-:Y:S02]  /*113f0*/  HADD2.F32 R42, -RZ, R76.H1_H1 ;  /* 0x3000004cff2a7230 */ /* 0x000fe40000004100 */
[C---:B------:R-:W-:Y:S01]  /*11400*/  FFMA.FTZ R62, R38.reuse, R45, -R61 ;  /* 0x0000002d263e7223 */ /* 0x040fe2000001083d */
[C---:B------:R-:W-:Y:S01]  /*11410*/  FMUL.FTZ R60, R33.reuse, R46 ;  /* 0x0000002e213c7220 */ /* 0x040fe20000410000 */
[----:B------:R-:W-:Y:S01]  /*11420*/  FMUL.FTZ R33, R33, R78 ;  /* 0x0000004e21217220 */ /* 0x000fe20000410000 */
[----:B------:R-:W-:Y:S01]  /*11430*/  FFMA.FTZ R47, R38, R47, R37 ;  /* 0x0000002f262f7223 */ /* 0x000fe20000010025 */
[----:B------:R-:W-:-:S02]  /*11440*/  HADD2.F32 R38, -RZ, R79.H0_H0 ;  /* 0x2000004fff267230 */ /* 0x000fc40000004100 */
[C---:B------:R-:W-:Y:S01]  /*11450*/  FFMA.FTZ R60, R27.reuse, R78, -R60 ;  /* 0x0000004e1b3c7223 */ /* 0x040fe2000001083c */
[----:B------:R-:W-:Y:S01]  /*11460*/  FFMA.FTZ R37, R27, R46, R33 ;  /* 0x0000002e1b257223 */ /* 0x000fe20000010021 */
[C---:B------:R-:W-:Y:S01]  /*11470*/  FMUL.FTZ R46, R43.reuse, R42 ;  /* 0x0000002a2b2e7220 */ /* 0x040fe20000410000 */
[----:B------:R-:W-:Y:S02]  /*11480*/  HADD2.F32 R79, -RZ, R79.H1_H1 ;  /* 0x3000004fff4f7230 */ /* 0x000fe40000004100 */
[-C--:B------:R-:W-:Y:S01]  /*11490*/  FMUL.FTZ R66, R43, R38.reuse ;  /* 0x000000262b427220 */ /* 0x080fe20000410000 */
[----:B------:R-:W-:Y:S02]  /*114a0*/  HADD2.F32 R76, -RZ, R76.H0_H0 ;  /* 0x2000004cff4c7230 */ /* 0x000fe40000004100 */
[----:B------:R-:W-:Y:S01]  /*114b0*/  FFMA.FTZ R43, R39, R38, -R46 ;  /* 0x00000026272b7223 */ /* 0x000fe2000001082e */
[----:B------:R-:W-:Y:S02]  /*114c0*/  HADD2.F32 R46, -RZ, R63.H0_H0 ;  /* 0x2000003fff2e7230 */ /* 0x000fe40000004100 */
[----:B------:R-:W-:Y:S01]  /*114d0*/  FMUL.FTZ R27, R44, R79 ;  /* 0x0000004f2c1b7220 */ /* 0x000fe20000410000 */
[----:B------:R-:W-:-:S02]  /*114e0*/  HADD2.F32 R38, -RZ, R65.H0_H0 ;  /* 0x20000041ff267230 */ /* 0x000fc40000004100 */
[----:B------:R-:W-:Y:S01]  /*114f0*/  FMUL.FTZ R78, R44, R76 ;  /* 0x0000004c2c4e7220 */ /* 0x000fe20000410000 */
[--C-:B------:R-:W-:Y:S02]  /*11500*/  HADD2.F32 R41, -RZ, R31.reuse.H0_H0 ;  /* 0x2000001fff297230 */ /* 0x100fe40000004100 */
[----:B------:R-:W-:Y:S01]  /*11510*/  FFMA.FTZ R66, R39, R42, R66 ;  /* 0x0000002a27427223 */ /* 0x000fe20000010042 */
[----:B------:R-:W-:Y:S02]  /*11520*/  HADD2.F32 R31, -RZ, R31.H1_H1 ;  /* 0x3000001fff1f7230 */ /* 0x000fe40000004100 */
[C---:B------:R-:W-:Y:S01]  /*11530*/  FMUL.FTZ R42, R35.reuse, R46 ;  /* 0x0000002e232a7220 */ /* 0x040fe20000410000 */
[----:B------:R-:W-:Y:S01]  /*11540*/  FMUL.FTZ R44, R35, R38 ;  /* 0x00000026232c7220 */ /* 0x000fe20000410000 */
[----:B------:R-:W-:Y:S02]  /*11550*/  HADD2.F32 R32, -RZ, R32.H1_H1 ;  /* 0x30000020ff207230 */ /* 0x000fe40000004100 */
[----:B------:R-:W-:Y:S01]  /*11560*/  FFMA.FTZ R76, R41, R76, R27 ;  /* 0x0000004c294c7223 */ /* 0x000fe2000001001b */
[----:B------:R-:W-:-:S02]  /*11570*/  HADD2.F32 R33, -RZ, R36.H0_H0 ;  /* 0x20000024ff217230 */ /* 0x000fc40000004100 */
[----:B------:R-:W-:Y:S01]  /*11580*/  FFMA.FTZ R78, R41, R79, -R78 ;  /* 0x0000004f294e7223 */ /* 0x000fe2000001084e */
[----:B------:R-:W-:Y:S02]  /*11590*/  HADD2.F32 R35, -RZ, R26.H0_H0 ;  /* 0x2000001aff237230 */ /* 0x000fe40000004100 */
[C---:B------:R-:W-:Y:S01]  /*115a0*/  FFMA.FTZ R45, R31.reuse, R38, -R42 ;  /* 0x000000261f2d7223 */ /* 0x040fe2000001082a */
[----:B------:R-:W-:Y:S02]  /*115b0*/  HADD2.F32 R27, -RZ, R24.H0_H0 ;  /* 0x20000018ff1b7230 */ /* 0x000fe40000004100 */
[----:B------:R-:W-:Y:S01]  /*115c0*/  FFMA.FTZ R61, R31, R46, R44 ;  /* 0x0000002e1f3d7223 */ /* 0x000fe2000001002c */
[----:B------:R-:W-:Y:S02]  /*115d0*/  HADD2.F32 R28, -RZ, R28.H1_H1 ;  /* 0x3000001cff1c7230 */ /* 0x000fe40000004100 */
[----:B------:R-:W-:Y:S01]  /*115e0*/  FMUL.FTZ R31, R32, R33 ;  /* 0x00000021201f7220 */ /* 0x000fe20000410000 */
[----:B------:R-:W-:-:S02]  /*115f0*/  HADD2.F32 R30, -RZ, R30.H1_H1 ;  /* 0x3000001eff1e7230 */ /* 0x000fc40000004100 */
[----:B------:R-:W-:Y:S01]  /*11600*/  FMUL.FTZ R41, R34, R35 ;  /* 0x0000002322297220 */ /* 0x000fe20000410000 */
[----:B------:R-:W-:Y:S01]  /*11610*/  FMUL.FTZ R32, R32, R27 ;  /* 0x0000001b20207220 */ /* 0x000fe20000410000 */
[----:B------:R-:W-:Y:S01]  /*11620*/  FMUL.FTZ R34, R34, R25 ;  /* 0x0000001922227220 */ /* 0x000fe20000410000 */
[----:B------:R-:W-:Y:S01]  /*11630*/  FFMA.FTZ R39, R28, R27, -R31 ;  /* 0x0000001b1c277223 */ /* 0x000fe2000001081f */
[----:B------:R-:W-:Y:S01]  /*11640*/  FFMA.FTZ R26, R30, R25, -R41 ;  /* 0x000000191e1a7223 */ /* 0x000fe20000010829 */
[----:B------:R-:W-:Y:S01]  /*11650*/  FFMA.FTZ R28, R28, R33, R32 ;  /* 0x000000211c1c7223 */ /* 0x000fe20000010020 */
[----:B------:R-:W-:Y:S01]  /*11660*/  FFMA.FTZ R35, R30, R35, R34 ;  /* 0x000000231e237223 */ /* 0x000fe20000010022 */
[----:B------:R-:W-:Y:S02]  /*11670*/  F2FP.F16.F32.PACK_AB R27, R45, R78 ;  /* 0x0000004e2d1b723e */ /* 0x000fe400000000ff */
[----:B------:R-:W-:Y:S02]  /*11680*/  F2FP.F16.F32.PACK_AB R25, R62, R29 ;  /* 0x0000001d3e19723e */ /* 0x000fe400000000ff */
[----:B------:R-:W-:-:S02]  /*11690*/  F2FP.F16.F32.PACK_AB R24, R39, R60 ;  /* 0x0000003c2718723e */ /* 0x000fc400000000ff */
[----:B------:R-:W-:Y:S02]  /*116a0*/  F2FP.F16.F32.PACK_AB R26, R26, R43 ;  /* 0x0000002b1a1a723e */ /* 0x000fe400000000ff */
[----:B------:R-:W-:Y:S02]  /*116b0*/  F2FP.F16.F32.PACK_AB R31, R61, R76 ;  /* 0x0000004c3d1f723e */ /* 0x000fe400000000ff */
[----:B------:R-:W-:Y:S01]  /*116c0*/  F2FP.F16.F32.PACK_AB R29, R47, R64 ;  /* 0x000000402f1d723e */ /* 0x000fe200000000ff */
[----:B------:R3:W-:Y:S01]  /*116d0*/  STS.128 [R67], R24 ;  /* 0x0000001843007388 */ /* 0x0007e20000000c00 */
[----:B------:R-:W-:Y:S02]  /*116e0*/  F2FP.F16.F32.PACK_AB R28, R28, R37 ;  /* 0x000000251c1c723e */ /* 0x000fe400000000ff */
[----:B------:R-:W-:-:S05]  /*116f0*/  F2FP.F16.F32.PACK_AB R30, R35, R66 ;  /* 0x00000042231e723e */ /* 0x000fca00000000ff */
[----:B------:R3:W-:Y:S02]  /*11700*/  STS.128 [R40+0xc400], R28 ;  /* 0x00c4001c28007388 */ /* 0x0007e40000000c00 */
.L_x_1733:
[----:B------:R-:W-:Y:S05]  /*11710*/  BSYNC B1 ;  /* 0x0000000000017941 */ /* 0x000fea0003800000 */
.L_x_1732:
[----:B---3--:R-:W-:-:S04]  /*11720*/  IADD3 R24, R174, 0x40, RZ ;  /* 0x00000040ae187810 */ /* 0x008fc80007ffe0ff */
[----:B------:R-:W-:-:S13]  /*11730*/  ISETP.GE.AND P0, PT, R24, R21, PT ;  /* 0x000000151800720c */ /* 0x000fda0003f06270 */
[----:B------:R-:W-:Y:S05]  /*11740*/  @P0 BRA `(.L_x_1713) ;  /* 0x0000001000a40947 */ /* 0x000fea0003800000 */
[----:B------:R-:W3:Y:S01]  /*11750*/  LDC R21, c[0x0][0x3f4] ;  /* 0x0000fd00ff157b82 */ /* 0x000ee20000000800 */
[----:B------:R-:W-:Y:S01]  /*11760*/  BSSY B1, `(.L_x_1738) ;  /* 0x0000065000017945 */ /* 0x000fe20003800000 */
[----:B0-----:R-:W-:Y:S02]  /*11770*/  SHF.R.U32.HI R61, RZ, 0x3, R181 ;  /* 0x00000003ff3d7819 */ /* 0x001fe400000116b5 */
[-C--:B---3--:R-:W-:Y:S02]  /*11780*/  ISETP.GE.AND P0, PT, R18, R21.reuse, PT ;  /* 0x000000151200720c */ /* 0x088fe40003f06270 */
[-C--:B------:R-:W-:Y:S02]  /*11790*/  ISETP.GE.AND P1, PT, R167, R21.reuse, PT ;  /* 0x00000015a700720c */ /* 0x080fe40003f26270 */
[----:B------:R-:W-:-:S09]  /*117a0*/  ISETP.GE.AND P2, PT, R168, R21, PT ;  /* 0x00000015a800720c */ /* 0x000fd20003f46270 */
[----:B------:R-:W-:Y:S05]  /*117b0*/  @P0 BRA `(.L_x_1739) ;  /* 0x00000004007c0947 */ /* 0x000fea0003800000 */
[----:B------:R-:W3:Y:S01]  /*117c0*/  LDL R62, [R1+0x40] ;  /* 0x00004000013e7983 */ /* 0x000ee20000100800 */
[----:B------:R-:W-:Y:S01]  /*117d0*/  LEA.HI R24, R21, R210, RZ, 0x1d ;  /* 0x000000d215187211 */ /* 0x000fe200078fe8ff */
[----:B------:R-:W-:Y:S01]  /*117e0*/  HADD2.F32 R38, -RZ, R82.H1_H1 ;  /* 0x30000052ff267230 */ /* 0x000fe20000004100 */
[----:B------:R-:W-:Y:S01]  /*117f0*/  SHF.R.U32.HI R37, RZ, 0x10, R5 ;  /* 0x00000010ff257819 */ /* 0x000fe20000011605 */
[--C-:B------:R-:W-:Y:S01]  /*11800*/  HADD2.F32 R40, -RZ, R80.reuse.H1_H1 ;  /* 0x30000050ff287230 */ /* 0x100fe20000004100 */
[----:B------:R-:W-:Y:S01]  /*11810*/  SHF.R.S32.HI R25, RZ, 0x1f, R24 ;  /* 0x0000001fff197819 */ /* 0x000fe20000011418 */
[----:B------:R-:W-:Y:S01]  /*11820*/  IMAD.SHL.U32 R26, R24, 0x8, RZ ;  /* 0x00000008181a7824 */ /* 0x000fe200078e00ff */
[----:B--2---:R-:W-:Y:S01]  /*11830*/  SHF.R.U64 R60, R48, 0x10, R49 ;  /* 0x00000010303c7819 */ /* 0x004fe20000001231 */
[----:B------:R-:W-:Y:S01]  /*11840*/  HADD2.F32 R37, -RZ, R37.H0_H0 ;  /* 0x20000025ff257230 */ /* 0x000fe20000004100 */
[----:B------:R-:W-:Y:S01]  /*11850*/  LEA.HI R25, R25, R24, RZ, 0x3 ;  /* 0x0000001819197211 */ /* 0x000fe200078f18ff */
[----:B------:R-:W-:Y:S01]  /*11860*/  HADD2.F32 R80, -RZ, R80.H0_H0 ;  /* 0x20000050ff507230 */ /* 0x000fe20000004100 */
[----:B------:R-:W-:Y:S01]  /*11870*/  LOP3.LUT R24, R181, 0x38, R26, 0xf8, !PT ;  /* 0x00000038b5187812 */ /* 0x000fe200078ef81a */
[----:B------:R-:W-:Y:S01]  /*11880*/  HADD2.F32 R82, -RZ, R82.H0_H0 ;  /* 0x20000052ff527230 */ /* 0x000fe20000004100 */
[----:B-1----:R-:W-:Y:S01]  /*11890*/  SHF.R.U64 R47, R4, 0x10, R5 ;  /* 0x00000010042f7819 */ /* 0x002fe20000001205 */
[----:B------:R-:W-:Y:S01]  /*118a0*/  IMAD.SHL.U32 R25, R25, 0x400, RZ ;  /* 0x0000040019197824 */ /* 0x000fe200078e00ff */
[----:B------:R-:W-:-:S02]  /*118b0*/  LOP3.LUT R28, R24, R61, RZ, 0x3c, !PT ;  /* 0x0000003d181c7212 */ /* 0x000fc400078e3cff */
[----:B------:R-:W-:Y:S02]  /*118c0*/  SHF.R.U32.HI R49, RZ, 0x10, R49 ;  /* 0x00000010ff317819 */ /* 0x000fe40000011631 */
[----:B------:R-:W-:Y:S02]  /*118d0*/  LOP3.LUT R29, R25, 0x7fffe000, RZ, 0xc0, !PT ;  /* 0x7fffe000191d7812 */ /* 0x000fe400078ec0ff */
[----:B------:R-:W-:Y:S02]  /*118e0*/  SHF.R.U64 R48, R50, 0x10, R51 ;  /* 0x0000001032307819 */ /* 0x000fe40000001233 */
[----:B------:R-:W-:Y:S02]  /*118f0*/  IADD3 R29, R28, R29, R201 ;  /* 0x0000001d1c1d7210 */ /* 0x000fe40007ffe0c9 */
[----:B------:R-:W-:Y:S02]  /*11900*/  SHF.R.U32.HI R50, RZ, 0x10, R51 ;  /* 0x00000010ff327819 */ /* 0x000fe40000011633 */
[--C-:B------:R-:W-:Y:S01]  /*11910*/  SHF.R.U32.HI R41, RZ, 0x10, R7.reuse ;  /* 0x00000010ff297819 */ /* 0x100fe20000011607 */
[----:B------:R-:W-:Y:S01]  /*11920*/  IMAD R32, R29, 0x2, R2 ;  /* 0x000000021d207824 */ /* 0x000fe200078e0202 */
[----:B------:R-:W-:-:S04]  /*11930*/  SHF.R.U64 R45, R6, 0x10, R7 ;  /* 0x00000010062d7819 */ /* 0x000fc80000001207 */
[----:B------:R-:W0:Y:S02]  /*11940*/  LDS.128 R28, [R32+0xc400] ;  /* 0x00c40000201c7984 */ /* 0x000e240000000c00 */
[--C-:B0-----:R-:W-:Y:S02]  /*11950*/  HADD2.F32 R33, -RZ, R29.reuse.H0_H0 ;  /* 0x2000001dff217230 */ /* 0x101fe40000004100 */
[----:B------:R-:W-:Y:S02]  /*11960*/  HADD2.F32 R34, -RZ, R29.H1_H1 ;  /* 0x3000001dff227230 */ /* 0x000fe40000004100 */
[----:B------:R-:W-:Y:S02]  /*11970*/  HADD2.F32 R29, -RZ, R28.H0_H0 ;  /* 0x2000001cff1d7230 */ /* 0x000fe40000004100 */
[C---:B------:R-:W-:Y:S01]  /*11980*/  FMUL.FTZ R42, R33.reuse, R40 ;  /* 0x00000028212a7220 */ /* 0x040fe20000410000 */
[----:B------:R-:W-:Y:S01]  /*11990*/  FMUL.FTZ R44, R33, R38 ;  /* 0x00000026212c7220 */ /* 0x000fe20000410000 */
[----:B------:R-:W-:-:S02]  /*119a0*/  HADD2.F32 R33, -RZ, R49.H0_H0 ;  /* 0x20000031ff217230 */ /* 0x000fc40000004100 */
[----:B------:R-:W-:Y:S02]  /*119b0*/  HADD2.F32 R35, -RZ, R30.H0_H0 ;  /* 0x2000001eff237230 */ /* 0x000fe40000004100 */
[--C-:B------:R-:W-:Y:S02]  /*119c0*/  HADD2.F32 R36, -RZ, R31.reuse.H0_H0 ;  /* 0x2000001fff247230 */ /* 0x100fe40000004100 */
[----:B------:R-:W-:Y:S02]  /*119d0*/  HADD2.F32 R31, -RZ, R31.H1_H1 ;  /* 0x3000001fff1f7230 */ /* 0x000fe40000004100 */
[----:B------:R-:W-:Y:S02]  /*119e0*/  HADD2.F32 R28, -RZ, R28.H1_H1 ;  /* 0x3000001cff1c7230 */ /* 0x000fe40000004100 */
[----:B------:R-:W-:Y:S01]  /*119f0*/  HADD2.F32 R30, -RZ, R30.H1_H1 ;  /* 0x3000001eff1e7230 */ /* 0x000fe20000004100 */
[----:B---3--:R-:W0:Y:S02]  /*11a00*/  LDS.128 R24, [R62] ;  /* 0x000000003e187984 */ /* 0x008e240000000c00 */
[----:B0-----:R-:W-:-:S02]  /*11a10*/  HADD2.F32 R5, -RZ, R25.H0_H0 ;  /* 0x20000019ff057230 */ /* 0x001fc40000004100 */
[----:B------:R-:W-:Y:S02]  /*11a20*/  HADD2.F32 R25, -RZ, R25.H1_H1 ;  /* 0x30000019ff197230 */ /* 0x000fe40000004100 */
[----:B------:R-:W-:Y:S02]  /*11a30*/  HADD2.F32 R4, -RZ, R24.H0_H0 ;  /* 0x20000018ff047230 */ /* 0x000fe40000004100 */
[C---:B------:R-:W-:Y:S01]  /*11a40*/  FFMA.FTZ R42, R5.reuse, R38, -R42 ;  /* 0x00000026052a7223 */ /* 0x040fe2000001082a */
[----:B------:R-:W-:Y:S01]  /*11a50*/  FFMA.FTZ R44, R5, R40, R44 ;  /* 0x00000028052c7223 */ /* 0x000fe2000001002c */
[C---:B------:R-:W-:Y:S01]  /*11a60*/  FMUL.FTZ R38, R34.reuse, R37 ;  /* 0x0000002522267220 */ /* 0x040fe20000410000 */
[C---:B------:R-:W-:Y:S01]  /*11a70*/  FMUL.FTZ R5, R29.reuse, R80 ;  /* 0x000000501d057220 */ /* 0x040fe20000410000 */
[-C--:B------:R-:W-:Y:S01]  /*11a80*/  FMUL.FTZ R29, R29, R82.reuse ;  /* 0x000000521d1d7220 */ /* 0x080fe20000410000 */
[-C--:B------:R-:W-:Y:S01]  /*11a90*/  FMUL.FTZ R34, R34, R33.reuse ;  /* 0x0000002122227220 */ /* 0x080fe20000410000 */
[----:B------:R-:W-:Y:S01]  /*11aa0*/  FFMA.FTZ R39, R25, R33, -R38 ;  /* 0x0000002119277223 */ /* 0x000fe20000010826 */
[----:B------:R-:W-:Y:S01]  /*11ab0*/  FFMA.FTZ R82, R4, R82, -R5 ;  /* 0x0000005204527223 */ /* 0x000fe20000010805 */
[----:B------:R-:W-:-:S02]  /*11ac0*/  HADD2.F32 R33, -RZ, R81.H0_H0 ;  /* 0x20000051ff217230 */ /* 0x000fc40000004100 */
[----:B------:R-:W-:Y:S01]  /*11ad0*/  FFMA.FTZ R37, R25, R37, R34 ;  /* 0x0000002519257223 */ /* 0x000fe20000010022 */
[--C-:B------:R-:W-:Y:S02]  /*11ae0*/  HADD2.F32 R5, -RZ, R83.reuse.H0_H0 ;  /* 0x20000053ff057230 */ /* 0x100fe40000004100 */
[----:B------:R-:W-:Y:S01]  /*11af0*/  FFMA.FTZ R80, R4, R80, R29 ;  /* 0x0000005004507223 */ /* 0x000fe2000001001d */
[----:B------:R-:W-:Y:S02]  /*11b00*/  HADD2.F32 R83, -RZ, R83.H1_H1 ;  /* 0x30000053ff537230 */ /* 0x000fe40000004100 */
[C---:B------:R-:W-:Y:S01]  /*11b10*/  FMUL.FTZ R25, R35.reuse, R33 ;  /* 0x0000002123197220 */ /* 0x040fe20000410000 */
[----:B------:R-:W-:Y:S02]  /*11b20*/  HADD2.F32 R81, -RZ, R81.H1_H1 ;  /* 0x30000051ff517230 */ /* 0x000fe40000004100 */
[----:B------:R-:W-:Y:S01]  /*11b30*/  FMUL.FTZ R29, R35, R5 ;  /* 0x00000005231d7220 */ /* 0x000fe20000410000 */
[----:B------:R-:W-:-:S02]  /*11b40*/  HADD2.F32 R6, -RZ, R26.H0_H0 ;  /* 0x2000001aff067230 */ /* 0x000fc40000004100 */
[C---:B------:R-:W-:Y:S01]  /*11b50*/  FMUL.FTZ R40, R36.reuse, R83 ;  /* 0x0000005324287220 */ /* 0x040fe20000410000 */
[----:B------:R-:W-:Y:S02]  /*11b60*/  HADD2.F32 R7, -RZ, R27.H0_H0 ;  /* 0x2000001bff077230 */ /* 0x000fe40000004100 */
[----:B------:R-:W-:Y:S01]  /*11b70*/  FMUL.FTZ R38, R36, R81 ;  /* 0x0000005124267220 */ /* 0x000fe20000410000 */
[----:B------:R-:W-:Y:S02]  /*11b80*/  HADD2.F32 R34, -RZ, R41.H0_H0 ;  /* 0x20000029ff227230 */ /* 0x000fe40000004100 */
[C---:B------:R-:W-:Y:S01]  /*11b90*/  FFMA.FTZ R35, R6.reuse, R5, -R25 ;  /* 0x0000000506237223 */ /* 0x040fe20000010819 */
[----:B------:R-:W-:Y:S02]  /*11ba0*/  HADD2.F32 R4, -RZ, R50.H0_H0 ;  /* 0x20000032ff047230 */ /* 0x000fe40000004100 */
[----:B------:R-:W-:Y:S01]  /*11bb0*/  FFMA.FTZ R36, R6, R33, R29 ;  /* 0x0000002106247223 */ /* 0x000fe2000001001d */
[----:B------:R-:W-:-:S02]  /*11bc0*/  HADD2.F32 R27, -RZ, R27.H1_H1 ;  /* 0x3000001bff1b7230 */ /* 0x000fc40000004100 */
[----:B------:R-:W-:Y:S01]  /*11bd0*/  FMUL.FTZ R6, R31, R34 ;  /* 0x000000221f067220 */ /* 0x000fe20000410000 */
[C---:B------:R-:W-:Y:S01]  /*11be0*/  FFMA.FTZ R38, R7.reuse, R83, -R38 ;  /* 0x0000005307267223 */ /* 0x040fe20000010826 */
[----:B------:R-:W-:Y:S01]  /*11bf0*/  FFMA.FTZ R40, R7, R81, R40 ;  /* 0x0000005107287223 */ /* 0x000fe20000010028 */
[-C--:B------:R-:W-:Y:S01]  /*11c00*/  FMUL.FTZ R46, R31, R4.reuse ;  /* 0x000000041f2e7220 */ /* 0x080fe20000410000 */
[----:B------:R-:W-:Y:S02]  /*11c10*/  HADD2.F32 R25, -RZ, R47.H0_H0 ;  /* 0x2000002fff197230 */ /* 0x000fe40000004100 */
[C---:B------:R-:W-:Y:S01]  /*11c20*/  FFMA.FTZ R43, R27.reuse, R4, -R6 ;  /* 0x000000041b2b7223 */ /* 0x040fe20000010806 */
[----:B------:R-:W-:Y:S02]  /*11c30*/  HADD2.F32 R29, -RZ, R45.H0_H0 ;  /* 0x2000002dff1d7230 */ /* 0x000fe40000004100 */
[----:B------:R-:W-:Y:S01]  /*11c40*/  FFMA.FTZ R45, R27, R34, R46 ;  /* 0x000000221b2d7223 */ /* 0x000fe2000001002e */
[----:B------:R-:W-:-:S02]  /*11c50*/  HADD2.F32 R5, -RZ, R60.H0_H0 ;  /* 0x2000003cff057230 */ /* 0x000fc40000004100 */
[----:B------:R-:W-:Y:S01]  /*11c60*/  FMUL.FTZ R27, R28, R25 ;  /* 0x000000191c1b7220 */ /* 0x000fe20000410000 */
[----:B------:R-:W-:Y:S02]  /*11c70*/  HADD2.F32 R7, -RZ, R48.H0_H0 ;  /* 0x20000030ff077230 */ /* 0x000fe40000004100 */
        /* <DEDUP_REMOVED lines=19> */
.L_x_1739:
[----:B------:R-:W-:Y:S05]  /*11db0*/  BSYNC B1 ;  /* 0x0000000000017941 */ /* 0x000fea0003800000 */
.L_x_1738:
[----:B------:R-:W-:Y:S04]  /*11dc0*/  BSSY B1, `(.L_x_1740) ;  /* 0x0000061000017945 */ /* 0x000fe80003800000 */
[----:B------:R-:W-:Y:S05]  /*11dd0*/  @P1 BRA `(.L_x_1741) ;  /* 0x00000004007c1947 */ /* 0x000fea0003800000 */
[----:B-1----:R-:W3:Y:S01]  /*11de0*/  LDL R46, [R1+0x38] ;  /* 0x00003800012e7983 */ /* 0x002ee20000100800 */
[----:B0-----:R-:W-:Y:S01]  /*11df0*/  LEA.HI R4, R21, R170, RZ, 0x1d ;  /* 0x000000aa15047211 */ /* 0x001fe200078fe8ff */
[----:B--2---:R-:W-:Y:S01]  /*11e00*/  HADD2.F32 R33, -RZ, R73.H1_H1 ;  /* 0x30000049ff217230 */ /* 0x004fe20000004100 */
[----:B------:R-:W-:Y:S01]  /*11e10*/  SHF.R.U32.HI R35, RZ, 0x10, R9 ;  /* 0x00000010ff237819 */ /* 0x000fe20000011609 */
[--C-:B------:R-:W-:Y:S01]  /*11e20*/  HADD2.F32 R34, -RZ, R70.reuse.H1_H1 ;  /* 0x30000046ff227230 */ /* 0x100fe20000004100 */
[----:B------:R-:W-:Y:S01]  /*11e30*/  SHF.R.S32.HI R5, RZ, 0x1f, R4 ;  /* 0x0000001fff057819 */ /* 0x000fe20000011404 */
[----:B------:R-:W-:Y:S01]  /*11e40*/  IMAD.SHL.U32 R6, R4, 0x8, RZ ;  /* 0x0000000804067824 */ /* 0x000fe200078e00ff */
[----:B------:R-:W-:Y:S01]  /*11e50*/  SHF.R.U64 R45, R52, 0x10, R53 ;  /* 0x00000010342d7819 */ /* 0x000fe20000001235 */
[----:B------:R-:W-:Y:S01]  /*11e60*/  HADD2.F32 R35, -RZ, R35.H0_H0 ;  /* 0x20000023ff237230 */ /* 0x000fe20000004100 */
[----:B------:R-:W-:Y:S01]  /*11e70*/  LEA.HI R5, R5, R4, RZ, 0x3 ;  /* 0x0000000405057211 */ /* 0x000fe200078f18ff */
[----:B------:R-:W-:Y:S01]  /*11e80*/  HADD2.F32 R70, -RZ, R70.H0_H0 ;  /* 0x20000046ff467230 */ /* 0x000fe20000004100 */
[----:B------:R-:W-:-:S02]  /*11e90*/  LOP3.LUT R4, R181, 0x38, R6, 0xf8, !PT ;  /* 0x00000038b5047812 */ /* 0x000fc400078ef806 */
[----:B------:R-:W-:Y:S01]  /*11ea0*/  SHF.R.U32.HI R52, RZ, 0x10, R53 ;  /* 0x00000010ff347819 */ /* 0x000fe20000011635 */
[----:B------:R-:W-:Y:S01]  /*11eb0*/  IMAD.SHL.U32 R5, R5, 0x400, RZ ;  /* 0x0000040005057824 */ /* 0x000fe200078e00ff */
[----:B------:R-:W-:Y:S02]  /*11ec0*/  LOP3.LUT R24, R4, R61, RZ, 0x3c, !PT ;  /* 0x0000003d04187212 */ /* 0x000fe400078e3cff */
[----:B------:R-:W-:Y:S02]  /*11ed0*/  SHF.R.U64 R43, R8, 0x10, R9 ;  /* 0x00000010082b7819 */ /* 0x000fe40000001209 */
[----:B------:R-:W-:Y:S02]  /*11ee0*/  LOP3.LUT R25, R5, 0x7fffe000, RZ, 0xc0, !PT ;  /* 0x7fffe00005197812 */ /* 0x000fe400078ec0ff */
[----:B------:R-:W-:Y:S02]  /*11ef0*/  SHF.R.U64 R41, R10, 0x10, R11 ;  /* 0x000000100a297819 */ /* 0x000fe4000000120b */
[----:B------:R-:W-:-:S02]  /*11f00*/  IADD3 R25, R24, R25, R201 ;  /* 0x0000001918197210 */ /* 0x000fc40007ffe0c9 */
[----:B------:R-:W-:Y:S02]  /*11f10*/  SHF.R.U32.HI R38, RZ, 0x10, R11 ;  /* 0x00000010ff267819 */ /* 0x000fe4000001160b */
[--C-:B------:R-:W-:Y:S01]  /*11f20*/  SHF.R.U64 R44, R54, 0x10, R55.reuse ;  /* 0x00000010362c7819 */ /* 0x100fe20000001237 */
[----:B------:R-:W-:Y:S01]  /*11f30*/  IMAD R28, R25, 0x2, R2 ;  /* 0x00000002191c7824 */ /* 0x000fe200078e0202 */
[----:B------:R-:W-:-:S04]  /*11f40*/  SHF.R.U32.HI R54, RZ, 0x10, R55 ;  /* 0x00000010ff367819 */ /* 0x000fc80000011637 */
[----:B------:R-:W0:Y:S02]  /*11f50*/  LDS.128 R24, [R28+0xc400] ;  /* 0x00c400001c187984 */ /* 0x000e240000000c00 */
[--C-:B0-----:R-:W-:Y:S02]  /*11f60*/  HADD2.F32 R29, -RZ, R25.reuse.H0_H0 ;  /* 0x20000019ff1d7230 */ /* 0x101fe40000004100 */
[----:B------:R-:W-:Y:S02]  /*11f70*/  HADD2.F32 R30, -RZ, R25.H1_H1 ;  /* 0x30000019ff1e7230 */ /* 0x000fe40000004100 */
[----:B------:R-:W-:Y:S02]  /*11f80*/  HADD2.F32 R25, -RZ, R24.H0_H0 ;  /* 0x20000018ff197230 */ /* 0x000fe40000004100 */
[C---:B------:R-:W-:Y:S01]  /*11f90*/  FMUL.FTZ R37, R29.reuse, R34 ;  /* 0x000000221d257220 */ /* 0x040fe20000410000 */
[----:B------:R-:W-:Y:S01]  /*11fa0*/  FMUL.FTZ R39, R29, R33 ;  /* 0x000000211d277220 */ /* 0x000fe20000410000 */
[----:B------:R-:W-:-:S02]  /*11fb0*/  HADD2.F32 R29, -RZ, R52.H0_H0 ;  /* 0x20000034ff1d7230 */ /* 0x000fc40000004100 */
[----:B------:R-:W-:Y:S01]  /*11fc0*/  FMUL.FTZ R36, R30, R35 ;  /* 0x000000231e247220 */ /* 0x000fe20000410000 */
        /* <DEDUP_REMOVED lines=11> */
[----:B------:R-:W-:Y:S02]  /*12080*/  HADD2.F32 R8, -RZ, R73.H0_H0 ;  /* 0x20000049ff087230 */ /* 0x000fe40000004100 */
[-C--:B------:R-:W-:Y:S01]  /*12090*/  FMUL.FTZ R34, R30, R29.reuse ;  /* 0x0000001d1e227220 */ /* 0x080fe20000410000 */
[----:B------:R-:W-:Y:S01]  /*120a0*/  FMUL.FTZ R30, R25, R70 ;  /* 0x00000046191e7220 */ /* 0x000fe20000410000 */
[----:B------:R-:W-:Y:S01]  /*120b0*/  FFMA.FTZ R36, R9, R29, -R36 ;  /* 0x0000001d09247223 */ /* 0x000fe20000010824 */
[----:B------:R-:W-:-:S02]  /*120c0*/  HADD2.F32 R29, -RZ, R71.H0_H0 ;  /* 0x20000047ff1d7230 */ /* 0x000fc40000004100 */
[-C--:B------:R-:W-:Y:S01]  /*120d0*/  FMUL.FTZ R25, R25, R8.reuse ;  /* 0x0000000819197220 */ /* 0x080fe20000410000 */
[----:B------:R-:W-:Y:S01]  /*120e0*/  FFMA.FTZ R33, R5, R8, -R30 ;  /* 0x0000000805217223 */ /* 0x000fe2000001081e */
[----:B------:R-:W-:Y:S02]  /*120f0*/  HADD2.F32 R8, -RZ, R74.H0_H0 ;  /* 0x2000004aff087230 */ /* 0x000fe40000004100 */
[----:B------:R-:W-:Y:S01]  /*12100*/  FFMA.FTZ R34, R9, R35, R34 ;  /* 0x0000002309227223 */ /* 0x000fe20000010022 */
[----:B------:R-:W-:Y:S02]  /*12110*/  HADD2.F32 R10, -RZ, R6.H0_H0 ;  /* 0x20000006ff0a7230 */ /* 0x000fe40000004100 */
[----:B------:R-:W-:Y:S01]  /*12120*/  FFMA.FTZ R70, R5, R70, R25 ;  /* 0x0000004605467223 */ /* 0x000fe20000010019 */
[----:B------:R-:W-:Y:S02]  /*12130*/  HADD2.F32 R71, -RZ, R71.H1_H1 ;  /* 0x30000047ff477230 */ /* 0x000fe40000004100 */
[----:B------:R-:W-:Y:S01]  /*12140*/  FMUL.FTZ R5, R31, R29 ;  /* 0x0000001d1f057220 */ /* 0x000fe20000410000 */
[----:B------:R-:W-:-:S02]  /*12150*/  HADD2.F32 R74, -RZ, R74.H1_H1 ;  /* 0x3000004aff4a7230 */ /* 0x000fc40000004100 */
[-C--:B------:R-:W-:Y:S01]  /*12160*/  FMUL.FTZ R9, R31, R8.reuse ;  /* 0x000000081f097220 */ /* 0x080fe20000410000 */
[----:B------:R-:W-:Y:S02]  /*12170*/  HADD2.F32 R30, -RZ, R38.H0_H0 ;  /* 0x20000026ff1e7230 */ /* 0x000fe40000004100 */
[----:B------:R-:W-:Y:S01]  /*12180*/  FFMA.FTZ R31, R10, R8, -R5 ;  /* 0x000000080a1f7223 */ /* 0x000fe20000010805 */
[--C-:B------:R-:W-:Y:S02]  /*12190*/  HADD2.F32 R11, -RZ, R7.reuse.H0_H0 ;  /* 0x20000007ff0b7230 */ /* 0x100fe40000004100 */
[C---:B------:R-:W-:Y:S01]  /*121a0*/  FMUL.FTZ R38, R32.reuse, R71 ;  /* 0x0000004720267220 */ /* 0x040fe20000410000 */
[----:B------:R-:W-:Y:S02]  /*121b0*/  HADD2.F32 R8, -RZ, R54.H0_H0 ;  /* 0x20000036ff087230 */ /* 0x000fe40000004100 */
[----:B------:R-:W-:Y:S01]  /*121c0*/  FMUL.FTZ R32, R32, R74 ;  /* 0x0000004a20207220 */ /* 0x000fe20000410000 */
[----:B------:R-:W-:-:S02]  /*121d0*/  HADD2.F32 R7, -RZ, R7.H1_H1 ;  /* 0x30000007ff077230 */ /* 0x000fc40000004100 */
[----:B------:R-:W-:Y:S01]  /*121e0*/  FFMA.FTZ R38, R11, R74, -R38 ;  /* 0x0000004a0b267223 */ /* 0x000fe20000010826 */
[----:B------:R-:W-:Y:S01]  /*121f0*/  FMUL.FTZ R40, R27, R30 ;  /* 0x0000001e1b287220 */ /* 0x000fe20000410000 */
[----:B------:R-:W-:Y:S01]  /*12200*/  FFMA.FTZ R32, R11, R71, R32 ;  /* 0x000000470b207223 */ /* 0x000fe20000010020 */
[-C--:B------:R-:W-:Y:S01]  /*12210*/  FMUL.FTZ R42, R27, R8.reuse ;  /* 0x000000081b2a7220 */ /* 0x080fe20000410000 */
[----:B------:R-:W-:Y:S02]  /*12220*/  HADD2.F32 R11, -RZ, R43.H0_H0 ;  /* 0x2000002bff0b7230 */ /* 0x000fe40000004100 */
[----:B------:R-:W-:Y:S01]  /*12230*/  FFMA.FTZ R10, R10, R29, R9 ;  /* 0x0000001d0a0a7223 */ /* 0x000fe20000010009 */
[----:B------:R-:W-:Y:S02]  /*12240*/  HADD2.F32 R5, -RZ, R45.H0_H0 ;  /* 0x2000002dff057230 */ /* 0x000fe40000004100 */
[----:B------:R-:W-:Y:S01]  /*12250*/  FFMA.FTZ R35, R7, R8, -R40 ;  /* 0x0000000807237223 */ /* 0x000fe20000010828 */
[----:B------:R-:W-:-:S02]  /*12260*/  HADD2.F32 R25, -RZ, R41.H0_H0 ;  /* 0x20000029ff197230 */ /* 0x000fc40000004100 */
[----:B------:R-:W-:Y:S01]  /*12270*/  FFMA.FTZ R41, R7, R30, R42 ;  /* 0x0000001e07297223 */ /* 0x000fe2000001002a */
[----:B------:R-:W-:Y:S02]  /*12280*/  HADD2.F32 R9, -RZ, R44.H0_H0 ;  /* 0x2000002cff097230 */ /* 0x000fe40000004100 */
[C---:B------:R-:W-:Y:S01]  /*12290*/  FMUL.FTZ R7, R24.reuse, R11 ;  /* 0x0000000b18077220 */ /* 0x040fe20000410000 */
[----:B------:R-:W-:Y:S02]  /*122a0*/  HADD2.F32 R4, -RZ, R4.H1_H1 ;  /* 0x30000004ff047230 */ /* 0x000fe40000004100 */
[----:B------:R-:W-:Y:S01]  /*122b0*/  FMUL.FTZ R24, R24, R5 ;  /* 0x0000000518187220 */ /* 0x000fe20000410000 */
[----:B------:R-:W-:Y:S02]  /*122c0*/  HADD2.F32 R6, -RZ, R6.H1_H1 ;  /* 0x30000006ff067230 */ /* 0x000fe40000004100 */
[C---:B------:R-:W-:Y:S01]  /*122d0*/  FMUL.FTZ R29, R26.reuse, R25 ;  /* 0x000000191a1d7220 */ /* 0x040fe20000410000 */
[----:B------:R-:W-:Y:S01]  /*122e0*/  FMUL.FTZ R26, R26, R9 ;  /* 0x000000091a1a7220 */ /* 0x000fe20000410000 */
        /* <DEDUP_REMOVED lines=14> */
.L_x_1741:
[----:B------:R-:W-:Y:S05]  /*123d0*/  BSYNC B1 ;  /* 0x0000000000017941 */ /* 0x000fea0003800000 */
.L_x_1740:
[----:B------:R-:W-:Y:S05]  /*123e0*/  @P2 BRA `(.L_x_1713) ;  /* 0x00000004007c2947 */ /* 0x000fea0003800000 */
[----:B------:R-:W4:Y:S01]  /*123f0*/  LDL R40, [R1+0x34] ;  /* 0x0000340001287983 */ /* 0x000f220000100800 */
[----:B------:R-:W-:Y:S01]  /*12400*/  LEA.HI R21, R21, R171, RZ, 0x1d ;  /* 0x000000ab15157211 */ /* 0x000fe200078fe8ff */
[----:B--2---:R-:W-:Y:S01]  /*12410*/  HADD2.F32 R29, -RZ, R20.H1_H1 ;  /* 0x30000014ff1d7230 */ /* 0x004fe20000004100 */
[----:B------:R-:W-:Y:S01]  /*12420*/  SHF.R.U64 R39, R56, 0x10, R57 ;  /* 0x0000001038277819 */ /* 0x000fe20000001239 */
[--C-:B------:R-:W-:Y:S01]  /*12430*/  HADD2.F32 R31, -RZ, R0.reuse.H1_H1 ;  /* 0x30000000ff1f7230 */ /* 0x100fe20000004100 */
[----:B0--3--:R-:W-:Y:S01]  /*12440*/  SHF.R.S32.HI R6, RZ, 0x1f, R21 ;  /* 0x0000001fff067819 */ /* 0x009fe20000011415 */
[----:B------:R-:W-:Y:S01]  /*12450*/  HADD2.F32 R0, -RZ, R0.H0_H0 ;  /* 0x20000000ff007230 */ /* 0x000fe20000004100 */
[----:B------:R-:W-:Y:S01]  /*12460*/  SHF.L.U32 R4, R21, 0x3, RZ ;  /* 0x0000000315047819 */ /* 0x000fe200000006ff */
[----:B------:R-:W-:Y:S01]  /*12470*/  HADD2.F32 R20, -RZ, R20.H0_H0 ;  /* 0x20000014ff147230 */ /* 0x000fe20000004100 */
[----:B------:R-:W-:Y:S02]  /*12480*/  LEA.HI R6, R6, R21, RZ, 0x3 ;  /* 0x0000001506067211 */ /* 0x000fe400078f18ff */
[----:B------:R-:W-:-:S02]  /*12490*/  LOP3.LUT R4, R181, 0x38, R4, 0xf8, !PT ;  /* 0x00000038b5047812 */ /* 0x000fc400078ef804 */
[----:B------:R-:W-:Y:S01]  /*124a0*/  SHF.R.U32.HI R56, RZ, 0x10, R57 ;  /* 0x00000010ff387819 */ /* 0x000fe20000011639 */
[----:B------:R-:W-:Y:S01]  /*124b0*/  IMAD.SHL.U32 R6, R6, 0x400, RZ ;  /* 0x0000040006067824 */ /* 0x000fe200078e00ff */
[----:B------:R-:W-:Y:S02]  /*124c0*/  LOP3.LUT R8, R4, R61, RZ, 0x3c, !PT ;  /* 0x0000003d04087212 */ /* 0x000fe400078e3cff */
[--C-:B------:R-:W-:Y:S02]  /*124d0*/  SHF.R.U32.HI R28, RZ, 0x10, R13.reuse ;  /* 0x00000010ff1c7819 */ /* 0x100fe4000001160d */
[----:B------:R-:W-:Y:S02]  /*124e0*/  LOP3.LUT R9, R6, 0x7fffe000, RZ, 0xc0, !PT ;  /* 0x7fffe00006097812 */ /* 0x000fe400078ec0ff */
[----:B------:R-:W-:Y:S01]  /*124f0*/  SHF.R.U64 R37, R12, 0x10, R13 ;  /* 0x000000100c257819 */ /* 0x000fe2000000120d */
[----:B------:R-:W-:Y:S01]  /*12500*/  HADD2.F32 R28, -RZ, R28.H0_H0 ;  /* 0x2000001cff1c7230 */ /* 0x000fe20000004100 */
[----:B------:R-:W-:-:S02]  /*12510*/  IADD3 R9, R8, R9, R201 ;  /* 0x0000000908097210 */ /* 0x000fc40007ffe0c9 */
[--C-:B------:R-:W-:Y:S02]  /*12520*/  SHF.R.U64 R38, R58, 0x10, R59.reuse ;  /* 0x000000103a267819 */ /* 0x100fe4000000123b */
[----:B------:R-:W-:Y:S01]  /*12530*/  SHF.R.U32.HI R58, RZ, 0x10, R59 ;  /* 0x00000010ff3a7819 */ /* 0x000fe2000001163b */
[----:B------:R-:W-:Y:S01]  /*12540*/  IMAD R21, R9, 0x2, R2 ;  /* 0x0000000209157824 */ /* 0x000fe200078e0202 */
[--C-:B-1----:R-:W-:Y:S02]  /*12550*/  SHF.R.U32.HI R34, RZ, 0x10, R15.reuse ;  /* 0x00000010ff227819 */ /* 0x102fe4000001160f */
[----:B------:R-:W-:Y:S02]  /*12560*/  SHF.R.U64 R36, R14, 0x10, R15 ;  /* 0x000000100e247819 */ /* 0x000fe4000000120f */
[----:B------:R-:W0:Y:S02]  /*12570*/  LDS.128 R8, [R21+0xc400] ;  /* 0x00c4000015087984 */ /* 0x000e240000000c00 */
[----:B0-----:R-:W-:-:S02]  /*12580*/  HADD2.F32 R24, -RZ, R9.H0_H0 ;  /* 0x20000009ff187230 */ /* 0x001fc40000004100 */
[----:B------:R-:W-:Y:S02]  /*12590*/  HADD2.F32 R25, -RZ, R9.H1_H1 ;  /* 0x30000009ff197230 */ /* 0x000fe40000004100 */
[----:B------:R-:W-:Y:S02]  /*125a0*/  HADD2.F32 R9, -RZ, R8.H0_H0 ;  /* 0x20000008ff097230 */ /* 0x000fe40000004100 */
[C---:B------:R-:W-:Y:S01]  /*125b0*/  FMUL.FTZ R33, R24.reuse, R31 ;  /* 0x0000001f18217220 */ /* 0x040fe20000410000 */
[----:B------:R-:W-:Y:S01]  /*125c0*/  FMUL.FTZ R35, R24, R29 ;  /* 0x0000001d18237220 */ /* 0x000fe20000410000 */
[----:B------:R-:W-:Y:S02]  /*125d0*/  HADD2.F32 R24, -RZ, R56.H0_H0 ;  /* 0x20000038ff187230 */ /* 0x000fe40000004100 */
[----:B------:R-:W-:Y:S01]  /*125e0*/  FMUL.FTZ R30, R25, R28 ;  /* 0x0000001c191e7220 */ /* 0x000fe20000410000 */
[----:B------:R-:W-:Y:S02]  /*125f0*/  HADD2.F32 R27, -RZ, R11.H0_H0 ;  /* 0x2000000bff1b7230 */ /* 0x000fe40000004100 */
[----:B------:R-:W-:-:S02]  /*12600*/  HADD2.F32 R26, -RZ, R10.H0_H0 ;  /* 0x2000000aff1a7230 */ /* 0x000fc40000004100 */
[----:B------:R-:W-:Y:S01]  /*12610*/  FMUL.FTZ R32, R25, R24 ;  /* 0x0000001819207220 */ /* 0x000fe20000410000 */
[----:B------:R-:W-:Y:S02]  /*12620*/  HADD2.F32 R25, -RZ, R3.H0_H0 ;  /* 0x20000003ff197230 */ /* 0x000fe40000004100 */
[----:B------:R-:W-:Y:S02]  /*12630*/  HADD2.F32 R11, -RZ, R11.H1_H1 ;  /* 0x3000000bff0b7230 */ /* 0x000fe40000004100 */
[----:B------:R-:W-:Y:S02]  /*12640*/  HADD2.F32 R8, -RZ, R8.H1_H1 ;  /* 0x30000008ff087230 */ /* 0x000fe40000004100 */
[----:B------:R-:W-:Y:S01]  /*12650*/  HADD2.F32 R10, -RZ, R10.H1_H1 ;  /* 0x3000000aff0a7230 */ /* 0x000fe20000004100 */
[----:B----4-:R-:W0:Y:S02]  /*12660*/  LDS.128 R4, [R40] ;  /* 0x0000000028047984 */ /* 0x010e240000000c00 */
[----:B0-----:R-:W-:-:S02]  /*12670*/  HADD2.F32 R12, -RZ, R5.H0_H0 ;  /* 0x20000005ff0c7230 */ /* 0x001fc40000004100 */
[----:B------:R-:W-:Y:S02]  /*12680*/  HADD2.F32 R13, -RZ, R5.H1_H1 ;  /* 0x30000005ff0d7230 */ /* 0x000fe40000004100 */
[----:B------:R-:W-:Y:S02]  /*12690*/  HADD2.F32 R5, -RZ, R4.H0_H0 ;  /* 0x20000004ff057230 */ /* 0x000fe40000004100 */
[C---:B------:R-:W-:Y:S01]  /*126a0*/  FFMA.FTZ R33, R12.reuse, R29, -R33 ;  /* 0x0000001d0c217223 */ /* 0x040fe20000010821 */
[----:B------:R-:W-:Y:S01]  /*126b0*/  FFMA.FTZ R35, R12, R31, R35 ;  /* 0x0000001f0c237223 */ /* 0x000fe20000010023 */
[----:B------:R-:W-:Y:S01]  /*126c0*/  FMUL.FTZ R12, R9, R0 ;  /* 0x00000000090c7220 */ /* 0x000fe20000410000 */
[C---:B------:R-:W-:Y:S01]  /*126d0*/  FFMA.FTZ R30, R13.reuse, R24, -R30 ;  /* 0x000000180d1e7223 */ /* 0x040fe2000001081e */
[----:B------:R-:W-:Y:S01]  /*126e0*/  FFMA.FTZ R32, R13, R28, R32 ;  /* 0x0000001c0d207223 */ /* 0x000fe20000010020 */
[-C--:B------:R-:W-:Y:S01]  /*126f0*/  FMUL.FTZ R29, R9, R20.reuse ;  /* 0x00000014091d7220 */ /* 0x080fe20000410000 */
[----:B------:R-:W-:Y:S01]  /*12700*/  FFMA.FTZ R13, R5, R20, -R12 ;  /* 0x00000014050d7223 */ /* 0x000fe2000001080c */
[----:B------:R-:W-:-:S02]  /*12710*/  HADD2.F32 R20, -RZ, R3.H1_H1 ;  /* 0x30000003ff147230 */ /* 0x000fc40000004100 */
[----:B------:R-:W-:Y:S02]  /*12720*/  HADD2.F32 R9, -RZ, R69.H0_H0 ;  /* 0x20000045ff097230 */ /* 0x000fe40000004100 */
[----:B------:R-:W-:Y:S01]  /*12730*/  FFMA.FTZ R29, R5, R0, R29 ;  /* 0x00000000051d7223 */ /* 0x000fe2000001001d */
[----:B------:R-:W-:Y:S02]  /*12740*/  HADD2.F32 R15, -RZ, R7.H0_H0 ;  /* 0x20000007ff0f7230 */ /* 0x000fe40000004100 */
[----:B------:R-:W-:Y:S01]  /*12750*/  FMUL.FTZ R28, R27, R20 ;  /* 0x000000141b1c7220 */ /* 0x000fe20000410000 */
[----:B------:R-:W-:Y:S02]  /*12760*/  HADD2.F32 R0, -RZ, R69.H1_H1 ;  /* 0x30000045ff007230 */ /* 0x000fe40000004100 */
[C---:B------:R-:W-:Y:S01]  /*12770*/  FMUL.FTZ R5, R26.reuse, R25 ;  /* 0x000000191a057220 */ /* 0x040fe20000410000 */
[----:B------:R-:W-:Y:S02]  /*12780*/  HADD2.F32 R14, -RZ, R6.H0_H0 ;  /* 0x20000006ff0e7230 */ /* 0x000fe40000004100 */
[----:B------:R-:W-:Y:S01]  /*12790*/  FMUL.FTZ R3, R26, R9 ;  /* 0x000000091a037220 */ /* 0x000fe20000410000 */
[----:B------:R-:W-:-:S02]  /*127a0*/  HADD2.F32 R24, -RZ, R34.H0_H0 ;  /* 0x20000022ff187230 */ /* 0x000fc40000004100 */
[-C--:B------:R-:W-:Y:S01]  /*127b0*/  FMUL.FTZ R27, R27, R0.reuse ;  /* 0x000000001b1b7220 */ /* 0x080fe20000410000 */
[----:B------:R-:W-:Y:S02]  /*127c0*/  HADD2.F32 R12, -RZ, R58.H0_H0 ;  /* 0x2000003aff0c7230 */ /* 0x000fe40000004100 */
[----:B------:R-:W-:Y:S01]  /*127d0*/  FFMA.FTZ R28, R15, R0, -R28 ;  /* 0x000000000f1c7223 */ /* 0x000fe2000001081c */
[----:B------:R-:W-:Y:S02]  /*127e0*/  HADD2.F32 R7, -RZ, R7.H1_H1 ;  /* 0x30000007ff077230 */ /* 0x000fe40000004100 */
[C---:B------:R-:W-:Y:S01]  /*127f0*/  FFMA.FTZ R26, R14.reuse, R9, -R5 ;  /* 0x000000090e1a7223 */ /* 0x040fe20000010805 */
[C---:B------:R-:W-:Y:S01]  /*12800*/  FMUL.FTZ R34, R11.reuse, R24 ;  /* 0x000000180b227220 */ /* 0x040fe20000410000 */
[----:B------:R-:W-:Y:S01]  /*12810*/  FMUL.FTZ R0, R11, R12 ;  /* 0x0000000c0b007220 */ /* 0x000fe20000410000 */
[----:B------:R-:W-:Y:S01]  /*12820*/  FFMA.FTZ R14, R14, R25, R3 ;  /* 0x000000190e0e7223 */ /* 0x000fe20000010003 */
[----:B------:R-:W-:-:S02]  /*12830*/  HADD2.F32 R9, -RZ, R37.H0_H0 ;  /* 0x20000025ff097230 */ /* 0x000fc40000004100 */
[----:B------:R-:W-:Y:S01]  /*12840*/  FFMA.FTZ R27, R15, R20, R27 ;  /* 0x000000140f1b7223 */ /* 0x000fe2000001001b */
[----:B------:R-:W-:Y:S02]  /*12850*/  HADD2.F32 R11, -RZ, R36.H0_H0 ;  /* 0x20000024ff0b7230 */ /* 0x000fe40000004100 */
[C---:B------:R-:W-:Y:S01]  /*12860*/  FFMA.FTZ R25, R7.reuse, R12, -R34 ;  /* 0x0000000c07197223 */ /* 0x040fe20000010822 */
[----:B------:R-:W-:Y:S02]  /*12870*/  HADD2.F32 R3, -RZ, R39.H0_H0 ;  /* 0x20000027ff037230 */ /* 0x000fe40000004100 */
[----:B------:R-:W-:Y:S01]  /*12880*/  FFMA.FTZ R24, R7, R24, R0 ;  /* 0x0000001807187223 */ /* 0x000fe20000010000 */
[----:B------:R-:W-:Y:S02]  /*12890*/  HADD2.F32 R5, -RZ, R38.H0_H0 ;  /* 0x20000026ff057230 */ /* 0x000fe40000004100 */
[----:B------:R-:W-:Y:S01]  /*128a0*/  FMUL.FTZ R7, R8, R9 ;  /* 0x0000000908077220 */ /* 0x000fe20000410000 */
[----:B------:R-:W-:-:S02]  /*128b0*/  HADD2.F32 R4, -RZ, R4.H1_H1 ;  /* 0x30000004ff047230 */ /* 0x000fc40000004100 */
[----:B------:R-:W-:Y:S01]  /*128c0*/  FMUL.FTZ R15, R10, R11 ;  /* 0x0000000b0a0f7220 */ /* 0x000fe20000410000 */
[----:B------:R-:W-:Y:S02]  /*128d0*/  HADD2.F32 R6, -RZ, R6.H1_H1 ;  /* 0x30000006ff067230 */ /* 0x000fe40000004100 */
[----:B------:R-:W-:Y:S01]  /*128e0*/  FMUL.FTZ R8, R8, R3 ;  /* 0x0000000308087220 */ /* 0x000fe20000410000 */
[----:B------:R-:W-:Y:S01]  /*128f0*/  FMUL.FTZ R10, R10, R5 ;  /* 0x000000050a0a7220 */ /* 0x000fe20000410000 */
[----:B------:R-:W-:Y:S01]  /*12900*/  FFMA.FTZ R0, R4, R3, -R7 ;  /* 0x0000000304007223 */ /* 0x000fe20000010807 */
[----:B------:R-:W-:Y:S01]  /*12910*/  F2FP.F16.F32.PACK_AB R7, R25, R28 ;  /* 0x0000001c1907723e */ /* 0x000fe200000000ff */
[----:B------:R-:W-:Y:S01]  /*12920*/  FFMA.FTZ R15, R6, R5, -R15 ;  /* 0x00000005060f7223 */ /* 0x000fe2000001080f */
[----:B------:R-:W-:Y:S01]  /*12930*/  FFMA.FTZ R8, R4, R9, R8 ;  /* 0x0000000904087223 */ /* 0x000fe20000010008 */
[----:B------:R-:W-:Y:S01]  /*12940*/  FFMA.FTZ R3, R6, R11, R10 ;  /* 0x0000000b06037223 */ /* 0x000fe2000001000a */
[----:B------:R-:W-:-:S02]  /*12950*/  F2FP.F16.F32.PACK_AB R5, R30, R33 ;  /* 0x000000211e05723e */ /* 0x000fc400000000ff */
[----:B------:R-:W-:Y:S02]  /*12960*/  F2FP.F16.F32.PACK_AB R4, R0, R13 ;  /* 0x0000000d0004723e */ /* 0x000fe400000000ff */
[----:B------:R-:W-:Y:S02]  /*12970*/  F2FP.F16.F32.PACK_AB R6, R15, R26 ;  /* 0x0000001a0f06723e */ /* 0x000fe400000000ff */
[----:B------:R-:W-:Y:S02]  /*12980*/  F2FP.F16.F32.PACK_AB R11, R24, R27 ;  /* 0x0000001b180b723e */ /* 0x000fe400000000ff */
[----:B------:R-:W-:Y:S01]  /*12990*/  F2FP.F16.F32.PACK_AB R9, R32, R35 ;  /* 0x000000232009723e */ /* 0x000fe200000000ff */
[----:B------:R4:W-:Y:S01]  /*129a0*/  STS.128 [R40], R4 ;  /* 0x0000000428007388 */ /* 0x0009e20000000c00 */
[----:B------:R-:W-:Y:S02]  /*129b0*/  F2FP.F16.F32.PACK_AB R8, R8, R29 ;  /* 0x0000001d0808723e */ /* 0x000fe400000000ff */
[----:B------:R-:W-:-:S05]  /*129c0*/  F2FP.F16.F32.PACK_AB R10, R3, R14 ;  /* 0x0000000e030a723e */ /* 0x000fca00000000ff */
[----:B------:R4:W-:Y:S02]  /*129d0*/  STS.128 [R21+0xc400], R8 ;  /* 0x00c4000815007388 */ /* 0x0009e40000000c00 */
.L_x_1713:
[----:B------:R-:W-:Y:S05]  /*129e0*/  BSYNC B0 ;  /* 0x0000000000007941 */ /* 0x000fea0003800000 */
.L_x_1691:
        /* <DEDUP_REMOVED lines=8> */
.L_x_1689:
[----:B01-3--:R-:W3:Y:S02]  /*12a70*/  LDL R0, [R1+0x30] ;  /* 0x0000300001007983 */ /* 0x00bee40000100800 */
[----:B---3--:R-:W-:-:S13]  /*12a80*/  R2UR UR4, R0 ;  /* 0x00000000000472ca */ /* 0x008fda00000e0000 */
[----:B------:R-:W-:-:S05]  /*12a90*/  IMAD.U32 R0, RZ, RZ, UR4 ;  /* 0x00000004ff007e24 */ /* 0x000fca000f8e00ff */
[----:B------:R-:W-:-:S13]  /*12aa0*/  ISETP.NE.AND P0, PT, R0, 0x3, PT ;  /* 0x000000030000780c */ /* 0x000fda0003f05270 */
[----:B------:R-:W-:Y:S05]  /*12ab0*/  @!P0 BRA `(.L_x_1742) ;  /* 0x0000000000048947 */ /* 0x000fea0003800000 */
[----:B------:R-:W-:Y:S01]  /*12ac0*/  BPT.TRAP 0x1 ;  /* 0x000000040000795c */ /* 0x000fe20000300000 */
.L_x_1742:
[----:B----4-:R-:W-:Y:S01]  /*12ad0*/  IMAD R9, R23, 0x8, R2 ;  /* 0x0000000817097824 */ /* 0x010fe200078e0202 */
[----:B------:R-:W-:-:S04]  /*12ae0*/  SHF.L.U32 R0, R164, 0x1f, RZ ;  /* 0x0000001fa4007819 */ /* 0x000fc800000006ff */
[----:B------:R0:W1:Y:S01]  /*12af0*/  SYNCS.PHASECHK.TRANS64.TRYWAIT P1, [R9+URZ+0x2a830], R0 ;  /* 0x02a83000090075a7 */ /* 0x000062000802017f */
[----:B------:R-:W-:Y:S05]  /*12b00*/  @!P0 BRA `(.L_x_1743) ;  /* 0x0000000000048947 */ /* 0x000fea0003800000 */
[----:B------:R-:W-:Y:S01]  /*12b10*/  BPT.TRAP 0x1 ;  /* 0x000000040000795c */ /* 0x000fe20000300000 */
.L_x_1743:
[----:B-1----:R-:W-:Y:S05]  /*12b20*/  @P1 BRA `(.L_x_1744) ;  /* 0x0000000000081947 */ /* 0x002fea0003800000 */
[----:B------:R-:W1:Y:S02]  /*12b30*/  SYNCS.PHASECHK.TRANS64.TRYWAIT P1, [R9+URZ+0x2a830], R0 ;  /* 0x02a83000090075a7 */ /* 0x000e64000802017f */
[----:B-1----:R-:W-:Y:S05]  /*12b40*/  @!P1 BRA `(.L_x_1745) ;  /* 0x0000018400bc9947 */ /* 0x002fea0003800000 */
.L_x_1744:
[----:B------:R-:W-:Y:S05]  /*12b50*/  WARPSYNC.ALL ;  /* 0x0000000000007948 */ /* 0x000fea0003800000 */
[----:B01----:R-:W-:Y:S01]  /*12b60*/  VIADD R0, R2, 0x18400 ;  /* 0x0001840002007836 */ /* 0x003fe20000000000 */
[----:B------:R-:W-:Y:S01]  /*12b70*/  R2UR UR4, R68 ;  /* 0x00000000440472ca */ /* 0x000fe200000e0000 */
[----:B--2---:R-:W-:Y:S01]  /*12b80*/  IMAD.MOV.U32 R5, RZ, RZ, 0x40000040 ;  /* 0x40000040ff057424 */ /* 0x004fe200078e00ff */
[----:B------:R-:W-:Y:S01]  /*12b90*/  WARPGROUP.ARRIVE ;  /* 0x00000000000079c5 */ /* 0x000fe20000000000 */
[----:B------:R-:W-:Y:S01]  /*12ba0*/  UMOV UR9, 0x40000040 ;  /* 0x4000004000097882 */ /* 0x000fe20000000000 */
[----:B------:R-:W-:Y:S01]  /*12bb0*/  SHF.R.U32.HI R0, RZ, 0x4, R0 ;  /* 0x00000004ff007819 */ /* 0x000fe20000011600 */
[----:B------:R-:W-:Y:S01]  /*12bc0*/  IMAD.MOV.U32 R7, RZ, RZ, 0x40000040 ;  /* 0x40000040ff077424 */ /* 0x000fe200078e00ff */
[----:B------:R-:W-:Y:S01]  /*12bd0*/  R2UR UR11, R5 ;  /* 0x00000000050b72ca */ /* 0x000fe200000e0000 */
[----:B------:R-:W-:Y:S01]  /*12be0*/  IMAD.U32 R11, RZ, RZ, UR9 ;  /* 0x00000009ff0b7e24 */ /* 0x000fe2000f8e00ff */
[----:B------:R-:W-:Y:S01]  /*12bf0*/  LOP3.LUT R0, R0, 0x3fff, RZ, 0xc0, !PT ;  /* 0x00003fff00007812 */ /* 0x000fe200078ec0ff */
[----:B------:R-:W-:Y:S01]  /*12c00*/  UMOV UR57, 0x40000040 ;  /* 0x4000004000397882 */ /* 0x000fe20000000000 */
[----:B------:R-:W-:Y:S01]  /*12c10*/  UMOV UR53, 0x40000040 ;  /* 0x4000004000357882 */ /* 0x000fe20000000000 */
[----:B------:R-:W-:Y:S01]  /*12c20*/  UMOV UR49, 0x40000040 ;  /* 0x4000004000317882 */ /* 0x000fe20000000000 */
[----:B------:R-:W-:Y:S01]  /*12c30*/  LOP3.LUT R8, R0, 0x10000, RZ, 0xfc, !PT ;  /* 0x0001000000087812 */ /* 0x000fe200078efcff */
[----:B------:R-:W-:Y:S01]  /*12c40*/  ULOP3.LUT UR4, UR4, 0x10000, URZ, 0xfc, !UPT ;  /* 0x0001000004047892 */ /* 0x000fe2000f8efc3f */
[----:B------:R-:W-:Y:S01]  /*12c50*/  IMAD.MOV.U32 R5, RZ, RZ, 0x40000040 ;  /* 0x40000040ff057424 */ /* 0x000fe200078e00ff */
[----:B------:R-:W-:Y:S01]  /*12c60*/  UMOV UR45, 0x40000040 ;  /* 0x40000040002d7882 */ /* 0x000fe20000000000 */
[----:B------:R-:W-:Y:S01]  /*12c70*/  UMOV UR41, 0x40000040 ;  /* 0x4000004000297882 */ /* 0x000fe20000000000 */
[----:B------:R-:W-:Y:S01]  /*12c80*/  IMAD R4, R23, 0x900, R8 ;  /* 0x0000090017047824 */ /* 0x000fe200078e0208 */
[----:B------:R-:W-:Y:S01]  /*12c90*/  UIADD3 UR5, UR4, 0x2, URZ ;  /* 0x0000000204057890 */ /* 0x000fe2000fffe03f */
[----:B------:R-:W-:Y:S01]  /*12ca0*/  R2UR UR39, R5 ;  /* 0x00000000052772ca */ /* 0x000fe200000e0000 */
[----:B------:R-:W-:Y:S01]  /*12cb0*/  UMOV UR8, UR4 ;  /* 0x0000000400087c82 */ /* 0x000fe20008000000 */
[C---:B------:R-:W-:Y:S01]  /*12cc0*/  VIADD R6, R4.reuse, 0x2 ;  /* 0x0000000204067836 */ /* 0x040fe20000000000 */
[----:B------:R-:W-:Y:S01]  /*12cd0*/  R2UR UR10, R4 ;  /* 0x00000000040a72ca */ /* 0x000fe200000e0000 */
[----:B------:R-:W-:Y:S01]  /*12ce0*/  UIADD3 UR56, UR4, 0x404, URZ ;  /* 0x0000040404387890 */ /* 0x000fe2000fffe03f */
[----:B------:R-:W-:Y:S01]  /*12cf0*/  MOV R10, UR8 ;  /* 0x00000008000a7c02 */ /* 0x000fe20008000f00 */
[----:B------:R-:W-:-:S02]  /*12d00*/  UIADD3 UR52, UR4, 0x406, URZ ;  /* 0x0000040604347890 */ /* 0x000fc4000fffe03f */
[----:B------:R-:W-:Y:S02]  /*12d10*/  UIADD3 UR48, UR4, 0x800, URZ ;  /* 0x0000080004307890 */ /* 0x000fe4000fffe03f */
[----:B------:R0:W-:Y:S01]  /*12d20*/  STL.64 [R1+0x28], R10 ;  /* 0x0000280a01007387 */ /* 0x0001e20000100a00 */
[----:B------:R-:W-:Y:S02]  /*12d30*/  UIADD3 UR44, UR4, 0x802, URZ ;  /* 0x00000802042c7890 */ /* 0x000fe4000fffe03f */
[----:B------:R-:W-:Y:S02]  /*12d40*/  UIADD3 UR40, UR4, 0x804, URZ ;  /* 0x0000080404287890 */ /* 0x000fe4000fffe03f */
[----:B------:R-:W-:Y:S01]  /*12d50*/  UIADD3 UR36, UR4, 0x806, URZ ;  /* 0x0000080604247890 */ /* 0x000fe2000fffe03f */
        /* <DEDUP_REMOVED lines=8> */
[----:B0-----:R-:W-:Y:S01]  /*12de0*/  IMAD.U32 R10, RZ, RZ, UR8 ;  /* 0x00000008ff0a7e24 */ /* 0x001fe2000f8e00ff */
[----:B------:R-:W-:Y:S01]  /*12df0*/  UMOV UR37, 0x40000040 ;  /* 0x4000004000257882 */ /* 0x000fe20000000000 */
        /* <DEDUP_REMOVED lines=11> */
[----:B------:R-:W-:Y:S02]  /*12eb0*/  IMAD.MOV.U32 R7, RZ, RZ, 0x40000040 ;  /* 0x40000040ff077424 */ /* 0x000fe400078e00ff */
        /* <DEDUP_REMOVED lines=40> */
[----:B------:R-:W-:Y:S01]  /*13140*/  R2UR UR58, R6 ;  /* 0x00000000063a72ca */ /* 0x000fe200000e0000 */
[----:B------:R-:W-:Y:S01]  /*13150*/  VIADD R6, R4, 0x306 ;  /* 0x0000030604067836 */ /* 0x000fe20000000000 */
[----:B------:R-:W-:Y:S01]  /*13160*/  R2UR UR59, R7 ;  /* 0x00000000073b72ca */ /* 0x000fe200000e0000 */
[----:B------:R-:W-:Y:S01]  /*13170*/  IMAD.MOV.U32 R7, RZ, RZ, 0x40000040 ;  /* 0x40000040ff077424 */ /* 0x000fe200078e00ff */
[----:B------:R0:W-:Y:S02]  /*13180*/  STL.64 [R1], R10 ;  /* 0x0000000a01007387 */ /* 0x0001e40000100a00 */
[----:B------:R-:W-:Y:S01]  /*13190*/  R2UR UR54, R6 ;  /* 0x00000000063672ca */ /* 0x000fe200000e0000 */
[----:B------:R-:W-:Y:S01]  /*131a0*/  VIADD R6, R4, 0x600 ;  /* 0x0000060004067836 */ /* 0x000fe20000000000 */
[----:B------:R-:W-:Y:S01]  /*131b0*/  R2UR UR55, R7 ;  /* 0x00000000073772ca */ /* 0x000fe200000e0000 */
[----:B------:R-:W-:-:S03]  /*131c0*/  IMAD.MOV.U32 R7, RZ, RZ, 0x40000040 ;  /* 0x40000040ff077424 */ /* 0x000fc600078e00ff */
[----:B------:R-:W-:Y:S02]  /*131d0*/  R2UR UR50, R6 ;  /* 0x00000000063272ca */ /* 0x000fe400000e0000 */
[----:B------:R-:W-:Y:S01]  /*131e0*/  R2UR UR51, R7 ;  /* 0x00000000073372ca */ /* 0x000fe200000e0000 */
[----:B------:R-:W-:Y:S01]  /*131f0*/  IMAD.MOV.U32 R7, RZ, RZ, 0x40000040 ;  /* 0x40000040ff077424 */ /* 0x000fe200078e00ff */
[----:B------:R-:W-:-:S04]  /*13200*/  IADD3 R6, R4, 0x602, RZ ;  /* 0x0000060204067810 */ /* 0x000fc80007ffe0ff */
[----:B------:R-:W-:Y:S01]  /*13210*/  R2UR UR46, R6 ;  /* 0x00000000062e72ca */ /* 0x000fe200000e0000 */
[C---:B------:R-:W-:Y:S01]  /*13220*/  VIADD R6, R4.reuse, 0x604 ;  /* 0x0000060404067836 */ /* 0x040fe20000000000 */
[----:B------:R-:W-:Y:S01]  /*13230*/  R2UR UR47, R7 ;  /* 0x00000000072f72ca */ /* 0x000fe200000e0000 */
[----:B------:R-:W-:Y:S02]  /*13240*/  IMAD.MOV.U32 R7, RZ, RZ, 0x40000040 ;  /* 0x40000040ff077424 */ /* 0x000fe400078e00ff */
[----:B------:R-:W-:Y:S01]  /*13250*/  VIADD R4, R4, 0x606 ;  /* 0x0000060604047836 */ /* 0x000fe20000000000 */
        /* <DEDUP_REMOVED lines=27> */
.L_x_1746:
[----:B------:R-:W0:Y:S01]  /*13410*/  LDC R225, c[0x0][0x448] ;  /* 0x00011200ffe17b82 */ /* 0x000e220000000800 */
[----:B------:R-:W-:Y:S01]  /*13420*/  IMAD.IADD R3, R203, 0x1, R188 ;  /* 0x00000001cb037824 */ /* 0x000fe200078e02bc */
[----:B------:R-:W-:Y:S01]  /*13430*/  LOP3.LUT R16, R16, 0xffefffff, RZ, 0xc0, !PT ;  /* 0xffefffff10107812 */ /* 0x000fe200078ec0ff */
[----:B------:R-:W-:Y:S01]  /*13440*/  IMAD.MOV.U32 R7, RZ, RZ, -0x60 ;  /* 0xffffffa0ff077424 */ /* 0x000fe200078e00ff */
[----:B------:R-:W-:-:S03]  /*13450*/  ULDC UR4, c[0x0][0x9dc] ;  /* 0x0002770000047ab9 */ /* 0x000fc60000000800 */
[----:B------:R-:W-:Y:S01]  /*13460*/  IMAD R7, R72, R7, 0x61 ;  /* 0x0000006148077424 */ /* 0x000fe200078e0207 */
[----:B------:R-:W1:Y:S03]  /*13470*/  LDC.64 R12, c[0x0][0x9e0] ;  /* 0x00027800ff0c7b82 */ /* 0x000e660000000a00 */
[----:B------:R-:W-:-:S05]  /*13480*/  VIADD R89, R7, 0xffffffff ;  /* 0xffffffff07597836 */ /* 0x000fca0000000000 */
[----:B------:R-:W-:Y:S02]  /*13490*/  IADD3 R10, -R182, R89, RZ ;  /* 0x00000059b60a7210 */ /* 0x000fe40007ffe1ff */
[----:B0-----:R-:W-:-:S13]  /*134a0*/  ISETP.NE.AND P1, PT, R225, 0x1, PT ;  /* 0x00000001e100780c */ /* 0x001fda0003f25270 */
[----:B------:R-:W0:Y:S01]  /*134b0*/  @P1 LDC R0, c[0x0][0x44c] ;  /* 0x00011300ff001b82 */ /* 0x000e220000000800 */
[----:B------:R-:W-:-:S04]  /*134c0*/  @P1 LOP3.LUT R16, R16, 0x100000, RZ, 0xfc, !PT ;  /* 0x0010000010101812 */ /* 0x000fc800078efcff */
[----:B------:R-:W-:-:S03]  /*134d0*/  LOP3.LUT R16, R16, 0xfff7ffff, RZ, 0xc0, !PT ;  /* 0xfff7ffff10107812 */ /* 0x000fc600078ec0ff */
[----:B------:R-:W2:Y:S01]  /*134e0*/  @P1 LDC R5, c[0x0][0x450] ;  /* 0x00011400ff051b82 */ /* 0x000ea20000000800 */
[----:B0-----:R-:W-:-:S05]  /*134f0*/  @P1 IMAD.HI.U32 R0, R3, R0, RZ ;  /* 0x0000000003001227 */ /* 0x001fca00078e00ff */
[----:B--2---:R-:W-:Y:S02]  /*13500*/  @P1 SHF.R.U32.HI R3, RZ, R5, R0 ;  /* 0x00000005ff031219 */ /* 0x004fe40000011600 */
[----:B------:R-:W-:Y:S01]  /*13510*/  IADD3 R5, R9, 0x2a840, RZ ;  /* 0x0002a84009057810 */ /* 0x000fe20007ffe0ff */
[----:B------:R-:W-:Y:S01]  /*13520*/  IMAD.U32 R9, RZ, RZ, UR4 ;  /* 0x00000004ff097e24 */ /* 0x000fe2000f8e00ff */
[----:B-1----:R-:W-:Y:S01]  /*13530*/  ISETP.GE.AND P1, PT, R13, 0x1, PT ;  /* 0x000000010d00780c */ /* 0x002fe20003f26270 */
[----:B------:R-:W0:Y:S01]  /*13540*/  SHFL.IDX PT, R15, R3, RZ, 0x1c1f ;  /* 0x001c1fff030f7589 */ /* 0x000e2200000e0000 */
[----:B------:R-:W-:Y:S02]  /*13550*/  PRMT R5, R172, 0x654, R5 ;  /* 0x00000654ac057816 */ /* 0x000fe40000000005 */
[----:B------:R-:W-:Y:S02]  /*13560*/  IADD3 R0, R166, R7, -R182 ;  /* 0x00000007a6007210 */ /* 0x000fe40007ffe8b6 */
[----:B------:R1:W-:Y:S01]  /*13570*/  SYNCS.ARRIVE.TRANS64.RED.A1T0 RZ, [R5+URZ], RZ ;  /* 0x000000ff05ff79a7 */ /* 0x0003e2000810043f */
[----:B------:R-:W-:-:S02]  /*13580*/  LOP3.LUT R4, RZ, R9, RZ, 0x33, !PT ;  /* 0x00000009ff047212 */ /* 0x000fc400078e33ff */
[----:B------:R-:W-:-:S04]  /*13590*/  IMAD.IADD R11, R0, 0x1, -R165 ;  /* 0x00000001000b7824 */ /* 0x000fc800078e0aa5 */
[C---:B------:R-:W-:Y:S01]  /*135a0*/  IMAD.IADD R87, R11.reuse, 0x1, R12 ;  /* 0x000000010b577824 */ /* 0x040fe200078e020c */
[----:B------:R-:W-:Y:S01]  /*135b0*/  @P1 LOP3.LUT R16, R16, 0x80000, RZ, 0xfc, !PT ;  /* 0x0008000010101812 */ /* 0x000fe200078efcff */
[----:B-1----:R-:W-:Y:S02]  /*135c0*/  IMAD R5, R72, -0x60, R166 ;  /* 0xffffffa048057824 */ /* 0x002fe400078e02a6 */
[----:B------:R-:W-:-:S03]  /*135d0*/  IMAD.IADD R20, R11, 0x1, R4 ;  /* 0x000000010b147824 */ /* 0x000fc600078e0204 */
[----:B------:R-:W-:Y:S01]  /*135e0*/  IADD3 R14, -R182, 0x60, R5 ;  /* 0x00000060b60e7810 */ /* 0x000fe20007ffe105 */
[----:B0-----:R-:W-:-:S03]  /*135f0*/  IMAD.IADD R6, R20, 0x1, R15 ;  /* 0x0000000114067824 */ /* 0x001fc600078e020f */
[----:B------:R-:W-:Y:S01]  /*13600*/  VIADDMNMX R0, R15, R87, R14, PT ;  /* 0x000000570f007246 */ /* 0x000fe2000380010e */
[----:B------:R-:W-:Y:S06]  /*13610*/  @!P1 BRA `(.L_x_1747) ;  /* 0x00000000004c9947 */ /* 0x000fec0003800000 */
[----:B------:R-:W-:Y:S01]  /*13620*/  IADD3 R7, -R165, R166, R15 ;  /* 0x000000a6a5077210 */ /* 0x000fe20007ffe10f */
[----:B------:R-:W-:Y:S03]  /*13630*/  BSSY B0, `(.L_x_1748) ;  /* 0x000000e000007945 */ /* 0x000fe60003800000 */
        /* <DEDUP_REMOVED lines=9> */
.L_x_1749:
[----:B------:R-:W-:-:S13]  /*136d0*/  ISETP.NE.AND P1, PT, R13, 0x1, PT ;  /* 0x000000010d00780c */ /* 0x000fda0003f25270 */
[----:B------:R-:W0:Y:S02]  /*136e0*/  @P1 LDC.64 R4, c[0x0][0x9e8] ;  /* 0x00027a00ff041b82 */ /* 0x000e240000000a00 */
[----:B0-----:R-:W-:-:S05]  /*136f0*/  @P1 IMAD.HI.U32 R4, R7, R4, RZ ;  /* 0x0000000407041227 */ /* 0x001fca00078e00ff */
[----:B------:R-:W-:-:S07]  /*13700*/  @P1 SHF.R.U32.HI R7, RZ, R5, R4 ;  /* 0x00000005ff071219 */ /* 0x000fce0000011604 */
.L_x_1750:
[----:B------:R-:W-:Y:S05]  /*13710*/  BSYNC B0 ;  /* 0x0000000000007941 */ /* 0x000fea0003800000 */
.L_x_1748:
[----:B------:R-:W-:-:S05]  /*13720*/  IMAD R7, R7, R13, R10 ;  /* 0x0000000d07077224 */ /* 0x000fca00078e020a */
[----:B------:R-:W-:Y:S02]  /*13730*/  VIMNMX R6, R6, R7, !PT ;  /* 0x0000000706067248 */ /* 0x000fe40007fe0100 */
[----:B------:R-:W-:-:S07]  /*13740*/  VIADDMNMX R0, R7, R13, R0, PT ;  /* 0x0000000d07007246 */ /* 0x000fce0003800100 */
.L_x_1747:
        /* <DEDUP_REMOVED lines=118> */
[----:B------:R-:W-:-:S13]  /*13eb0*/  ISETP.GE.AND P5, PT, R13, 0x1, PT ;  /* 0x000000010d00780c */ /* 0x000fda0003fa6270 */
[----:B------:R-:W-:Y:S05]  /*13ec0*/  @!P5 BRA `(.L_x_1751) ;  /* 0x00000000004cd947 */ /* 0x000fea0003800000 */
        /* <DEDUP_REMOVED lines=11> */
.L_x_1753:
[----:B------:R-:W-:-:S13]  /*13f80*/  ISETP.NE.AND P5, PT, R13, 0x1, PT ;  /* 0x000000010d00780c */ /* 0x000fda0003fa5270 */
[----:B------:R-:W0:Y:S02]  /*13f90*/  @P5 LDC.64 R4, c[0x0][0x9e8] ;  /* 0x00027a00ff045b82 */ /* 0x000e240000000a00 */
[----:B0-----:R-:W-:-:S05]  /*13fa0*/  @P5 IMAD.HI.U32 R4, R3, R4, RZ ;  /* 0x0000000403045227 */ /* 0x001fca00078e00ff */
[----:B------:R-:W-:-:S07]  /*13fb0*/  @P5 SHF.R.U32.HI R3, RZ, R5, R4 ;  /* 0x00000005ff035219 */ /* 0x000fce0000011604 */
.L_x_1754:
[----:B------:R-:W-:Y:S05]  /*13fc0*/  BSYNC B0 ;  /* 0x0000000000007941 */ /* 0x000fea0003800000 */
.L_x_1752:
[----:B------:R-:W-:-:S05]  /*13fd0*/  IMAD R3, R3, R13, R10 ;  /* 0x0000000d03037224 */ /* 0x000fca00078e020a */
[----:B------:R-:W-:Y:S02]  /*13fe0*/  VIMNMX R6, R6, R3, !PT ;  /* 0x0000000306067248 */ /* 0x000fe40007fe0100 */
[----:B------:R-:W-:-:S07]  /*13ff0*/  VIADDMNMX R0, R3, R13, R0, PT ;  /* 0x0000000d03007246 */ /* 0x000fce0003800100 */
.L_x_1751:
        /* <DEDUP_REMOVED lines=14> */
[----:B------:R-:W-:Y:S02]  /*140e0*/  FSEL R5, R30, -INF , !P6 ;  /* 0xff8000001e057808 */ /* 0x000fe40007000000 */
[----:B------:R-:W-:Y:S02]  /*140f0*/  ISETP.GT.AND P1, PT, R6, 0x10, !P1 ;  /* 0x000000100600780c */ /* 0x000fe40004f24270 */
[----:B------:R-:W-:Y:S02]  /*14100*/  ISETP.NE.AND P6, PT, R78, RZ, PT ;  /* 0x000000ff4e00720c */ /* 0x000fe40003fc5270 */
[----:B------:R-:W-:Y:S02]  /*14110*/  ISETP.LT.OR P1, PT, R0, 0x11, P1 ;  /* 0x000000110000780c */ /* 0x000fe40000f21670 */
[----:B------:R-:W-:-:S02]  /*14120*/  FMNMX.FTZ R4, R81, R4, !PT ;  /* 0x0000000451047209 */ /* 0x000fc40007810000 */
[----:B------:R-:W-:Y:S02]  /*14130*/  FSEL R27, R34, -INF , !P1 ;  /* 0xff800000221b7808 */ /* 0x000fe40004800000 */
[----:B------:R-:W-:Y:S02]  /*14140*/  ISETP.NE.AND P1, PT, R32, RZ, PT ;  /* 0x000000ff2000720c */ /* 0x000fe40003f25270 */
[----:B------:R-:W-:Y:S02]  /*14150*/  FMNMX.FTZ R4, R75, R4, !PT ;  /* 0x000000044b047209 */ /* 0x000fe40007810000 */
        /* <DEDUP_REMOVED lines=22> */
[----:B------:R-:W-:Y:S01]  /*142c0*/  ISETP.NE.AND P1, PT, R40, RZ, PT ;  /* 0x000000ff2800720c */ /* 0x000fe20003f25270 */
[----:B------:R-:W-:Y:S01]  /*142d0*/  IMAD.MOV.U32 R40, RZ, RZ, R188 ;  /* 0x000000ffff287224 */ /* 0x000fe200078e00bc */
        /* <DEDUP_REMOVED lines=21> */
[----:B------:R-:W-:Y:S01]  /*14430*/  FMNMX.FTZ R14, R69, R4, !PT ;  /* 0x00000004450e7209 */ /* 0x000fe20007810000 */
[----:B------:R-:W-:Y:S01]  /*14440*/  IMAD.U32 R4, RZ, RZ, UR4 ;  /* 0x00000004ff047e24 */ /* 0x000fe2000f8e00ff */
[----:B------:R-:W-:-:S02]  /*14450*/  ISETP.GT.AND P1, PT, R6, 0x30, !P1 ;  /* 0x000000300600780c */ /* 0x000fc40004f24270 */
[----:B------:R-:W-:Y:S01]  /*14460*/  ISETP.GT.AND P4, PT, R6, RZ, !P4 ;  /* 0x000000ff0600720c */ /* 0x000fe20006784270 */
[----:B------:R-:W0:Y:S01]  /*14470*/  SHFL.BFLY PT, R3, R14, 0x2, 0x1f ;  /* 0x0c401f000e037f89 */ /* 0x000e2200000e0000 */
[C---:B------:R-:W-:Y:S02]  /*14480*/  ISETP.LT.OR P1, PT, R0.reuse, 0x31, P1 ;  /* 0x000000310000780c */ /* 0x040fe40000f21670 */
[----:B------:R-:W-:Y:S02]  /*14490*/  ISETP.LT.OR P4, PT, R0, 0x1, P4 ;  /* 0x000000010000780c */ /* 0x000fe40002781670 */
[----:B------:R-:W-:Y:S02]  /*144a0*/  FSEL R39, R50, -INF , !P1 ;  /* 0xff80000032277808 */ /* 0x000fe40004800000 */
[----:B------:R-:W-:Y:S02]  /*144b0*/  ISETP.NE.AND P1, PT, R48, RZ, PT ;  /* 0x000000ff3000720c */ /* 0x000fe40003f25270 */
[----:B------:R-:W-:-:S02]  /*144c0*/  FSEL R26, R26, -INF , !P4 ;  /* 0xff8000001a1a7808 */ /* 0x000fc40006000000 */
[----:B------:R-:W-:Y:S02]  /*144d0*/  ISETP.GT.AND P1, PT, R6, 0x31, !P1 ;  /* 0x000000310600780c */ /* 0x000fe40004f24270 */
[----:B------:R-:W-:Y:S02]  /*144e0*/  ISETP.NE.AND P6, PT, R56, RZ, PT ;  /* 0x000000ff3800720c */ /* 0x000fe40003fc5270 */
[----:B------:R-:W-:Y:S02]  /*144f0*/  ISETP.LT.OR P1, PT, R0, 0x32, P1 ;  /* 0x000000320000780c */ /* 0x000fe40000f21670 */
[----:B------:R-:W-:Y:S02]  /*14500*/  ISETP.NE.AND P5, PT, R90, RZ, PT ;  /* 0x000000ff5a00720c */ /* 0x000fe40003fa5270 */
[----:B------:R-:W-:Y:S02]  /*14510*/  FSEL R51, R51, -INF , !P1 ;  /* 0xff80000033337808 */ /* 0x000fe40004800000 */
[----:B------:R-:W-:-:S02]  /*14520*/  ISETP.NE.AND P1, PT, R86, RZ, PT ;  /* 0x000000ff5600720c */ /* 0x000fc40003f25270 */
        /* <DEDUP_REMOVED lines=29> */
[----:B0-----:R-:W-:Y:S02]  /*14700*/  FMNMX.FTZ R3, R20, R3, !PT ;  /* 0x0000000314037209 */ /* 0x001fe40007810000 */
        /* <DEDUP_REMOVED lines=13> */
[-CC-:B------:R-:W-:Y:S01]  /*147e0*/  FFMA.FTZ R154, R79, R4.reuse, -R10.reuse ;  /* 0x000000044f9a7223 */ /* 0x180fe2000001080a */
[----:B------:R-:W-:Y:S01]  /*147f0*/  ISETP.NE.AND P6, PT, R28, RZ, PT ;  /* 0x000000ff1c00720c */ /* 0x000fe20003fc5270 */
[--C-:B------:R-:W-:Y:S01]  /*14800*/  FFMA.FTZ R150, R11, R4, -R10.reuse ;  /* 0x000000040b967223 */ /* 0x100fe2000001080a */
[----:B------:R-:W-:Y:S01]  /*14810*/  FMNMX.FTZ R14, R47, R14, !PT ;  /* 0x0000000e2f0e7209 */ /* 0x000fe20007810000 */
[-CC-:B------:R-:W-:Y:S01]  /*14820*/  FFMA.FTZ R11, R45, R4.reuse, -R10.reuse ;  /* 0x000000042d0b7223 */ /* 0x180fe2000001080a */
[----:B------:R-:W-:Y:S01]  /*14830*/  FSEL R63, R63, -INF , !P1 ;  /* 0xff8000003f3f7808 */ /* 0x000fe20004800000 */
[-CC-:B------:R-:W-:Y:S01]  /*14840*/  FFMA.FTZ R156, R103, R4.reuse, -R10.reuse ;  /* 0x00000004679c7223 */ /* 0x180fe2000001080a */
[----:B------:R-:W-:Y:S01]  /*14850*/  ISETP.GT.AND P1, PT, R6, 0x50, !P6 ;  /* 0x000000500600780c */ /* 0x000fe20007724270 */
[--C-:B------:R-:W-:Y:S01]  /*14860*/  FFMA.FTZ R85, R85, R4, -R10.reuse ;  /* 0x0000000455557223 */ /* 0x100fe2000001080a */
[----:B------:R-:W-:Y:S01]  /*14870*/  FMNMX.FTZ R14, R59, R14, !PT ;  /* 0x0000000e3b0e7209 */ /* 0x000fe20007810000 */
[--C-:B------:R-:W-:Y:S01]  /*14880*/  FFMA.FTZ R158, R83, R4, -R10.reuse ;  /* 0x00000004539e7223 */ /* 0x100fe2000001080a */
[----:B------:R-:W-:Y:S01]  /*14890*/  ISETP.LT.OR P1, PT, R0, 0x51, P1 ;  /* 0x000000510000780c */ /* 0x000fe20000f21670 */
[----:B------:R-:W-:Y:S01]  /*148a0*/  MUFU.EX2 R156, R156 ;  /* 0x0000009c009c7308 */ /* 0x000fe20000000800 */
[----:B------:R-:W-:Y:S01]  /*148b0*/  FMNMX.FTZ R14, R101, R14, !PT ;  /* 0x0000000e650e7209 */ /* 0x000fe20007810000 */
[-CC-:B------:R-:W-:Y:S01]  /*148c0*/  FFMA.FTZ R73, R73, R4.reuse, -R10.reuse ;  /* 0x0000000449497223 */ /* 0x180fe2000001080a */
[----:B------:R-:W-:Y:S01]  /*148d0*/  ISETP.NE.AND P5, PT, R24, RZ, PT ;  /* 0x000000ff1800720c */ /* 0x000fe20003fa5270 */
[-CC-:B------:R-:W-:Y:S01]  /*148e0*/  FFMA.FTZ R152, R81, R4.reuse, -R10.reuse ;  /* 0x0000000451987223 */ /* 0x180fe2000001080a */
[----:B------:R-:W-:Y:S01]  /*148f0*/  ISETP.GT.AND P3, PT, R6, 0x58, !P3 ;  /* 0x000000580600780c */ /* 0x000fe20005f64270 */
[-CC-:B------:R-:W-:Y:S01]  /*14900*/  FFMA.FTZ R144, R29, R4.reuse, -R10.reuse ;  /* 0x000000041d907223 */ /* 0x180fe2000001080a */
[----:B------:R-:W-:Y:S01]  /*14910*/  ISETP.LT.OR P2, PT, R0, 0x52, P2 ;  /* 0x000000520000780c */ /* 0x000fe20001741670 */
[----:B------:R-:W0:Y:S01]  /*14920*/  MUFU.EX2 R85, R85 ;  /* 0x0000005500557308 */ /* 0x000e220000000800 */
[----:B------:R-:W-:Y:S01]  /*14930*/  FSEL R77, R66, -INF , !P1 ;  /* 0xff800000424d7808 */ /* 0x000fe20004800000 */
[--C-:B------:R-:W-:Y:S01]  /*14940*/  FFMA.FTZ R146, R15, R4, -R10.reuse ;  /* 0x000000040f927223 */ /* 0x100fe2000001080a */
[----:B------:R-:W-:Y:S01]  /*14950*/  FMNMX.FTZ R14, R63, R14, !PT ;  /* 0x0000000e3f0e7209 */ /* 0x000fe20007810000 */
[-CC-:B-----5:R-:W-:Y:S01]  /*14960*/  FFMA.FTZ R140, R25, R4.reuse, -R10.reuse ;  /* 0x00000004198c7223 */ /* 0x1a0fe2000001080a */
[----:B------:R-:W-:Y:S01]  /*14970*/  ISETP.GT.AND P4, PT, R6, 0x59, !P5 ;  /* 0x000000590600780c */ /* 0x000fe20006f84270 */
[-CC-:B------:R-:W-:Y:S01]  /*14980*/  FFMA.FTZ R142, R33, R4.reuse, -R10.reuse ;  /* 0x00000004218e7223 */ /* 0x180fe2000001080a */
[C---:B------:R-:W-:Y:S01]  /*14990*/  ISETP.LT.OR P3, PT, R0.reuse, 0x59, P3 ;  /* 0x000000590000780c */ /* 0x040fe20001f61670 */
[----:B------:R-:W1:Y:S01]  /*149a0*/  MUFU.EX2 R158, R158 ;  /* 0x0000009e009e7308 */ /* 0x000e620000000800 */
[----:B------:R-:W-:Y:S01]  /*149b0*/  FSEL R67, R67, -INF , !P2 ;  /* 0xff80000043437808 */ /* 0x000fe20005000000 */
[--C-:B------:R-:W-:Y:S01]  /*149c0*/  FFMA.FTZ R136, R21, R4, -R10.reuse ;  /* 0x0000000415887223 */ /* 0x100fe2000001080a */
[----:B------:R-:W-:Y:S01]  /*149d0*/  FMNMX.FTZ R14, R77, R14, !PT ;  /* 0x0000000e4d0e7209 */ /* 0x000fe20007810000 */
[-CC-:B------:R-:W-:Y:S01]  /*149e0*/  FFMA.FTZ R75, R75, R4.reuse, -R10.reuse ;  /* 0x000000044b4b7223 */ /* 0x180fe2000001080a */
[----:B------:R-:W-:Y:S01]  /*149f0*/  ISETP.LT.OR P4, PT, R0, 0x5a, P4 ;  /* 0x0000005a0000780c */ /* 0x000fe20002781670 */
[--C-:B------:R-:W-:Y:S01]  /*14a00*/  FFMA.FTZ R37, R37, R4, -R10.reuse ;  /* 0x0000000425257223 */ /* 0x100fe2000001080a */
[----:B------:R-:W-:Y:S01]  /*14a10*/  FSEL R79, R70, -INF , !P3 ;  /* 0xff800000464f7808 */ /* 0x000fe20005800000 */
[----:B------:R-:W2:Y:S01]  /*14a20*/  MUFU.EX2 R73, R73 ;  /* 0x0000004900497308 */ /* 0x000ea20000000800 */
        /* <DEDUP_REMOVED lines=12> */
[----:B------:R-:W-:Y:S01]  /*14af0*/  ISETP.NE.AND P5, PT, R225, 0x1, PT ;  /* 0x00000001e100780c */ /* 0x000fe20003fa5270 */
[----:B------:R-:W4:Y:S06]  /*14b00*/  SHFL.BFLY PT, R45, R14, 0x2, 0x1f ;  /* 0x0c401f000e2d7f89 */ /* 0x000f2c00000e0000 */
[----:B------:R-:W3:Y:S06]  /*14b10*/  MUFU.EX2 R75, R75 ;  /* 0x0000004b004b7308 */ /* 0x000eec0000000800 */
[----:B------:R-:W3:Y:S02]  /*14b20*/  @P5 LDC R42, c[0x0][0x450] ;  /* 0x00011400ff2a5b82 */ /* 0x000ee40000000800 */
[----:B------:R-:W3:Y:S08]  /*14b30*/  MUFU.EX2 R154, R154 ;  /* 0x0000009a009a7308 */ /* 0x000ef00000000800 */
[----:B------:R-:W3:Y:S01]  /*14b40*/  MUFU.EX2 R37, R37 ;  /* 0x0000002500257308 */ /* 0x000ee20000000800 */
[----:B----4-:R-:W-:-:S05]  /*14b50*/  FMNMX.FTZ R45, R14, R45, !PT ;  /* 0x0000002d0e2d7209 */ /* 0x010fca0007810000 */
[----:B------:R-:W4:Y:S02]  /*14b60*/  SHFL.BFLY PT, R0, R45, 0x1, 0x1f ;  /* 0x0c201f002d007f89 */ /* 0x000f2400000e0000 */
[----:B------:R-:W-:Y:S08]  /*14b70*/  MUFU.EX2 R148, R148 ;  /* 0x0000009400947308 */ /* 0x000ff00000000800 */
[----:B------:R-:W-:Y:S08]  /*14b80*/  MUFU.EX2 R41, R41 ;  /* 0x0000002900297308 */ /* 0x000ff00000000800 */
[----:B------:R-:W-:Y:S01]  /*14b90*/  MUFU.EX2 R150, R150 ;  /* 0x0000009600967308 */ /* 0x000fe20000000800 */
[----:B----4-:R-:W-:Y:S01]  /*14ba0*/  FMNMX.FTZ R0, R45, R0, !PT ;  /* 0x000000002d007209 */ /* 0x010fe20007810000 */
[----:B------:R-:W-:-:S06]  /*14bb0*/  FFMA.FTZ R45, R69, R4, -R10 ;  /* 0x00000004452d7223 */ /* 0x000fcc000001080a */
[----:B------:R-:W-:Y:S01]  /*14bc0*/  MUFU.EX2 R11, R11 ;  /* 0x0000000b000b7308 */ /* 0x000fe20000000800 */
[C---:B------:R-:W-:Y:S01]  /*14bd0*/  FSETP.NEU.FTZ.AND P1, PT, R0.reuse, -INF , PT ;  /* 0xff8000000000780b */ /* 0x040fe20003f3d000 */
[----:B------:R-:W-:-:S05]  /*14be0*/  FMUL.FTZ R32, R0, R4 ;  /* 0x0000000400207220 */ /* 0x000fca0000410000 */
[----:B------:R-:W-:Y:S01]  /*14bf0*/  FSEL R32, R32, RZ, P1 ;  /* 0x000000ff20207208 */ /* 0x000fe20000800000 */
[----:B------:R-:W-:Y:S04]  /*14c00*/  MUFU.EX2 R144, R144 ;  /* 0x0000009000907308 */ /* 0x000fe80000000800 */
[-CC-:B------:R-:W-:Y:S01]  /*14c10*/  FFMA.FTZ R157, R26, R4.reuse, -R32.reuse ;  /* 0x000000041a9d7223 */ /* 0x180fe20000010820 */
[-CC-:B------:R-:W-:Y:S01]  /*14c20*/  FFMA.FTZ R6, R99, R4.reuse, -R32.reuse ;  /* 0x0000000463067223 */ /* 0x180fe20000010820 */
[-CC-:B------:R-:W-:Y:S01]  /*14c30*/  FFMA.FTZ R159, R5, R4.reuse, -R32.reuse ;  /* 0x00000004059f7223 */ /* 0x180fe20000010820 */
[-CC-:B------:R-:W-:Y:S01]  /*14c40*/  FFMA.FTZ R10, R97, R4.reuse, -R32.reuse ;  /* 0x00000004610a7223 */ /* 0x180fe20000010820 */
[-CC-:B------:R-:W-:Y:S01]  /*14c50*/  FFMA.FTZ R153, R27, R4.reuse, -R32.reuse ;  /* 0x000000041b997223 */ /* 0x180fe20000010820 */
[----:B0-----:R-:W-:Y:S01]  /*14c60*/  FADD.FTZ R5, R156, R85 ;  /* 0x000000559c057221 */ /* 0x001fe20000010000 */
[----:B------:R-:W-:Y:S01]  /*14c70*/  MUFU.EX2 R157, R157 ;  /* 0x0000009d009d7308 */ /* 0x000fe20000000800 */
[-CC-:B------:R-:W-:Y:S01]  /*14c80*/  FFMA.FTZ R14, R95, R4.reuse, -R32.reuse ;  /* 0x000000045f0e7223 */ /* 0x180fe20000010820 */
[-CC-:B------:R-:W-:Y:S01]  /*14c90*/  FFMA.FTZ R155, R87, R4.reuse, -R32.reuse ;  /* 0x00000004579b7223 */ /* 0x180fe20000010820 */
[----:B-1----:R-:W-:Y:S01]  /*14ca0*/  FADD.FTZ R30, R158, R5 ;  /* 0x000000059e1e7221 */ /* 0x002fe20000010000 */
[-CC-:B------:R-:W-:Y:S01]  /*14cb0*/  FFMA.FTZ R20, R93, R4.reuse, -R32.reuse ;  /* 0x000000045d147223 */ /* 0x180fe20000010820 */
[-CC-:B------:R-:W-:Y:S01]  /*14cc0*/  FFMA.FTZ R149, R31, R4.reuse, -R32.reuse ;  /* 0x000000041f957223 */ /* 0x180fe20000010820 */
[-C--:B------:R-:W-:Y:S01]  /*14cd0*/  FFMA.FTZ R24, R91, R4.reuse, -R32 ;  /* 0x000000045b187223 */ /* 0x080fe20000010820 */
[----:B--2---:R-:W-:Y:S01]  /*14ce0*/  FADD.FTZ R5, R73, R30 ;  /* 0x0000001e49057221 */ /* 0x004fe20000010000 */
[----:B------:R-:W0:Y:S01]  /*14cf0*/  MUFU.EX2 R6, R6 ;  /* 0x0000000600067308 */ /* 0x000e220000000800 */
[-CC-:B------:R-:W-:Y:S01]  /*14d00*/  FFMA.FTZ R151, R35, R4.reuse, -R32.reuse ;  /* 0x0000000423977223 */ /* 0x180fe20000010820 */
[-CC-:B------:R-:W-:Y:S01]  /*14d10*/  FFMA.FTZ R26, R89, R4.reuse, -R32.reuse ;  /* 0x00000004591a7223 */ /* 0x180fe20000010820 */
[----:B---3--:R-:W-:Y:S01]  /*14d20*/  FADD.FTZ R30, R152, R5 ;  /* 0x00000005981e7221 */ /* 0x008fe20000010000 */
[-CC-:B------:R-:W-:Y:S01]  /*14d30*/  FFMA.FTZ R145, R39, R4.reuse, -R32.reuse ;  /* 0x0000000427917223 */ /* 0x180fe20000010820 */
[----:B------:R-:W1:Y:S01]  /*14d40*/  @P5 LDC R27, c[0x0][0x44c] ;  /* 0x00011300ff1b5b82 */ /* 0x000e620000000800 */
[-C--:B------:R-:W-:Y:S01]  /*14d50*/  FFMA.FTZ R28, R51, R4.reuse, -R32 ;  /* 0x00000004331c7223 */ /* 0x080fe20000010820 */
[----:B------:R-:W-:Y:S01]  /*14d60*/  FADD.FTZ R7, R75, R30 ;  /* 0x0000001e4b077221 */ /* 0x000fe20000010000 */
[----:B------:R-:W2:Y:S01]  /*14d70*/  MUFU.EX2 R159, R159 ;  /* 0x0000009f009f7308 */ /* 0x000ea20000000800 */
[-CC-:B------:R-:W-:Y:S01]  /*14d80*/  FFMA.FTZ R147, R43, R4.reuse, -R32.reuse ;  /* 0x000000042b937223 */ /* 0x180fe20000010820 */
[-CC-:B------:R-:W-:Y:S01]  /*14d90*/  FFMA.FTZ R30, R55, R4.reuse, -R32.reuse ;  /* 0x00000004371e7223 */ /* 0x180fe20000010820 */
[----:B------:R-:W-:Y:S01]  /*14da0*/  FADD.FTZ R36, R154, R7 ;  /* 0x000000079a247221 */ /* 0x000fe20000010000 */
[-CC-:B------:R-:W-:Y:S01]  /*14db0*/  FFMA.FTZ R141, R47, R4.reuse, -R32.reuse ;  /* 0x000000042f8d7223 */ /* 0x180fe20000010820 */
[-CC-:B------:R-:W-:Y:S01]  /*14dc0*/  FFMA.FTZ R59, R59, R4.reuse, -R32.reuse ;  /* 0x000000043b3b7223 */ /* 0x180fe20000010820 */
[-C--:B------:R-:W-:Y:S01]  /*14dd0*/  FFMA.FTZ R101, R101, R4.reuse, -R32 ;  /* 0x0000000465657223 */ /* 0x080fe20000010820 */
[----:B------:R-:W-:Y:S01]  /*14de0*/  FADD.FTZ R7, R37, R36 ;  /* 0x0000002425077221 */ /* 0x000fe20000010000 */
[----:B------:R-:W3:Y:S01]  /*14df0*/  MUFU.EX2 R10, R10 ;  /* 0x0000000a000a7308 */ /* 0x000ee20000000800 */
[----:B0-----:R-:W-:Y:S01]  /*14e00*/  FADD.FTZ R34, R157, R6 ;  /* 0x000000069d227221 */ /* 0x001fe20000010000 */
[-CC-:B------:R-:W-:Y:S01]  /*14e10*/  FFMA.FTZ R63, R63, R4.reuse, -R32.reuse ;  /* 0x000000043f3f7223 */ /* 0x180fe20000010820 */
[----:B------:R-:W-:Y:S01]  /*14e20*/  FADD.FTZ R36, R148, R7 ;  /* 0x0000000794247221 */ /* 0x000fe20000010000 */
[-CC-:B------:R-:W-:Y:S01]  /*14e30*/  FFMA.FTZ R77, R77, R4.reuse, -R32.reuse ;  /* 0x000000044d4d7223 */ /* 0x180fe20000010820 */
[-CC-:B------:R-:W-:Y:S01]  /*14e40*/  FFMA.FTZ R67, R67, R4.reuse, -R32.reuse ;  /* 0x0000000443437223 */ /* 0x180fe20000010820 */
[-C--:B------:R-:W-:Y:S01]  /*14e50*/  FFMA.FTZ R79, R79, R4.reuse, -R32 ;  /* 0x000000044f4f7223 */ /* 0x080fe20000010820 */
[----:B------:R-:W-:Y:S01]  /*14e60*/  FADD.FTZ R7, R41, R36 ;  /* 0x0000002429077221 */ /* 0x000fe20000010000 */
[----:B------:R-:W0:Y:S01]  /*14e70*/  MUFU.EX2 R153, R153 ;  /* 0x0000009900997308 */ /* 0x000e220000000800 */
[----:B--2---:R-:W-:Y:S01]  /*14e80*/  FADD.FTZ R5, R159, R34 ;  /* 0x000000229f057221 */ /* 0x004fe20000010000 */
[----:B------:R-:W-:Y:S01]  /*14e90*/  FFMA.FTZ R71, R71, R4, -R32 ;  /* 0x0000000447477223 */ /* 0x000fe20000010820 */
[----:B------:R-:W-:Y:S01]  /*14ea0*/  FADD.FTZ R38, R150, R7 ;  /* 0x0000000796267221 */ /* 0x000fe20000010000 */
[----:B------:R-:W-:Y:S01]  /*14eb0*/  F2FP.F16.F32.PACK_AB R157, R6, R157 ;  /* 0x0000009d069d723e */ /* 0x000fe200000000ff */
[----:B-1----:R-:W-:Y:S01]  /*14ec0*/  @P5 IMAD.HI.U32 R27, R188, R27, RZ ;  /* 0x0000001bbc1b5227 */ /* 0x002fe200078e00ff */
[----:B------:R-:W-:-:S03]  /*14ed0*/  F2FP.F16.F32.PACK_AB R156, R85, R156 ;  /* 0x0000009c559c723e */ /* 0x000fc600000000ff */
[----:B------:R-:W-:Y:S01]  /*14ee0*/  FADD.FTZ R7, R11, R38 ;  /* 0x000000260b077221 */ /* 0x000fe20000010000 */
[----:B------:R-:W1:Y:S01]  /*14ef0*/  MUFU.EX2 R14, R14 ;  /* 0x0000000e000e7308 */ /* 0x000e620000000800 */
[----:B---3--:R-:W-:Y:S01]  /*14f00*/  FADD.FTZ R34, R10, R5 ;  /* 0x000000050a227221 */ /* 0x008fe20000010000 */
[----:B------:R-:W-:Y:S01]  /*14f10*/  @P5 SHF.R.U32.HI R40, RZ, R42, R27 ;  /* 0x0000002aff285219 */ /* 0x000fe2000001161b */
[----:B------:R-:W-:Y:S01]  /*14f20*/  FADD.FTZ R38, R144, R7 ;  /* 0x0000000790267221 */ /* 0x000fe20000010000 */
[----:B------:R-:W-:Y:S02]  /*14f30*/  ISETP.GE.AND P5, PT, R13, 0x1, PT ;  /* 0x000000010d00780c */ /* 0x000fe40003fa6270 */
[----:B------:R-:W-:Y:S01]  /*14f40*/  F2FP.F16.F32.PACK_AB R159, R10, R159 ;  /* 0x0000009f0a9f723e */ /* 0x000fe200000000ff */
[----:B------:R-:W-:Y:S01]  /*14f50*/  IMAD.IADD R193, R193, 0x1, R40 ;  /* 0x00000001c1c17824 */ /* 0x000fe200078e0228 */
[----:B------:R-:W2:Y:S01]  /*14f60*/  MUFU.EX2 R155, R155 ;  /* 0x0000009b009b7308 */ /* 0x000ea20000000800 */
[----:B0-----:R-:W-:Y:S01]  /*14f70*/  FADD.FTZ R5, R153, R34 ;  /* 0x0000002299057221 */ /* 0x001fe20000010000 */
[----:B------:R-:W-:Y:S01]  /*14f80*/  F2FP.F16.F32.PACK_AB R158, R73, R158 ;  /* 0x0000009e499e723e */ /* 0x000fe200000000ff */
[----:B------:R-:W-:Y:S01]  /*14f90*/  VIADD R10, R72, 0xfffffffe ;  /* 0xfffffffe480a7836 */ /* 0x000fe20000000000 */
[----:B------:R-:W-:-:S02]  /*14fa0*/  F2FP.F16.F32.PACK_AB R152, R75, R152 ;  /* 0x000000984b98723e */ /* 0x000fc400000000ff */
[----:B------:R-:W-:Y:S02]  /*14fb0*/  F2FP.F16.F32.PACK_AB R154, R37, R154 ;  /* 0x0000009a259a723e */ /* 0x000fe400000000ff */
[----:B------:R-:W0:Y:S01]  /*14fc0*/  MUFU.EX2 R20, R20 ;  /* 0x0000001400147308 */ /* 0x000e220000000800 */
[C---:B-1----:R-:W-:Y:S01]  /*14fd0*/  FADD.FTZ R34, R14.reuse, R5 ;  /* 0x000000050e227221 */ /* 0x042fe20000010000 */
[----:B------:R-:W-:Y:S02]  /*14fe0*/  F2FP.F16.F32.PACK_AB R148, R41, R148 ;  /* 0x000000942994723e */ /* 0x000fe400000000ff */
[----:B------:R-:W-:Y:S02]  /*14ff0*/  F2FP.F16.F32.PACK_AB R150, R11, R150 ;  /* 0x000000960b96723e */ /* 0x000fe400000000ff */
[----:B------:R-:W-:Y:S02]  /*15000*/  F2FP.F16.F32.PACK_AB R153, R14, R153 ;  /* 0x000000990e99723e */ /* 0x000fe400000000ff */
[----:B------:R-:W1:Y:S01]  /*15010*/  MUFU.EX2 R149, R149 ;  /* 0x0000009500957308 */ /* 0x000e620000000800 */
[----:B--2---:R-:W-:Y:S01]  /*15020*/  FADD.FTZ R5, R155, R34 ;  /* 0x000000229b057221 */ /* 0x004fe20000010000 */
[----:B------:R-:W-:-:S06]  /*15030*/  IADD3 R12, R193, R12, RZ ;  /* 0x0000000cc10c7210 */ /* 0x000fcc0007ffe0ff */
[----:B------:R-:W2:Y:S01]  /*15040*/  MUFU.EX2 R24, R24 ;  /* 0x0000001800187308 */ /* 0x000ea20000000800 */
[C---:B0-----:R-:W-:Y:S01]  /*15050*/  FADD.FTZ R36, R20.reuse, R5 ;  /* 0x0000000514247221 */ /* 0x041fe20000010000 */
[----:B------:R-:W-:-:S06]  /*15060*/  F2FP.F16.F32.PACK_AB R155, R20, R155 ;  /* 0x0000009b149b723e */ /* 0x000fcc00000000ff */
        /* <DEDUP_REMOVED lines=11> */
[C---:B--2---:R-:W-:Y:S01]  /*15120*/  FADD.FTZ R36, R26.reuse, R5 ;  /* 0x000000051a247221 */ /* 0x044fe20000010000 */
[----:B------:R-:W-:-:S06]  /*15130*/  F2FP.F16.F32.PACK_AB R151, R26, R151 ;  /* 0x000000971a97723e */ /* 0x000fcc00000000ff */
[----:B------:R-:W2:Y:S01]  /*15140*/  MUFU.EX2 R15, R15 ;  /* 0x0000000f000f7308 */ /* 0x000ea20000000800 */
[----:B0-----:R-:W-:-:S07]  /*15150*/  FADD.FTZ R38, R146, R7 ;  /* 0x0000000792267221 */ /* 0x001fce0000010000 */
[----:B------:R-:W0:Y:S01]  /*15160*/  MUFU.EX2 R28, R28 ;  /* 0x0000001c001c7308 */ /* 0x000e220000000800 */
[----:B-1----:R-:W-:-:S07]  /*15170*/  FADD.FTZ R5, R145, R36 ;  /* 0x0000002491057221 */ /* 0x002fce0000010000 */
[----:B------:R-:W1:Y:S01]  /*15180*/  MUFU.EX2 R140, R140 ;  /* 0x0000008c008c7308 */ /* 0x000e620000000800 */
[C---:B--2---:R-:W-:Y:S01]  /*15190*/  FADD.FTZ R7, R15.reuse, R38 ;  /* 0x000000260f077221 */ /* 0x044fe20000010000 */
[----:B------:R-:W-:-:S06]  /*151a0*/  F2FP.F16.F32.PACK_AB R146, R15, R146 ;  /* 0x000000920f92723e */ /* 0x000fcc00000000ff */
[----:B------:R-:W2:Y:S01]  /*151b0*/  MUFU.EX2 R147, R147 ;  /* 0x0000009300937308 */ /* 0x000ea20000000800 */
[C---:B0-----:R-:W-:Y:S01]  /*151c0*/  FADD.FTZ R36, R28.reuse, R5 ;  /* 0x000000051c247221 */ /* 0x041fe20000010000 */
[----:B------:R-:W-:-:S06]  /*151d0*/  F2FP.F16.F32.PACK_AB R145, R28, R145 ;  /* 0x000000911c91723e */ /* 0x000fcc00000000ff */
[----:B------:R-:W0:Y:S01]  /*151e0*/  MUFU.EX2 R25, R25 ;  /* 0x0000001900197308 */ /* 0x000e220000000800 */
[----:B-1----:R-:W-:-:S07]  /*151f0*/  FADD.FTZ R38, R140, R7 ;  /* 0x000000078c267221 */ /* 0x002fce0000010000 */
[----:B------:R-:W1:Y:S01]  /*15200*/  MUFU.EX2 R30, R30 ;  /* 0x0000001e001e7308 */ /* 0x000e620000000800 */
[----:B--2---:R-:W-:-:S07]  /*15210*/  FADD.FTZ R5, R147, R36 ;  /* 0x0000002493057221 */ /* 0x004fce0000010000 */
[----:B------:R-:W2:Y:S01]  /*15220*/  MUFU.EX2 R142, R142 ;  /* 0x0000008e008e7308 */ /* 0x000ea20000000800 */
[C---:B0-----:R-:W-:Y:S01]  /*15230*/  FADD.FTZ R7, R25.reuse, R38 ;  /* 0x0000002619077221 */ /* 0x041fe20000010000 */
[----:B------:R-:W-:-:S06]  /*15240*/  F2FP.F16.F32.PACK_AB R140, R25, R140 ;  /* 0x0000008c198c723e */ /* 0x000fcc00000000ff */
[----:B------:R-:W0:Y:S01]  /*15250*/  MUFU.EX2 R141, R141 ;  /* 0x0000008d008d7308 */ /* 0x000e220000000800 */
[C---:B-1----:R-:W-:Y:S01]  /*15260*/  FADD.FTZ R38, R30.reuse, R5 ;  /* 0x000000051e267221 */ /* 0x042fe20000010000 */
[----:B------:R-:W-:-:S06]  /*15270*/  F2FP.F16.F32.PACK_AB R147, R30, R147 ;  /* 0x000000931e93723e */ /* 0x000fcc00000000ff */
[----:B------:R-:W1:Y:S01]  /*15280*/  MUFU.EX2 R33, R33 ;  /* 0x0000002100217308 */ /* 0x000e620000000800 */
[----:B--2---:R-:W-:-:S07]  /*15290*/  FADD.FTZ R40, R142, R7 ;  /* 0x000000078e287221 */ /* 0x004fce0000010000 */
        /* <DEDUP_REMOVED lines=26> */
[----:B-1----:R-:W-:Y:S01]  /*15440*/  FADD.FTZ R5, R79, R6 ;  /* 0x000000064f057221 */ /* 0x002fe20000010000 */
[C---:B--2---:R-:W-:Y:S01]  /*15450*/  FADD.FTZ R7, R45.reuse, R42 ;  /* 0x0000002a2d077221 */ /* 0x044fe20000010000 */
[----:B------:R-:W-:Y:S02]  /*15460*/  F2FP.F16.F32.PACK_AB R138, R45, R138 ;  /* 0x0000008a2d8a723e */ /* 0x000fe400000000ff */
[C---:B0-----:R-:W-:Y:S01]  /*15470*/  FADD.FTZ R6, R38.reuse, R5 ;  /* 0x0000000526067221 */ /* 0x041fe20000010000 */
[----:B------:R-:W-:Y:S01]  /*15480*/  F2FP.F16.F32.PACK_AB R139, R38, R79 ;  /* 0x0000004f268b723e */ /* 0x000fe200000000ff */
        /* <DEDUP_REMOVED lines=12> */
.L_x_1757:
[----:B------:R-:W-:-:S13]  /*15550*/  ISETP.NE.AND P1, PT, R13, 0x1, PT ;  /* 0x000000010d00780c */ /* 0x000fda0003f25270 */
[----:B------:R-:W0:Y:S02]  /*15560*/  @P1 LDC.64 R14, c[0x0][0x9e8] ;  /* 0x00027a00ff0e1b82 */ /* 0x000e240000000a00 */
[----:B0-----:R-:W-:-:S05]  /*15570*/  @P1 IMAD.HI.U32 R14, R5, R14, RZ ;  /* 0x0000000e050e1227 */ /* 0x001fca00078e00ff */
[----:B------:R-:W-:-:S07]  /*15580*/  @P1 SHF.R.U32.HI R5, RZ, R15, R14 ;  /* 0x0000000fff051219 */ /* 0x000fce000001160e */
.L_x_1758:
[----:B------:R-:W-:Y:S05]  /*15590*/  BSYNC B0 ;  /* 0x0000000000007941 */ /* 0x000fea0003800000 */
.L_x_1756:
[----:B------:R-:W-:-:S05]  /*155a0*/  IMAD R5, R5, R13, R13 ;  /* 0x0000000d05057224 */ /* 0x000fca00078e020d */
[----:B------:R-:W-:-:S07]  /*155b0*/  VIMNMX R12, R12, R5, PT ;  /* 0x000000050c0c7248 */ /* 0x000fce0003fe0100 */
.L_x_1755:
[----:B------:R-:W-:Y:S01]  /*155c0*/  IMAD.HI R12, R12, 0x2aaaaaab, RZ ;  /* 0x2aaaaaab0c0c7827 */ /* 0x000fe200078e02ff */
[----:B------:R-:W-:Y:S01]  /*155d0*/  ULDC UR39, c[0x0][0x9e4] ;  /* 0x0002790000277ab9 */ /* 0x000fe20000000800 */
[----:B------:R-:W-:Y:S01]  /*155e0*/  ULDC UR38, c[0x0][0x9e4] ;  /* 0x0002790000267ab9 */ /* 0x000fe20000000800 */
[----:B------:R-:W-:Y:S01]  /*155f0*/  ULDC UR50, c[0x0][0x9dc] ;  /* 0x0002770000327ab9 */ /* 0x000fe20000000800 */
[----:B------:R-:W-:Y:S01]  /*15600*/  ULDC UR42, c[0x0][0x9dc] ;  /* 0x00027700002a7ab9 */ /* 0x000fe20000000800 */
[----:B------:R-:W-:Y:S01]  /*15610*/  SHF.R.U32.HI R5, RZ, 0x1f, R12 ;  /* 0x0000001fff057819 */ /* 0x000fe2000001160c */
[----:B------:R-:W-:Y:S01]  /*15620*/  ULDC UR43, c[0x0][0x988] ;  /* 0x00026200002b7ab9 */ /* 0x000fe20000000800 */
[----:B------:R-:W-:Y:S01]  /*15630*/  ULDC UR47, c[0x0][0x988] ;  /* 0x00026200002f7ab9 */ /* 0x000fe20000000800 */
[----:B------:R-:W-:Y:S01]  /*15640*/  ULDC UR46, c[0x0][0x988] ;  /* 0x00026200002e7ab9 */ /* 0x000fe20000000800 */
[----:B------:R-:W-:Y:S01]  /*15650*/  LEA.HI.SX32 R11, R12, R5, 0x1c ;  /* 0x000000050c0b7211 */ /* 0x000fe200078fe2ff */
[----:B------:R-:W-:Y:S01]  /*15660*/  ULDC UR54, c[0x0][0x9e0] ;  /* 0x0002780000367ab9 */ /* 0x000fe20000000800 */
[----:B------:R-:W-:Y:S01]  /*15670*/  ULDC UR51, c[0x0][0x9e0] ;  /* 0x0002780000337ab9 */ /* 0x000fe20000000800 */
[----:B------:R-:W-:Y:S01]  /*15680*/  BSSY B1, `(.L_x_1759) ;  /* 0x0000367000017945 */ /* 0x000fe20003800000 */
[----:B------:R-:W-:Y:S01]  /*15690*/  VIMNMX R11, R202, R11, !PT ;  /* 0x0000000bca0b7248 */ /* 0x000fe20007fe0100 */
[----:B------:R-:W-:Y:S01]  /*156a0*/  IMAD.MOV.U32 R5, RZ, RZ, 0x3f800000 ;  /* 0x3f800000ff057424 */ /* 0x000fe200078e00ff */
[----:B------:R-:W-:Y:S01]  /*156b0*/  CS2R R86, SRZ ;  /* 0x0000000000567805 */ /* 0x000fe2000001ff00 */
[----:B------:R-:W-:Y:S01]  /*156c0*/  IMAD.MOV.U32 R12, RZ, RZ, 0x3f800000 ;  /* 0x3f800000ff0c7424 */ /* 0x000fe200078e00ff */
[----:B------:R-:W-:-:S02]  /*156d0*/  ISETP.GE.AND P1, PT, R10, R11, PT ;  /* 0x0000000b0a00720c */ /* 0x000fc40003f26270 */
        /* <DEDUP_REMOVED lines=32> */
[----:B------:R-:W-:Y:S01]  /*158e0*/  BSSY B0, `(.L_x_1761) ;  /* 0x000033c000007945 */ /* 0x000fe20003800000 */
[----:B------:R-:W-:Y:S02]  /*158f0*/  IMAD.MOV.U32 R5, RZ, RZ, 0x3f800000 ;  /* 0x3f800000ff057424 */ /* 0x000fe400078e00ff */
[----:B------:R-:W-:-:S07]  /*15900*/  IMAD.MOV.U32 R87, RZ, RZ, RZ ;  /* 0x000000ffff577224 */ /* 0x000fce00078e00ff */
.L_x_1782:
[----:B------:R-:W-:-:S04]  /*15910*/  IADD3 R13, R23, 0x1, RZ ;  /* 0x00000001170d7810 */ /* 0x000fc80007ffe0ff */
[----:B------:R-:W-:-:S04]  /*15920*/  ISETP.NE.AND P1, PT, R13, 0x2, PT ;  /* 0x000000020d00780c */ /* 0x000fc80003f25270 */
[----:B------:R-:W-:Y:S02]  /*15930*/  SEL R9, RZ, 0x1, P1 ;  /* 0x00000001ff097807 */ /* 0x000fe40000800000 */
[----:B------:R-:W-:Y:S02]  /*15940*/  SEL R13, R13, RZ, P1 ;  /* 0x000000ff0d0d7207 */ /* 0x000fe40000800000 */
[----:B------:R-:W-:Y:S01]  /*15950*/  LOP3.LUT R20, R164, R9, RZ, 0x3c, !PT ;  /* 0x00000009a4147212 */ /* 0x000fe200078e3cff */
[----:B------:R-:W-:Y:S06]  /*15960*/  @!P0 BRA `(.L_x_1762) ;  /* 0x0000000000048947 */ /* 0x000fec0003800000 */
[----:B------:R-:W-:Y:S01]  /*15970*/  BPT.TRAP 0x1 ;  /* 0x000000040000795c */ /* 0x000fe20000300000 */
.L_x_1762:
[----:B------:R-:W-:Y:S01]  /*15980*/  IMAD R9, R13, 0x8, R2 ;  /* 0x000000080d097824 */ /* 0x000fe200078e0202 */
[----:B------:R-:W-:-:S04]  /*15990*/  SHF.L.U32 R4, R20, 0x1f, RZ ;  /* 0x0000001f14047819 */ /* 0x000fc800000006ff */
[----:B------:R0:W1:Y:S01]  /*159a0*/  SYNCS.PHASECHK.TRANS64.TRYWAIT P1, [R9+URZ+0x2a830], R4 ;  /* 0x02a83004090075a7 */ /* 0x000062000802017f */
[----:B------:R-:W-:Y:S05]  /*159b0*/  @!P0 BRA `(.L_x_1763) ;  /* 0x0000000000048947 */ /* 0x000fea0003800000 */
[----:B------:R-:W-:Y:S01]  /*159c0*/  BPT.TRAP 0x1 ;  /* 0x000000040000795c */ /* 0x000fe20000300000 */
.L_x_1763:
[----:B------:R-:W-:Y:S01]  /*159d0*/  IMAD R94, R13, 0x900, R8 ;  /* 0x000009000d5e7824 */ /* 0x000fe200078e0208 */
[----:B------:R-:W-:Y:S03]  /*159e0*/  BSSY B2, `(.L_x_1764) ;  /* 0x0000006000027945 */ /* 0x000fe60003800000 */
[C---:B------:R-:W-:Y:S02]  /*159f0*/  VIADD R90, R94.reuse, 0x2 ;  /* 0x000000025e5a7836 */ /* 0x040fe40000000000 */
[----:B------:R-:W-:Y:S01]  /*15a00*/  VIADD R93, R94, 0x4 ;  /* 0x000000045e5d7836 */ /* 0x000fe20000000000 */
[----:B-1----:R-:W-:Y:S06]  /*15a10*/  @P1 BRA `(.L_x_1765) ;  /* 0x0000000000081947 */ /* 0x002fec0003800000 */
[----:B------:R-:W1:Y:S02]  /*15a20*/  SYNCS.PHASECHK.TRANS64.TRYWAIT P1, [R9+URZ+0x2a830], R4 ;  /* 0x02a83004090075a7 */ /* 0x000e64000802017f */
[----:B-1----:R-:W-:Y:S05]  /*15a30*/  @!P1 BRA `(.L_x_1766) ;  /* 0x0000015800149947 */ /* 0x002fea0003800000 */
.L_x_1765:
[----:B------:R-:W-:Y:S05]  /*15a40*/  BSYNC B2 ;  /* 0x0000000000027941 */ /* 0x000fea0003800000 */
.L_x_1764:
[----:B------:R-:W2:Y:S01]  /*15a50*/  LDL.64 R96, [R1+0x28] ;  /* 0x0000280001607983 */ /* 0x000ea20000100a00 */
[----:B------:R-:W-:Y:S01]  /*15a60*/  IMAD.MOV.U32 R88, RZ, RZ, R94 ;  /* 0x000000ffff587224 */ /* 0x000fe200078e005e */
[----:B------:R-:W-:Y:S01]  /*15a70*/  MOV R198, UR50 ;  /* 0x0000003200c67c02 */ /* 0x000fe20008000f00 */
[----:B------:R-:W-:Y:S01]  /*15a80*/  IMAD.MOV.U32 R89, RZ, RZ, 0x40000040 ;  /* 0x40000040ff597424 */ /* 0x000fe200078e00ff */
[----:B------:R-:W-:Y:S01]  /*15a90*/  MOV R194, UR46 ;  /* 0x0000002e00c27c02 */ /* 0x000fe20008000f00 */
[----:B------:R-:W-:Y:S01]  /*15aa0*/  VIADD R92, R94, 0x300 ;  /* 0x000003005e5c7836 */ /* 0x000fe20000000000 */
[----:B------:R-:W-:Y:S01]  /*15ab0*/  R2UR UR50, R88 ;  /* 0x00000000583272ca */ /* 0x000fe200000e0000 */
[----:B------:R-:W-:Y:S01]  /*15ac0*/  IMAD.MOV.U32 R88, RZ, RZ, R93 ;  /* 0x000000ffff587224 */ /* 0x000fe200078e005d */
[----:B------:R-:W-:Y:S01]  /*15ad0*/  R2UR UR46, R90 ;  /* 0x000000005a2e72ca */ /* 0x000fe200000e0000 */
[----:B------:R-:W-:Y:S01]  /*15ae0*/  IMAD.MOV.U32 R91, RZ, RZ, 0x40000040 ;  /* 0x40000040ff5b7424 */ /* 0x000fe200078e00ff */
[----:B------:R-:W-:Y:S01]  /*15af0*/  IADD3 R90, R94, 0x6, RZ ;  /* 0x000000065e5a7810 */ /* 0x000fe20007ffe0ff */
[----:B------:R-:W-:Y:S01]  /*15b00*/  IMAD.MOV.U32 R93, RZ, RZ, 0x40000040 ;  /* 0x40000040ff5d7424 */ /* 0x000fe200078e00ff */
[----:B------:R-:W-:Y:S01]  /*15b10*/  MOV R14, UR38 ;  /* 0x00000026000e7c02 */ /* 0x000fe20008000f00 */
[-C--:B------:R-:W-:Y:S01]  /*15b20*/  FMUL.FTZ R24, R24, R12.reuse ;  /* 0x0000000c18187220 */ /* 0x080fe20000410000 */
[----:B------:R-:W-:Y:S01]  /*15b30*/  MOV R190, UR42 ;  /* 0x0000002a00be7c02 */ /* 0x000fe20008000f00 */
[-C--:B------:R-:W-:Y:S01]  /*15b40*/  FMUL.FTZ R25, R25, R12.reuse ;  /* 0x0000000c19197220 */ /* 0x080fe20000410000 */
[----:B------:R-:W-:Y:S01]  /*15b50*/  R2UR UR38, R90 ;  /* 0x000000005a2672ca */ /* 0x000fe200000e0000 */
[----:B------:R-:W-:Y:S01]  /*15b60*/  VIADD R90, R94, 0x304 ;  /* 0x000003045e5a7836 */ /* 0x000fe20000000000 */
[----:B------:R-:W-:Y:S01]  /*15b70*/  R2UR UR42, R88 ;  /* 0x00000000582a72ca */ /* 0x000fe200000e0000 */
[----:B------:R-:W-:Y:S01]  /*15b80*/  VIADD R88, R94, 0x302 ;  /* 0x000003025e587836 */ /* 0x000fe20000000000 */
[----:B------:R-:W-:Y:S01]  /*15b90*/  MOV R197, UR51 ;  /* 0x0000003300c57c02 */ /* 0x000fe20008000f00 */
[-C--:B------:R-:W-:Y:S01]  /*15ba0*/  FMUL.FTZ R28, R28, R12.reuse ;  /* 0x0000000c1c1c7220 */ /* 0x080fe20000410000 */
        /* <DEDUP_REMOVED lines=8> */
[----:B------:R-:W-:Y:S01]  /*15c30*/  MOV R200, UR48 ;  /* 0x0000003000c87c02 */ /* 0x000fe20008000f00 */
        /* <DEDUP_REMOVED lines=8> */
[----:B------:R-:W-:Y:S01]  /*15cc0*/  VIADD R90, R94, 0x606 ;  /* 0x000006065e5a7836 */ /* 0x000fe20000000000 */
[----:B------:R-:W-:Y:S01]  /*15cd0*/  MOV R193, UR47 ;  /* 0x0000002f00c17c02 */ /* 0x000fe20008000f00 */
[-C--:B------:R-:W-:Y:S01]  /*15ce0*/  FMUL.FTZ R40, R40, R12.reuse ;  /* 0x0000000c28287220 */ /* 0x080fe20000410000 */
[----:B------:R-:W-:Y:S01]  /*15cf0*/  MOV R189, UR43 ;  /* 0x0000002b00bd7c02 */ /* 0x000fe20008000f00 */
[-C--:B------:R-:W-:Y:S01]  /*15d00*/  FMUL.FTZ R41, R41, R12.reuse ;  /* 0x0000000c29297220 */ /* 0x080fe20000410000 */
[----:B01----:R-:W-:Y:S01]  /*15d10*/  MOV R4, UR39 ;  /* 0x0000002700047c02 */ /* 0x003fe20008000f00 */
        /* <DEDUP_REMOVED lines=78> */
[----:B------:R-:W-:Y:S02]  /*16200*/  R2UR UR50, R198 ;  /* 0x00000000c63272ca */ /* 0x000fe400000e0000 */
[----:B------:R-:W-:Y:S02]  /*16210*/  R2UR UR49, R199 ;  /* 0x00000000c73172ca */ /* 0x000fe400000e0000 */
[----:B------:R-:W2:Y:S01]  /*16220*/  LDL.64 R198, [R1+0x20] ;  /* 0x0000200001c67983 */ /* 0x000ea20000100a00 */
[----:B------:R-:W-:Y:S01]  /*16230*/  R2UR UR51, R197 ;  /* 0x00000000c53372ca */ /* 0x000fe200000e0000 */
[----:B------:R-:W-:Y:S02]  /*16240*/  WARPGROUP.DEPBAR.LE gsb0, 0x0 ;  /* 0x00008000000079c5 */ /* 0x000fe40000010000 */
[----:B------:R-:W-:Y:S01]  /*16250*/  WARPGROUP.ARRIVE ;  /* 0x00000000000079c5 */ /* 0x000fe20000000000 */
[----:B--2---:R-:W-:-:S02]  /*16260*/  R2UR UR44, R198 ;  /* 0x00000000c62c72ca */ /* 0x004fc400000e0000 */
[----:B------:R-:W-:Y:S02]  /*16270*/  R2UR UR45, R199 ;  /* 0x00000000c72d72ca */ /* 0x000fe400000e0000 */
[----:B------:R-:W2:Y:S11]  /*16280*/  LDL.64 R198, [R1+0x8] ;  /* 0x0000080001c67983 */ /* 0x000eb60000100a00 */
[----:B------:R-:W-:Y:S01]  /*16290*/  HGMMA.64x96x16.F32 R88, gdesc[UR44], R88, gsb0 ;  /* 0x016000002c5879f0 */ /* 0x000fe20008000858 */
[----:B------:R-:W-:-:S02]  /*162a0*/  R2UR UR46, R194 ;  /* 0x00000000c22e72ca */ /* 0x000fc400000e0000 */
[----:B------:R-:W-:Y:S02]  /*162b0*/  R2UR UR45, R195 ;  /* 0x00000000c32d72ca */ /* 0x000fe400000e0000 */
[----:B------:R-:W3:Y:S01]  /*162c0*/  LDL.64 R194, [R1+0x18] ;  /* 0x0000180001c27983 */ /* 0x000ee20000100a00 */
[----:B------:R-:W-:-:S03]  /*162d0*/  R2UR UR44, R196 ;  /* 0x00000000c42c72ca */ /* 0x000fc600000e0000 */
[----:B------:R-:W4:Y:S01]  /*162e0*/  LDL.64 R196, [R1+0x10] ;  /* 0x0000100001c47983 */ /* 0x000f220000100a00 */
[----:B------:R-:W-:Y:S02]  /*162f0*/  WARPGROUP.DEPBAR.LE gsb0, 0x0 ;  /* 0x00008000000079c5 */ /* 0x000fe40000010000 */
[----:B------:R-:W-:Y:S01]  /*16300*/  WARPGROUP.ARRIVE ;  /* 0x00000000000079c5 */ /* 0x000fe20000000000 */
[----:B---3--:R-:W-:Y:S02]  /*16310*/  R2UR UR40, R194 ;  /* 0x00000000c22872ca */ /* 0x008fe400000e0000 */
[----:B------:R-:W-:Y:S02]  /*16320*/  R2UR UR41, R195 ;  /* 0x00000000c32972ca */ /* 0x000fe400000e0000 */
[----:B------:R-:W3:Y:S11]  /*16330*/  LDL.64 R194, [R1] ;  /* 0x0000000001c27983 */ /* 0x000ef60000100a00 */
[----:B------:R-:W-:Y:S01]  /*16340*/  HGMMA.64x96x16.F32 R88, gdesc[UR40], R88, gsb0 ;  /* 0x01600000285879f0 */ /* 0x000fe20008000858 */
[----:B----4-:R-:W-:-:S02]  /*16350*/  R2UR UR36, R196 ;  /* 0x00000000c42472ca */ /* 0x010fc400000e0000 */
[----:B------:R-:W-:Y:S02]  /*16360*/  R2UR UR37, R197 ;  /* 0x00000000c52572ca */ /* 0x000fe400000e0000 */
        /* <DEDUP_REMOVED lines=8> */
[----:B---3--:R-:W-:Y:S02]  /*163f0*/  R2UR UR28, R194 ;  /* 0x00000000c21c72ca */ /* 0x008fe400000e0000 */
[----:B------:R-:W-:Y:S01]  /*16400*/  R2UR UR29, R195 ;  /* 0x00000000c31d72ca */ /* 0x000fe200000e0000 */
[----:B------:R-:W-:Y:S02]  /*16410*/  WARPGROUP.DEPBAR.LE gsb0, 0x0 ;  /* 0x00008000000079c5 */ /* 0x000fe40000010000 */
[----:B------:R-:W-:-:S10]  /*16420*/  WARPGROUP.ARRIVE ;  /* 0x00000000000079c5 */ /* 0x000fd40000000000 */
        /* <DEDUP_REMOVED lines=39> */
[----:B------:R-:W-:Y:S02]  /*166a0*/  R2UR UR39, R4 ;  /* 0x00000000042772ca */ /* 0x000fe400000e0000 */
[----:B------:R-:W-:Y:S01]  /*166b0*/  R2UR UR38, R14 ;  /* 0x000000000e2672ca */ /* 0x000fe200000e0000 */
[----:B------:R-:W-:Y:S02]  /*166c0*/  WARPGROUP.DEPBAR.LE gsb0, 0x0 ;  /* 0x00008000000079c5 */ /* 0x000fe40000010000 */
[----:B------:R-:W-:-:S12]  /*166d0*/  @!P0 BRA `(.L_x_1767) ;  /* 0x0000000000048947 */ /* 0x000fd80003800000 */
[----:B------:R-:W-:Y:S01]  /*166e0*/  BPT.TRAP 0x1 ;  /* 0x000000040000795c */ /* 0x000fe20000300000 */
.L_x_1767:
[----:B------:R-:W-:Y:S01]  /*166f0*/  SHF.L.U32 R4, R164, 0x1f, RZ ;  /* 0x0000001fa4047819 */ /* 0x000fe200000006ff */
[----:B------:R-:W-:-:S04]  /*16700*/  IMAD R21, R23, 0x8, R2 ;  /* 0x0000000817157824 */ /* 0x000fc800078e0202 */
[----:B------:R0:W1:Y:S01]  /*16710*/  SYNCS.PHASECHK.TRANS64.TRYWAIT P1, [R21+URZ+0x2a850], R4 ;  /* 0x02a85004150075a7 */ /* 0x000062000802017f */
[----:B------:R-:W-:Y:S05]  /*16720*/  @!P0 BRA `(.L_x_1768) ;  /* 0x0000000000048947 */ /* 0x000fea0003800000 */
[----:B------:R-:W-:Y:S01]  /*16730*/  BPT.TRAP 0x1 ;  /* 0x000000040000795c */ /* 0x000fe20000300000 */
.L_x_1768:
[----:B------:R-:W-:Y:S04]  /*16740*/  BSSY B2, `(.L_x_1769) ;  /* 0x0000004000027945 */ /* 0x000fe80003800000 */
[----:B-1----:R-:W-:Y:S05]  /*16750*/  @P1 BRA `(.L_x_1770) ;  /* 0x0000000000081947 */ /* 0x002fea0003800000 */
[----:B------:R-:W1:Y:S02]  /*16760*/  SYNCS.PHASECHK.TRANS64.TRYWAIT P1, [R21+URZ+0x2a850], R4 ;  /* 0x02a85004150075a7 */ /* 0x000e64000802017f */
[----:B-1----:R-:W-:Y:S05]  /*16770*/  @!P1 BRA `(.L_x_1771) ;  /* 0x0000014800d89947 */ /* 0x002fea0003800000 */
.L_x_1770:
[----:B------:R-:W-:Y:S05]  /*16780*/  BSYNC B2 ;  /* 0x0000000000027941 */ /* 0x000fea0003800000 */
.L_x_1769:
[----:B01----:R-:W-:Y:S01]  /*16790*/  VIADD R4, R2, 0x400 ;  /* 0x0000040002047836 */ /* 0x003fe20000000000 */
[----:B------:R-:W-:Y:S01]  /*167a0*/  WARPGROUP.ARRIVE ;  /* 0x00000000000079c5 */ /* 0x000fe20000000000 */
[----:B------:R-:W-:Y:S02]  /*167b0*/  IMAD.MOV.U32 R5, RZ, RZ, 0x40000040 ;  /* 0x40000040ff057424 */ /* 0x000fe400078e00ff */
[----:B------:R-:W-:Y:S01]  /*167c0*/  IMAD.MOV.U32 R15, RZ, RZ, 0x40000040 ;  /* 0x40000040ff0f7424 */ /* 0x000fe200078e00ff */
[----:B------:R-:W-:Y:S02]  /*167d0*/  SHF.R.U32.HI R4, RZ, 0x4, R4 ;  /* 0x00000004ff047819 */ /* 0x000fe40000011604 */
[----:B------:R-:W-:Y:S01]  /*167e0*/  R2UR UR7, R5 ;  /* 0x00000000050772ca */ /* 0x000fe200000e0000 */
[----:B------:R-:W-:Y:S01]  /*167f0*/  IMAD.MOV.U32 R5, RZ, RZ, 0x40000040 ;  /* 0x40000040ff057424 */ /* 0x000fe200078e00ff */
[----:B------:R-:W-:-:S04]  /*16800*/  LOP3.LUT R4, R4, 0x3fff, RZ, 0xc0, !PT ;  /* 0x00003fff04047812 */ /* 0x000fc800078ec0ff */
[----:B------:R-:W-:-:S05]  /*16810*/  LOP3.LUT R4, R4, 0x3000000, RZ, 0xfc, !PT ;  /* 0x0300000004047812 */ /* 0x000fca00078efcff */
[----:B------:R-:W-:-:S05]  /*16820*/  IMAD R4, R23, 0x600, R4 ;  /* 0x0000060017047824 */ /* 0x000fca00078e0204 */
[C---:B------:R-:W-:Y:S02]  /*16830*/  R2UR UR6, R4.reuse ;  /* 0x00000000040672ca */ /* 0x040fe400000e0000 */
[----:B------:R-:W-:-:S11]  /*16840*/  IADD3 R14, R4, 0x80, RZ ;  /* 0x00000080040e7810 */ /* 0x000fd60007ffe0ff */
        /* <DEDUP_REMOVED lines=16> */
[C---:B------:R-:W-:Y:S01]  /*16950*/  VIADD R14, R4.reuse, 0x200 ;  /* 0x00000200040e7836 */ /* 0x040fe20000000000 */
[----:B------:R-:W-:Y:S01]  /*16960*/  R2UR UR7, R15 ;  /* 0x000000000f0772ca */ /* 0x000fe200000e0000 */
[----:B------:R-:W-:Y:S01]  /*16970*/  VIADD R4, R4, 0x280 ;  /* 0x0000028004047836 */ /* 0x000fe20000000000 */
[----:B------:R-:W-:Y:S01]  /*16980*/  MOV R15, 0x40000040 ;  /* 0x40000040000f7802 */ /* 0x000fe20000000f00 */
        /* <DEDUP_REMOVED lines=16> */
.L_x_1772:
[----:B------:R-:W-:Y:S01]  /*16a90*/  ISETP.NE.AND P2, PT, R225, 0x1, PT ;  /* 0x00000001e100780c */ /* 0x000fe20003f45270 */
[----:B------:R-:W-:Y:S01]  /*16aa0*/  IMAD.IADD R14, R203, 0x1, R188 ;  /* 0x00000001cb0e7824 */ /* 0x000fe200078e02bc */
[----:B------:R-:W-:Y:S01]  /*16ab0*/  LOP3.LUT P1, RZ, R16, 0x80000, RZ, 0xc0, !PT ;  /* 0x0008000010ff7812 */ /* 0x000fe2000782c0ff */
[----:B------:R-:W-:Y:S02]  /*16ac0*/  VIADD R9, R9, 0x2a840 ;  /* 0x0002a84009097836 */ /* 0x000fe40000000000 */
[----:B------:R-:W-:-:S03]  /*16ad0*/  IMAD R138, R10, -0x60, RZ ;  /* 0xffffffa00a8a7824 */ /* 0x000fc600078e02ff */
[----:B------:R-:W-:Y:S01]  /*16ae0*/  PRMT R9, R172, 0x654, R9 ;  /* 0x00000654ac097816 */ /* 0x000fe20000000009 */
[----:B------:R-:W-:Y:S01]  /*16af0*/  IMAD.IADD R12, R138, 0x1, -R182 ;  /* 0x000000018a0c7824 */ /* 0x000fe200078e0ab6 */
[----:B------:R-:W-:Y:S02]  /*16b00*/  IADD3 R136, -R182, 0x1, R138 ;  /* 0x00000001b6887810 */ /* 0x000fe40007ffe18a */
[----:B------:R0:W-:Y:S02]  /*16b10*/  SYNCS.ARRIVE.TRANS64.RED.A1T0 RZ, [R9+URZ], RZ ;  /* 0x000000ff09ff79a7 */ /* 0x0001e4000810043f */
[----:B------:R-:W-:Y:S01]  /*16b20*/  IADD3 R136, -R165, R136, R166 ;  /* 0x00000088a5887210 */ /* 0x000fe20007ffe1a6 */
[----:B------:R-:W1:Y:S01]  /*16b30*/  @P2 LDC R5, c[0x0][0x44c] ;  /* 0x00011300ff052b82 */ /* 0x000e620000000800 */
[----:B0-----:R-:W-:-:S05]  /*16b40*/  IMAD.U32 R9, RZ, RZ, UR50 ;  /* 0x00000032ff097e24 */ /* 0x001fca000f8e00ff */
[----:B------:R-:W-:Y:S02]  /*16b50*/  LOP3.LUT R137, RZ, R9, RZ, 0x33, !PT ;  /* 0x00000009ff897212 */ /* 0x000fe400078e33ff */
[----:B------:R-:W0:Y:S03]  /*16b60*/  @P2 LDC R4, c[0x0][0x450] ;  /* 0x00011400ff042b82 */ /* 0x000e260000000800 */
[----:B------:R-:W-:Y:S01]  /*16b70*/  IMAD.IADD R137, R137, 0x1, R136 ;  /* 0x0000000189897824 */ /* 0x000fe200078e0288 */
[----:B------:R-:W-:Y:S01]  /*16b80*/  IADD3 R136, R136, UR54, RZ ;  /* 0x0000003688887c10 */ /* 0x000fe2000fffe0ff */
[----:B-1----:R-:W-:-:S05]  /*16b90*/  @P2 IMAD.HI.U32 R5, R14, R5, RZ ;  /* 0x000000050e052227 */ /* 0x002fca00078e00ff */
[----:B0-----:R-:W-:-:S05]  /*16ba0*/  @P2 SHF.R.U32.HI R14, RZ, R4, R5 ;  /* 0x00000004ff0e2219 */ /* 0x001fca0000011605 */
[----:B------:R-:W0:Y:S02]  /*16bb0*/  SHFL.IDX PT, R139, R14, RZ, 0x1c1f ;  /* 0x001c1fff0e8b7589 */ /* 0x000e2400000e0000 */
[--C-:B0-----:R-:W-:Y:S02]  /*16bc0*/  IMAD.IADD R23, R136, 0x1, R139.reuse ;  /* 0x0000000188177824 */ /* 0x101fe400078e028b */
[----:B------:R-:W-:Y:S01]  /*16bd0*/  IMAD.IADD R15, R137, 0x1, R139 ;  /* 0x00000001890f7824 */ /* 0x000fe200078e028b */
[----:B------:R-:W-:Y:S06]  /*16be0*/  @!P1 BRA `(.L_x_1773) ;  /* 0x0000000000549947 */ /* 0x000fec0003800000 */
        /* <DEDUP_REMOVED lines=12> */
.L_x_1775:
[----:B------:R-:W-:-:S05]  /*16cb0*/  IMAD.U32 R140, RZ, RZ, UR39 ;  /* 0x00000027ff8c7e24 */ /* 0x000fca000f8e00ff */
[----:B------:R-:W-:-:S13]  /*16cc0*/  ISETP.NE.AND P1, PT, R140, 0x1, PT ;  /* 0x000000018c00780c */ /* 0x000fda0003f25270 */
[----:B------:R-:W0:Y:S02]  /*16cd0*/  @P1 LDC.64 R4, c[0x0][0x9e8] ;  /* 0x00027a00ff041b82 */ /* 0x000e240000000a00 */
[----:B0-----:R-:W-:-:S05]  /*16ce0*/  @P1 IMAD.HI.U32 R4, R139, R4, RZ ;  /* 0x000000048b041227 */ /* 0x001fca00078e00ff */
[----:B------:R-:W-:-:S07]  /*16cf0*/  @P1 SHF.R.U32.HI R139, RZ, R5, R4 ;  /* 0x00000005ff8b1219 */ /* 0x000fce0000011604 */
.L_x_1776:
[----:B------:R-:W-:Y:S05]  /*16d00*/  BSYNC B2 ;  /* 0x0000000000027941 */ /* 0x000fea0003800000 */
.L_x_1774:
[----:B------:R-:W-:-:S05]  /*16d10*/  IMAD R139, R139, R140, R12 ;  /* 0x0000008c8b8b7224 */ /* 0x000fca00078e020c */
[----:B------:R-:W-:Y:S02]  /*16d20*/  VIADDMNMX R23, R139, R140, R23, PT ;  /* 0x0000008c8b177246 */ /* 0x000fe40003800117 */
[----:B------:R-:W-:-:S07]  /*16d30*/  VIMNMX R15, R15, R139, !PT ;  /* 0x0000008b0f0f7248 */ /* 0x000fce0007fe0100 */
.L_x_1773:
[C---:B------:R-:W-:Y:S01]  /*16d40*/  ISETP.GE.AND P1, PT, R138.reuse, 0x2, PT ;  /* 0x000000028a00780c */ /* 0x040fe20003f26270 */
[----:B------:R-:W0:Y:S01]  /*16d50*/  SHFL.IDX PT, R14, R14, 0x1, 0x1c1f ;  /* 0x003c1f000e0e7f89 */ /* 0x000e2200000e0000 */
[C---:B------:R-:W-:Y:S02]  /*16d60*/  ISETP.GE.AND P2, PT, R138.reuse, 0x9, PT ;  /* 0x000000098a00780c */ /* 0x040fe40003f46270 */
[C---:B------:R-:W-:Y:S02]  /*16d70*/  ISETP.GT.AND P4, PT, R15.reuse, 0x1, !P1 ;  /* 0x000000010f00780c */ /* 0x040fe40004f84270 */
[----:B------:R-:W-:Y:S02]  /*16d80*/  ISETP.GE.AND P5, PT, R138, 0xa, PT ;  /* 0x0000000a8a00780c */ /* 0x000fe40003fa6270 */
[----:B------:R-:W-:Y:S02]  /*16d90*/  ISETP.GT.AND P3, PT, R15, 0x8, !P2 ;  /* 0x000000080f00780c */ /* 0x000fe40005764270 */
[----:B------:R-:W-:-:S02]  /*16da0*/  ISETP.LT.OR P4, PT, R23, 0x2, P4 ;  /* 0x000000021700780c */ /* 0x000fc40002781670 */
[----:B------:R-:W-:Y:S02]  /*16db0*/  ISETP.LT.OR P3, PT, R23, 0x9, P3 ;  /* 0x000000091700780c */ /* 0x000fe40001f61670 */
[----:B------:R-:W-:Y:S02]  /*16dc0*/  FSEL R89, R89, -INF , !P4 ;  /* 0xff80000059597808 */ /* 0x000fe40006000000 */
[----:B------:R-:W-:Y:S02]  /*16dd0*/  ISETP.GE.AND P4, PT, R138, 0x11, PT ;  /* 0x000000118a00780c */ /* 0x000fe40003f86270 */
[----:B------:R-:W-:Y:S02]  /*16de0*/  LOP3.LUT R16, R16, 0xfffffffb, RZ, 0xc0, !PT ;  /* 0xfffffffb10107812 */ /* 0x000fe400078ec0ff */
[----:B------:R-:W-:Y:S02]  /*16df0*/  FSEL R92, R92, -INF , !P3 ;  /* 0xff8000005c5c7808 */ /* 0x000fe40005800000 */
[----:B------:R-:W-:-:S02]  /*16e00*/  ISETP.GT.AND P3, PT, R15, 0x9, !P5 ;  /* 0x000000090f00780c */ /* 0x000fc40006f64270 */
[----:B------:R-:W-:Y:S01]  /*16e10*/  @P5 LOP3.LUT R16, R16, 0x4, RZ, 0xfc, !PT ;  /* 0x0000000410105812 */ /* 0x000fe200078efcff */
[----:B0-----:R-:W-:Y:S01]  /*16e20*/  IMAD.IADD R136, R136, 0x1, R14 ;  /* 0x0000000188887824 */ /* 0x001fe200078e020e */
[----:B------:R-:W-:Y:S02]  /*16e30*/  ISETP.LT.OR P3, PT, R23, 0xa, P3 ;  /* 0x0000000a1700780c */ /* 0x000fe40001f61670 */
[----:B------:R-:W-:Y:S02]  /*16e40*/  LOP3.LUT R16, R16, 0xfffffff7, RZ, 0xc0, !PT ;  /* 0xfffffff710107812 */ /* 0x000fe400078ec0ff */
[----:B------:R-:W-:Y:S02]  /*16e50*/  FSEL R93, R93, -INF , !P3 ;  /* 0xff8000005d5d7808 */ /* 0x000fe40005800000 */
[----:B------:R-:W-:Y:S02]  /*16e60*/  @P4 LOP3.LUT R16, R16, 0x8, RZ, 0xfc, !PT ;  /* 0x0000000810104812 */ /* 0x000fe400078efcff */
[----:B------:R-:W-:-:S02]  /*16e70*/  ISETP.GT.AND P3, PT, R15, 0x10, !P4 ;  /* 0x000000100f00780c */ /* 0x000fc40006764270 */
[----:B------:R-:W-:Y:S02]  /*16e80*/  ISETP.GE.AND P4, PT, R138, 0x12, PT ;  /* 0x000000128a00780c */ /* 0x000fe40003f86270 */
[----:B------:R-:W-:Y:S02]  /*16e90*/  ISETP.LT.OR P3, PT, R23, 0x11, P3 ;  /* 0x000000111700780c */ /* 0x000fe40001f61670 */
[----:B------:R-:W-:Y:S02]  /*16ea0*/  LOP3.LUT R16, R16, 0xffffffef, RZ, 0xc0, !PT ;  /* 0xffffffef10107812 */ /* 0x000fe400078ec0ff */
[----:B------:R-:W-:Y:S02]  /*16eb0*/  FSEL R96, R96, -INF , !P3 ;  /* 0xff80000060607808 */ /* 0x000fe40005800000 */
[----:B------:R-:W-:Y:S02]  /*16ec0*/  ISETP.GT.AND P3, PT, R15, 0x11, !P4 ;  /* 0x000000110f00780c */ /* 0x000fe40006764270 */
[----:B------:R-:W-:-:S02]  /*16ed0*/  IADD3 R137, R137, R14, RZ ;  /* 0x0000000e89897210 */ /* 0x000fc40007ffe0ff */
[----:B------:R-:W-:Y:S02]  /*16ee0*/  ISETP.LT.OR P3, PT, R23, 0x12, P3 ;  /* 0x000000121700780c */ /* 0x000fe40001f61670 */
[----:B------:R-:W-:Y:S02]  /*16ef0*/  @P4 LOP3.LUT R16, R16, 0x10, RZ, 0xfc, !PT ;  /* 0x0000001010104812 */ /* 0x000fe400078efcff */
[----:B------:R-:W-:Y:S02]  /*16f00*/  ISETP.GE.AND P4, PT, R138, 0x19, PT ;  /* 0x000000198a00780c */ /* 0x000fe40003f86270 */
[----:B------:R-:W-:Y:S02]  /*16f10*/  LOP3.LUT R16, R16, 0xfffbffff, RZ, 0xc0, !PT ;  /* 0xfffbffff10107812 */ /* 0x000fe400078ec0ff */
[----:B------:R-:W-:Y:S02]  /*16f20*/  FSEL R97, R97, -INF , !P3 ;  /* 0xff80000061617808 */ /* 0x000fe40005800000 */
[----:B------:R-:W-:-:S04]  /*16f30*/  ISETP.GT.AND P3, PT, R15, 0x18, !P4 ;  /* 0x000000180f00780c */ /* 0x000fc80006764270 */
[----:B------:R-:W-:-:S03]  /*16f40*/  ISETP.LT.OR P3, PT, R23, 0x19, P3 ;  /* 0x000000191700780c */ /* 0x000fc60001f61670 */
        /* <DEDUP_REMOVED lines=68> */
[----:B------:R-:W-:Y:S02]  /*17390*/  FSEL R121, R121, -INF , !P3 ;  /* 0xff80000079797808 */ /* 0x000fe40005800000 */
[----:B------:R-:W-:Y:S02]  /*173a0*/  LOP3.LUT R16, R16, 0xffffffbf, RZ, 0xc0, !PT ;  /* 0xffffffbf10107812 */ /* 0x000fe400078ec0ff */
[----:B------:R-:W-:-:S04]  /*173b0*/  ISETP.GT.AND P3, PT, R15, 0x48, !P4 ;  /* 0x000000480f00780c */ /* 0x000fc80006764270 */
[----:B------:R-:W-:-:S03]  /*173c0*/  ISETP.LT.OR P3, PT, R23, 0x49, P3 ;  /* 0x000000491700780c */ /* 0x000fc60001f61670 */
[----:B------:R-:W-:Y:S02]  /*173d0*/  @P4 LOP3.LUT R16, R16, 0x40, RZ, 0xfc, !PT ;  /* 0x0000004010104812 */ /* 0x000fe400078efcff */
[----:B------:R-:W-:Y:S02]  /*173e0*/  ISETP.GE.AND P4, PT, R138, 0x4a, PT ;  /* 0x0000004a8a00780c */ /* 0x000fe40003f86270 */
[----:B------:R-:W-:Y:S02]  /*173f0*/  FSEL R124, R124, -INF , !P3 ;  /* 0xff8000007c7c7808 */ /* 0x000fe40005800000 */
[----:B------:R-:W-:Y:S02]  /*17400*/  ISETP.GT.AND P3, PT, R15, 0x49, !P4 ;  /* 0x000000490f00780c */ /* 0x000fe40006764270 */
[----:B------:R-:W-:Y:S02]  /*17410*/  LOP3.LUT R16, R16, 0xffffffdf, RZ, 0xc0, !PT ;  /* 0xffffffdf10107812 */ /* 0x000fe400078ec0ff */
[----:B------:R-:W-:-:S04]  /*17420*/  ISETP.LT.OR P3, PT, R23, 0x4a, P3 ;  /* 0x0000004a1700780c */ /* 0x000fc80001f61670 */
[----:B------:R-:W-:Y:S02]  /*17430*/  FSEL R125, R125, -INF , !P3 ;  /* 0xff8000007d7d7808 */ /* 0x000fe40005800000 */
[----:B------:R-:W-:Y:S02]  /*17440*/  ISETP.GE.AND P3, PT, R138, 0x51, PT ;  /* 0x000000518a00780c */ /* 0x000fe40003f66270 */
[----:B------:R-:W-:Y:S02]  /*17450*/  @P4 LOP3.LUT R16, R16, 0x20, RZ, 0xfc, !PT ;  /* 0x0000002010104812 */ /* 0x000fe400078efcff */
[----:B------:R-:W-:Y:S02]  /*17460*/  ISETP.GT.AND P4, PT, R15, 0x50, !P3 ;  /* 0x000000500f00780c */ /* 0x000fe40005f84270 */
[----:B------:R-:W-:Y:S02]  /*17470*/  LOP3.LUT R16, R16, 0xfffffffd, RZ, 0xc0, !PT ;  /* 0xfffffffd10107812 */ /* 0x000fe400078ec0ff */
        /* <DEDUP_REMOVED lines=10> */
[----:B------:R-:W-:-:S13]  /*17520*/  ISETP.GE.AND P6, PT, R138, 0x1, PT ;  /* 0x000000018a00780c */ /* 0x000fda0003fc6270 */
[----:B------:R-:W-:Y:S02]  /*17530*/  @P6 LOP3.LUT R16, R16, 0x2, RZ, 0xfc, !PT ;  /* 0x0000000210106812 */ /* 0x000fe400078efcff */
[----:B------:R-:W-:Y:S02]  /*17540*/  ISETP.GT.AND P6, PT, R15, RZ, !P6 ;  /* 0x000000ff0f00720c */ /* 0x000fe400077c4270 */
[----:B------:R-:W-:Y:S02]  /*17550*/  LOP3.LUT R16, R16, 0xfffffffe, RZ, 0xc0, !PT ;  /* 0xfffffffe10107812 */ /* 0x000fe400078ec0ff */
[----:B------:R-:W-:-:S04]  /*17560*/  ISETP.LT.OR P6, PT, R23, 0x1, P6 ;  /* 0x000000011700780c */ /* 0x000fc800037c1670 */
[----:B------:R-:W-:Y:S02]  /*17570*/  FSEL R88, R88, -INF , !P6 ;  /* 0xff80000058587808 */ /* 0x000fe40007000000 */
[----:B------:R-:W-:-:S13]  /*17580*/  ISETP.GE.AND P6, PT, R138, 0x5a, PT ;  /* 0x0000005a8a00780c */ /* 0x000fda0003fc6270 */
[----:B------:R-:W-:Y:S02]  /*17590*/  @P6 LOP3.LUT R16, R16, 0x1, RZ, 0xfc, !PT ;  /* 0x0000000110106812 */ /* 0x000fe400078efcff */
[----:B------:R-:W-:-:S04]  /*175a0*/  ISETP.GT.AND P6, PT, R15, 0x59, !P6 ;  /* 0x000000590f00780c */ /* 0x000fc800077c4270 */
[----:B------:R-:W-:-:S04]  /*175b0*/  ISETP.LT.OR P6, PT, R23, 0x5a, P6 ;  /* 0x0000005a1700780c */ /* 0x000fc800037c1670 */
[----:B------:R-:W-:Y:S02]  /*175c0*/  FSEL R133, R133, -INF , !P6 ;  /* 0xff80000085857808 */ /* 0x000fe40007000000 */
[----:B------:R-:W-:-:S13]  /*175d0*/  LOP3.LUT P6, RZ, R16, 0x80000, RZ, 0xc0, !PT ;  /* 0x0008000010ff7812 */ /* 0x000fda00078cc0ff */
[----:B------:R-:W-:Y:S05]  /*175e0*/  @!P6 BRA `(.L_x_1777) ;  /* 0x000000000054e947 */ /* 0x000fea0003800000 */
        /* <DEDUP_REMOVED lines=12> */
.L_x_1779:
[----:B------:R-:W-:-:S05]  /*176b0*/  IMAD.U32 R15, RZ, RZ, UR39 ;  /* 0x00000027ff0f7e24 */ /* 0x000fca000f8e00ff */
[----:B------:R-:W-:-:S13]  /*176c0*/  ISETP.NE.AND P6, PT, R15, 0x1, PT ;  /* 0x000000010f00780c */ /* 0x000fda0003fc5270 */
[----:B------:R-:W0:Y:S02]  /*176d0*/  @P6 LDC.64 R4, c[0x0][0x9e8] ;  /* 0x00027a00ff046b82 */ /* 0x000e240000000a00 */
[----:B0-----:R-:W-:-:S05]  /*176e0*/  @P6 IMAD.HI.U32 R4, R14, R4, RZ ;  /* 0x000000040e046227 */ /* 0x001fca00078e00ff */
[----:B------:R-:W-:-:S07]  /*176f0*/  @P6 SHF.R.U32.HI R14, RZ, R5, R4 ;  /* 0x00000005ff0e6219 */ /* 0x000fce0000011604 */
.L_x_1780:
[----:B------:R-:W-:Y:S05]  /*17700*/  BSYNC B2 ;  /* 0x0000000000027941 */ /* 0x000fea0003800000 */
.L_x_1778:
[----:B------:R-:W-:-:S05]  /*17710*/  IMAD R12, R14, R15, R12 ;  /* 0x0000000f0e0c7224 */ /* 0x000fca00078e020c */
[----:B------:R-:W-:Y:S02]  /*17720*/  VIADDMNMX R136, R12, R15, R136, PT ;  /* 0x0000000f0c887246 */ /* 0x000fe40003800188 */
[----:B------:R-:W-:-:S07]  /*17730*/  VIMNMX R137, R137, R12, !PT ;  /* 0x0000000c89897248 */ /* 0x000fce0007fe0100 */
.L_x_1777:
[C---:B------:R-:W-:Y:S02]  /*17740*/  ISETP.GT.AND P1, PT, R137.reuse, 0x1, !P1 ;  /* 0x000000018900780c */ /* 0x040fe40004f24270 */
[----:B------:R-:W-:Y:S02]  /*17750*/  ISETP.GT.AND P2, PT, R137, 0x8, !P2 ;  /* 0x000000088900780c */ /* 0x000fe40005744270 */
[C---:B------:R-:W-:Y:S02]  /*17760*/  ISETP.LT.OR P1, PT, R136.reuse, 0x2, P1 ;  /* 0x000000028800780c */ /* 0x040fe40000f21670 */
[----:B------:R-:W-:Y:S02]  /*17770*/  ISETP.LT.OR P2, PT, R136, 0x9, P2 ;  /* 0x000000098800780c */ /* 0x000fe40001741670 */
[----:B------:R-:W-:Y:S02]  /*17780*/  FSEL R91, R91, -INF , !P1 ;  /* 0xff8000005b5b7808 */ /* 0x000fe40004800000 */
[----:B------:R-:W-:-:S02]  /*17790*/  LOP3.LUT P1, RZ, R16, 0x4, RZ, 0xc0, !PT ;  /* 0x0000000410ff7812 */ /* 0x000fc4000782c0ff */
[----:B------:R-:W-:Y:S02]  /*177a0*/  FSEL R94, R94, -INF , !P2 ;  /* 0xff8000005e5e7808 */ /* 0x000fe40005000000 */
[----:B------:R-:W-:Y:S02]  /*177b0*/  ISETP.GT.AND P1, PT, R137, 0x9, !P1 ;  /* 0x000000098900780c */ /* 0x000fe40004f24270 */
[----:B------:R-:W-:Y:S02]  /*177c0*/  LOP3.LUT P2, RZ, R16, 0x20000, RZ, 0xc0, !PT ;  /* 0x0002000010ff7812 */ /* 0x000fe4000784c0ff */
[----:B------:R-:W-:Y:S02]  /*177d0*/  ISETP.LT.OR P1, PT, R136, 0xa, P1 ;  /* 0x0000000a8800780c */ /* 0x000fe40000f21670 */
[----:B------:R-:W-:Y:S02]  /*177e0*/  LOP3.LUT P6, RZ, R16, 0x10000, RZ, 0xc0, !PT ;  /* 0x0001000010ff7812 */ /* 0x000fe400078cc0ff */
[----:B------:R-:W-:-:S02]  /*177f0*/  FSEL R95, R95, -INF , !P1 ;  /* 0xff8000005f5f7808 */ /* 0x000fc40004800000 */
[----:B------:R-:W-:Y:S02]  /*17800*/  LOP3.LUT P1, RZ, R16, 0x8, RZ, 0xc0, !PT ;  /* 0x0000000810ff7812 */ /* 0x000fe4000782c0ff */
[----:B------:R-:W-:Y:S02]  /*17810*/  FMNMX.FTZ R4, R88, R3, !PT ;  /* 0x0000000358047209 */ /* 0x000fe40007810000 */
[----:B------:R-:W-:Y:S02]  /*17820*/  ISETP.GT.AND P1, PT, R137, 0x10, !P1 ;  /* 0x000000108900780c */ /* 0x000fe40004f24270 */
[----:B------:R-:W-:Y:S02]  /*17830*/  FMNMX.FTZ R5, R89, R4, !PT ;  /* 0x0000000459057209 */ /* 0x000fe40007810000 */
[----:B------:R-:W-:Y:S02]  /*17840*/  ISETP.LT.OR P1, PT, R136, 0x11, P1 ;  /* 0x000000118800780c */ /* 0x000fe40000f21670 */
[----:B------:R-:W-:-:S02]  /*17850*/  FMNMX.FTZ R4, R92, R5, !PT ;  /* 0x000000055c047209 */ /* 0x000fc40007810000 */
[----:B------:R-:W-:Y:S02]  /*17860*/  FSEL R98, R98, -INF , !P1 ;  /* 0xff80000062627808 */ /* 0x000fe40004800000 */
[----:B------:R-:W-:Y:S02]  /*17870*/  LOP3.LUT P1, RZ, R16, 0x10, RZ, 0xc0, !PT ;  /* 0x0000001010ff7812 */ /* 0x000fe4000782c0ff */
[----:B------:R-:W-:Y:S02]  /*17880*/  FMNMX.FTZ R5, R93, R4, !PT ;  /* 0x000000045d057209 */ /* 0x000fe40007810000 */
[----:B------:R-:W-:Y:S02]  /*17890*/  ISETP.GT.AND P1, PT, R137, 0x11, !P1 ;  /* 0x000000118900780c */ /* 0x000fe40004f24270 */
[----:B------:R-:W-:Y:S02]  /*178a0*/  FMNMX.FTZ R4, R96, R5, !PT ;  /* 0x0000000560047209 */ /* 0x000fe40007810000 */
[----:B------:R-:W-:-:S02]  /*178b0*/  ISETP.LT.OR P1, PT, R136, 0x12, P1 ;  /* 0x000000128800780c */ /* 0x000fc40000f21670 */
[----:B------:R-:W-:Y:S02]  /*178c0*/  FMNMX.FTZ R5, R97, R4, !PT ;  /* 0x0000000461057209 */ /* 0x000fe40007810000 */
[----:B------:R-:W-:Y:S02]  /*178d0*/  FSEL R99, R99, -INF , !P1 ;  /* 0xff80000063637808 */ /* 0x000fe40004800000 */
[----:B------:R-:W-:Y:S02]  /*178e0*/  LOP3.LUT P1, RZ, R16, 0x40000, RZ, 0xc0, !PT ;  /* 0x0004000010ff7812 */ /* 0x000fe4000782c0ff */
[----:B------:R-:W-:Y:S02]  /*178f0*/  FMNMX.FTZ R4, R100, R5, !PT ;  /* 0x0000000564047209 */ /* 0x000fe40007810000 */
[----:B------:R-:W-:Y:S02]  /*17900*/  ISETP.GT.AND P1, PT, R137, 0x18, !P1 ;  /* 0x000000188900780c */ /* 0x000fe40004f24270 */
[----:B------:R-:W-:-:S02]  /*17910*/  FMNMX.FTZ R5, R101, R4, !PT ;  /* 0x0000000465057209 */ /* 0x000fc40007810000 */
[----:B------:R-:W-:Y:S02]  /*17920*/  ISETP.LT.OR P1, PT, R136, 0x19, P1 ;  /* 0x000000198800780c */ /* 0x000fe40000f21670 */
[----:B------:R-:W-:Y:S02]  /*17930*/  FMNMX.FTZ R4, R104, R5, !PT ;  /* 0x0000000568047209 */ /* 0x000fe40007810000 */
[----:B------:R-:W-:Y:S02]  /*17940*/  FSEL R102, R102, -INF , !P1 ;  /* 0xff80000066667808 */ /* 0x000fe40004800000 */
[----:B------:R-:W-:Y:S02]  /*17950*/  ISETP.GT.AND P1, PT, R137, 0x19, !P2 ;  /* 0x000000198900780c */ /* 0x000fe40005724270 */
[----:B------:R-:W-:Y:S02]  /*17960*/  LOP3.LUT P2, RZ, R16, 0x40, RZ, 0xc0, !PT ;  /* 0x0000004010ff7812 */ /* 0x000fe4000784c0ff */
[----:B------:R-:W-:-:S02]  /*17970*/  ISETP.LT.OR P1, PT, R136, 0x1a, P1 ;  /* 0x0000001a8800780c */ /* 0x000fc40000f21670 */
[----:B------:R-:W-:Y:S02]  /*17980*/  FMNMX.FTZ R5, R105, R4, !PT ;  /* 0x0000000469057209 */ /* 0x000fe40007810000 */
[----:B------:R-:W-:Y:S02]  /*17990*/  FSEL R103, R103, -INF , !P1 ;  /* 0xff80000067677808 */ /* 0x000fe40004800000 */
[----:B------:R-:W-:Y:S02]  /*179a0*/  ISETP.GT.AND P1, PT, R137, 0x20, !P6 ;  /* 0x000000208900780c */ /* 0x000fe40007724270 */
[----:B------:R-:W-:Y:S02]  /*179b0*/  FMNMX.FTZ R4, R108, R5, !PT ;  /* 0x000000056c047209 */ /* 0x000fe40007810000 */
[----:B------:R-:W-:Y:S02]  /*179c0*/  ISETP.LT.OR P1, PT, R136, 0x21, P1 ;  /* 0x000000218800780c */ /* 0x000fe40000f21670 */
[----:B------:R-:W-:-:S02]  /*179d0*/  LOP3.LUT P6, RZ, R16, 0x20, RZ, 0xc0, !PT ;  /* 0x0000002010ff7812 */ /* 0x000fc400078cc0ff */
        /* <DEDUP_REMOVED lines=15> */
[----:B------:R-:W-:Y:S02]  /*17ad0*/  LOP3.LUT P1, RZ, R16, 0x2000, RZ, 0xc0, !PT ;  /* 0x0000200010ff7812 */ /* 0x000fe4000782c0ff */
[----:B------:R-:W-:Y:S02]  /*17ae0*/  FMNMX.FTZ R5, R121, R4, !PT ;  /* 0x0000000479057209 */ /* 0x000fe40007810000 */
[----:B------:R-:W-:-:S02]  /*17af0*/  ISETP.GT.AND P1, PT, R137, 0x29, !P1 ;  /* 0x000000298900780c */ /* 0x000fc40004f24270 */
[----:B------:R-:W-:Y:S02]  /*17b00*/  FMNMX.FTZ R4, R124, R5, !PT ;  /* 0x000000057c047209 */ /* 0x000fe40007810000 */
[----:B------:R-:W-:Y:S02]  /*17b10*/  ISETP.LT.OR P1, PT, R136, 0x2a, P1 ;  /* 0x0000002a8800780c */ /* 0x000fe40000f21670 */
[----:B------:R-:W-:Y:S02]  /*17b20*/  FMNMX.FTZ R5, R125, R4, !PT ;  /* 0x000000047d057209 */ /* 0x000fe40007810000 */
[----:B------:R-:W-:Y:S02]  /*17b30*/  FSEL R111, R111, -INF , !P1 ;  /* 0xff8000006f6f7808 */ /* 0x000fe40004800000 */
[----:B------:R-:W-:Y:S02]  /*17b40*/  LOP3.LUT P1, RZ, R16, 0x1000, RZ, 0xc0, !PT ;  /* 0x0000100010ff7812 */ /* 0x000fe4000782c0ff */
[----:B------:R-:W-:-:S02]  /*17b50*/  FMNMX.FTZ R4, R128, R5, !PT ;  /* 0x0000000580047209 */ /* 0x000fc40007810000 */
[----:B------:R-:W-:Y:S02]  /*17b60*/  ISETP.GT.AND P1, PT, R137, 0x30, !P1 ;  /* 0x000000308900780c */ /* 0x000fe40004f24270 */
[----:B------:R-:W-:Y:S02]  /*17b70*/  FMNMX.FTZ R5, R129, R4, !PT ;  /* 0x0000000481057209 */ /* 0x000fe40007810000 */
[----:B------:R-:W-:Y:S02]  /*17b80*/  ISETP.LT.OR P1, PT, R136, 0x31, P1 ;  /* 0x000000318800780c */ /* 0x000fe40000f21670 */
[----:B------:R-:W-:Y:S02]  /*17b90*/  FMNMX.FTZ R4, R132, R5, !PT ;  /* 0x0000000584047209 */ /* 0x000fe40007810000 */
[----:B------:R-:W-:Y:S02]  /*17ba0*/  FSEL R114, R114, -INF , !P1 ;  /* 0xff80000072727808 */ /* 0x000fe40004800000 */
[----:B------:R-:W-:-:S02]  /*17bb0*/  LOP3.LUT P1, RZ, R16, 0x800, RZ, 0xc0, !PT ;  /* 0x0000080010ff7812 */ /* 0x000fc4000782c0ff */
[----:B------:R-:W-:Y:S02]  /*17bc0*/  FMNMX.FTZ R4, R133, R4, !PT ;  /* 0x0000000485047209 */ /* 0x000fe40007810000 */
[C---:B------:R-:W-:Y:S02]  /*17bd0*/  ISETP.GT.AND P1, PT, R137.reuse, 0x31, !P1 ;  /* 0x000000318900780c */ /* 0x040fe40004f24270 */
[----:B------:R-:W-:Y:S01]  /*17be0*/  ISETP.GT.AND P3, PT, R137, 0x50, !P3 ;  /* 0x000000508900780c */ /* 0x000fe20005f64270 */
[----:B------:R-:W0:Y:S01]  /*17bf0*/  SHFL.BFLY PT, R5, R4, 0x2, 0x1f ;  /* 0x0c401f0004057f89 */ /* 0x000e2200000e0000 */
[C---:B------:R-:W-:Y:S02]  /*17c00*/  ISETP.LT.OR P1, PT, R136.reuse, 0x32, P1 ;  /* 0x000000328800780c */ /* 0x040fe40000f21670 */
[----:B------:R-:W-:Y:S02]  /*17c10*/  ISETP.LT.OR P3, PT, R136, 0x51, P3 ;  /* 0x000000518800780c */ /* 0x000fe40001f61670 */
[----:B------:R-:W-:-:S02]  /*17c20*/  FSEL R115, R115, -INF , !P1 ;  /* 0xff80000073737808 */ /* 0x000fc40004800000 */
[----:B------:R-:W-:Y:S02]  /*17c30*/  LOP3.LUT P1, RZ, R16, 0x400, RZ, 0xc0, !PT ;  /* 0x0000040010ff7812 */ /* 0x000fe4000782c0ff */
[C---:B------:R-:W-:Y:S02]  /*17c40*/  ISETP.GT.AND P4, PT, R137.reuse, 0x51, !P4 ;  /* 0x000000518900780c */ /* 0x040fe40006784270 */
[C---:B------:R-:W-:Y:S02]  /*17c50*/  ISETP.GT.AND P1, PT, R137.reuse, 0x38, !P1 ;  /* 0x000000388900780c */ /* 0x040fe40004f24270 */
[----:B------:R-:W-:Y:S02]  /*17c60*/  FSEL R130, R130, -INF , !P3 ;  /* 0xff80000082827808 */ /* 0x000fe40005800000 */
[----:B------:R-:W-:Y:S02]  /*17c70*/  ISETP.LT.OR P1, PT, R136, 0x39, P1 ;  /* 0x000000398800780c */ /* 0x000fe40000f21670 */
[----:B------:R-:W-:-:S02]  /*17c80*/  ISETP.GT.AND P5, PT, R137, 0x58, !P5 ;  /* 0x000000588900780c */ /* 0x000fc40006fa4270 */
[----:B------:R-:W-:Y:S02]  /*17c90*/  FSEL R118, R118, -INF , !P1 ;  /* 0xff80000076767808 */ /* 0x000fe40004800000 */
[----:B------:R-:W-:Y:S02]  /*17ca0*/  LOP3.LUT P1, RZ, R16, 0x200, RZ, 0xc0, !PT ;  /* 0x0000020010ff7812 */ /* 0x000fe4000782c0ff */
[----:B------:R-:W-:Y:S02]  /*17cb0*/  ISETP.LT.OR P4, PT, R136, 0x52, P4 ;  /* 0x000000528800780c */ /* 0x000fe40002781670 */
[----:B------:R-:W-:Y:S02]  /*17cc0*/  ISETP.GT.AND P1, PT, R137, 0x39, !P1 ;  /* 0x000000398900780c */ /* 0x000fe40004f24270 */
[----:B0-----:R-:W-:Y:S01]  /*17cd0*/  FMNMX.FTZ R5, R4, R5, !PT ;  /* 0x0000000504057209 */ /* 0x001fe20007810000 */
[----:B------:R-:W-:Y:S01]  /*17ce0*/  IMAD.U32 R4, RZ, RZ, UR47 ;  /* 0x0000002fff047e24 */ /* 0x000fe2000f8e00ff */
[----:B------:R-:W-:-:S02]  /*17cf0*/  ISETP.LT.OR P1, PT, R136, 0x3a, P1 ;  /* 0x0000003a8800780c */ /* 0x000fc40000f21670 */
[----:B------:R-:W-:Y:S01]  /*17d00*/  ISETP.LT.OR P5, PT, R136, 0x59, P5 ;  /* 0x000000598800780c */ /* 0x000fe20002fa1670 */
[----:B------:R-:W0:Y:S01]  /*17d10*/  SHFL.BFLY PT, R14, R5, 0x1, 0x1f ;  /* 0x0c201f00050e7f89 */ /* 0x000e2200000e0000 */
[----:B------:R-:W-:Y:S02]  /*17d20*/  FSEL R119, R119, -INF , !P1 ;  /* 0xff80000077777808 */ /* 0x000fe40004800000 */
[----:B------:R-:W-:Y:S02]  /*17d30*/  LOP3.LUT P1, RZ, R16, 0x100, RZ, 0xc0, !PT ;  /* 0x0000010010ff7812 */ /* 0x000fe4000782c0ff */
[----:B------:R-:W-:Y:S02]  /*17d40*/  FSEL R131, R131, -INF , !P4 ;  /* 0xff80000083837808 */ /* 0x000fe40006000000 */
[----:B------:R-:W-:Y:S02]  /*17d50*/  ISETP.GT.AND P1, PT, R137, 0x40, !P1 ;  /* 0x000000408900780c */ /* 0x000fe40004f24270 */
[----:B------:R-:W-:-:S02]  /*17d60*/  FSEL R134, R134, -INF , !P5 ;  /* 0xff80000086867808 */ /* 0x000fc40006800000 */
[----:B------:R-:W-:-:S04]  /*17d70*/  ISETP.LT.OR P1, PT, R136, 0x41, P1 ;  /* 0x000000418800780c */ /* 0x000fc80000f21670 */
[----:B------:R-:W-:Y:S02]  /*17d80*/  FSEL R122, R122, -INF , !P1 ;  /* 0xff8000007a7a7808 */ /* 0x000fe40004800000 */
[----:B------:R-:W-:-:S04]  /*17d90*/  LOP3.LUT P1, RZ, R16, 0x80, RZ, 0xc0, !PT ;  /* 0x0000008010ff7812 */ /* 0x000fc8000782c0ff */
[----:B------:R-:W-:Y:S02]  /*17da0*/  ISETP.GT.AND P1, PT, R137, 0x41, !P1 ;  /* 0x000000418900780c */ /* 0x000fe40004f24270 */
[----:B0-----:R-:W-:Y:S02]  /*17db0*/  FMNMX.FTZ R14, R5, R14, !PT ;  /* 0x0000000e050e7209 */ /* 0x001fe40007810000 */
[----:B------:R-:W-:-:S03]  /*17dc0*/  ISETP.LT.OR P1, PT, R136, 0x42, P1 ;  /* 0x000000428800780c */ /* 0x000fc60000f21670 */
[----:B------:R-:W-:Y:S01]  /*17dd0*/  FMUL.FTZ R5, R14, R4 ;  /* 0x000000040e057220 */ /* 0x000fe20000410000 */
[----:B------:R-:W-:Y:S02]  /*17de0*/  FSEL R123, R123, -INF , !P1 ;  /* 0xff8000007b7b7808 */ /* 0x000fe40004800000 */
[----:B------:R-:W-:Y:S02]  /*17df0*/  ISETP.GT.AND P1, PT, R137, 0x48, !P2 ;  /* 0x000000488900780c */ /* 0x000fe40005724270 */
[----:B------:R-:W-:Y:S02]  /*17e00*/  LOP3.LUT P2, RZ, R16, 0x2, RZ, 0xc0, !PT ;  /* 0x0000000210ff7812 */ /* 0x000fe4000784c0ff */
[----:B------:R-:W-:-:S04]  /*17e10*/  ISETP.LT.OR P1, PT, R136, 0x49, P1 ;  /* 0x000000498800780c */ /* 0x000fc80000f21670 */
[----:B------:R-:W-:Y:S02]  /*17e20*/  FSEL R126, R126, -INF , !P1 ;  /* 0xff8000007e7e7808 */ /* 0x000fe40004800000 */
[----:B------:R-:W-:Y:S02]  /*17e30*/  ISETP.GT.AND P1, PT, R137, 0x49, !P6 ;  /* 0x000000498900780c */ /* 0x000fe40007724270 */
[----:B------:R-:W-:Y:S02]  /*17e40*/  LOP3.LUT P6, RZ, R16, 0x1, RZ, 0xc0, !PT ;  /* 0x0000000110ff7812 */ /* 0x000fe400078cc0ff */
[----:B------:R-:W-:-:S04]  /*17e50*/  ISETP.LT.OR P1, PT, R136, 0x4a, P1 ;  /* 0x0000004a8800780c */ /* 0x000fc80000f21670 */
[----:B------:R-:W-:Y:S02]  /*17e60*/  FSEL R127, R127, -INF , !P1 ;  /* 0xff8000007f7f7808 */ /* 0x000fe40004800000 */
[C---:B------:R-:W-:Y:S02]  /*17e70*/  ISETP.GT.AND P1, PT, R137.reuse, RZ, !P2 ;  /* 0x000000ff8900720c */ /* 0x040fe40005724270 */
[----:B------:R-:W-:Y:S02]  /*17e80*/  ISETP.GT.AND P2, PT, R137, 0x59, !P6 ;  /* 0x000000598900780c */ /* 0x000fe40007744270 */
[C---:B------:R-:W-:Y:S02]  /*17e90*/  ISETP.LT.OR P1, PT, R136.reuse, 0x1, P1 ;  /* 0x000000018800780c */ /* 0x040fe40000f21670 */
[----:B------:R-:W-:Y:S02]  /*17ea0*/  ISETP.LT.OR P2, PT, R136, 0x5a, P2 ;  /* 0x0000005a8800780c */ /* 0x000fe40001741670 */
[----:B------:R-:W-:-:S02]  /*17eb0*/  FSEL R90, R90, -INF , !P1 ;  /* 0xff8000005a5a7808 */ /* 0x000fc40004800000 */
[----:B------:R-:W-:Y:S02]  /*17ec0*/  FSETP.NEU.FTZ.AND P1, PT, R14, -INF , PT ;  /* 0xff8000000e00780b */ /* 0x000fe40003f3d000 */
[----:B------:R-:W-:Y:S02]  /*17ed0*/  FMNMX.FTZ R12, R90, R0, !PT ;  /* 0x000000005a0c7209 */ /* 0x000fe40007810000 */
[----:B------:R-:W-:Y:S02]  /*17ee0*/  FSEL R135, R135, -INF , !P2 ;  /* 0xff80000087877808 */ /* 0x000fe40005000000 */
[----:B------:R-:W-:Y:S02]  /*17ef0*/  FMNMX.FTZ R12, R91, R12, !PT ;  /* 0x0000000c5b0c7209 */ /* 0x000fe40007810000 */
[----:B------:R-:W-:Y:S02]  /*17f00*/  FSEL R5, R5, RZ, P1 ;  /* 0x000000ff05057208 */ /* 0x000fe40000800000 */
[----:B------:R-:W-:-:S03]  /*17f10*/  FMNMX.FTZ R12, R94, R12, !PT ;  /* 0x0000000c5e0c7209 */ /* 0x000fc60007810000 */
        /* <DEDUP_REMOVED lines=32> */
[----:B------:R-:W-:Y:S01]  /*18120*/  MUFU.EX2 R156, R156 ;  /* 0x0000009c009c7308 */ /* 0x000fe20000000800 */
        /* <DEDUP_REMOVED lines=18> */
[----:B------:R-:W-:-:S05]  /*18250*/  FMNMX.FTZ R12, R135, R12, !PT ;  /* 0x0000000c870c7209 */ /* 0x000fca0007810000 */
[----:B------:R-:W0:Y:S02]  /*18260*/  SHFL.BFLY PT, R92, R12, 0x2, 0x1f ;  /* 0x0c401f000c5c7f89 */ /* 0x000e2400000e0000 */
[----:B------:R-:W-:Y:S08]  /*18270*/  MUFU.EX2 R23, R23 ;  /* 0x0000001700177308 */ /* 0x000ff00000000800 */
[----:B------:R-:W-:Y:S08]  /*18280*/  MUFU.EX2 R148, R148 ;  /* 0x0000009400947308 */ /* 0x000ff00000000800 */
[----:B------:R-:W-:Y:S01]  /*18290*/  MUFU.EX2 R15, R15 ;  /* 0x0000000f000f7308 */ /* 0x000fe20000000800 */
[----:B0-----:R-:W-:-:S07]  /*182a0*/  FMNMX.FTZ R12, R12, R92, !PT ;  /* 0x0000005c0c0c7209 */ /* 0x001fce0007810000 */
[----:B------:R-:W-:Y:S01]  /*182b0*/  MUFU.EX2 R150, R150 ;  /* 0x0000009600967308 */ /* 0x000fe20000000800 */
[----:B------:R-:W0:Y:S07]  /*182c0*/  SHFL.BFLY PT, R92, R12, 0x1, 0x1f ;  /* 0x0c201f000c5c7f89 */ /* 0x000e2e00000e0000 */
[----:B------:R-:W-:Y:S08]  /*182d0*/  MUFU.EX2 R96, R96 ;  /* 0x0000006000607308 */ /* 0x000ff00000000800 */
[----:B------:R-:W-:Y:S08]  /*182e0*/  MUFU.EX2 R144, R144 ;  /* 0x0000009000907308 */ /* 0x000ff00000000800 */
[----:B------:R-:W-:Y:S01]  /*182f0*/  MUFU.EX2 R105, R105 ;  /* 0x0000006900697308 */ /* 0x000fe20000000800 */
[----:B0-----:R-:W-:-:S02]  /*18300*/  FMNMX.FTZ R92, R12, R92, !PT ;  /* 0x0000005c0c5c7209 */ /* 0x001fc40007810000 */
[----:B------:R-:W-:Y:S02]  /*18310*/  FSEL R12, R14, RZ, P1 ;  /* 0x000000ff0e0c7208 */ /* 0x000fe40000800000 */
[C---:B------:R-:W-:Y:S01]  /*18320*/  FSETP.NEU.FTZ.AND P1, PT, R92.reuse, -INF , PT ;  /* 0xff8000005c00780b */ /* 0x040fe20003f3d000 */
[-C--:B------:R-:W-:Y:S02]  /*18330*/  FMUL.FTZ R109, R92, R4.reuse ;  /* 0x000000045c6d7220 */ /* 0x080fe40000410000 */
[----:B------:R-:W-:Y:S01]  /*18340*/  MUFU.EX2 R146, R146 ;  /* 0x0000009200927308 */ /* 0x000fe20000000800 */
[----:B------:R-:W-:Y:S02]  /*18350*/  FADD.FTZ R12, -R12, R3 ;  /* 0x000000030c0c7221 */ /* 0x000fe40000010100 */
[----:B------:R-:W-:Y:S02]  /*18360*/  FSEL R109, R109, RZ, P1 ;  /* 0x000000ff6d6d7208 */ /* 0x000fe40000800000 */
[----:B------:R-:W-:-:S03]  /*18370*/  FMUL.FTZ R12, R12, R4 ;  /* 0x000000040c0c7220 */ /* 0x000fc60000410000 */
        /* <DEDUP_REMOVED lines=9> */
[----:B0-----:R-:W-:Y:S01]  /*18410*/  FSEL R5, R92, RZ, P1 ;  /* 0x000000ff5c057208 */ /* 0x001fe20000800000 */
[-CC-:B------:R-:W-:Y:S01]  /*18420*/  FFMA.FTZ R91, R103, R4.reuse, -R109.reuse ;  /* 0x00000004675b7223 */ /* 0x180fe2000001086d */
[-CC-:B------:R-:W-:Y:S01]  /*18430*/  FFMA.FTZ R149, R106, R4.reuse, -R109.reuse ;  /* 0x000000046a957223 */ /* 0x180fe2000001086d */
[-CC-:B------:R-:W-:Y:S01]  /*18440*/  FFMA.FTZ R90, R107, R4.reuse, -R109.reuse ;  /* 0x000000046b5a7223 */ /* 0x180fe2000001086d */
[-CC-:B------:R-:W-:Y:S01]  /*18450*/  FFMA.FTZ R151, R110, R4.reuse, -R109.reuse ;  /* 0x000000046e977223 */ /* 0x180fe2000001086d */
[----:B------:R-:W-:Y:S01]  /*18460*/  FADD.FTZ R5, -R5, R0 ;  /* 0x0000000005057221 */ /* 0x000fe20000010100 */
[-CC-:B------:R-:W-:Y:S01]  /*18470*/  FFMA.FTZ R106, R111, R4.reuse, -R109.reuse ;  /* 0x000000046f6a7223 */ /* 0x180fe2000001086d */
[----:B------:R-:W-:Y:S01]  /*18480*/  MUFU.EX2 R157, R157 ;  /* 0x0000009d009d7308 */ /* 0x000fe20000000800 */
[-CC-:B------:R-:W-:Y:S01]  /*18490*/  FFMA.FTZ R145, R114, R4.reuse, -R109.reuse ;  /* 0x0000000472917223 */ /* 0x180fe2000001086d */
[-C--:B------:R-:W-:Y:S01]  /*184a0*/  FMUL.FTZ R5, R5, R4.reuse ;  /* 0x0000000405057220 */ /* 0x080fe20000410000 */
[-CC-:B------:R-:W-:Y:S01]  /*184b0*/  FFMA.FTZ R103, R115, R4.reuse, -R109.reuse ;  /* 0x0000000473677223 */ /* 0x180fe2000001086d */
[-CC-:B------:R-:W-:Y:S01]  /*184c0*/  FFMA.FTZ R147, R118, R4.reuse, -R109.reuse ;  /* 0x0000000476937223 */ /* 0x180fe2000001086d */
[-CC-:B------:R-:W-:Y:S01]  /*184d0*/  FFMA.FTZ R102, R119, R4.reuse, -R109.reuse ;  /* 0x0000000477667223 */ /* 0x180fe2000001086d */
[-CC-:B------:R-:W-:Y:S01]  /*184e0*/  FFMA.FTZ R141, R122, R4.reuse, -R109.reuse ;  /* 0x000000047a8d7223 */ /* 0x180fe2000001086d */
[-CC-:B------:R-:W-:Y:S01]  /*184f0*/  FFMA.FTZ R99, R123, R4.reuse, -R109.reuse ;  /* 0x000000047b637223 */ /* 0x180fe2000001086d */
[----:B------:R-:W0:Y:S01]  /*18500*/  MUFU.EX2 R5, R5 ;  /* 0x0000000500057308 */ /* 0x000e220000000800 */
[----:B-1----:R-:W-:Y:S01]  /*18510*/  FFMA.FTZ R7, R12, R7, R156 ;  /* 0x000000070c077223 */ /* 0x002fe2000001009c */
[-CC-:B------:R-:W-:Y:S01]  /*18520*/  FFMA.FTZ R143, R126, R4.reuse, -R109.reuse ;  /* 0x000000047e8f7223 */ /* 0x180fe2000001086d */
[-CC-:B------:R-:W-:Y:S01]  /*18530*/  FFMA.FTZ R98, R127, R4.reuse, -R109.reuse ;  /* 0x000000047f627223 */ /* 0x180fe2000001086d */
[-C--:B------:R-:W-:Y:S01]  /*18540*/  FFMA.FTZ R137, R130, R4.reuse, -R109 ;  /* 0x0000000482897223 */ /* 0x080fe2000001086d */
[----:B------:R-:W-:Y:S01]  /*18550*/  FADD.FTZ R7, R136, R7 ;  /* 0x0000000788077221 */ /* 0x000fe20000010000 */
[-CC-:B------:R-:W-:Y:S01]  /*18560*/  FFMA.FTZ R0, R131, R4.reuse, -R109.reuse ;  /* 0x0000000483007223 */ /* 0x180fe2000001086d */
[-C--:B------:R-:W-:Y:S01]  /*18570*/  FFMA.FTZ R139, R134, R4.reuse, -R109 ;  /* 0x00000004868b7223 */ /* 0x080fe2000001086d */
[----:B------:R-:W1:Y:S01]  /*18580*/  MUFU.EX2 R108, R108 ;  /* 0x0000006c006c7308 */ /* 0x000e620000000800 */
[----:B------:R-:W-:Y:S01]  /*18590*/  FADD.FTZ R7, R158, R7 ;  /* 0x000000079e077221 */ /* 0x000fe20000010000 */
[----:B------:R-:W-:-:S03]  /*185a0*/  FFMA.FTZ R107, R135, R4, -R109 ;  /* 0x00000004876b7223 */ /* 0x000fc6000001086d */
[----:B------:R-:W-:-:S03]  /*185b0*/  FADD.FTZ R7, R89, R7 ;  /* 0x0000000759077221 */ /* 0x000fc60000010000 */
[----:B------:R-:W2:Y:S01]  /*185c0*/  MUFU.EX2 R159, R159 ;  /* 0x0000009f009f7308 */ /* 0x000ea20000000800 */
[----:B0-----:R-:W-:Y:S01]  /*185d0*/  FFMA.FTZ R6, R5, R6, R157 ;  /* 0x0000000605067223 */ /* 0x001fe2000001009d */
[----:B------:R-:W-:-:S04]  /*185e0*/  FADD.FTZ R7, R152, R7 ;  /* 0x0000000798077221 */ /* 0x000fc80000010000 */
[----:B------:R-:W-:Y:S02]  /*185f0*/  FADD.FTZ R7, R88, R7 ;  /* 0x0000000758077221 */ /* 0x000fe40000010000 */
[----:B------:R-:W0:Y:S01]  /*18600*/  MUFU.EX2 R95, R95 ;  /* 0x0000005f005f7308 */ /* 0x000e220000000800 */
[----:B-1----:R-:W-:Y:S01]  /*18610*/  FADD.FTZ R6, R108, R6 ;  /* 0x000000066c067221 */ /* 0x002fe20000010000 */
[----:B------:R-:W-:-:S04]  /*18620*/  FADD.FTZ R7, R154, R7 ;  /* 0x000000079a077221 */ /* 0x000fc80000010000 */
[----:B------:R-:W-:Y:S02]  /*18630*/  FADD.FTZ R7, R23, R7 ;  /* 0x0000000717077221 */ /* 0x000fe40000010000 */
[----:B------:R-:W1:Y:S01]  /*18640*/  MUFU.EX2 R153, R153 ;  /* 0x0000009900997308 */ /* 0x000e620000000800 */
[----:B--2---:R-:W-:Y:S01]  /*18650*/  FADD.FTZ R6, R159, R6 ;  /* 0x000000069f067221 */ /* 0x004fe20000010000 */
[----:B------:R-:W-:-:S04]  /*18660*/  FADD.FTZ R7, R148, R7 ;  /* 0x0000000794077221 */ /* 0x000fc80000010000 */
[----:B------:R-:W-:Y:S02]  /*18670*/  FADD.FTZ R7, R15, R7 ;  /* 0x000000070f077221 */ /* 0x000fe40000010000 */
[----:B------:R-:W2:Y:S01]  /*18680*/  MUFU.EX2 R94, R94 ;  /* 0x0000005e005e7308 */ /* 0x000ea20000000800 */
[----:B0-----:R-:W-:Y:S01]  /*18690*/  FADD.FTZ R6, R95, R6 ;  /* 0x000000065f067221 */ /* 0x001fe20000010000 */
        /* <DEDUP_REMOVED lines=8> */
[----:B------:R-:W-:-:S06]  /*18720*/  FADD.FTZ R7, R146, R7 ;  /* 0x0000000792077221 */ /* 0x000fcc0000010000 */
        /* <DEDUP_REMOVED lines=47> */
[----:B--2---:R-:W-:-:S04]  /*18a20*/  FADD.FTZ R7, R138, R7 ;  /* 0x000000078a077221 */ /* 0x004fc80000010000 */
[----:B------:R-:W-:Y:S01]  /*18a30*/  FADD.FTZ R7, R3, R7 ;  /* 0x0000000703077221 */ /* 0x000fe20000010000 */
[----:B0-----:R-:W-:-:S04]  /*18a40*/  FADD.FTZ R6, R139, R6 ;  /* 0x000000068b067221 */ /* 0x001fc80000010000 */
[----:B-1----:R-:W-:Y:S01]  /*18a50*/  FADD.FTZ R6, R107, R6 ;  /* 0x000000066b067221 */ /* 0x002fe20000010000 */
[----:B------:R-:W-:Y:S06]  /*18a60*/  @!P0 BRA `(.L_x_1781) ;  /* 0x0000000000048947 */ /* 0x000fec0003800000 */
[----:B------:R-:W-:Y:S01]  /*18a70*/  BPT.TRAP 0x1 ;  /* 0x000000040000795c */ /* 0x000fe20000300000 */
.L_x_1781:
[----:B------:R-:W-:Y:S01]  /*18a80*/  ISETP.GT.AND P1, PT, R10, R11, PT ;  /* 0x0000000b0a00720c */ /* 0x000fe20003f24270 */
[----:B------:R-:W-:Y:S01]  /*18a90*/  VIADD R21, R21, 0x2a860 ;  /* 0x0002a86015157836 */ /* 0x000fe20000000000 */
[----:B------:R-:W-:Y:S01]  /*18aa0*/  F2FP.F16.F32.PACK_AB R156, R136, R156 ;  /* 0x0000009c889c723e */ /* 0x000fe200000000ff */
[----:B------:R-:W-:Y:S01]  /*18ab0*/  VIADD R10, R10, 0xffffffff ;  /* 0xffffffff0a0a7836 */ /* 0x000fe20000000000 */
[----:B------:R-:W-:Y:S01]  /*18ac0*/  F2FP.F16.F32.PACK_AB R154, R23, R154 ;  /* 0x0000009a179a723e */ /* 0x000fe200000000ff */
[----:B------:R-:W-:Y:S01]  /*18ad0*/  IMAD.MOV.U32 R164, RZ, RZ, R20 ;  /* 0x000000ffffa47224 */ /* 0x000fe200078e0014 */
[----:B------:R-:W-:Y:S01]  /*18ae0*/  PRMT R21, R172, 0x654, R21 ;  /* 0x00000654ac157816 */ /* 0x000fe20000000015 */
[----:B------:R-:W-:Y:S01]  /*18af0*/  IMAD.MOV.U32 R23, RZ, RZ, R13 ;  /* 0x000000ffff177224 */ /* 0x000fe200078e000d */
[----:B------:R-:W-:Y:S01]  /*18b00*/  F2FP.F16.F32.PACK_AB R137, R0, R137 ;  /* 0x000000890089723e */ /* 0x000fe200000000ff */
[----:B------:R-:W-:Y:S01]  /*18b10*/  IMAD.MOV.U32 R0, RZ, RZ, R92 ;  /* 0x000000ffff007224 */ /* 0x000fe200078e005c */
[----:B------:R0:W-:Y:S01]  /*18b20*/  SYNCS.ARRIVE.TRANS64.RED.A1T0 RZ, [R21+URZ], RZ ;  /* 0x000000ff15ff79a7 */ /* 0x0001e2000810043f */
        /* <DEDUP_REMOVED lines=22> */
[----:B0-----:R-:W-:Y:S06]  /*18c90*/  @P1 BRA `(.L_x_1782) ;  /* 0xffffffcc001c1947 */ /* 0x001fec000383ffff */
[----:B------:R-:W-:Y:S05]  /*18ca0*/  BSYNC B0 ;  /* 0x0000000000007941 */ /* 0x000fea0003800000 */
.L_x_1761:
[----:B------:R-:W-:Y:S02]  /*18cb0*/  IMAD.MOV.U32 R0, RZ, RZ, R92 ;  /* 0x000000ffff007224 */ /* 0x000fe400078e005c */
[----:B------:R-:W-:Y:S02]  /*18cc0*/  IMAD.MOV.U32 R3, RZ, RZ, R14 ;  /* 0x000000ffff037224 */ /* 0x000fe400078e000e */
[----:B------:R-:W-:Y:S02]  /*18cd0*/  IMAD.MOV.U32 R23, RZ, RZ, R13 ;  /* 0x000000ffff177224 */ /* 0x000fe400078e000d */
[----:B------:R-:W-:-:S07]  /*18ce0*/  IMAD.MOV.U32 R164, RZ, RZ, R20 ;  /* 0x000000ffffa47224 */ /* 0x000fce00078e0014 */
.L_x_1760:
[----:B------:R-:W-:Y:S05]  /*18cf0*/  BSYNC B1 ;  /* 0x0000000000017941 */ /* 0x000fea0003800000 */
.L_x_1759:
[----:B------:R-:W0:Y:S01]  /*18d00*/  LDC R227, c[0x0][0x448] ;  /* 0x00011200ffe37b82 */ /* 0x000e220000000800 */
[----:B------:R-:W-:Y:S02]  /*18d10*/  IADD3 R11, R188, 0x7f, RZ ;  /* 0x0000007fbc0b7810 */ /* 0x000fe40007ffe0ff */
[----:B------:R-:W-:Y:S02]  /*18d20*/  LOP3.LUT R16, R16, 0xfff7ffff, RZ, 0xc0, !PT ;  /* 0xfff7ffff10107812 */ /* 0x000fe400078ec0ff */
[----:B------:R-:W-:-:S03]  /*18d30*/  IADD3 R20, R166, 0x1, -R165 ;  /* 0x00000001a6147810 */ /* 0x000fc60007ffe8a5 */
[----:B------:R-:W1:Y:S01]  /*18d40*/  LDC R225, c[0x0][0x9e4] ;  /* 0x00027900ffe17b82 */ /* 0x000e620000000800 */
[----:B0-----:R-:W-:-:S13]  /*18d50*/  ISETP.NE.AND P1, PT, R227, 0x1, PT ;  /* 0x00000001e300780c */ /* 0x001fda0003f25270 */
[----:B------:R-:W0:Y:S01]  /*18d60*/  @P1 LDC R14, c[0x0][0x44c] ;  /* 0x00011300ff0e1b82 */ /* 0x000e220000000800 */
[----:B------:R-:W-:-:S04]  /*18d70*/  @P1 LOP3.LUT R16, R16, 0x80000, RZ, 0xfc, !PT ;  /* 0x0008000010101812 */ /* 0x000fc800078efcff */
[----:B------:R-:W-:-:S03]  /*18d80*/  LOP3.LUT R16, R16, 0xffefffff, RZ, 0xc0, !PT ;  /* 0xffefffff10107812 */ /* 0x000fc600078ec0ff */
[----:B------:R-:W2:Y:S01]  /*18d90*/  @P1 LDC R13, c[0x0][0x450] ;  /* 0x00011400ff0d1b82 */ /* 0x000ea20000000800 */
[----:B0-----:R-:W-:-:S05]  /*18da0*/  @P1 IMAD.HI.U32 R14, R11, R14, RZ ;  /* 0x0000000e0b0e1227 */ /* 0x001fca00078e00ff */
[----:B--2---:R-:W-:Y:S02]  /*18db0*/  @P1 SHF.R.U32.HI R11, RZ, R13, R14 ;  /* 0x0000000dff0b1219 */ /* 0x004fe4000001160e */
[----:B-1----:R-:W-:-:S03]  /*18dc0*/  ISETP.GE.AND P1, PT, R225, 0x1, PT ;  /* 0x00000001e100780c */ /* 0x002fc60003f26270 */
[----:B------:R-:W-:-:S04]  /*18dd0*/  IMAD.IADD R14, R20, 0x1, R11 ;  /* 0x00000001140e7824 */ /* 0x000fc800078e020b */
[----:B------:R-:W-:-:S06]  /*18de0*/  IMAD.IADD R11, R14, 0x1, -R9 ;  /* 0x000000010e0b7824 */ /* 0x000fcc00078e0a09 */
[----:B------:R-:W-:Y:S01]  /*18df0*/  @P1 LOP3.LUT R16, R16, 0x100000, RZ, 0xfc, !PT ;  /* 0x0010000010101812 */ /* 0x000fe200078efcff */
[----:B------:R-:W-:Y:S06]  /*18e00*/  @!P1 BRA `(.L_x_1783) ;  /* 0x0000000000489947 */ /* 0x000fec0003800000 */
[----:B------:R-:W-:Y:S01]  /*18e10*/  IMAD.MOV.U32 R9, RZ, RZ, R14 ;  /* 0x000000ffff097224 */ /* 0x000fe200078e000e */
[----:B------:R-:W-:Y:S04]  /*18e20*/  BSSY B0, `(.L_x_1784) ;  /* 0x000000e000007945 */ /* 0x000fe80003800000 */
        /* <DEDUP_REMOVED lines=9> */
.L_x_1785:
[----:B------:R-:W-:-:S13]  /*18ec0*/  ISETP.NE.AND P1, PT, R225, 0x1, PT ;  /* 0x00000001e100780c */ /* 0x000fda0003f25270 */
[----:B------:R-:W0:Y:S02]  /*18ed0*/  @P1 LDC.64 R14, c[0x0][0x9e8] ;  /* 0x00027a00ff0e1b82 */ /* 0x000e240000000a00 */
[----:B0-----:R-:W-:-:S05]  /*18ee0*/  @P1 IMAD.HI.U32 R14, R9, R14, RZ ;  /* 0x0000000e090e1227 */ /* 0x001fca00078e00ff */
[----:B------:R-:W-:-:S07]  /*18ef0*/  @P1 SHF.R.U32.HI R9, RZ, R15, R14 ;  /* 0x0000000fff091219 */ /* 0x000fce000001160e */
.L_x_1786:
[----:B------:R-:W-:Y:S05]  /*18f00*/  BSYNC B0 ;  /* 0x0000000000007941 */ /* 0x000fea0003800000 */
.L_x_1784:
[----:B------:R-:W-:-:S05]  /*18f10*/  IMAD R14, R9, R225, RZ ;  /* 0x000000e1090e7224 */ /* 0x000fca00078e02ff */
[----:B------:R-:W-:-:S07]  /*18f20*/  VIMNMX R11, R11, R14, !PT ;  /* 0x0000000e0b0b7248 */ /* 0x000fce0007fe0100 */
.L_x_1783:
[----:B------:R-:W-:Y:S01]  /*18f30*/  VIADD R11, R11, 0x5f ;  /* 0x0000005f0b0b7836 */ /* 0x000fe20000000000 */
[----:B------:R-:W-:Y:S03]  /*18f40*/  BSSY B0, `(.L_x_1787) ;  /* 0x000021e000007945 */ /* 0x000fe60003800000 */
[----:B------:R-:W-:-:S05]  /*18f50*/  IMAD.HI R11, R11, 0x2aaaaaab, RZ ;  /* 0x2aaaaaab0b0b7827 */ /* 0x000fca00078e02ff */
[----:B------:R-:W-:-:S04]  /*18f60*/  SHF.R.U32.HI R14, RZ, 0x1f, R11 ;  /* 0x0000001fff0e7819 */ /* 0x000fc8000001160b */
[----:B------:R-:W-:-:S04]  /*18f70*/  LEA.HI.SX32 R9, R11, R14, 0x1c ;  /* 0x0000000e0b097211 */ /* 0x000fc800078fe2ff */
[----:B------:R-:W-:-:S04]  /*18f80*/  VIMNMX R9, R202, R9, !PT ;  /* 0x00000009ca097248 */ /* 0x000fc80007fe0100 */
[----:B------:R-:W-:-:S13]  /*18f90*/  ISETP.GE.AND P1, PT, R10, R9, PT ;  /* 0x000000090a00720c */ /* 0x000fda0003f26270 */
[----:B------:R-:W-:Y:S05]  /*18fa0*/  @!P1 BRA `(.L_x_1788) ;  /* 0x00000020005c9947 */ /* 0x000fea0003800000 */
[----:B------:R-:W-:Y:S01]  /*18fb0*/  BSSY B1, `(.L_x_1788) ;  /* 0x0000216000017945 */ /* 0x000fe20003800000 */
[----:B------:R-:W-:Y:S01]  /*18fc0*/  IMAD.MOV.U32 R11, RZ, RZ, R0 ;  /* 0x000000ffff0b7224 */ /* 0x000fe200078e0000 */
[----:B------:R-:W-:Y:S01]  /*18fd0*/  MOV R14, R164 ;  /* 0x000000a4000e7202 */ /* 0x000fe20000000f00 */
[----:B------:R-:W-:Y:S02]  /*18fe0*/  IMAD.MOV.U32 R13, RZ, RZ, R3 ;  /* 0x000000ffff0d7224 */ /* 0x000fe400078e0003 */
[----:B------:R-:W-:-:S07]  /*18ff0*/  IMAD.MOV.U32 R15, RZ, RZ, R23 ;  /* 0x000000ffff0f7224 */ /* 0x000fce00078e0017 */
.L_x_1801:
[----:B------:R-:W-:-:S04]  /*19000*/  ISETP.NE.AND P1, PT, R15, 0x1, PT ;  /* 0x000000010f00780c */ /* 0x000fc80003f25270 */
[----:B------:R-:W-:-:S04]  /*19010*/  SEL R3, RZ, 0x1, P1 ;  /* 0x00000001ff037807 */ /* 0x000fc80000800000 */
[----:B------:R-:W-:Y:S01]  /*19020*/  LOP3.LUT R164, R14, R3, RZ, 0x3c, !PT ;  /* 0x000000030ea47212 */ /* 0x000fe200078e3cff */
[----:B------:R-:W-:Y:S06]  /*19030*/  @!P0 BRA `(.L_x_1789) ;  /* 0x0000000000048947 */ /* 0x000fec0003800000 */
[----:B------:R-:W-:Y:S01]  /*19040*/  BPT.TRAP 0x1 ;  /* 0x000000040000795c */ /* 0x000fe20000300000 */
.L_x_1789:
[----:B------:R-:W-:Y:S01]  /*19050*/  VIADD R23, R15, 0x1 ;  /* 0x000000010f177836 */ /* 0x000fe20000000000 */
[----:B------:R-:W-:-:S04]  /*19060*/  SHF.L.U32 R3, R164, 0x1f, RZ ;  /* 0x0000001fa4037819 */ /* 0x000fc800000006ff */
[----:B------:R-:W-:-:S04]  /*19070*/  ISETP.NE.AND P1, PT, R23, 0x2, PT ;  /* 0x000000021700780c */ /* 0x000fc80003f25270 */
[----:B------:R-:W-:-:S05]  /*19080*/  SEL R23, R23, RZ, P1 ;  /* 0x000000ff17177207 */ /* 0x000fca0000800000 */
[----:B------:R-:W-:-:S04]  /*19090*/  IMAD R20, R23, 0x8, R2 ;  /* 0x0000000817147824 */ /* 0x000fc800078e0202 */
[----:B------:R0:W1:Y:S01]  /*190a0*/  SYNCS.PHASECHK.TRANS64.TRYWAIT P1, [R20+URZ+0x2a830], R3 ;  /* 0x02a83003140075a7 */ /* 0x000062000802017f */
[----:B------:R-:W-:Y:S05]  /*190b0*/  @!P0 BRA `(.L_x_1790) ;  /* 0x0000000000048947 */ /* 0x000fea0003800000 */
[----:B------:R-:W-:Y:S01]  /*190c0*/  BPT.TRAP 0x1 ;  /* 0x000000040000795c */ /* 0x000fe20000300000 */
.L_x_1790:
[----:B------:R-:W-:Y:S01]  /*190d0*/  IMAD R94, R23, 0x900, R8 ;  /* 0x00000900175e7824 */ /* 0x000fe200078e0208 */
[----:B------:R-:W-:Y:S03]  /*190e0*/  BSSY B2, `(.L_x_1791) ;  /* 0x0000006000027945 */ /* 0x000fe60003800000 */
[C---:B------:R-:W-:Y:S02]  /*190f0*/  VIADD R90, R94.reuse, 0x2 ;  /* 0x000000025e5a7836 */ /* 0x040fe40000000000 */
[----:B------:R-:W-:Y:S01]  /*19100*/  VIADD R93, R94, 0x4 ;  /* 0x000000045e5d7836 */ /* 0x000fe20000000000 */
[----:B-1----:R-:W-:Y:S06]  /*19110*/  @P1 BRA `(.L_x_1792) ;  /* 0x0000000000081947 */ /* 0x002fec0003800000 */
[----:B------:R-:W1:Y:S02]  /*19120*/  SYNCS.PHASECHK.TRANS64.TRYWAIT P1, [R20+URZ+0x2a830], R3 ;  /* 0x02a83003140075a7 */ /* 0x000e64000802017f */
[----:B-1----:R-:W-:Y:S05]  /*19130*/  @!P1 BRA `(.L_x_1793) ;  /* 0x00000120007c9947 */ /* 0x002fea0003800000 */
.L_x_1792:
[----:B------:R-:W-:Y:S05]  /*19140*/  BSYNC B2 ;  /* 0x0000000000027941 */ /* 0x000fea0003800000 */
.L_x_1791:
[----:B------:R-:W2:Y:S01]  /*19150*/  LDL.64 R96, [R1+0x28] ;  /* 0x0000280001607983 */ /* 0x000ea20000100a00 */
[----:B------:R-:W-:Y:S01]  /*19160*/  IMAD.MOV.U32 R88, RZ, RZ, R94 ;  /* 0x000000ffff587224 */ /* 0x000fe200078e005e */
[----:B------:R-:W-:Y:S01]  /*19170*/  MOV R198, UR50 ;  /* 0x0000003200c67c02 */ /* 0x000fe20008000f00 */
[----:B------:R-:W-:Y:S01]  /*19180*/  VIADD R92, R94, 0x300 ;  /* 0x000003005e5c7836 */ /* 0x000fe20000000000 */
[----:B------:R-:W-:Y:S01]  /*19190*/  MOV R194, UR46 ;  /* 0x0000002e00c27c02 */ /* 0x000fe20008000f00 */
[----:B------:R-:W-:Y:S01]  /*191a0*/  IMAD.MOV.U32 R91, RZ, RZ, 0x40000040 ;  /* 0x40000040ff5b7424 */ /* 0x000fe200078e00ff */
[----:B------:R-:W-:Y:S01]  /*191b0*/  R2UR UR50, R88 ;  /* 0x00000000583272ca */ /* 0x000fe200000e0000 */
[----:B------:R-:W-:Y:S01]  /*191c0*/  IMAD.MOV.U32 R88, RZ, RZ, R93 ;  /* 0x000000ffff587224 */ /* 0x000fe200078e005d */
[----:B------:R-:W-:Y:S01]  /*191d0*/  R2UR UR46, R90 ;  /* 0x000000005a2e72ca */ /* 0x000fe200000e0000 */
[----:B------:R-:W-:Y:S01]  /*191e0*/  VIADD R90, R94, 0x6 ;  /* 0x000000065e5a7836 */ /* 0x000fe20000000000 */
[----:B------:R-:W-:Y:S01]  /*191f0*/  MOV R190, UR42 ;  /* 0x0000002a00be7c02 */ /* 0x000fe20008000f00 */
[----:B------:R-:W-:Y:S01]  /*19200*/  IMAD.MOV.U32 R93, RZ, RZ, 0x40000040 ;  /* 0x40000040ff5d7424 */ /* 0x000fe200078e00ff */
[----:B01----:R-:W-:Y:S01]  /*19210*/  MOV R3, UR38 ;  /* 0x0000002600037c02 */ /* 0x003fe20008000f00 */
[-C--:B------:R-:W-:Y:S01]  /*19220*/  FMUL.FTZ R24, R24, R12.reuse ;  /* 0x0000000c18187220 */ /* 0x080fe20000410000 */
[----:B------:R-:W-:Y:S01]  /*19230*/  R2UR UR42, R88 ;  /* 0x00000000582a72ca */ /* 0x000fe200000e0000 */
[----:B------:R-:W-:Y:S01]  /*19240*/  VIADD R88, R94, 0x302 ;  /* 0x000003025e587836 */ /* 0x000fe20000000000 */
[----:B------:R-:W-:Y:S01]  /*19250*/  R2UR UR38, R90 ;  /* 0x000000005a2672ca */ /* 0x000fe200000e0000 */
[-C--:B------:R-:W-:Y:S01]  /*19260*/  FMUL.FTZ R25, R25, R12.reuse ;  /* 0x0000000c19197220 */ /* 0x080fe20000410000 */
[----:B------:R-:W-:Y:S01]  /*19270*/  IADD3 R90, R94, 0x304, RZ ;  /* 0x000003045e5a7810 */ /* 0x000fe20007ffe0ff */
[-C--:B------:R-:W-:Y:S01]  /*19280*/  FMUL.FTZ R28, R28, R12.reuse ;  /* 0x0000000c1c1c7220 */ /* 0x080fe20000410000 */
[----:B------:R-:W-:Y:S01]  /*19290*/  R2UR UR30, R88 ;  /* 0x00000000581e72ca */ /* 0x000fe200000e0000 */
[----:B------:R-:W-:Y:S01]  /*192a0*/  VIADD R88, R94, 0x600 ;  /* 0x000006005e587836 */ /* 0x000fe20000000000 */
[----:B------:R-:W-:Y:S01]  /*192b0*/  R2UR UR26, R90 ;  /* 0x000000005a1a72ca */ /* 0x000fe200000e0000 */
[----:B------:R-:W-:Y:S01]  /*192c0*/  VIADD R90, R94, 0x602 ;  /* 0x000006025e5a7836 */ /* 0x000fe20000000000 */
[----:B------:R-:W-:Y:S01]  /*192d0*/  MOV R89, 0x40000040 ;  /* 0x4000004000597802 */ /* 0x000fe20000000f00 */
[-C--:B------:R-:W-:Y:S01]  /*192e0*/  FMUL.FTZ R29, R29, R12.reuse ;  /* 0x0000000c1d1d7220 */ /* 0x080fe20000410000 */
[----:B------:R-:W-:Y:S01]  /*192f0*/  MOV R197, UR51 ;  /* 0x0000003300c57c02 */ /* 0x000fe20008000f00 */
        /* <DEDUP_REMOVED lines=175> */
.L_x_1794:
[----:B------:R-:W-:Y:S01]  /*19df0*/  SHF.L.U32 R0, R14, 0x1f, RZ ;  /* 0x0000001f0e007819 */ /* 0x000fe200000006ff */
[----:B------:R-:W-:-:S04]  /*19e00*/  IMAD R21, R15, 0x8, R2 ;  /* 0x000000080f157824 */ /* 0x000fc800078e0202 */
[----:B------:R0:W1:Y:S01]  /*19e10*/  SYNCS.PHASECHK.TRANS64.TRYWAIT P1, [R21+URZ+0x2a850], R0 ;  /* 0x02a85000150075a7 */ /* 0x000062000802017f */
[----:B------:R-:W-:Y:S05]  /*19e20*/  @!P0 BRA `(.L_x_1795) ;  /* 0x0000000000048947 */ /* 0x000fea0003800000 */
[----:B------:R-:W-:Y:S01]  /*19e30*/  BPT.TRAP 0x1 ;  /* 0x000000040000795c */ /* 0x000fe20000300000 */
.L_x_1795:
[----:B------:R-:W-:Y:S04]  /*19e40*/  BSSY B2, `(.L_x_1796) ;  /* 0x0000004000027945 */ /* 0x000fe80003800000 */
[----:B-1----:R-:W-:Y:S05]  /*19e50*/  @P1 BRA `(.L_x_1797) ;  /* 0x0000000000081947 */ /* 0x002fea0003800000 */
[----:B------:R-:W1:Y:S02]  /*19e60*/  SYNCS.PHASECHK.TRANS64.TRYWAIT P1, [R21+URZ+0x2a850], R0 ;  /* 0x02a85000150075a7 */ /* 0x000e64000802017f */
[----:B-1----:R-:W-:Y:S05]  /*19e70*/  @!P1 BRA `(.L_x_1798) ;  /* 0x0000011400409947 */ /* 0x002fea0003800000 */
.L_x_1797:
[----:B------:R-:W-:Y:S05]  /*19e80*/  BSYNC B2 ;  /* 0x0000000000027941 */ /* 0x000fea0003800000 */
.L_x_1796:
[----:B01----:R-:W-:Y:S01]  /*19e90*/  IADD3 R0, R2, 0x400, RZ ;  /* 0x0000040002007810 */ /* 0x003fe20007ffe0ff */
[----:B------:R-:W-:Y:S01]  /*19ea0*/  IMAD.MOV.U32 R5, RZ, RZ, 0x40000040 ;  /* 0x40000040ff057424 */ /* 0x000fe200078e00ff */
[----:B------:R-:W-:Y:S02]  /*19eb0*/  WARPGROUP.ARRIVE ;  /* 0x00000000000079c5 */ /* 0x000fe40000000000 */
        /* <DEDUP_REMOVED lines=27> */
[----:B------:R-:W-:Y:S02]  /*1a070*/  IMAD.MOV.U32 R15, RZ, RZ, 0x40000040 ;  /* 0x40000040ff0f7424 */ /* 0x000fe400078e00ff */
[----:B------:R-:W-:Y:S01]  /*1a080*/  VIADD R4, R4, 0x280 ;  /* 0x0000028004047836 */ /* 0x000fe20000000000 */
[----:B------:R-:W-:Y:S02]  /*1a090*/  WARPGROUP.DEPBAR.LE gsb0, 0x0 ;  /* 0x00008000000079c5 */ /* 0x000fe40000010000 */
[----:B------:R-:W-:-:S07]  /*1a0a0*/  WARPGROUP.ARRIVE ;  /* 0x00000000000079c5 */ /* 0x000fce0000000000 */
        /* <DEDUP_REMOVED lines=14> */
.L_x_1799:
        /* <DEDUP_REMOVED lines=54> */
[----:B0-----:R-:W-:Y:S01]  /*1a4f0*/  FMNMX.FTZ R0, R0, R4, !PT ;  /* 0x0000000400007209 */ /* 0x001fe20007810000 */
[----:B------:R-:W-:Y:S01]  /*1a500*/  IMAD.U32 R4, RZ, RZ, UR46 ;  /* 0x0000002eff047e24 */ /* 0x000fe2000f8e00ff */
[----:B-1----:R-:W-:-:S03]  /*1a510*/  FMNMX.FTZ R3, R3, R5, !PT ;  /* 0x0000000503037209 */ /* 0x002fc60007810000 */
[----:B------:R-:W-:Y:S02]  /*1a520*/  FADD.FTZ R5, -R0, R11 ;  /* 0x0000000b00057221 */ /* 0x000fe40000010100 */
[CC--:B------:R-:W-:Y:S01]  /*1a530*/  FMUL.FTZ R11, R3.reuse, R4.reuse ;  /* 0x00000004030b7220 */ /* 0x0c0fe20000410000 */
[----:B------:R-:W-:Y:S01]  /*1a540*/  FADD.FTZ R12, -R3, R13 ;  /* 0x0000000d030c7221 */ /* 0x000fe20000010100 */
[-C--:B------:R-:W-:Y:S02]  /*1a550*/  FMUL.FTZ R5, R5, R4.reuse ;  /* 0x0000000405057220 */ /* 0x080fe40000410000 */
[-CC-:B------:R-:W-:Y:S01]  /*1a560*/  FFMA.FTZ R152, R96, R4.reuse, -R11.reuse ;  /* 0x0000000460987223 */ /* 0x180fe2000001080b */
[-CC-:B------:R-:W-:Y:S01]  /*1a570*/  FFMA.FTZ R96, R101, R4.reuse, -R11.reuse ;  /* 0x0000000465607223 */ /* 0x180fe2000001080b */
[-C--:B------:R-:W-:Y:S01]  /*1a580*/  FMUL.FTZ R101, R0, R4.reuse ;  /* 0x0000000400657220 */ /* 0x080fe20000410000 */
[-C--:B------:R-:W-:Y:S01]  /*1a590*/  FMUL.FTZ R12, R12, R4.reuse ;  /* 0x000000040c0c7220 */ /* 0x080fe20000410000 */
        /* <DEDUP_REMOVED lines=8> */
[-CC-:B------:R-:W-:Y:S01]  /*1a620*/  FFMA.FTZ R137, R93, R4.reuse, -R11.reuse ;  /* 0x000000045d897223 */ /* 0x180fe2000001080b */
[-C--:B------:R-:W-:Y:S01]  /*1a630*/  FFMA.FTZ R93, R105, R4.reuse, -R11 ;  /* 0x00000004695d7223 */ /* 0x080fe2000001080b */
[-CC-:B------:R-:W-:Y:S01]  /*1a640*/  FFMA.FTZ R105, R95, R4.reuse, -R101.reuse ;  /* 0x000000045f697223 */ /* 0x180fe20000010865 */
[-C--:B------:R-:W-:Y:S01]  /*1a650*/  FFMA.FTZ R153, R98, R4.reuse, -R101 ;  /* 0x0000000462997223 */ /* 0x080fe20000010865 */
[-CC-:B------:R-:W-:Y:S01]  /*1a660*/  FFMA.FTZ R148, R104, R4.reuse, -R11.reuse ;  /* 0x0000000468947223 */ /* 0x180fe2000001080b */
        /* <DEDUP_REMOVED lines=42> */
[----:B------:R-:W-:Y:S01]  /*1a910*/  FFMA.FTZ R101, R135, R4, -R101 ;  /* 0x0000000487657223 */ /* 0x000fe20000010865 */
[----:B------:R-:W-:-:S05]  /*1a920*/  VIADD R106, R20, 0x2a840 ;  /* 0x0002a840146a7836 */ /* 0x000fca0000000000 */
[----:B------:R-:W2:Y:S01]  /*1a930*/  MUFU.EX2 R159, R159 ;  /* 0x0000009f009f7308 */ /* 0x000ea20000000800 */
[----:B0-----:R-:W-:Y:S01]  /*1a940*/  FADD.FTZ R6, R108, R6 ;  /* 0x000000066c067221 */ /* 0x001fe20000010000 */
[----:B------:R-:W-:-:S04]  /*1a950*/  PRMT R106, R172, 0x654, R106 ;  /* 0x00000654ac6a7816 */ /* 0x000fc8000000006a */
[----:B------:R0:W-:Y:S02]  /*1a960*/  SYNCS.ARRIVE.TRANS64.RED.A1T0 RZ, [R106+URZ], RZ ;  /* 0x000000ff6aff79a7 */ /* 0x0001e4000810043f */
[----:B------:R-:W3:Y:S01]  /*1a970*/  MUFU.EX2 R137, R137 ;  /* 0x0000008900897308 */ /* 0x000ee20000000800 */
[----:B-1----:R-:W-:-:S07]  /*1a980*/  FADD.FTZ R7, R158, R7 ;  /* 0x000000079e077221 */ /* 0x002fce0000010000 */
[----:B------:R-:W1:Y:S01]  /*1a990*/  MUFU.EX2 R105, R105 ;  /* 0x0000006900697308 */ /* 0x000e620000000800 */
[----:B--2---:R-:W-:-:S07]  /*1a9a0*/  FADD.FTZ R6, R159, R6 ;  /* 0x000000069f067221 */ /* 0x004fce0000010000 */
[----:B------:R-:W2:Y:S01]  /*1a9b0*/  MUFU.EX2 R152, R152 ;  /* 0x0000009800987308 */ /* 0x000ea20000000800 */
[----:B---3--:R-:W-:-:S07]  /*1a9c0*/  FADD.FTZ R7, R137, R7 ;  /* 0x0000000789077221 */ /* 0x008fce0000010000 */
        /* <DEDUP_REMOVED lines=77> */
[----:B---3--:R-:W-:Y:S01]  /*1aea0*/  FADD.FTZ R6, R20, R6 ;  /* 0x0000000614067221 */ /* 0x008fe20000010000 */
[----:B-1----:R-:W-:-:S03]  /*1aeb0*/  FADD.FTZ R7, R11, R7 ;  /* 0x000000070b077221 */ /* 0x002fc60000010000 */
[----:B--2---:R-:W-:Y:S01]  /*1aec0*/  FADD.FTZ R6, R101, R6 ;  /* 0x0000000665067221 */ /* 0x004fe20000010000 */
[----:B0-----:R-:W-:Y:S06]  /*1aed0*/  @!P0 BRA `(.L_x_1800) ;  /* 0x0000000000048947 */ /* 0x001fec0003800000 */
[----:B------:R-:W-:Y:S01]  /*1aee0*/  BPT.TRAP 0x1 ;  /* 0x000000040000795c */ /* 0x000fe20000300000 */
.L_x_1800:
[C---:B------:R-:W-:Y:S01]  /*1aef0*/  ISETP.GT.AND P1, PT, R10.reuse, R9, PT ;  /* 0x000000090a00720c */ /* 0x040fe20003f24270 */
[----:B------:R-:W-:Y:S01]  /*1af00*/  VIADD R10, R10, 0xffffffff ;  /* 0xffffffff0a0a7836 */ /* 0x000fe20000000000 */
[----:B------:R-:W-:Y:S02]  /*1af10*/  IADD3 R21, R21, 0x2a860, RZ ;  /* 0x0002a86015157810 */ /* 0x000fe40007ffe0ff */
[----:B------:R-:W-:Y:S02]  /*1af20*/  F2FP.F16.F32.PACK_AB R156, R139, R156 ;  /* 0x0000009c8b9c723e */ /* 0x000fe400000000ff */
[----:B------:R-:W-:Y:S02]  /*1af30*/  PRMT R21, R172, 0x654, R21 ;  /* 0x00000654ac157816 */ /* 0x000fe40000000015 */
[----:B------:R-:W-:Y:S02]  /*1af40*/  F2FP.F16.F32.PACK_AB R158, R137, R158 ;  /* 0x0000009e899e723e */ /* 0x000fe400000000ff */
[----:B------:R0:W-:Y:S01]  /*1af50*/  SYNCS.ARRIVE.TRANS64.RED.A1T0 RZ, [R21+URZ], RZ ;  /* 0x000000ff15ff79a7 */ /* 0x0001e2000810043f */
[----:B------:R-:W-:Y:S01]  /*1af60*/  F2FP.F16.F32.PACK_AB R140, R15, R140 ;  /* 0x0000008c0f8c723e */ /* 0x000fe200000000ff */
[----:B------:R-:W-:Y:S01]  /*1af70*/  IMAD.MOV.U32 R15, RZ, RZ, R23 ;  /* 0x000000ffff0f7224 */ /* 0x000fe200078e0017 */
[----:B------:R-:W-:Y:S01]  /*1af80*/  F2FP.F16.F32.PACK_AB R142, R14, R142 ;  /* 0x0000008e0e8e723e */ /* 0x000fe200000000ff */
[----:B------:R-:W-:Y:S01]  /*1af90*/  IMAD.MOV.U32 R14, RZ, RZ, R164 ;  /* 0x000000ffff0e7224 */ /* 0x000fe200078e00a4 */
        /* <DEDUP_REMOVED lines=22> */
[----:B0-----:R-:W-:Y:S06]  /*1b100*/  @P1 BRA `(.L_x_1801) ;  /* 0xffffffdc00bc1947 */ /* 0x001fec000383ffff */
[----:B------:R-:W-:Y:S05]  /*1b110*/  BSYNC B1 ;  /* 0x0000000000017941 */ /* 0x000fea0003800000 */
.L_x_1788:
[----:B------:R-:W-:Y:S05]  /*1b120*/  BSYNC B0 ;  /* 0x0000000000007941 */ /* 0x000fea0003800000 */
.L_x_1787:
[----:B------:R-:W-:Y:S01]  /*1b130*/  ISETP.GE.AND P1, PT, R10, R202, PT ;  /* 0x000000ca0a00720c */ /* 0x000fe20003f26270 */
[----:B------:R-:W-:-:S12]  /*1b140*/  BSSY B0, `(.L_x_1802) ;  /* 0x000033f000007945 */ /* 0x000fd80003800000 */
[----:B------:R-:W-:Y:S05]  /*1b150*/  @!P1 BRA `(.L_x_1803) ;  /* 0x0000003000f49947 */ /* 0x000fea0003800000 */
[----:B------:R-:W-:Y:S01]  /*1b160*/  IMAD.MOV.U32 R9, RZ, RZ, R0 ;  /* 0x000000ffff097224 */ /* 0x000fe200078e0000 */
[----:B------:R-:W-:Y:S01]  /*1b170*/  MOV R11, R3 ;  /* 0x00000003000b7202 */ /* 0x000fe20000000f00 */
[----:B------:R-:W-:Y:S02]  /*1b180*/  IMAD.MOV.U32 R13, RZ, RZ, R164 ;  /* 0x000000ffff0d7224 */ /* 0x000fe400078e00a4 */
[----:B------:R-:W-:-:S07]  /*1b190*/  IMAD.MOV.U32 R14, RZ, RZ, R23 ;  /* 0x000000ffff0e7224 */ /* 0x000fce00078e0017 */
.L_x_1824:
[----:B------:R-:W-:-:S04]  /*1b1a0*/  ISETP.NE.AND P1, PT, R14, 0x1, PT ;  /* 0x000000010e00780c */ /* 0x000fc80003f25270 */
[----:B------:R-:W-:-:S04]  /*1b1b0*/  SEL R164, RZ, 0x1, P1 ;  /* 0x00000001ffa47807 */ /* 0x000fc80000800000 */
[----:B------:R-:W-:Y:S01]  /*1b1c0*/  LOP3.LUT R164, R13, R164, RZ, 0x3c, !PT ;  /* 0x000000a40da47212 */ /* 0x000fe200078e3cff */
[----:B------:R-:W-:Y:S06]  /*1b1d0*/  @!P0 BRA `(.L_x_1804) ;  /* 0x0000000000048947 */ /* 0x000fec0003800000 */
[----:B------:R-:W-:Y:S01]  /*1b1e0*/  BPT.TRAP 0x1 ;  /* 0x000000040000795c */ /* 0x000fe20000300000 */
.L_x_1804:
        /* <DEDUP_REMOVED lines=8> */
.L_x_1805:
[----:B------:R-:W-:Y:S01]  /*1b270*/  IMAD R94, R23, 0x900, R8 ;  /* 0x00000900175e7824 */ /* 0x000fe200078e0208 */
[----:B------:R-:W-:Y:S03]  /*1b280*/  BSSY B1, `(.L_x_1806) ;  /* 0x0000006000017945 */ /* 0x000fe60003800000 */
[C---:B------:R-:W-:Y:S02]  /*1b290*/  VIADD R90, R94.reuse, 0x2 ;  /* 0x000000025e5a7836 */ /* 0x040fe40000000000 */
[----:B------:R-:W-:Y:S01]  /*1b2a0*/  VIADD R93, R94, 0x4 ;  /* 0x000000045e5d7836 */ /* 0x000fe20000000000 */
[----:B-1----:R-:W-:Y:S06]  /*1b2b0*/  @P1 BRA `(.L_x_1807) ;  /* 0x0000000000081947 */ /* 0x002fec0003800000 */
[----:B------:R-:W1:Y:S02]  /*1b2c0*/  SYNCS.PHASECHK.TRANS64.TRYWAIT P1, [R0+URZ+0x2a830], R3 ;  /* 0x02a83003000075a7 */ /* 0x000e64000802017f */
[----:B-1----:R-:W-:Y:S05]  /*1b2d0*/  @!P1 BRA `(.L_x_1808) ;  /* 0x00000100003c9947 */ /* 0x002fea0003800000 */
.L_x_1807:
[----:B------:R-:W-:Y:S05]  /*1b2e0*/  BSYNC B1 ;  /* 0x0000000000017941 */ /* 0x000fea0003800000 */
.L_x_1806:
[----:B------:R-:W2:Y:S01]  /*1b2f0*/  LDL.64 R96, [R1+0x28] ;  /* 0x0000280001607983 */ /* 0x000ea20000100a00 */
[----:B------:R-:W-:Y:S01]  /*1b300*/  MOV R88, R94 ;  /* 0x0000005e00587202 */ /* 0x000fe20000000f00 */
[----:B------:R-:W-:Y:S01]  /*1b310*/  IMAD.MOV.U32 R89, RZ, RZ, 0x40000040 ;  /* 0x40000040ff597424 */ /* 0x000fe200078e00ff */
        /* <DEDUP_REMOVED lines=123> */
[----:B------:R-:W-:Y:S02]  /*1bad0*/  WARPGROUP.DEPBAR.LE gsb0, 0x0 ;  /* 0x00008000000079c5 */ /* 0x000fe40000010000 */
[----:B------:R-:W-:Y:S01]  /*1bae0*/  WARPGROUP.ARRIVE ;  /* 0x00000000000079c5 */ /* 0x000fe20000000000 */
[----:B--2---:R-:W-:Y:S02]  /*1baf0*/  R2UR UR44, R196 ;  /* 0x00000000c42c72ca */ /* 0x004fe400000e0000 */
[----:B------:R-:W-:-:S02]  /*1bb00*/  R2UR UR45, R197 ;  /* 0x00000000c52d72ca */ /* 0x000fc400000e0000 */
[----:B------:R-:W-:Y:S01]  /*1bb10*/  R2UR UR49, R198 ;  /* 0x00000000c63172ca */ /* 0x000fe200000e0000 */
[----:B------:R-:W2:Y:S10]  /*1bb20*/  LDL.64 R196, [R1] ;  /* 0x0000000001c47983 */ /* 0x000eb40000100a00 */
[----:B------:R-:W-:Y:S01]  /*1bb30*/  HGMMA.64x96x16.F32 R88, gdesc[UR44], R88, gsb0 ;  /* 0x016000002c5879f0 */ /* 0x000fe20008000858 */
[----:B------:R-:W-:-:S02]  /*1bb40*/  R2UR UR45, R194 ;  /* 0x00000000c22d72ca */ /* 0x000fc400000e0000 */
[----:B------:R-:W-:Y:S02]  /*1bb50*/  R2UR UR44, R195 ;  /* 0x00000000c32c72ca */ /* 0x000fe400000e0000 */
[----:B------:R-:W3:Y:S01]  /*1bb60*/  LDL.64 R194, [R1+0x18] ;  /* 0x0000180001c27983 */ /* 0x000ee20000100a00 */
[----:B------:R-:W-:Y:S02]  /*1bb70*/  R2UR UR47, R192 ;  /* 0x00000000c02f72ca */ /* 0x000fe400000e0000 */
[----:B------:R-:W-:Y:S02]  /*1bb80*/  R2UR UR46, R193 ;  /* 0x00000000c12e72ca */ /* 0x000fe400000e0000 */
[----:B------:R-:W4:Y:S01]  /*1bb90*/  LDL.64 R192, [R1+0x10] ;  /* 0x0000100001c07983 */ /* 0x000f220000100a00 */
[----:B------:R-:W-:-:S03]  /*1bba0*/  R2UR UR48, R199 ;  /* 0x00000000c73072ca */ /* 0x000fc600000e0000 */
[----:B------:R-:W5:Y:S01]  /*1bbb0*/  LDL.64 R198, [R1+0x8] ;  /* 0x0000080001c67983 */ /* 0x000f620000100a00 */
[----:B------:R-:W-:Y:S02]  /*1bbc0*/  WARPGROUP.DEPBAR.LE gsb0, 0x0 ;  /* 0x00008000000079c5 */ /* 0x000fe40000010000 */
[----:B------:R-:W-:Y:S01]  /*1bbd0*/  WARPGROUP.ARRIVE ;  /* 0x00000000000079c5 */ /* 0x000fe20000000000 */
[----:B---3--:R-:W-:Y:S02]  /*1bbe0*/  R2UR UR40, R194 ;  /* 0x00000000c22872ca */ /* 0x008fe400000e0000 */
[----:B------:R-:W-:-:S13]  /*1bbf0*/  R2UR UR41, R195 ;  /* 0x00000000c32972ca */ /* 0x000fda00000e0000 */
[----:B------:R-:W-:Y:S01]  /*1bc00*/  HGMMA.64x96x16.F32 R88, gdesc[UR40], R88, gsb0 ;  /* 0x01600000285879f0 */ /* 0x000fe20008000858 */
[----:B----4-:R-:W-:Y:S02]  /*1bc10*/  R2UR UR36, R192 ;  /* 0x00000000c02472ca */ /* 0x010fe400000e0000 */
[----:B------:R-:W-:Y:S02]  /*1bc20*/  R2UR UR37, R193 ;  /* 0x00000000c12572ca */ /* 0x000fe400000e0000 */
[----:B-----5:R-:W-:Y:S02]  /*1bc30*/  R2UR UR32, R198 ;  /* 0x00000000c62072ca */ /* 0x020fe400000e0000 */
[----:B------:R-:W-:Y:S01]  /*1bc40*/  R2UR UR33, R199 ;  /* 0x00000000c72172ca */ /* 0x000fe200000e0000 */
[----:B------:R-:W-:Y:S02]  /*1bc50*/  WARPGROUP.DEPBAR.LE gsb0, 0x0 ;  /* 0x00008000000079c5 */ /* 0x000fe40000010000 */
[----:B------:R-:W-:-:S06]  /*1bc60*/  WARPGROUP.ARRIVE ;  /* 0x00000000000079c5 */ /* 0x000fcc0000000000 */
        /* <DEDUP_REMOVED lines=48> */
[----:B------:R-:W-:-:S12]  /*1bf70*/  @!P0 BRA `(.L_x_1809) ;  /* 0x0000000000048947 */ /* 0x000fd80003800000 */
[----:B------:R-:W-:Y:S01]  /*1bf80*/  BPT.TRAP 0x1 ;  /* 0x000000040000795c */ /* 0x000fe20000300000 */
.L_x_1809:
[----:B------:R-:W-:Y:S02]  /*1bf90*/  SHF.L.U32 R3, R13, 0x1f, RZ ;  /* 0x0000001f0d037819 */ /* 0x000fe400000006ff */
[----:B------:R-:W-:-:S04]  /*1bfa0*/  LEA R15, R14, R2, 0x3 ;  /* 0x000000020e0f7211 */ /* 0x000fc800078e18ff */
[----:B------:R0:W1:Y:S01]  /*1bfb0*/  SYNCS.PHASECHK.TRANS64.TRYWAIT P1, [R15+URZ+0x2a850], R3 ;  /* 0x02a850030f0075a7 */ /* 0x000062000802017f */
[----:B------:R-:W-:Y:S05]  /*1bfc0*/  @!P0 BRA `(.L_x_1810) ;  /* 0x0000000000048947 */ /* 0x000fea0003800000 */
[----:B------:R-:W-:Y:S01]  /*1bfd0*/  BPT.TRAP 0x1 ;  /* 0x000000040000795c */ /* 0x000fe20000300000 */
.L_x_1810:
[----:B------:R-:W-:Y:S04]  /*1bfe0*/  BSSY B1, `(.L_x_1811) ;  /* 0x0000004000017945 */ /* 0x000fe80003800000 */
[----:B-1----:R-:W-:Y:S05]  /*1bff0*/  @P1 BRA `(.L_x_1812) ;  /* 0x0000000000081947 */ /* 0x002fea0003800000 */
[----:B------:R-:W1:Y:S02]  /*1c000*/  SYNCS.PHASECHK.TRANS64.TRYWAIT P1, [R15+URZ+0x2a850], R3 ;  /* 0x02a850030f0075a7 */ /* 0x000e64000802017f */
[----:B-1----:R-:W-:Y:S05]  /*1c010*/  @!P1 BRA `(.L_x_1813) ;  /* 0x000000f400009947 */ /* 0x002fea0003800000 */
.L_x_1812:
[----:B------:R-:W-:Y:S05]  /*1c020*/  BSYNC B1 ;  /* 0x0000000000017941 */ /* 0x000fea0003800000 */
.L_x_1811:
        /* <DEDUP_REMOVED lines=9> */
[----:B------:R-:W-:-:S04]  /*1c0c0*/  IMAD R4, R14, 0x600, R3 ;  /* 0x000006000e047824 */ /* 0x000fc800078e0203 */
        /* <DEDUP_REMOVED lines=38> */
.L_x_1814:
[----:B------:R-:W-:Y:S01]  /*1c330*/  ISETP.NE.AND P1, PT, R227, 0x1, PT ;  /* 0x00000001e300780c */ /* 0x000fe20003f25270 */
[----:B------:R-:W-:Y:S01]  /*1c340*/  IMAD.IADD R3, R203, 0x1, R188 ;  /* 0x00000001cb037824 */ /* 0x000fe200078e02bc */
[----:B------:R-:W-:Y:S01]  /*1c350*/  ULOP3.LUT UR4, URZ, UR42, URZ, 0x33, !UPT ;  /* 0x0000002a3f047292 */ /* 0x000fe2000f8e333f */
[----:B------:R-:W-:-:S05]  /*1c360*/  IMAD R21, R10, -0x60, RZ ;  /* 0xffffffa00a157824 */ /* 0x000fca00078e02ff */
[----:B------:R-:W-:-:S04]  /*1c370*/  IADD3 R14, -R182, 0x1, R21 ;  /* 0x00000001b60e7810 */ /* 0x000fc80007ffe115 */
[----:B------:R-:W-:Y:S01]  /*1c380*/  IADD3 R14, -R165, R14, R166 ;  /* 0x0000000ea50e7210 */ /* 0x000fe20007ffe1a6 */
[----:B------:R-:W0:Y:S04]  /*1c390*/  @P1 LDC R12, c[0x0][0x44c] ;  /* 0x00011300ff0c1b82 */ /* 0x000e280000000800 */
[C---:B------:R-:W-:Y:S02]  /*1c3a0*/  VIADD R20, R14.reuse, UR51 ;  /* 0x000000330e147c36 */ /* 0x040fe40008000000 */
[----:B------:R-:W-:Y:S02]  /*1c3b0*/  VIADD R14, R14, UR4 ;  /* 0x000000040e0e7c36 */ /* 0x000fe40008000000 */
[----:B------:R-:W1:Y:S01]  /*1c3c0*/  @P1 LDC R4, c[0x0][0x450] ;  /* 0x00011400ff041b82 */ /* 0x000e620000000800 */
[----:B0-----:R-:W-:-:S05]  /*1c3d0*/  @P1 IMAD.HI.U32 R5, R3, R12, RZ ;  /* 0x0000000c03051227 */ /* 0x001fca00078e00ff */
[----:B-1----:R-:W-:Y:S02]  /*1c3e0*/  @P1 SHF.R.U32.HI R3, RZ, R4, R5 ;  /* 0x00000004ff031219 */ /* 0x002fe40000011605 */
[----:B------:R-:W-:Y:S02]  /*1c3f0*/  ISETP.GE.AND P1, PT, R225, 0x1, PT ;  /* 0x00000001e100780c */ /* 0x000fe40003f26270 */
[----:B------:R-:W-:Y:S01]  /*1c400*/  IADD3 R5, R0, 0x2a840, RZ ;  /* 0x0002a84000057810 */ /* 0x000fe20007ffe0ff */
[----:B------:R-:W0:Y:S01]  /*1c410*/  SHFL.IDX PT, R136, R3, RZ, 0x1c1f ;  /* 0x001c1fff03887589 */ /* 0x000e2200000e0000 */
[----:B------:R-:W-:Y:S02]  /*1c420*/  IMAD.IADD R0, R21, 0x1, -R182 ;  /* 0x0000000115007824 */ /* 0x000fe400078e0ab6 */
[----:B------:R-:W-:-:S04]  /*1c430*/  PRMT R5, R172, 0x654, R5 ;  /* 0x00000654ac057816 */ /* 0x000fc80000000005 */
[----:B------:R1:W-:Y:S01]  /*1c440*/  SYNCS.ARRIVE.TRANS64.RED.A1T0 RZ, [R5+URZ], RZ ;  /* 0x000000ff05ff79a7 */ /* 0x0003e2000810043f */
[--C-:B0-----:R-:W-:Y:S02]  /*1c450*/  IMAD.IADD R13, R20, 0x1, R136.reuse ;  /* 0x00000001140d7824 */ /* 0x101fe400078e0288 */
[----:B------:R-:W-:Y:S01]  /*1c460*/  IMAD.IADD R12, R14, 0x1, R136 ;  /* 0x000000010e0c7824 */ /* 0x000fe200078e0288 */
[----:B-1----:R-:W-:Y:S06]  /*1c470*/  @!P1 BRA `(.L_x_1815) ;  /* 0x0000000000549947 */ /* 0x002fec0003800000 */
        /* <DEDUP_REMOVED lines=12> */
.L_x_1817:
[----:B------:R-:W-:-:S04]  /*1c540*/  MOV R137, UR38 ;  /* 0x0000002600897c02 */ /* 0x000fc80008000f00 */
[----:B------:R-:W-:-:S13]  /*1c550*/  ISETP.NE.AND P1, PT, R137, 0x1, PT ;  /* 0x000000018900780c */ /* 0x000fda0003f25270 */
[----:B------:R-:W0:Y:S02]  /*1c560*/  @P1 LDC.64 R4, c[0x0][0x9e8] ;  /* 0x00027a00ff041b82 */ /* 0x000e240000000a00 */
[----:B0-----:R-:W-:-:S05]  /*1c570*/  @P1 IMAD.HI.U32 R4, R136, R4, RZ ;  /* 0x0000000488041227 */ /* 0x001fca00078e00ff */
[----:B------:R-:W-:-:S07]  /*1c580*/  @P1 SHF.R.U32.HI R136, RZ, R5, R4 ;  /* 0x00000005ff881219 */ /* 0x000fce0000011604 */
.L_x_1818:
[----:B------:R-:W-:Y:S05]  /*1c590*/  BSYNC B1 ;  /* 0x0000000000017941 */ /* 0x000fea0003800000 */
.L_x_1816:
[----:B------:R-:W-:-:S05]  /*1c5a0*/  IMAD R136, R136, R137, R0 ;  /* 0x0000008988887224 */ /* 0x000fca00078e0200 */
[----:B------:R-:W-:Y:S02]  /*1c5b0*/  VIADDMNMX R13, R136, R137, R13, PT ;  /* 0x00000089880d7246 */ /* 0x000fe4000380010d */
[----:B------:R-:W-:-:S07]  /*1c5c0*/  VIMNMX R12, R12, R136, !PT ;  /* 0x000000880c0c7248 */ /* 0x000fce0007fe0100 */
.L_x_1815:
        /* <DEDUP_REMOVED lines=14> */
[--C-:B0-----:R-:W-:Y:S01]  /*1c6b0*/  IMAD.IADD R20, R20, 0x1, R3.reuse ;  /* 0x0000000114147824 */ /* 0x101fe200078e0203 */
[----:B------:R-:W-:Y:S01]  /*1c6c0*/  ISETP.LT.OR P3, PT, R13, 0xa, P3 ;  /* 0x0000000a0d00780c */ /* 0x000fe20001f61670 */
[----:B------:R-:W-:Y:S01]  /*1c6d0*/  IMAD.IADD R14, R14, 0x1, R3 ;  /* 0x000000010e0e7824 */ /* 0x000fe200078e0203 */
        /* <DEDUP_REMOVED lines=8> */
[----:B------:R-:W-:-:S04]  /*1c760*/  ISETP.GT.AND P3, PT, R12, 0x11, !P4 ;  /* 0x000000110c00780c */ /* 0x000fc80006764270 */
        /* <DEDUP_REMOVED lines=111> */
[----:B------:R-:W-:-:S13]  /*1ce60*/  ISETP.GE.AND P6, PT, R225, 0x1, PT ;  /* 0x00000001e100780c */ /* 0x000fda0003fc6270 */
        /* <DEDUP_REMOVED lines=13> */
.L_x_1821:
[----:B------:R-:W-:-:S05]  /*1cf40*/  IMAD.U32 R12, RZ, RZ, UR38 ;  /* 0x00000026ff0c7e24 */ /* 0x000fca000f8e00ff */
[----:B------:R-:W-:-:S13]  /*1cf50*/  ISETP.NE.AND P6, PT, R12, 0x1, PT ;  /* 0x000000010c00780c */ /* 0x000fda0003fc5270 */
[----:B------:R-:W0:Y:S02]  /*1cf60*/  @P6 LDC.64 R4, c[0x0][0x9e8] ;  /* 0x00027a00ff046b82 */ /* 0x000e240000000a00 */
[----:B0-----:R-:W-:-:S05]  /*1cf70*/  @P6 IMAD.HI.U32 R4, R3, R4, RZ ;  /* 0x0000000403046227 */ /* 0x001fca00078e00ff */
[----:B------:R-:W-:-:S07]  /*1cf80*/  @P6 SHF.R.U32.HI R3, RZ, R5, R4 ;  /* 0x00000005ff036219 */ /* 0x000fce0000011604 */
.L_x_1822:
[----:B------:R-:W-:Y:S05]  /*1cf90*/  BSYNC B1 ;  /* 0x0000000000017941 */ /* 0x000fea0003800000 */
.L_x_1820:
[----:B------:R-:W-:-:S05]  /*1cfa0*/  IMAD R3, R3, R12, R0 ;  /* 0x0000000c03037224 */ /* 0x000fca00078e0200 */
[----:B------:R-:W-:Y:S02]  /*1cfb0*/  VIADDMNMX R20, R3, R12, R20, PT ;  /* 0x0000000c03147246 */ /* 0x000fe40003800114 */
[----:B------:R-:W-:-:S07]  /*1cfc0*/  VIMNMX R14, R14, R3, !PT ;  /* 0x000000030e0e7248 */ /* 0x000fce0007fe0100 */
.L_x_1819:
[C---:B------:R-:W-:Y:S01]  /*1cfd0*/  ISETP.GT.AND P1, PT, R14.reuse, 0x1, !P1 ;  /* 0x000000010e00780c */ /* 0x040fe20004f24270 */
[----:B------:R-:W-:Y:S01]  /*1cfe0*/  IMAD.U32 R4, RZ, RZ, UR43 ;  /* 0x0000002bff047e24 */ /* 0x000fe2000f8e00ff */
        /* <DEDUP_REMOVED lines=63> */
[C---:B------:R-:W-:Y:S02]  /*1d3e0*/  LOP3.LUT P1, RZ, R16.reuse, 0x1000, RZ, 0xc0, !PT ;  /* 0x0000100010ff7812 */ /* 0x040fe4000782c0ff */
[----:B------:R-:W-:-:S02]  /*1d3f0*/  LOP3.LUT P2, RZ, R16, 0x40, RZ, 0xc0, !PT ;  /* 0x0000004010ff7812 */ /* 0x000fc4000784c0ff */
[----:B------:R-:W-:Y:S02]  /*1d400*/  ISETP.GT.AND P1, PT, R14, 0x30, !P1 ;  /* 0x000000300e00780c */ /* 0x000fe40004f24270 */
[----:B------:R-:W-:Y:S02]  /*1d410*/  FMNMX.FTZ R0, R132, R3, !PT ;  /* 0x0000000384007209 */ /* 0x000fe40007810000 */
[----:B------:R-:W-:Y:S02]  /*1d420*/  ISETP.LT.OR P1, PT, R20, 0x31, P1 ;  /* 0x000000311400780c */ /* 0x000fe40000f21670 */
[----:B------:R-:W-:Y:S02]  /*1d430*/  FMNMX.FTZ R0, R133, R0, !PT ;  /* 0x0000000085007209 */ /* 0x000fe40007810000 */
[----:B------:R-:W-:Y:S02]  /*1d440*/  FSEL R114, R114, -INF , !P1 ;  /* 0xff80000072727808 */ /* 0x000fe40004800000 */
[C---:B------:R-:W-:Y:S01]  /*1d450*/  LOP3.LUT P1, RZ, R16.reuse, 0x800, RZ, 0xc0, !PT ;  /* 0x0000080010ff7812 */ /* 0x040fe2000782c0ff */
[----:B------:R-:W0:Y:S01]  /*1d460*/  SHFL.BFLY PT, R3, R0, 0x2, 0x1f ;  /* 0x0c401f0000037f89 */ /* 0x000e2200000e0000 */
[----:B------:R-:W-:-:S02]  /*1d470*/  LOP3.LUT P6, RZ, R16, 0x20, RZ, 0xc0, !PT ;  /* 0x0000002010ff7812 */ /* 0x000fc400078cc0ff */
[C---:B------:R-:W-:Y:S02]  /*1d480*/  ISETP.GT.AND P1, PT, R14.reuse, 0x31, !P1 ;  /* 0x000000310e00780c */ /* 0x040fe40004f24270 */
[----:B------:R-:W-:Y:S02]  /*1d490*/  ISETP.GT.AND P3, PT, R14, 0x50, !P3 ;  /* 0x000000500e00780c */ /* 0x000fe40005f64270 */
[C---:B------:R-:W-:Y:S02]  /*1d4a0*/  ISETP.LT.OR P1, PT, R20.reuse, 0x32, P1 ;  /* 0x000000321400780c */ /* 0x040fe40000f21670 */
[----:B------:R-:W-:Y:S02]  /*1d4b0*/  ISETP.LT.OR P3, PT, R20, 0x51, P3 ;  /* 0x000000511400780c */ /* 0x000fe40001f61670 */
[----:B------:R-:W-:Y:S02]  /*1d4c0*/  FSEL R115, R115, -INF , !P1 ;  /* 0xff80000073737808 */ /* 0x000fe40004800000 */
[----:B------:R-:W-:-:S02]  /*1d4d0*/  LOP3.LUT P1, RZ, R16, 0x400, RZ, 0xc0, !PT ;  /* 0x0000040010ff7812 */ /* 0x000fc4000782c0ff */
[C---:B------:R-:W-:Y:S02]  /*1d4e0*/  ISETP.GT.AND P4, PT, R14.reuse, 0x51, !P4 ;  /* 0x000000510e00780c */ /* 0x040fe40006784270 */
[----:B------:R-:W-:Y:S02]  /*1d4f0*/  ISETP.GT.AND P1, PT, R14, 0x38, !P1 ;  /* 0x000000380e00780c */ /* 0x000fe40004f24270 */
[----:B------:R-:W-:Y:S02]  /*1d500*/  FSEL R130, R130, -INF , !P3 ;  /* 0xff80000082827808 */ /* 0x000fe40005800000 */
[----:B------:R-:W-:Y:S02]  /*1d510*/  ISETP.LT.OR P1, PT, R20, 0x39, P1 ;  /* 0x000000391400780c */ /* 0x000fe40000f21670 */
[----:B------:R-:W-:Y:S02]  /*1d520*/  ISETP.GT.AND P5, PT, R14, 0x58, !P5 ;  /* 0x000000580e00780c */ /* 0x000fe40006fa4270 */
[----:B------:R-:W-:-:S02]  /*1d530*/  FSEL R118, R118, -INF , !P1 ;  /* 0xff80000076767808 */ /* 0x000fc40004800000 */
[----:B------:R-:W-:Y:S02]  /*1d540*/  LOP3.LUT P1, RZ, R16, 0x200, RZ, 0xc0, !PT ;  /* 0x0000020010ff7812 */ /* 0x000fe4000782c0ff */
[----:B0-----:R-:W-:Y:S02]  /*1d550*/  FMNMX.FTZ R12, R0, R3, !PT ;  /* 0x00000003000c7209 */ /* 0x001fe40007810000 */
[----:B------:R-:W-:Y:S02]  /*1d560*/  ISETP.GT.AND P1, PT, R14, 0x39, !P1 ;  /* 0x000000390e00780c */ /* 0x000fe40004f24270 */
[C---:B------:R-:W-:Y:S01]  /*1d570*/  ISETP.LT.OR P4, PT, R20.reuse, 0x52, P4 ;  /* 0x000000521400780c */ /* 0x040fe20002781670 */
[----:B------:R-:W0:Y:S01]  /*1d580*/  SHFL.BFLY PT, R3, R12, 0x1, 0x1f ;  /* 0x0c201f000c037f89 */ /* 0x000e2200000e0000 */
[C---:B------:R-:W-:Y:S02]  /*1d590*/  ISETP.LT.OR P1, PT, R20.reuse, 0x3a, P1 ;  /* 0x0000003a1400780c */ /* 0x040fe40000f21670 */
[----:B------:R-:W-:-:S02]  /*1d5a0*/  ISETP.LT.OR P5, PT, R20, 0x59, P5 ;  /* 0x000000591400780c */ /* 0x000fc40002fa1670 */
[----:B------:R-:W-:Y:S02]  /*1d5b0*/  FSEL R119, R119, -INF , !P1 ;  /* 0xff80000077777808 */ /* 0x000fe40004800000 */
[----:B------:R-:W-:Y:S02]  /*1d5c0*/  LOP3.LUT P1, RZ, R16, 0x100, RZ, 0xc0, !PT ;  /* 0x0000010010ff7812 */ /* 0x000fe4000782c0ff */
[----:B------:R-:W-:Y:S02]  /*1d5d0*/  FSEL R131, R131, -INF , !P4 ;  /* 0xff80000083837808 */ /* 0x000fe40006000000 */
[----:B------:R-:W-:Y:S02]  /*1d5e0*/  ISETP.GT.AND P1, PT, R14, 0x40, !P1 ;  /* 0x000000400e00780c */ /* 0x000fe40004f24270 */
[----:B------:R-:W-:Y:S02]  /*1d5f0*/  FSEL R134, R134, -INF , !P5 ;  /* 0xff80000086867808 */ /* 0x000fe40006800000 */
[----:B------:R-:W-:-:S04]  /*1d600*/  ISETP.LT.OR P1, PT, R20, 0x41, P1 ;  /* 0x000000411400780c */ /* 0x000fc80000f21670 */
[----:B------:R-:W-:Y:S02]  /*1d610*/  FSEL R122, R122, -INF , !P1 ;  /* 0xff8000007a7a7808 */ /* 0x000fe40004800000 */
[----:B------:R-:W-:Y:S02]  /*1d620*/  LOP3.LUT P1, RZ, R16, 0x80, RZ, 0xc0, !PT ;  /* 0x0000008010ff7812 */ /* 0x000fe4000782c0ff */
[----:B0-----:R-:W-:Y:S02]  /*1d630*/  FMNMX.FTZ R3, R12, R3, !PT ;  /* 0x000000030c037209 */ /* 0x001fe40007810000 */
[----:B------:R-:W-:-:S03]  /*1d640*/  ISETP.GT.AND P1, PT, R14, 0x41, !P1 ;  /* 0x000000410e00780c */ /* 0x000fc60004f24270 */
[----:B------:R-:W-:Y:S01]  /*1d650*/  FMUL.FTZ R5, R3, R4 ;  /* 0x0000000403057220 */ /* 0x000fe20000410000 */
[----:B------:R-:W-:-:S04]  /*1d660*/  ISETP.LT.OR P1, PT, R20, 0x42, P1 ;  /* 0x000000421400780c */ /* 0x000fc80000f21670 */
[----:B------:R-:W-:Y:S02]  /*1d670*/  FSEL R123, R123, -INF , !P1 ;  /* 0xff8000007b7b7808 */ /* 0x000fe40004800000 */
[----:B------:R-:W-:-:S04]  /*1d680*/  ISETP.GT.AND P1, PT, R14, 0x48, !P2 ;  /* 0x000000480e00780c */ /* 0x000fc80005724270 */
[----:B------:R-:W-:-:S04]  /*1d690*/  ISETP.LT.OR P1, PT, R20, 0x49, P1 ;  /* 0x000000491400780c */ /* 0x000fc80000f21670 */
[----:B------:R-:W-:Y:S02]  /*1d6a0*/  FSEL R126, R126, -INF , !P1 ;  /* 0xff8000007e7e7808 */ /* 0x000fe40004800000 */
[----:B------:R-:W-:Y:S02]  /*1d6b0*/  ISETP.GT.AND P1, PT, R14, 0x49, !P6 ;  /* 0x000000490e00780c */ /* 0x000fe40007724270 */
[----:B------:R-:W-:Y:S02]  /*1d6c0*/  LOP3.LUT P6, RZ, R16, 0x2, RZ, 0xc0, !PT ;  /* 0x0000000210ff7812 */ /* 0x000fe400078cc0ff */
[----:B------:R-:W-:-:S04]  /*1d6d0*/  ISETP.LT.OR P1, PT, R20, 0x4a, P1 ;  /* 0x0000004a1400780c */ /* 0x000fc80000f21670 */
[----:B------:R-:W-:Y:S02]  /*1d6e0*/  FSEL R127, R127, -INF , !P1 ;  /* 0xff8000007f7f7808 */ /* 0x000fe40004800000 */
[----:B------:R-:W-:Y:S02]  /*1d6f0*/  ISETP.GT.AND P1, PT, R14, RZ, !P6 ;  /* 0x000000ff0e00720c */ /* 0x000fe40007724270 */
[----:B------:R-:W-:Y:S02]  /*1d700*/  LOP3.LUT P6, RZ, R16, 0x1, RZ, 0xc0, !PT ;  /* 0x0000000110ff7812 */ /* 0x000fe400078cc0ff */
[----:B------:R-:W-:Y:S02]  /*1d710*/  ISETP.LT.OR P1, PT, R20, 0x1, P1 ;  /* 0x000000011400780c */ /* 0x000fe40000f21670 */
[----:B------:R-:W-:Y:S02]  /*1d720*/  ISETP.GT.AND P2, PT, R14, 0x59, !P6 ;  /* 0x000000590e00780c */ /* 0x000fe40007744270 */
[----:B------:R-:W-:-:S02]  /*1d730*/  FSEL R90, R90, -INF , !P1 ;  /* 0xff8000005a5a7808 */ /* 0x000fc40004800000 */
[----:B------:R-:W-:Y:S02]  /*1d740*/  ISETP.LT.OR P2, PT, R20, 0x5a, P2 ;  /* 0x0000005a1400780c */ /* 0x000fe40001741670 */
[----:B------:R-:W-:Y:S02]  /*1d750*/  FMNMX.FTZ R0, R90, R9, !PT ;  /* 0x000000095a007209 */ /* 0x000fe40007810000 */
[----:B------:R-:W-:Y:S02]  /*1d760*/  FSEL R135, R135, -INF , !P2 ;  /* 0xff80000087877808 */ /* 0x000fe40005000000 */
[----:B------:R-:W-:Y:S02]  /*1d770*/  FMNMX.FTZ R0, R91, R0, !PT ;  /* 0x000000005b007209 */ /* 0x000fe40007810000 */
[----:B------:R-:W-:Y:S02]  /*1d780*/  FSETP.NEU.FTZ.AND P1, PT, R3, -INF , PT ;  /* 0xff8000000300780b */ /* 0x000fe40003f3d000 */
[----:B------:R-:W-:-:S02]  /*1d790*/  FMNMX.FTZ R0, R94, R0, !PT ;  /* 0x000000005e007209 */ /* 0x000fc40007810000 */
        /* <DEDUP_REMOVED lines=13> */
[----:B------:R-:W-:Y:S01]  /*1d870*/  FSEL R101, R3, RZ, P1 ;  /* 0x000000ff03657208 */ /* 0x000fe20000800000 */
        /* <DEDUP_REMOVED lines=22> */
[----:B------:R-:W-:Y:S01]  /*1d9e0*/  FADD.FTZ R101, -R101, R11 ;  /* 0x0000000b65657221 */ /* 0x000fe20000010100 */
[----:B------:R-:W-:Y:S02]  /*1d9f0*/  MUFU.EX2 R156, R156 ;  /* 0x0000009c009c7308 */ /* 0x000fe40000000800 */
[----:B------:R-:W-:-:S04]  /*1da00*/  FMNMX.FTZ R0, R115, R0, !PT ;  /* 0x0000000073007209 */ /* 0x000fc80007810000 */
[----:B------:R-:W-:Y:S02]  /*1da10*/  FMNMX.FTZ R0, R118, R0, !PT ;  /* 0x0000000076007209 */ /* 0x000fe40007810000 */
[----:B------:R0:W-:Y:S02]  /*1da20*/  MUFU.EX2 R11, R5 ;  /* 0x00000005000b7308 */ /* 0x0001e40000000800 */
[----:B------:R-:W-:-:S04]  /*1da30*/  FMNMX.FTZ R0, R119, R0, !PT ;  /* 0x0000000077007209 */ /* 0x000fc80007810000 */
[----:B------:R-:W-:Y:S02]  /*1da40*/  FMNMX.FTZ R0, R122, R0, !PT ;  /* 0x000000007a007209 */ /* 0x000fe40007810000 */
[----:B------:R-:W-:Y:S02]  /*1da50*/  MUFU.EX2 R89, R89 ;  /* 0x0000005900597308 */ /* 0x000fe40000000800 */
        /* <DEDUP_REMOVED lines=17> */
[----:B------:R2:W-:Y:S08]  /*1db70*/  MUFU.EX2 R14, R105 ;  /* 0x00000069000e7308 */ /* 0x0005f00000000800 */
        /* <DEDUP_REMOVED lines=11> */
[-C--:B------:R-:W-:Y:S01]  /*1dc30*/  FFMA.FTZ R104, R91, R4.reuse, -R101 ;  /* 0x000000045b687223 */ /* 0x080fe20000010865 */
        /* <DEDUP_REMOVED lines=12> */
[-CC-:B--2---:R-:W-:Y:S01]  /*1dd00*/  FFMA.FTZ R105, R111, R4.reuse, -R101.reuse ;  /* 0x000000046f697223 */ /* 0x184fe20000010865 */
[----:B------:R-:W1:Y:S01]  /*1dd10*/  MUFU.EX2 R5, R5 ;  /* 0x0000000500057308 */ /* 0x000e620000000800 */
[----:B0-----:R-:W-:Y:S01]  /*1dd20*/  FFMA.FTZ R7, R12, R7, R156 ;  /* 0x000000070c077223 */ /* 0x001fe2000001009c */
[-CC-:B------:R-:W-:Y:S01]  /*1dd30*/  FFMA.FTZ R145, R114, R4.reuse, -R101.reuse ;  /* 0x0000000472917223 */ /* 0x180fe20000010865 */
[-CC-:B------:R-:W-:Y:S01]  /*1dd40*/  FFMA.FTZ R103, R115, R4.reuse, -R101.reuse ;  /* 0x0000000473677223 */ /* 0x180fe20000010865 */
[-C--:B------:R-:W-:Y:S01]  /*1dd50*/  FFMA.FTZ R147, R118, R4.reuse, -R101 ;  /* 0x0000000476937223 */ /* 0x080fe20000010865 */
[----:B------:R-:W-:Y:S01]  /*1dd60*/  FADD.FTZ R7, R89, R7 ;  /* 0x0000000759077221 */ /* 0x000fe20000010000 */
[-CC-:B------:R-:W-:Y:S01]  /*1dd70*/  FFMA.FTZ R102, R119, R4.reuse, -R101.reuse ;  /* 0x0000000477667223 */ /* 0x180fe20000010865 */
[-C--:B------:R-:W-:Y:S01]  /*1dd80*/  FFMA.FTZ R141, R122, R4.reuse, -R101 ;  /* 0x000000047a8d7223 */ /* 0x080fe20000010865 */
[----:B------:R-:W0:Y:S01]  /*1dd90*/  MUFU.EX2 R104, R104 ;  /* 0x0000006800687308 */ /* 0x000e220000000800 */
[----:B------:R-:W-:Y:S01]  /*1dda0*/  FADD.FTZ R7, R158, R7 ;  /* 0x000000079e077221 */ /* 0x000fe20000010000 */
[-CC-:B------:R-:W-:Y:S01]  /*1ddb0*/  FFMA.FTZ R99, R123, R4.reuse, -R101.reuse ;  /* 0x000000047b637223 */ /* 0x180fe20000010865 */
[-CC-:B------:R-:W-:Y:S01]  /*1ddc0*/  FFMA.FTZ R143, R126, R4.reuse, -R101.reuse ;  /* 0x000000047e8f7223 */ /* 0x180fe20000010865 */
[-C--:B------:R-:W-:Y:S01]  /*1ddd0*/  FFMA.FTZ R98, R127, R4.reuse, -R101 ;  /* 0x000000047f627223 */ /* 0x080fe20000010865 */
[----:B------:R-:W-:Y:S01]  /*1dde0*/  FADD.FTZ R7, R88, R7 ;  /* 0x0000000758077221 */ /* 0x000fe20000010000 */
[-CC-:B------:R-:W-:Y:S01]  /*1ddf0*/  FFMA.FTZ R137, R130, R4.reuse, -R101.reuse ;  /* 0x0000000482897223 */ /* 0x180fe20000010865 */
[----:B------:R-:W-:Y:S01]  /*1de00*/  FFMA.FTZ R9, R131, R4, -R101 ;  /* 0x0000000483097223 */ /* 0x000fe20000010865 */
[----:B------:R-:W2:Y:S01]  /*1de10*/  MUFU.EX2 R159, R159 ;  /* 0x0000009f009f7308 */ /* 0x000ea20000000800 */
[----:B-1----:R-:W-:Y:S01]  /*1de20*/  FFMA.FTZ R6, R5, R6, R157 ;  /* 0x0000000605067223 */ /* 0x002fe2000001009d */
[----:B------:R-:W-:Y:S01]  /*1de30*/  FADD.FTZ R7, R152, R7 ;  /* 0x0000000798077221 */ /* 0x000fe20000010000 */
[-CC-:B------:R-:W-:Y:S01]  /*1de40*/  FFMA.FTZ R139, R134, R4.reuse, -R101.reuse ;  /* 0x00000004868b7223 */ /* 0x180fe20000010865 */
[----:B------:R-:W-:-:S02]  /*1de50*/  FFMA.FTZ R101, R135, R4, -R101 ;  /* 0x0000000487657223 */ /* 0x000fc40000010865 */
        /* <DEDUP_REMOVED lines=15> */
[----:B------:R-:W-:-:S06]  /*1df50*/  FADD.FTZ R7, R144, R7 ;  /* 0x0000000790077221 */ /* 0x000fcc0000010000 */
        /* <DEDUP_REMOVED lines=53> */
[----:B0-----:R-:W-:-:S04]  /*1e2b0*/  FADD.FTZ R106, R138, R7 ;  /* 0x000000078a6a7221 */ /* 0x001fc80000010000 */
[----:B------:R-:W-:Y:S01]  /*1e2c0*/  FADD.FTZ R7, R11, R106 ;  /* 0x0000006a0b077221 */ /* 0x000fe20000010000 */
[----:B--2---:R-:W-:-:S04]  /*1e2d0*/  FADD.FTZ R6, R139, R6 ;  /* 0x000000068b067221 */ /* 0x004fc80000010000 */
[----:B-1----:R-:W-:Y:S01]  /*1e2e0*/  FADD.FTZ R6, R101, R6 ;  /* 0x0000000665067221 */ /* 0x002fe20000010000 */
[----:B------:R-:W-:Y:S06]  /*1e2f0*/  @!P0 BRA `(.L_x_1823) ;  /* 0x0000000000048947 */ /* 0x000fec0003800000 */
[----:B------:R-:W-:Y:S01]  /*1e300*/  BPT.TRAP 0x1 ;  /* 0x000000040000795c */ /* 0x000fe20000300000 */
.L_x_1823:
[----:B------:R-:W-:Y:S01]  /*1e310*/  ISETP.GT.AND P1, PT, R10, R202, PT ;  /* 0x000000ca0a00720c */ /* 0x000fe20003f24270 */
[----:B------:R-:W-:Y:S01]  /*1e320*/  VIADD R15, R15, 0x2a860 ;  /* 0x0002a8600f0f7836 */ /* 0x000fe20000000000 */
[----:B------:R-:W-:Y:S01]  /*1e330*/  F2FP.F16.F32.PACK_AB R154, R13, R154 ;  /* 0x0000009a0d9a723e */ /* 0x000fe200000000ff */
[----:B------:R-:W-:Y:S01]  /*1e340*/  IMAD.MOV.U32 R13, RZ, RZ, R164 ;  /* 0x000000ffff0d7224 */ /* 0x000fe200078e00a4 */
[----:B------:R-:W-:Y:S01]  /*1e350*/  F2FP.F16.F32.PACK_AB R148, R14, R148 ;  /* 0x000000940e94723e */ /* 0x000fe200000000ff */
[----:B------:R-:W-:Y:S01]  /*1e360*/  IMAD.MOV.U32 R14, RZ, RZ, R23 ;  /* 0x000000ffff0e7224 */ /* 0x000fe200078e0017 */
[----:B------:R-:W-:Y:S02]  /*1e370*/  PRMT R15, R172, 0x654, R15 ;  /* 0x00000654ac0f7816 */ /* 0x000fe4000000000f */
[----:B------:R-:W-:Y:S01]  /*1e380*/  F2FP.F16.F32.PACK_AB R137, R9, R137 ;  /* 0x000000890989723e */ /* 0x000fe200000000ff */
[----:B------:R-:W-:Y:S01]  /*1e390*/  IMAD.MOV.U32 R9, RZ, RZ, R0 ;  /* 0x000000ffff097224 */ /* 0x000fe200078e0000 */
[----:B------:R0:W-:Y:S01]  /*1e3a0*/  SYNCS.ARRIVE.TRANS64.RED.A1T0 RZ, [R15+URZ], RZ ;  /* 0x000000ff0fff79a7 */ /* 0x0001e2000810043f */
        /* <DEDUP_REMOVED lines=22> */
[----:B------:R-:W-:Y:S01]  /*1e510*/  IADD3 R10, R10, -0x1, RZ ;  /* 0xffffffff0a0a7810 */ /* 0x000fe20007ffe0ff */
[----:B0-----:R-:W-:Y:S06]  /*1e520*/  @P1 BRA `(.L_x_1824) ;  /* 0xffffffcc001c1947 */ /* 0x001fec000383ffff */
.L_x_1803:
[----:B------:R-:W-:Y:S05]  /*1e530*/  BSYNC B0 ;  /* 0x0000000000007941 */ /* 0x000fea0003800000 */
.L_x_1802:
        /* <DEDUP_REMOVED lines=67> */
.L_x_1825:
[----:B------:R-:W-:Y:S01]  /*1e970*/  IMAD R5, R23, 0x8, R2 ;  /* 0x0000000817057824 */ /* 0x000fe200078e0202 */
[----:B------:R-:W-:-:S04]  /*1e980*/  SHF.L.U32 R8, R164, 0x1f, RZ ;  /* 0x0000001fa4087819 */ /* 0x000fc800000006ff */
[----:B------:R0:W1:Y:S01]  /*1e990*/  SYNCS.PHASECHK.TRANS64.TRYWAIT P1, [R5+URZ+0x2a850], R8 ;  /* 0x02a85008050075a7 */ /* 0x000062000802017f */
[----:B------:R-:W-:Y:S05]  /*1e9a0*/  @!P0 BRA `(.L_x_1826) ;  /* 0x0000000000048947 */ /* 0x000fea0003800000 */
[----:B------:R-:W-:Y:S01]  /*1e9b0*/  BPT.TRAP 0x1 ;  /* 0x000000040000795c */ /* 0x000fe20000300000 */
.L_x_1826:
        /* <DEDUP_REMOVED lines=9> */
.L_x_1828:
[----:B------:R-:W-:Y:S05]  /*1ea50*/  BSYNC B0 ;  /* 0x0000000000007941 */ /* 0x000fea0003800000 */
.L_x_1827:
[----:B------:R-:W-:Y:S01]  /*1ea60*/  IMAD.MOV.U32 R9, RZ, RZ, 0x40000040 ;  /* 0x40000040ff097424 */ /* 0x000fe200078e00ff */
[----:B01----:R-:W-:Y:S01]  /*1ea70*/  MOV R8, R2 ;  /* 0x0000000200087202 */ /* 0x003fe20000000f00 */
[----:B------:R-:W-:Y:S01]  /*1ea80*/  WARPGROUP.ARRIVE ;  /* 0x00000000000079c5 */ /* 0x000fe20000000000 */
[----:B------:R-:W-:Y:S01]  /*1ea90*/  MOV R20, 0xff800000 ;  /* 0xff80000000147802 */ /* 0x000fe20000000f00 */
[----:B------:R-:W-:Y:S01]  /*1eaa0*/  IMAD.MOV.U32 R21, RZ, RZ, -0x800000 ;  /* 0xff800000ff157424 */ /* 0x000fe200078e00ff */
[----:B------:R-:W-:Y:S01]  /*1eab0*/  R2UR UR6, R8 ;  /* 0x00000000080672ca */ /* 0x000fe200000e0000 */
[----:B------:R-:W-:Y:S01]  /*1eac0*/  VIADD R8, R2, 0x80 ;  /* 0x0000008002087836 */ /* 0x000fe20000000000 */
[----:B------:R-:W-:Y:S01]  /*1ead0*/  R2UR UR7, R9 ;  /* 0x00000000090772ca */ /* 0x000fe200000e0000 */
[----:B------:R-:W-:-:S12]  /*1eae0*/  IMAD.MOV.U32 R9, RZ, RZ, 0x40000040 ;  /* 0x40000040ff097424 */ /* 0x000fd800078e00ff */
        /* <DEDUP_REMOVED lines=36> */
[----:B------:R-:W-:Y:S01]  /*1ed30*/  IMAD.MOV.U32 R6, RZ, RZ, RZ ;  /* 0x000000ffff067224 */ /* 0x000fe200078e00ff */
        /* <DEDUP_REMOVED lines=22> */
.L_x_1830:
        /* <DEDUP_REMOVED lines=71> */
[----:B------:R-:W-:Y:S01]  /*1f310*/  LOP3.LUT R164, R164, R3, RZ, 0x3c, !PT ;  /* 0x00000003a4a47212 */ /* 0x000fe200078e3cff */
[----:B------:R-:W-:Y:S01]  /*1f320*/  VIADD R209, R209, 0x1 ;  /* 0x00000001d1d17836 */ /* 0x000fe20000000000 */
[----:B--2---:R-:W-:-:S07]  /*1f330*/  SEL R23, R23, RZ, P1 ;  /* 0x000000ff17177207 */ /* 0x004fce0000800000 */
.L_x_1683:
[----:B------:R-:W2:Y:S08]  /*1f340*/  S2UR UR4, SR_CgaCtaId ;  /* 0x00000000000479c3 */ /* 0x000eb00000008800 */
[----:B------:R-:W-:Y:S01]  /*1f350*/  BAR.SYNC.DEFER_BLOCKING 0x5, 0x180 ;  /* 0x0146000000007b1d */ /* 0x000fe20000010000 */
[----:B------:R-:W-:-:S05]  /*1f360*/  MOV R3, 0x400 ;  /* 0x0000040000037802 */ /* 0x000fca0000000f00 */
[----:B------:R-:W-:Y:S01]  /*1f370*/  BSSY B0, `(.L_x_1831) ;  /* 0x00002db000007945 */ /* 0x000fe20003800000 */
[----:B--2---:R-:W-:-:S05]  /*1f380*/  IMAD.U32 R172, RZ, RZ, UR4 ;  /* 0x00000004ffac7e24 */ /* 0x004fca000f8e00ff */
[----:B------:R-:W-:-:S05]  /*1f390*/  LEA R2, R172, R3, 0x18 ;  /* 0x00000003ac027211 */ /* 0x000fca00078ec0ff */
[----:B-1--4-:R1:W2:Y:S01]  /*1f3a0*/  LDS.128 R28, [R2+0x2a8d0] ;  /* 0x02a8d000021c7984 */ /* 0x0122a20000000c00 */
[----:B------:R-:W-:Y:S06]  /*1f3b0*/  BAR.ARV 0x4, 0x180 ;  /* 0x0106000000007b1d */ /* 0x000fec0000002000 */
[----:B------:R-:W-:Y:S05]  /*1f3c0*/  @P0 BRA `(.L_x_1832) ;  /* 0x00000020006c0947 */ /* 0x000fea0003800000 */
[----:B------:R-:W3:Y:S01]  /*1f3d0*/  LDL R0, [R1+0x54] ;  /* 0x0000540001007983 */ /* 0x000ee20000100800 */
[----:B------:R-:W-:Y:S01]  /*1f3e0*/  F2FP.F16.F32.PACK_AB R34, R69, R68 ;  /* 0x000000444522723e */ /* 0x000fe200000000ff */
[----:B------:R-:W-:Y:S01]  /*1f3f0*/  ULDC.64 UR6, c[0x0][0xc00] ;  /* 0x0003000000067ab9 */ /* 0x000fe20000000a00 */
[----:B------:R-:W-:Y:S01]  /*1f400*/  ULDC.64 UR4, c[0x0][0xc08] ;  /* 0x0003020000047ab9 */ /* 0x000fe20000000a00 */
[----:B------:R-:W4:Y:S01]  /*1f410*/  S2R R3, SR_SWINHI ;  /* 0x0000000000037919 */ /* 0x000f220000002f00 */
[----:B------:R-:W-:Y:S02]  /*1f420*/  MOV R72, R2 ;  /* 0x0000000200487202 */ /* 0x000fe40000000f00 */
[----:B----4-:R-:W-:Y:S01]  /*1f430*/  MOV R73, R3 ;  /* 0x0000000300497202 */ /* 0x010fe20000000f00 */
[----:B------:R-:W-:Y:S02]  /*1f440*/  BAR.SYNC.DEFER_BLOCKING 0x1, 0x100 ;  /* 0x0044000000007b1d */ /* 0x000fe40000010000 */
[----:B---3--:R-:W-:-:S03]  /*1f450*/  IMAD.WIDE R4, R0, 0x2, R72 ;  /* 0x0000000200047825 */ /* 0x008fc600078e0248 */
[C---:B------:R-:W-:Y:S02]  /*1f460*/  LOP3.LUT R3, R4.reuse, 0x380, RZ, 0xc0, !PT ;  /* 0x0000038004037812 */ /* 0x040fe400078ec0ff */
[C---:B------:R-:W-:Y:S02]  /*1f470*/  IADD3 R7, P6, R4.reuse, 0x20, RZ ;  /* 0x0000002004077810 */ /* 0x040fe40007fde0ff */
[----:B------:R-:W-:Y:S02]  /*1f480*/  SHF.R.U64 R3, R3, 0x3, RZ ;  /* 0x0000000303037819 */ /* 0x000fe400000012ff */
[C---:B------:R-:W-:Y:S01]  /*1f490*/  IADD3 R6, P5, R4.reuse, 0x40, RZ ;  /* 0x0000004004067810 */ /* 0x040fe20007fbe0ff */
[----:B------:R-:W-:Y:S01]  /*1f4a0*/  IMAD.X R9, RZ, RZ, R5, P6 ;  /* 0x000000ffff097224 */ /* 0x000fe200030e0605 */
[C---:B------:R-:W-:Y:S02]  /*1f4b0*/  IADD3 R35, P4, R4.reuse, 0x60, RZ ;  /* 0x0000006004237810 */ /* 0x040fe40007f9e0ff */
[----:B------:R-:W-:-:S02]  /*1f4c0*/  IADD3 R103, P3, R4, 0x4000, RZ ;  /* 0x0000400004677810 */ /* 0x000fc40007f7e0ff */
[C---:B------:R-:W-:Y:S01]  /*1f4d0*/  IADD3 R105, P2, R4.reuse, 0x4020, RZ ;  /* 0x0000402004697810 */ /* 0x040fe20007f5e0ff */
[--C-:B------:R-:W-:Y:S01]  /*1f4e0*/  IMAD.X R13, RZ, RZ, R5.reuse, P4 ;  /* 0x000000ffff0d7224 */ /* 0x100fe200020e0605 */
[C---:B------:R-:W-:Y:S01]  /*1f4f0*/  IADD3 R107, P1, R4.reuse, 0x4040, RZ ;  /* 0x00004040046b7810 */ /* 0x040fe20007f3e0ff */
[--C-:B------:R-:W-:Y:S01]  /*1f500*/  IMAD.X R15, RZ, RZ, R5.reuse, P3 ;  /* 0x000000ffff0f7224 */ /* 0x100fe200018e0605 */
[----:B------:R-:W-:Y:S01]  /*1f510*/  IADD3 R109, P0, R4, 0x4060, RZ ;  /* 0x00004060046d7810 */ /* 0x000fe20007f1e0ff */
[--C-:B------:R-:W-:Y:S01]  /*1f520*/  IMAD.X R25, RZ, RZ, R5.reuse, P2 ;  /* 0x000000ffff197224 */ /* 0x100fe200010e0605 */
[----:B------:R-:W-:Y:S01]  /*1f530*/  LOP3.LUT R0, R7, 0x380, RZ, 0xc0, !PT ;  /* 0x0000038007007812 */ /* 0x000fe200078ec0ff */
[--C-:B------:R-:W-:Y:S01]  /*1f540*/  IMAD.X R27, RZ, RZ, R5.reuse, P1 ;  /* 0x000000ffff1b7224 */ /* 0x100fe200008e0605 */
[----:B------:R-:W-:Y:S01]  /*1f550*/  LOP3.LUT R4, R3, R4, RZ, 0x3c, !PT ;  /* 0x0000000403047212 */ /* 0x000fe200078e3cff */
[----:B0-----:R-:W-:Y:S01]  /*1f560*/  IMAD.X R33, RZ, RZ, R5, P0 ;  /* 0x000000ffff217224 */ /* 0x001fe200000e0605 */
[----:B------:R-:W-:-:S02]  /*1f570*/  LOP3.LUT R3, R6, 0x380, RZ, 0xc0, !PT ;  /* 0x0000038006037812 */ /* 0x000fc400078ec0ff */
[----:B------:R-:W-:Y:S02]  /*1f580*/  SHF.R.U64 R0, R0, 0x3, RZ ;  /* 0x0000000300007819 */ /* 0x000fe400000012ff */
[----:B------:R-:W-:Y:S02]  /*1f590*/  SHF.R.U64 R3, R3, 0x3, RZ ;  /* 0x0000000303037819 */ /* 0x000fe400000012ff */
[----:B------:R-:W-:Y:S02]  /*1f5a0*/  LOP3.LUT R12, R35, 0x380, RZ, 0xc0, !PT ;  /* 0x00000380230c7812 */ /* 0x000fe400078ec0ff */
[----:B------:R-:W-:Y:S02]  /*1f5b0*/  LOP3.LUT R14, R103, 0x380, RZ, 0xc0, !PT ;  /* 0x00000380670e7812 */ /* 0x000fe400078ec0ff */
[----:B------:R-:W-:Y:S02]  /*1f5c0*/  LOP3.LUT R8, R0, R7, RZ, 0x3c, !PT ;  /* 0x0000000700087212 */ /* 0x000fe400078e3cff */
[----:B------:R-:W-:-:S02]  /*1f5d0*/  LOP3.LUT R0, R105, 0x380, RZ, 0xc0, !PT ;  /* 0x0000038069007812 */ /* 0x000fc400078ec0ff */
[----:B------:R-:W-:Y:S02]  /*1f5e0*/  LOP3.LUT R26, R107, 0x380, RZ, 0xc0, !PT ;  /* 0x000003806b1a7812 */ /* 0x000fe400078ec0ff */
[----:B------:R-:W-:Y:S02]  /*1f5f0*/  LOP3.LUT R10, R3, R6, RZ, 0x3c, !PT ;  /* 0x00000006030a7212 */ /* 0x000fe400078e3cff */
[----:B--2---:R-:W-:Y:S02]  /*1f600*/  LOP3.LUT R28, R109, 0x380, RZ, 0xc0, !PT ;  /* 0x000003806d1c7812 */ /* 0x004fe400078ec0ff */
[-C--:B------:R-:W-:Y:S02]  /*1f610*/  IADD3.X R11, RZ, R5.reuse, RZ, P5, !PT ;  /* 0x00000005ff0b7210 */ /* 0x080fe40002ffe4ff */
[----:B------:R-:W-:Y:S02]  /*1f620*/  MOV R3, R4 ;  /* 0x0000000400037202 */ /* 0x000fe40000000f00 */
[----:B------:R-:W-:-:S02]  /*1f630*/  SHF.R.U64 R12, R12, 0x3, RZ ;  /* 0x000000030c0c7819 */ /* 0x000fc400000012ff */
[----:B------:R-:W-:Y:S02]  /*1f640*/  SHF.R.U64 R14, R14, 0x3, RZ ;  /* 0x000000030e0e7819 */ /* 0x000fe400000012ff */
[----:B------:R-:W-:Y:S02]  /*1f650*/  F2FP.F16.F32.PACK_AB R4, R89, R88 ;  /* 0x000000585904723e */ /* 0x000fe400000000ff */
[----:B------:R-:W-:Y:S02]  /*1f660*/  F2FP.F16.F32.PACK_AB R5, R97, R96 ;  /* 0x000000606105723e */ /* 0x000fe400000000ff */
[----:B------:R-:W-:Y:S02]  /*1f670*/  F2FP.F16.F32.PACK_AB R6, R91, R90 ;  /* 0x0000005a5b06723e */ /* 0x000fe400000000ff */
[----:B------:R-:W-:Y:S02]  /*1f680*/  F2FP.F16.F32.PACK_AB R7, R99, R98 ;  /* 0x000000626307723e */ /* 0x000fe400000000ff */
[----:B------:R-:W-:-:S02]  /*1f690*/  SHF.R.U64 R0, R0, 0x3, RZ ;  /* 0x0000000300007819 */ /* 0x000fc400000012ff */
[----:B------:R-:W-:Y:S01]  /*1f6a0*/  SHF.R.U64 R26, R26, 0x3, RZ ;  /* 0x000000031a1a7819 */ /* 0x000fe200000012ff */
[----:B------:R0:W-:Y:S01]  /*1f6b0*/  STSM.16.M88.4 [R3], R4 ;  /* 0x0000000403007844 */ /* 0x0001e20000000200 */
[----:B------:R-:W-:Y:S02]  /*1f6c0*/  SHF.R.U64 R28, R28, 0x3, RZ ;  /* 0x000000031c1c7819 */ /* 0x000fe400000012ff */
[----:B------:R-:W-:Y:S02]  /*1f6d0*/  LOP3.LUT R12, R12, R35, RZ, 0x3c, !PT ;  /* 0x000000230c0c7212 */ /* 0x000fe400078e3cff */
[----:B------:R-:W-:Y:S02]  /*1f6e0*/  LOP3.LUT R14, R14, R103, RZ, 0x3c, !PT ;  /* 0x000000670e0e7212 */ /* 0x000fe400078e3cff */
[----:B------:R-:W-:Y:S01]  /*1f6f0*/  LOP3.LUT R24, R0, R105, RZ, 0x3c, !PT ;  /* 0x0000006900187212 */ /* 0x000fe200078e3cff */
[----:B------:R-:W2:Y:S01]  /*1f700*/  LDC.64 R102, c[0x0][0xc00] ;  /* 0x00030000ff667b82 */ /* 0x000ea20000000a00 */
[----:B------:R-:W-:-:S02]  /*1f710*/  LOP3.LUT R26, R26, R107, RZ, 0x3c, !PT ;  /* 0x0000006b1a1a7212 */ /* 0x000fc400078e3cff */
[----:B------:R-:W-:Y:S02]  /*1f720*/  LOP3.LUT R32, R28, R109, RZ, 0x3c, !PT ;  /* 0x0000006d1c207212 */ /* 0x000fe400078e3cff */
[----:B------:R-:W-:Y:S02]  /*1f730*/  MOV R107, R8 ;  /* 0x00000008006b7202 */ /* 0x000fe40000000f00 */
[----:B------:R-:W-:Y:S02]  /*1f740*/  MOV R106, R10 ;  /* 0x0000000a006a7202 */ /* 0x000fe40000000f00 */
[----:B0-----:R-:W-:Y:S02]  /*1f750*/  F2FP.F16.F32.PACK_AB R4, R93, R92 ;  /* 0x0000005c5d04723e */ /* 0x001fe400000000ff */
[----:B------:R-:W-:Y:S02]  /*1f760*/  F2FP.F16.F32.PACK_AB R5, R101, R100 ;  /* 0x000000646505723e */ /* 0x000fe400000000ff */
[----:B------:R-:W-:-:S02]  /*1f770*/  F2FP.F16.F32.PACK_AB R6, R37, R36 ;  /* 0x000000242506723e */ /* 0x000fc400000000ff */
[----:B------:R-:W-:Y:S02]  /*1f780*/  F2FP.F16.F32.PACK_AB R7, R39, R38 ;  /* 0x000000262707723e */ /* 0x000fe400000000ff */
[----:B------:R-:W-:Y:S02]  /*1f790*/  F2FP.F16.F32.PACK_AB R8, R41, R40 ;  /* 0x000000282908723e */ /* 0x000fe400000000ff */
[----:B------:R-:W-:Y:S01]  /*1f7a0*/  F2FP.F16.F32.PACK_AB R9, R43, R42 ;  /* 0x0000002a2b09723e */ /* 0x000fe200000000ff */
[----:B------:R0:W-:Y:S01]  /*1f7b0*/  STSM.16.M88.4 [R107], R4 ;  /* 0x000000046b007844 */ /* 0x0001e20000000200 */
[----:B------:R-:W-:Y:S02]  /*1f7c0*/  F2FP.F16.F32.PACK_AB R10, R45, R44 ;  /* 0x0000002c2d0a723e */ /* 0x000fe400000000ff */
[----:B------:R-:W-:Y:S02]  /*1f7d0*/  F2FP.F16.F32.PACK_AB R11, R47, R46 ;  /* 0x0000002e2f0b723e */ /* 0x000fe400000000ff */
[----:B------:R-:W-:-:S02]  /*1f7e0*/  MOV R105, R12 ;  /* 0x0000000c00697202 */ /* 0x000fc40000000f00 */
[----:B------:R-:W-:Y:S01]  /*1f7f0*/  MOV R0, R14 ;  /* 0x0000000e00007202 */ /* 0x000fe20000000f00 */
[----:B------:R-:W-:Y:S01]  /*1f800*/  STSM.16.M88.4 [R106], R8 ;  /* 0x000000086a007844 */ /* 0x000fe20000000200 */
[----:B------:R-:W-:Y:S02]  /*1f810*/  MOV R104, R24 ;  /* 0x0000001800687202 */ /* 0x000fe40000000f00 */
[----:B------:R-:W-:Y:S02]  /*1f820*/  MOV R28, R26 ;  /* 0x0000001a001c7202 */ /* 0x000fe40000000f00 */
[----:B------:R-:W-:Y:S02]  /*1f830*/  F2FP.F16.F32.PACK_AB R12, R49, R48 ;  /* 0x00000030310c723e */ /* 0x000fe400000000ff */
        /* <DEDUP_REMOVED lines=9> */
[----:B------:R-:W-:Y:S01]  /*1f8d0*/  F2FP.F16.F32.PACK_AB R32, R65, R64 ;  /* 0x000000404120723e */ /* 0x000fe200000000ff */
[----:B------:R3:W-:Y:S01]  /*1f8e0*/  STSM.16.M88.4 [R0], R24 ;  /* 0x0000001800007844 */ /* 0x0007e20000000200 */
[----:B------:R-:W-:Y:S02]  /*1f8f0*/  F2FP.F16.F32.PACK_AB R33, R67, R66 ;  /* 0x000000424321723e */ /* 0x000fe400000000ff */
[----:B------:R-:W-:Y:S02]  /*1f900*/  F2FP.F16.F32.PACK_AB R35, R71, R70 ;  /* 0x000000464723723e */ /* 0x000fe400000000ff */
[----:B0-----:R-:W-:Y:S02]  /*1f910*/  F2FP.F16.F32.PACK_AB R4, R95, R94 ;  /* 0x0000005e5f04723e */ /* 0x001fe400000000ff */
[----:B------:R-:W-:Y:S01]  /*1f920*/  F2FP.F16.F32.PACK_AB R5, R75, R74 ;  /* 0x0000004a4b05723e */ /* 0x000fe200000000ff */
[----:B------:R-:W-:Y:S01]  /*1f930*/  STSM.16.M88.4 [R104], R32 ;  /* 0x0000002068007844 */ /* 0x000fe20000000200 */
[----:B------:R-:W-:Y:S01]  /*1f940*/  F2FP.F16.F32.PACK_AB R6, R77, R76 ;  /* 0x0000004c4d06723e */ /* 0x000fe200000000ff */
[----:B--2---:R-:W-:Y:S01]  /*1f950*/  IMAD.WIDE R12, R208, 0x4, R102 ;  /* 0x00000004d00c7825 */ /* 0x004fe200078e0266 */
[----:B------:R-:W-:Y:S01]  /*1f960*/  F2FP.F16.F32.PACK_AB R7, R79, R78 ;  /* 0x0000004e4f07723e */ /* 0x000fe200000000ff */
[----:B------:R-:W0:Y:S01]  /*1f970*/  LDC R102, c[0x0][0xbe8] ;  /* 0x0002fa00ff667b82 */ /* 0x000e220000000800 */
[----:B------:R-:W-:-:S02]  /*1f980*/  F2FP.F16.F32.PACK_AB R8, R81, R80 ;  /* 0x000000505108723e */ /* 0x000fc400000000ff */
[----:B------:R-:W-:Y:S01]  /*1f990*/  F2FP.F16.F32.PACK_AB R9, R83, R82 ;  /* 0x000000525309723e */ /* 0x000fe200000000ff */
[----:B------:R2:W-:Y:S01]  /*1f9a0*/  STSM.16.M88.4 [R28], R4 ;  /* 0x000000041c007844 */ /* 0x0005e20000000200 */
[----:B------:R-:W-:Y:S01]  /*1f9b0*/  F2FP.F16.F32.PACK_AB R10, R85, R84 ;  /* 0x00000054550a723e */ /* 0x000fe200000000ff */
[----:B---3--:R-:W-:Y:S01]  /*1f9c0*/  IMAD.MOV.U32 R0, RZ, RZ, RZ ;  /* 0x000000ffff007224 */ /* 0x008fe200078e00ff */
[----:B------:R-:W-:Y:S01]  /*1f9d0*/  F2FP.F16.F32.PACK_AB R11, R87, R86 ;  /* 0x00000056570b723e */ /* 0x000fe200000000ff */
[----:B------:R-:W3:Y:S01]  /*1f9e0*/  LDC.64 R14, c[0x0][0xba8] ;  /* 0x0002ea00ff0e7b82 */ /* 0x000ee20000000a00 */
[----:B------:R-:W-:-:S03]  /*1f9f0*/  ISETP.NE.U32.AND P0, PT, RZ, UR6, PT ;  /* 0x00000006ff007c0c */ /* 0x000fc6000bf05070 */
[----:B------:R4:W-:Y:S04]  /*1fa00*/  STSM.16.M88.4 [R3], R8 ;  /* 0x0000000803007844 */ /* 0x0009e80000000200 */
[----:B------:R-:W-:Y:S01]  /*1fa10*/  BAR.SYNC.DEFER_BLOCKING 0x1, 0x100 ;  /* 0x0044000000007b1d */ /* 0x000fe20000010000 */
[----:B------:R-:W-:-:S13]  /*1fa20*/  ISETP.NE.AND.EX P0, PT, RZ, UR7, PT, P0 ;  /* 0x00000007ff007c0c */ /* 0x000fda000bf05300 */
[----:B------:R-:W3:Y:S01]  /*1fa30*/  @P0 LDG.E R0, desc[UR60][R12.64] ;  /* 0x0000003c0c000981 */ /* 0x000ee2000c1e1900 */
[----:B------:R-:W-:Y:S01]  /*1fa40*/  ISETP.NE.U32.AND P1, PT, RZ, UR4, PT ;  /* 0x00000004ff007c0c */ /* 0x000fe2000bf25070 */
[----:B------:R-:W-:Y:S01]  /*1fa50*/  ULDC UR4, c[0x0][0xa88] ;  /* 0x0002a20000047ab9 */ /* 0x000fe20000000800 */
[C---:B------:R-:W-:Y:S02]  /*1fa60*/  ISETP.NE.AND P2, PT, R207.reuse, RZ, PT ;  /* 0x000000ffcf00720c */ /* 0x040fe40003f45270 */
[----:B------:R-:W-:Y:S01]  /*1fa70*/  MOV R27, UR4 ;  /* 0x00000004001b7c02 */ /* 0x000fe20008000f00 */
[----:B------:R-:W-:Y:S01]  /*1fa80*/  ULDC UR4, c[0x0][0xad4] ;  /* 0x0002b50000047ab9 */ /* 0x000fe20000000800 */
[----:B------:R-:W-:Y:S02]  /*1fa90*/  ISETP.NE.AND.EX P1, PT, RZ, UR5, PT, P1 ;  /* 0x00000005ff007c0c */ /* 0x000fe4000bf25310 */
[----:B------:R-:W-:Y:S01]  /*1faa0*/  SEL R207, R207, UR4, P2 ;  /* 0x00000004cfcf7c07 */ /* 0x000fe20009000000 */
[----:B------:R-:W-:-:S03]  /*1fab0*/  IMAD.MOV.U32 R26, RZ, RZ, 0x9b8 ;  /* 0x000009b8ff1a7424 */ /* 0x000fc600078e00ff */
[----:B------:R-:W-:-:S04]  /*1fac0*/  ISETP.GT.AND P3, PT, R207, 0x1, PT ;  /* 0x00000001cf00780c */ /* 0x000fc80003f64270 */
[----:B------:R-:W-:-:S03]  /*1fad0*/  SEL R26, R26, 0x978, P3 ;  /* 0x000009781a1a7807 */ /* 0x000fc60001800000 */
[----:B--2---:R-:W2:Y:S08]  /*1fae0*/  @P1 LDC.64 R4, c[0x0][0xc08] ;  /* 0x00030200ff041b82 */ /* 0x004eb00000000a00 */
[----:B------:R-:W1:Y:S08]  /*1faf0*/  LDC.64 R6, c[0x0][R26+0x220] ;  /* 0x000088001a067b82 */ /* 0x000e700000000a00 */
[----:B----4-:R-:W4:Y:S01]  /*1fb00*/  LDC.64 R8, c[0x0][R26+0x218] ;  /* 0x000086001a087b82 */ /* 0x010f220000000a00 */
[----:B0-----:R-:W-:-:S07]  /*1fb10*/  ISETP.NE.AND P4, PT, R102, 0x1, PT ;  /* 0x000000016600780c */ /* 0x001fce0003f85270 */
[----:B------:R-:W0:Y:S01]  /*1fb20*/  LDC.64 R10, c[0x0][R26+0x228] ;  /* 0x00008a001a0a7b82 */ /* 0x000e220000000a00 */
[----:B--2---:R-:W-:-:S05]  /*1fb30*/  @P1 IMAD.WIDE R4, R208, 0x4, R4 ;  /* 0x00000004d0041825 */ /* 0x004fca00078e0204 */
[----:B------:R2:W5:Y:S01]  /*1fb40*/  @P1 LDG.E R27, desc[UR60][R4.64] ;  /* 0x0000003c041b1981 */ /* 0x000562000c1e1900 */
[----:B------:R-:W-:Y:S01]  /*1fb50*/  ISETP.NE.U32.AND P2, PT, RZ, UR6, PT ;  /* 0x00000006ff007c0c */ /* 0x000fe2000bf45070 */
[----:B------:R-:W0:Y:S01]  /*1fb60*/  @P4 LDC R28, c[0x0][0xbec] ;  /* 0x0002fb00ff1c4b82 */ /* 0x000e220000000800 */
[----:B------:R-:W-:Y:S02]  /*1fb70*/  SHF.R.S32.HI R24, RZ, 0x1f, R208 ;  /* 0x0000001fff187819 */ /* 0x000fe400000114d0 */
[----:B------:R-:W-:Y:S02]  /*1fb80*/  ISETP.NE.AND.EX P2, PT, RZ, UR7, PT, P2 ;  /* 0x00000007ff007c0c */ /* 0x000fe4000bf45320 */
[----:B------:R-:W-:Y:S02]  /*1fb90*/  SEL R33, R211, RZ, P3 ;  /* 0x000000ffd3217207 */ /* 0x000fe40001800000 */
[----:B------:R-:W-:Y:S01]  /*1fba0*/  SEL R3, R208, RZ, !P2 ;  /* 0x000000ffd0037207 */ /* 0x000fe20005000000 */
[----:B--2---:R-:W2:Y:S01]  /*1fbb0*/  LDC.64 R4, c[0x0][R26+0x210] ;  /* 0x000084001a047b82 */ /* 0x004ea20000000a00 */
[----:B------:R-:W-:-:S07]  /*1fbc0*/  SEL R25, R24, RZ, !P2 ;  /* 0x000000ff18197207 */ /* 0x000fce0005000000 */
[----:B------:R-:W2:Y:S01]  /*1fbd0*/  @P4 LDC R105, c[0x0][0xbf0] ;  /* 0x0002fc00ff694b82 */ /* 0x000ea20000000800 */
[----:B-1----:R-:W-:-:S07]  /*1fbe0*/  IMAD R7, R7, R3, RZ ;  /* 0x0000000307077224 */ /* 0x002fce00078e02ff */
[----:B---3--:R-:W1:Y:S01]  /*1fbf0*/  @!P3 LDC R14, c[0x0][0xb50] ;  /* 0x0002d400ff0ebb82 */ /* 0x008e620000000800 */
[C---:B------:R-:W-:Y:S02]  /*1fc00*/  IMAD R103, R6.reuse, R25, R7 ;  /* 0x0000001906677224 */ /* 0x040fe400078e0207 */
[----:B------:R-:W-:-:S05]  /*1fc10*/  IMAD.WIDE.U32 R6, R6, R3, RZ ;  /* 0x0000000306067225 */ /* 0x000fca00078e00ff */
[----:B------:R-:W3:Y:S01]  /*1fc20*/  @!P3 LDC R15, c[0x0][0xb54] ;  /* 0x0002d500ff0fbb82 */ /* 0x000ee20000000800 */
[-C--:B----4-:R-:W-:Y:S02]  /*1fc30*/  IMAD R35, R9, R169.reuse, RZ ;  /* 0x000000a909237224 */ /* 0x090fe400078e02ff */
[----:B------:R-:W-:-:S04]  /*1fc40*/  IMAD.WIDE.U32 R8, R8, R169, RZ ;  /* 0x000000a908087225 */ /* 0x000fc800078e00ff */
[----:B------:R-:W-:Y:S02]  /*1fc50*/  IMAD.IADD R25, R203, 0x1, R188 ;  /* 0x00000001cb197824 */ /* 0x000fe400078e02bc */
[----:B------:R-:W-:Y:S02]  /*1fc60*/  IMAD.IADD R24, R9, 0x1, R35 ;  /* 0x0000000109187824 */ /* 0x000fe400078e0223 */
[----:B------:R-:W-:Y:S02]  /*1fc70*/  IMAD.IADD R9, R7, 0x1, R103 ;  /* 0x0000000107097824 */ /* 0x000fe400078e0267 */
[----:B------:R-:W-:Y:S02]  /*1fc80*/  IMAD.MOV.U32 R7, RZ, RZ, R25 ;  /* 0x000000ffff077224 */ /* 0x000fe400078e0019 */
[-C--:B0-----:R-:W-:Y:S02]  /*1fc90*/  IMAD R35, R11, R33.reuse, RZ ;  /* 0x000000210b237224 */ /* 0x081fe400078e02ff */
[----:B------:R-:W-:-:S05]  /*1fca0*/  IMAD.WIDE.U32 R10, R10, R33, RZ ;  /* 0x000000210a0a7225 */ /* 0x000fca00078e00ff */
[----:B------:R-:W-:Y:S02]  /*1fcb0*/  IADD3 R35, R11, R35, RZ ;  /* 0x000000230b237210 */ /* 0x000fe40007ffe0ff */
[--C-:B------:R-:W-:Y:S01]  /*1fcc0*/  IADD3 R8, P2, P5, R6, R8, R0.reuse ;  /* 0x0000000806087210 */ /* 0x100fe20007d5e000 */
[----:B------:R-:W-:Y:S01]  /*1fcd0*/  @P4 IMAD.HI.U32 R6, R25, R28, RZ ;  /* 0x0000001c19064227 */ /* 0x000fe200078e00ff */
[----:B------:R-:W-:-:S04]  /*1fce0*/  SHF.R.S32.HI R103, RZ, 0x1f, R0 ;  /* 0x0000001fff677819 */ /* 0x000fc80000011400 */
[----:B--2---:R-:W-:Y:S02]  /*1fcf0*/  @P4 SHF.R.U32.HI R7, RZ, R105, R6 ;  /* 0x00000069ff074219 */ /* 0x004fe40000011606 */
[----:B------:R-:W-:Y:S02]  /*1fd00*/  IADD3.X R9, R9, R24, R103, P2, P5 ;  /* 0x0000001809097210 */ /* 0x000fe400017ea467 */
[----:B------:R-:W-:Y:S01]  /*1fd10*/  IADD3 R10, P2, P5, R7, R8, R10 ;  /* 0x00000008070a7210 */ /* 0x000fe20007d5e00a */
[--C-:B------:R-:W-:Y:S01]  /*1fd20*/  IMAD.MOV R24, RZ, RZ, -R7.reuse ;  /* 0x000000ffff187224 */ /* 0x100fe200078e0a07 */
[----:B------:R-:W-:-:S03]  /*1fd30*/  SHF.R.S32.HI R6, RZ, 0x1f, R7 ;  /* 0x0000001fff067819 */ /* 0x000fc60000011407 */
[----:B------:R-:W-:Y:S01]  /*1fd40*/  IMAD R7, R102, R24, R25 ;  /* 0x0000001866077224 */ /* 0x000fe200078e0219 */
[----:B------:R-:W-:-:S03]  /*1fd50*/  IADD3.X R11, R6, R9, R35, P2, P5 ;  /* 0x00000009060b7210 */ /* 0x000fc600017ea423 */
[-C--:B------:R-:W-:Y:S01]  /*1fd60*/  IMAD R5, R5, R7.reuse, RZ ;  /* 0x0000000705057224 */ /* 0x080fe200078e02ff */
[----:B------:R-:W-:Y:S01]  /*1fd70*/  SHF.R.S32.HI R9, RZ, 0x1f, R7 ;  /* 0x0000001fff097819 */ /* 0x000fe20000011407 */
[----:B------:R-:W-:-:S04]  /*1fd80*/  IMAD.WIDE.U32 R10, R4, R7, R10 ;  /* 0x00000007040a7225 */ /* 0x000fc800078e000a */
[----:B------:R-:W-:Y:S01]  /*1fd90*/  IMAD R5, R4, R9, R5 ;  /* 0x0000000904057224 */ /* 0x000fe200078e0205 */
[----:B-1----:R-:W-:-:S03]  /*1fda0*/  LEA R14, P2, R10, R14, 0x2 ;  /* 0x0000000e0a0e7211 */ /* 0x002fc600078410ff */
[----:B------:R-:W-:-:S05]  /*1fdb0*/  IMAD.IADD R4, R11, 0x1, R5 ;  /* 0x000000010b047824 */ /* 0x000fca00078e0205 */
[----:B---3--:R-:W-:Y:S01]  /*1fdc0*/  LEA.HI.X R15, R10, R15, R4, 0x2, P2 ;  /* 0x0000000f0a0f7211 */ /* 0x008fe200010f1404 */
[----:B------:R-:W-:Y:S06]  /*1fdd0*/  @P1 BRA `(.L_x_1833) ;  /* 0x0000000000101947 */ /* 0x000fec0003800000 */
[----:B------:R-:W-:Y:S05]  /*1fde0*/  @!P0 BRA `(.L_x_1833) ;  /* 0x00000000000c8947 */ /* 0x000fea0003800000 */
[----:B------:R-:W2:Y:S04]  /*1fdf0*/  LDG.E R4, desc[UR60][R12.64] ;  /* 0x0000003c0c047981 */ /* 0x000ea8000c1e1900 */
[----:B-----5:R-:W2:Y:S02]  /*1fe00*/  LDG.E R27, desc[UR60][R12.64+0x4] ;  /* 0x0000043c0c1b7981 */ /* 0x020ea4000c1e1900 */
[----:B--2---:R-:W-:-:S07]  /*1fe10*/  IMAD.IADD R27, R27, 0x1, -R4 ;  /* 0x000000011b1b7824 */ /* 0x004fce00078e0a04 */
.L_x_1833:
[----:B------:R-:W2:Y:S01]  /*1fe20*/  LDL R8, [R1+0x50] ;  /* 0x0000500001087983 */ /* 0x000ea20000100800 */
[----:B-----5:R-:W-:Y:S01]  /*1fe30*/  IMAD R28, R27, R102, RZ ;  /* 0x000000661b1c7224 */ /* 0x020fe200078e02ff */
[----:B------:R-:W-:Y:S02]  /*1fe40*/  LOP3.LUT P0, RZ, R229, 0x3, RZ, 0xc0, !PT ;  /* 0x00000003e5ff7812 */ /* 0x000fe4000780c0ff */
[----:B------:R-:W-:Y:S04]  /*1fe50*/  SHFL.IDX PT, R4, R14, RZ, 0x1c1f ;  /* 0x001c1fff0e047589 */ /* 0x000fe800000e0000 */
[----:B------:R-:W0:Y:S04]  /*1fe60*/  SHFL.IDX PT, R5, R15, RZ, 0x1c1f ;  /* 0x001c1fff0f057589 */ /* 0x000e2800000e0000 */
[----:B------:R-:W-:Y:S04]  /*1fe70*/  SHFL.IDX PT, R6, R14, 0x1, 0x1c1f ;  /* 0x003c1f000e067f89 */ /* 0x000fe800000e0000 */
[----:B------:R-:W1:Y:S01]  /*1fe80*/  SHFL.IDX PT, R7, R15, 0x1, 0x1c1f ;  /* 0x003c1f000f077f89 */ /* 0x000e6200000e0000 */
[----:B--2---:R-:W-:-:S04]  /*1fe90*/  IMAD.IADD R11, R8, 0x1, R188 ;  /* 0x00000001080b7824 */ /* 0x004fc800078e02bc */
[C---:B------:R-:W-:Y:S01]  /*1fea0*/  VIADD R12, R11.reuse, 0x8 ;  /* 0x000000080b0c7836 */ /* 0x040fe20000000000 */
[----:B------:R-:W-:-:S04]  /*1feb0*/  ISETP.GE.OR P1, PT, R11, R28, P0 ;  /* 0x0000001c0b00720c */ /* 0x000fc80000726670 */
[----:B------:R-:W-:-:S09]  /*1fec0*/  ISETP.GE.OR P0, PT, R12, R28, P0 ;  /* 0x0000001c0c00720c */ /* 0x000fd20000706670 */
        /* <DEDUP_REMOVED lines=8> */
[----:B------:R-:W-:Y:S01]  /*1ff50*/  IADD3 R9, P6, R72, 0x1000, RZ ;  /* 0x0000100048097810 */ /* 0x000fe20007fde0ff */
[----:B------:R-:W-:Y:S01]  /*1ff60*/  IMAD R103, R103, UR4, RZ ;  /* 0x0000000467677c24 */ /* 0x000fe2000f8e02ff */
[----:B------:R-:W-:Y:S02]  /*1ff70*/  LEA R49, R206, R226, 0x5 ;  /* 0x000000e2ce317211 */ /* 0x000fe400078e28ff */
[----:B------:R-:W-:Y:S01]  /*1ff80*/  LOP3.LUT R8, R9, 0x380, RZ, 0xc0, !PT ;  /* 0x0000038009087812 */ /* 0x000fe200078ec0ff */
[----:B------:R-:W-:Y:S01]  /*1ff90*/  IMAD R103, R0, UR5, R103 ;  /* 0x0000000500677c24 */ /* 0x000fe2000f8e0267 */
[----:B------:R-:W-:Y:S01]  /*1ffa0*/  IADD3 R13, P5, R72, 0x2000, RZ ;  /* 0x00002000480d7810 */ /* 0x000fe20007fbe0ff */
[----:B------:R-:W-:Y:S01]  /*1ffb0*/  IMAD.WIDE.U32 R20, R0, UR4, RZ ;  /* 0x0000000400147c25 */ /* 0x000fe2000f8e00ff */
[----:B------:R-:W-:Y:S01]  /*1ffc0*/  SHF.R.U64 R8, R8, 0x3, RZ ;  /* 0x0000000308087819 */ /* 0x000fe200000012ff */
[----:B------:R-:W-:Y:S01]  /*1ffd0*/  ULDC.64 UR4, c[0x0][0xae8] ;  /* 0x0002ba0000047ab9 */ /* 0x000fe20000000a00 */
[----:B------:R-:W-:Y:S01]  /*1ffe0*/  IADD3 R25, P3, R72, 0x3000, RZ ;  /* 0x0000300048197810 */ /* 0x000fe20007f7e0ff */
[----:B------:R-:W-:Y:S01]  /*1fff0*/  IMAD.IADD R21, R21, 0x1, R103 ;  /* 0x0000000115157824 */ /* 0x000fe200078e0267 */
[----:B------:R-:W-:Y:S01]  /*20000*/  LOP3.LUT R8, R8, R9, RZ, 0x3c, !PT ;  /* 0x0000000908087212 */ /* 0x000fe200078e3cff */
[----:B------:R-:W-:Y:S01]  /*20010*/  IMAD.IADD R50, R188, 0x1, R49 ;  /* 0x00000001bc327824 */ /* 0x000fe200078e0231 */
[C---:B------:R-:W-:Y:S01]  /*20020*/  IADD3 R33, P2, R72.reuse, 0x4000, RZ ;  /* 0x0000400048217810 */ /* 0x040fe20007f5e0ff */
[----:B------:R-:W-:Y:S01]  /*20030*/  IMAD.X R9, RZ, RZ, R73, P6 ;  /* 0x000000ffff097224 */ /* 0x000fe200030e0649 */
[C---:B------:R-:W-:Y:S01]  /*20040*/  IADD3 R37, P1, R72.reuse, 0x5000, RZ ;  /* 0x0000500048257810 */ /* 0x040fe20007f3e0ff */
[----:B------:R-:W-:Y:S01]  /*20050*/  IMAD.WIDE.U32 R20, R169, UR4, R20 ;  /* 0x00000004a9147c25 */ /* 0x000fe2000f8e0014 */
[----:B------:R-:W-:-:S02]  /*20060*/  IADD3 R41, P0, R72, 0x6000, RZ ;  /* 0x0000600048297810 */ /* 0x000fc40007f1e0ff */
        /* <DEDUP_REMOVED lines=9> */
[----:B------:R-:W-:Y:S01]  /*20100*/  IMAD.MOV.U32 R49, RZ, RZ, R50 ;  /* 0x000000ffff317224 */ /* 0x000fe200078e0032 */
[----:B------:R-:W-:Y:S01]  /*20110*/  LOP3.LUT R36, R37, 0x380, RZ, 0xc0, !PT ;  /* 0x0000038025247812 */ /* 0x000fe200078ec0ff */
[----:B------:R-:W-:Y:S01]  /*20120*/  IMAD.X R45, RZ, RZ, R73, P6 ;  /* 0x000000ffff2d7224 */ /* 0x000fe200030e0649 */
[----:B------:R-:W-:-:S02]  /*20130*/  LOP3.LUT R40, R41, 0x380, RZ, 0xc0, !PT ;  /* 0x0000038029287812 */ /* 0x000fc400078ec0ff */
[----:B------:R-:W-:Y:S02]  /*20140*/  LOP3.LUT R4, R5, 0x380, RZ, 0xc0, !PT ;  /* 0x0000038005047812 */ /* 0x000fe400078ec0ff */
[----:B------:R-:W-:Y:S01]  /*20150*/  LOP3.LUT R7, R72, 0x380, RZ, 0xc0, !PT ;  /* 0x0000038048077812 */ /* 0x000fe200078ec0ff */
[----:B------:R-:W-:Y:S01]  /*20160*/  IMAD R48, R48, UR4, RZ ;  /* 0x0000000430307c24 */ /* 0x000fe2000f8e02ff */
[----:B------:R-:W-:Y:S02]  /*20170*/  SHF.R.U64 R12, R12, 0x3, RZ ;  /* 0x000000030c0c7819 */ /* 0x000fe400000012ff */
[----:B------:R-:W-:Y:S02]  /*20180*/  SHF.R.U64 R24, R24, 0x3, RZ ;  /* 0x0000000318187819 */ /* 0x000fe400000012ff */
[----:B------:R-:W-:Y:S02]  /*20190*/  SHF.R.U64 R32, R32, 0x3, RZ ;  /* 0x0000000320207819 */ /* 0x000fe400000012ff */
[----:B------:R-:W-:-:S02]  /*201a0*/  SHF.R.U64 R36, R36, 0x3, RZ ;  /* 0x0000000324247819 */ /* 0x000fc400000012ff */
[----:B------:R-:W-:Y:S02]  /*201b0*/  SHF.R.U64 R40, R40, 0x3, RZ ;  /* 0x0000000328287819 */ /* 0x000fe400000012ff */
[----:B-1----:R-:W-:Y:S02]  /*201c0*/  @P4 SHF.R.U32.HI R49, RZ, R53, R0 ;  /* 0x00000035ff314219 */ /* 0x002fe40000011600 */
[----:B------:R-:W-:Y:S02]  /*201d0*/  SHF.R.U64 R4, R4, 0x3, RZ ;  /* 0x0000000304047819 */ /* 0x000fe400000012ff */
[----:B------:R-:W-:Y:S01]  /*201e0*/  SHF.R.U64 R7, R7, 0x3, RZ ;  /* 0x0000000307077819 */ /* 0x000fe200000012ff */
[C---:B------:R-:W-:Y:S01]  /*201f0*/  IMAD R51, R3.reuse, UR5, R48 ;  /* 0x0000000503337c24 */ /* 0x040fe2000f8e0230 */
        /* <DEDUP_REMOVED lines=10> */
[----:B------:R-:W-:Y:S01]  /*202a0*/  SHF.R.S32.HI R0, RZ, 0x1f, R49 ;  /* 0x0000001fff007819 */ /* 0x000fe20000011431 */
[----:B------:R-:W-:Y:S01]  /*202b0*/  IMAD.X R41, RZ, RZ, R73, P0 ;  /* 0x000000ffff297224 */ /* 0x000fe200000e0649 */
[----:B------:R-:W-:Y:S01]  /*202c0*/  IADD3.X R13, RZ, R73, RZ, P5, !PT ;  /* 0x00000049ff0d7210 */ /* 0x000fe20002ffe4ff */
[----:B------:R-:W-:Y:S01]  /*202d0*/  IMAD.MOV R3, RZ, RZ, -R49 ;  /* 0x000000ffff037224 */ /* 0x000fe200078e0a31 */
[----:B------:R-:W-:-:S02]  /*202e0*/  LOP3.LUT R44, R4, R5, RZ, 0x3c, !PT ;  /* 0x00000005042c7212 */ /* 0x000fc400078e3cff */
[----:B------:R-:W-:Y:S01]  /*202f0*/  LOP3.LUT R72, R7, R72, RZ, 0x3c, !PT ;  /* 0x0000004807487212 */ /* 0x000fe200078e3cff */
[----:B------:R-:W-:Y:S01]  /*20300*/  IMAD R0, R0, UR4, RZ ;  /* 0x0000000400007c24 */ /* 0x000fe2000f8e02ff */
[----:B------:R-:W5:Y:S01]  /*20310*/  LD.E.128 R12, desc[UR60][R12.64] ;  /* 0x0000003c0c0c7980 */ /* 0x000f62000c101d00 */
[----:B------:R-:W-:Y:S02]  /*20320*/  IMAD R3, R102, R3, R50 ;  /* 0x0000000366037224 */ /* 0x000fe400078e0232 */
[----:B------:R-:W-:Y:S01]  /*20330*/  IMAD.IADD R21, R21, 0x1, R51 ;  /* 0x0000000115157824 */ /* 0x000fe200078e0233 */
        /* <DEDUP_REMOVED lines=18> */
[----:B------:R-:W-:Y:S02]  /*20460*/  IMAD.IADD R53, R226, 0x1, R188 ;  /* 0x00000001e2357824 */ /* 0x000fe400078e02bc */
[C---:B------:R-:W-:Y:S02]  /*20470*/  IMAD R51, R3.reuse, UR5, R0 ;  /* 0x0000000503337c24 */ /* 0x040fe4000f8e0200 */
[----:B------:R-:W-:Y:S01]  /*20480*/  IMAD.WIDE.U32 R20, R3, UR4, R20 ;  /* 0x0000000403147c25 */ /* 0x000fe2000f8e0014 */
[----:B------:R-:W-:Y:S01]  /*20490*/  ISETP.GE.AND P2, PT, R53, R28, PT ;  /* 0x0000001c3500720c */ /* 0x000fe20003f46270 */
[----:B------:R-:W-:Y:S02]  /*204a0*/  ULDC.64 UR4, c[0x0][0xa80] ;  /* 0x0002a00000047ab9 */ /* 0x000fe40000000a00 */
[----:B------:R-:W-:Y:S01]  /*204b0*/  VIADD R0, R2, 0x2a820 ;  /* 0x0002a82002007836 */ /* 0x000fe20000000000 */
[----:B------:R-:W-:Y:S01]  /*204c0*/  LEA R50, P3, R20, UR4, 0x1 ;  /* 0x0000000414327c11 */ /* 0x000fe2000f8608ff */
[----:B------:R-:W-:-:S03]  /*204d0*/  IMAD.IADD R21, R21, 0x1, R51 ;  /* 0x0000000115157824 */ /* 0x000fc600078e0233 */
[----:B------:R-:W-:Y:S02]  /*204e0*/  PRMT R0, RZ, 0x654, R0 ;  /* 0x00000654ff007816 */ /* 0x000fe40000000000 */
[----:B------:R-:W-:Y:S01]  /*204f0*/  LEA.HI.X R51, R20, UR5, R21, 0x1, P3 ;  /* 0x0000000514337c11 */ /* 0x000fe200098f0c15 */
[C---:B------:R-:W-:Y:S01]  /*20500*/  VIADD R3, R53.reuse, 0x40 ;  /* 0x0000004035037836 */ /* 0x040fe20000000000 */
[----:B------:R-:W-:Y:S01]  /*20510*/  IADD3 R49, R53, 0x20, RZ ;  /* 0x0000002035317810 */ /* 0x000fe20007ffe0ff */
[----:B-1----:R0:W1:Y:S01]  /*20520*/  SHFL.IDX PT, R48, R50, RZ, 0x181f ;  /* 0x00181fff32307589 */ /* 0x00206200000e0000 */
[----:B------:R2:W-:Y:S01]  /*20530*/  SYNCS.ARRIVE.TRANS64.RED.A1T0 RZ, [R0+URZ], RZ ;  /* 0x000000ff00ff79a7 */ /* 0x0005e2000810043f */
[----:B------:R-:W-:Y:S01]  /*20540*/  BSSY B1, `(.L_x_1835) ;  /* 0x0000010000017945 */ /* 0x000fe20003800000 */
[-C--:B------:R-:W-:Y:S02]  /*20550*/  ISETP.GE.AND P0, PT, R49, R28.reuse, PT ;  /* 0x0000001c3100720c */ /* 0x080fe40003f06270 */
[----:B------:R-:W-:Y:S01]  /*20560*/  ISETP.GE.AND P1, PT, R3, R28, PT ;  /* 0x0000001c0300720c */ /* 0x000fe20003f26270 */
[----:B--2---:R0:W2:Y:S01]  /*20570*/  SHFL.IDX PT, R0, R51, RZ, 0x181f ;  /* 0x00181fff33007589 */ /* 0x0040a200000e0000 */
[----:B------:R-:W-:-:S02]  /*20580*/  SHF.R.S32.HI R104, RZ, 0x1f, R205 ;  /* 0x0000001fff687819 */ /* 0x000fc400000114cd */
[----:B------:R-:W-:Y:S01]  /*20590*/  SHF.R.S32.HI R105, RZ, 0x1f, R204 ;  /* 0x0000001fff697819 */ /* 0x000fe200000114cc */
[----:B------:R-:W-:Y:S08]  /*205a0*/  @P2 BRA `(.L_x_1836) ;  /* 0x0000000000242947 */ /* 0x000ff00003800000 */
[----:B------:R-:W-:Y:S02]  /*205b0*/  ULDC UR4, c[0x0][0xac8] ;  /* 0x0002b20000047ab9 */ /* 0x000fe40000000800 */
[----:B------:R-:W-:Y:S02]  /*205c0*/  ISETP.GE.AND P2, PT, R204, UR4, PT ;  /* 0x00000004cc007c0c */ /* 0x000fe4000bf46270 */
[----:B------:R-:W-:-:S11]  /*205d0*/  ISETP.GE.AND P3, PT, R205, UR4, PT ;  /* 0x00000004cd007c0c */ /* 0x000fd6000bf66270 */
[CC--:B-1----:R-:W-:Y:S02]  /*205e0*/  @!P2 LEA R20, P4, R204.reuse, R48.reuse, 0x1 ;  /* 0x00000030cc14a211 */ /* 0x0c2fe400078808ff */
[C---:B------:R-:W-:Y:S02]  /*205f0*/  @!P3 LEA R48, P5, R205.reuse, R48, 0x1 ;  /* 0x00000030cd30b211 */ /* 0x040fe400078a08ff */
[-C--:B--2---:R-:W-:Y:S02]  /*20600*/  @!P2 LEA.HI.X R21, R204, R0.reuse, R105, 0x1, P4 ;  /* 0x00000000cc15a211 */ /* 0x084fe400020f0c69 */
[----:B------:R-:W-:-:S03]  /*20610*/  @!P3 LEA.HI.X R49, R205, R0, R104, 0x1, P5 ;  /* 0x00000000cd31b211 */ /* 0x000fc600028f0c68 */
[----:B-----5:R3:W-:Y:S04]  /*20620*/  @!P2 ST.E.128 desc[UR60][R20.64], R4 ;  /* 0x000000041400a985 */ /* 0x0207e8000c101d3c */
[----:B------:R3:W-:Y:S02]  /*20630*/  @!P3 ST.E.128 desc[UR60][R48.64], R32 ;  /* 0x000000203000b985 */ /* 0x0007e4000c101d3c */
.L_x_1836:
[----:B------:R-:W-:Y:S05]  /*20640*/  BSYNC B1 ;  /* 0x0000000000017941 */ /* 0x000fea0003800000 */
.L_x_1835:
[----:B--2---:R2:W4:Y:S01]  /*20650*/  SHFL.IDX PT, R0, R51, 0x1, 0x181f ;  /* 0x00381f0033007f89 */ /* 0x00452200000e0000 */
        /* <DEDUP_REMOVED lines=12> */
.L_x_1838:
[----:B------:R-:W-:Y:S05]  /*20720*/  BSYNC B1 ;  /* 0x0000000000017941 */ /* 0x000fea0003800000 */
.L_x_1837:
        /* <DEDUP_REMOVED lines=13> */
.L_x_1840:
[----:B------:R-:W-:Y:S05]  /*20800*/  BSYNC B1 ;  /* 0x0000000000017941 */ /* 0x000fea0003800000 */
.L_x_1839:
[----:B------:R-:W-:Y:S01]  /*20810*/  VIADD R3, R53, 0x60 ;  /* 0x0000006035037836 */ /* 0x000fe20000000000 */
[----:B0-2-4-:R-:W0:Y:S04]  /*20820*/  SHFL.IDX PT, R51, R51, 0x3, 0x181f ;  /* 0x00781f0033337f89 */ /* 0x015e2800000e0000 */
[----:B------:R-:W-:Y:S01]  /*20830*/  ISETP.GE.AND P0, PT, R3, R28, PT ;  /* 0x0000001c0300720c */ /* 0x000fe20003f06270 */
[----:B------:R-:W2:-:S12]  /*20840*/  SHFL.IDX PT, R50, R50, 0x3, 0x181f ;  /* 0x00781f0032327f89 */ /* 0x000e9800000e0000 */
[----:B------:R-:W-:Y:S05]  /*20850*/  @P0 BRA `(.L_x_1841) ;  /* 0x0000001800300947 */ /* 0x000fea0003800000 */
[----:B------:R-:W-:Y:S02]  /*20860*/  ULDC UR4, c[0x0][0xac8] ;  /* 0x0002b20000047ab9 */ /* 0x000fe40000000800 */
[----:B------:R-:W-:-:S13]  /*20870*/  ISETP.GE.AND P1, PT, R204, UR4, PT ;  /* 0x00000004cc007c0c */ /* 0x000fda000bf26270 */
[----:B--2---:R-:W-:-:S04]  /*20880*/  @!P1 LEA R4, P0, R204, R50, 0x1 ;  /* 0x00000032cc049211 */ /* 0x004fc800078008ff */
        /* <DEDUP_REMOVED lines=8> */
.L_x_1834:
[----:B0-----:R-:W0:Y:S01]  /*20910*/  @P4 LDC R6, c[0x0][0xbec] ;  /* 0x0002fb00ff064b82 */ /* 0x001e220000000800 */
[----:B------:R-:W-:Y:S01]  /*20920*/  ULDC.64 UR4, c[0x0][0xb08] ;  /* 0x0002c20000047ab9 */ /* 0x000fe20000000a00 */
[----:B------:R-:W-:Y:S01]  /*20930*/  ULDC.64 UR6, c[0x0][0xb30] ;  /* 0x0002cc0000067ab9 */ /* 0x000fe20000000a00 */
[----:B------:R-:W-:Y:S01]  /*20940*/  IMAD R103, R103, UR4, RZ ;  /* 0x0000000467677c24 */ /* 0x000fe2000f8e02ff */
[----:B------:R-:W-:Y:S01]  /*20950*/  ISETP.GE.AND P0, PT, R11, R28, PT ;  /* 0x0000001c0b00720c */ /* 0x000fe20003f06270 */
[C---:B------:R-:W-:Y:S01]  /*20960*/  IMAD.WIDE.U32 R4, R0.reuse, UR4, RZ ;  /* 0x0000000400047c25 */ /* 0x040fe2000f8e00ff */
[----:B------:R-:W-:Y:S01]  /*20970*/  BSSY B1, `(.L_x_1842) ;  /* 0x000007a000017945 */ /* 0x000fe20003800000 */
[----:B------:R-:W-:Y:S01]  /*20980*/  SHF.R.S32.HI R24, RZ, 0x1f, R212 ;  /* 0x0000001fff187819 */ /* 0x000fe200000114d4 */
[----:B------:R-:W1:Y:S01]  /*20990*/  @P4 LDC R9, c[0x0][0xbf0] ;  /* 0x0002fc00ff094b82 */ /* 0x000e620000000800 */
[----:B------:R-:W-:Y:S01]  /*209a0*/  IMAD R103, R0, UR5, R103 ;  /* 0x0000000500677c24 */ /* 0x000fe2000f8e0267 */
[----:B------:R-:W-:Y:S01]  /*209b0*/  ULDC.64 UR4, c[0x0][0xb38] ;  /* 0x0002ce0000047ab9 */ /* 0x000fe20000000a00 */
[----:B------:R-:W-:Y:S01]  /*209c0*/  SHF.R.S32.HI R0, RZ, 0x1f, R3 ;  /* 0x0000001fff007819 */ /* 0x000fe20000011403 */
[C---:B------:R-:W-:Y:S01]  /*209d0*/  VIADD R13, R182.reuse, 0x8 ;  /* 0x00000008b60d7836 */ /* 0x040fe20000000000 */
[----:B------:R-:W-:Y:S01]  /*209e0*/  SHF.R.S32.HI R26, RZ, 0x1f, R213 ;  /* 0x0000001fff1a7819 */ /* 0x000fe200000114d5 */
[----:B------:R-:W-:Y:S01]  /*209f0*/  IMAD.IADD R5, R5, 0x1, R103 ;  /* 0x0000000105057824 */ /* 0x000fe200078e0267 */
[----:B------:R-:W-:Y:S01]  /*20a00*/  SHF.R.S32.HI R27, RZ, 0x1f, R214 ;  /* 0x0000001fff1b7819 */ /* 0x000fe200000114d6 */
[----:B------:R-:W-:Y:S01]  /*20a10*/  VIADD R15, R182, 0x10 ;  /* 0x00000010b60f7836 */ /* 0x000fe20000000000 */
[----:B------:R-:W-:Y:S01]  /*20a20*/  SHF.R.S32.HI R14, RZ, 0x1f, R13 ;  /* 0x0000001fff0e7819 */ /* 0x000fe2000001140d */
[----:B------:R-:W-:Y:S01]  /*20a30*/  IMAD.WIDE.U32 R4, R169, UR4, R4 ;  /* 0x00000004a9047c25 */ /* 0x000fe2000f8e0004 */
[----:B------:R-:W-:-:S02]  /*20a40*/  SHF.R.S32.HI R32, RZ, 0x1f, R215 ;  /* 0x0000001fff207819 */ /* 0x000fc400000114d7 */
[----:B------:R-:W-:Y:S01]  /*20a50*/  SHF.R.S32.HI R20, RZ, 0x1f, R15 ;  /* 0x0000001fff147819 */ /* 0x000fe2000001140f */
[----:B------:R-:W-:Y:S01]  /*20a60*/  IMAD R5, R169, UR5, R5 ;  /* 0x00000005a9057c24 */ /* 0x000fe2000f8e0205 */
[----:B------:R-:W-:Y:S01]  /*20a70*/  ULDC.64 UR4, c[0x0][0xb40] ;  /* 0x0002d00000047ab9 */ /* 0x000fe20000000a00 */
[----:B0-----:R-:W-:Y:S01]  /*20a80*/  @P4 IMAD.HI.U32 R6, R25, R6, RZ ;  /* 0x0000000619064227 */ /* 0x001fe200078e00ff */
[----:B------:R-:W-:Y:S02]  /*20a90*/  SHF.R.S32.HI R33, RZ, 0x1f, R216 ;  /* 0x0000001fff217819 */ /* 0x000fe400000114d8 */
[----:B------:R-:W-:Y:S01]  /*20aa0*/  SHF.R.S32.HI R34, RZ, 0x1f, R217 ;  /* 0x0000001fff227819 */ /* 0x000fe200000114d9 */
[----:B------:R-:W-:Y:S01]  /*20ab0*/  IMAD R0, R0, UR4, RZ ;  /* 0x0000000400007c24 */ /* 0x000fe2000f8e02ff */
[----:B------:R-:W-:Y:S01]  /*20ac0*/  SHF.R.S32.HI R35, RZ, 0x1f, R218 ;  /* 0x0000001fff237819 */ /* 0x000fe200000114da */
[----:B------:R-:W-:Y:S01]  /*20ad0*/  IMAD.WIDE.U32 R4, R3, UR4, R4 ;  /* 0x0000000403047c25 */ /* 0x000fe2000f8e0004 */
[----:B------:R-:W-:-:S02]  /*20ae0*/  SHF.R.S32.HI R72, RZ, 0x1f, R219 ;  /* 0x0000001fff487819 */ /* 0x000fc400000114db */
[----:B------:R-:W-:Y:S01]  /*20af0*/  SHF.R.S32.HI R73, RZ, 0x1f, R220 ;  /* 0x0000001fff497819 */ /* 0x000fe200000114dc */
[----:B------:R-:W-:Y:S01]  /*20b00*/  IMAD R7, R3, UR5, R0 ;  /* 0x0000000503077c24 */ /* 0x000fe2000f8e0200 */
[----:B------:R-:W-:Y:S01]  /*20b10*/  ULDC.64 UR4, c[0x0][0xb48] ;  /* 0x0002d20000047ab9 */ /* 0x000fe20000000a00 */
[----:B------:R-:W-:Y:S01]  /*20b20*/  IMAD.MOV.U32 R3, RZ, RZ, R25 ;  /* 0x000000ffff037224 */ /* 0x000fe200078e0019 */
[----:B-1----:R-:W-:Y:S01]  /*20b30*/  @P4 SHF.R.U32.HI R3, RZ, R9, R6 ;  /* 0x00000009ff034219 */ /* 0x002fe20000011606 */
[----:B------:R-:W-:Y:S01]  /*20b40*/  VIADD R6, R2, 0x2a820 ;  /* 0x0002a82002067836 */ /* 0x000fe20000000000 */
[----:B------:R-:W-:Y:S02]  /*20b50*/  IADD3 R5, R5, R7, RZ ;  /* 0x0000000705057210 */ /* 0x000fe40007ffe0ff */
[--C-:B------:R-:W-:Y:S01]  /*20b60*/  SHF.R.S32.HI R0, RZ, 0x1f, R3.reuse ;  /* 0x0000001fff007819 */ /* 0x100fe20000011403 */
[----:B------:R-:W-:Y:S01]  /*20b70*/  IMAD.MOV R7, RZ, RZ, -R3 ;  /* 0x000000ffff077224 */ /* 0x000fe200078e0a03 */
[----:B------:R-:W-:Y:S01]  /*20b80*/  PRMT R6, RZ, 0x654, R6 ;  /* 0x00000654ff067816 */ /* 0x000fe20000000006 */
[----:B------:R-:W-:Y:S01]  /*20b90*/  IMAD.WIDE.U32 R4, R211, UR4, R4 ;  /* 0x00000004d3047c25 */ /* 0x000fe2000f8e0004 */
[----:B------:R-:W-:-:S02]  /*20ba0*/  SHF.R.S32.HI R104, RZ, 0x1f, R221 ;  /* 0x0000001fff687819 */ /* 0x000fc400000114dd */
[----:B------:R0:W-:Y:S01]  /*20bb0*/  SYNCS.ARRIVE.TRANS64.RED.A1T0 RZ, [R6+URZ], RZ ;  /* 0x000000ff06ff79a7 */ /* 0x0001e2000810043f */
[----:B------:R-:W-:Y:S01]  /*20bc0*/  IMAD R7, R102, R7, R25 ;  /* 0x0000000766077224 */ /* 0x000fe200078e0219 */
[----:B------:R-:W-:Y:S01]  /*20bd0*/  SHF.R.S32.HI R105, RZ, 0x1f, R222 ;  /* 0x0000001fff697819 */ /* 0x000fe200000114de */
[----:B------:R-:W-:Y:S01]  /*20be0*/  IMAD R0, R0, UR6, RZ ;  /* 0x0000000600007c24 */ /* 0x000fe2000f8e02ff */
[----:B------:R-:W-:Y:S01]  /*20bf0*/  SHF.R.S32.HI R106, RZ, 0x1f, R223 ;  /* 0x0000001fff6a7819 */ /* 0x000fe200000114df */
[----:B------:R-:W-:Y:S01]  /*20c00*/  IMAD R5, R211, UR5, R5 ;  /* 0x00000005d3057c24 */ /* 0x000fe2000f8e0205 */
[----:B------:R-:W-:Y:S01]  /*20c10*/  ULDC.64 UR4, c[0x0][0xb28] ;  /* 0x0002ca0000047ab9 */ /* 0x000fe20000000a00 */
[C---:B------:R-:W-:Y:S01]  /*20c20*/  IMAD R9, R3.reuse, UR7, R0 ;  /* 0x0000000703097c24 */ /* 0x040fe2000f8e0200 */
[----:B------:R-:W-:Y:S01]  /*20c30*/  SHF.R.S32.HI R0, RZ, 0x1f, R7 ;  /* 0x0000001fff007819 */ /* 0x000fe20000011407 */
[----:B------:R-:W-:Y:S01]  /*20c40*/  IMAD.WIDE.U32 R4, R3, UR6, R4 ;  /* 0x0000000603047c25 */ /* 0x000fe2000f8e0004 */
[----:B------:R-:W-:-:S03]  /*20c50*/  SHF.R.S32.HI R21, RZ, 0x1f, R224 ;  /* 0x0000001fff157819 */ /* 0x000fc600000114e0 */
[----:B------:R-:W-:Y:S02]  /*20c60*/  IMAD R0, R0, UR4, RZ ;  /* 0x0000000400007c24 */ /* 0x000fe4000f8e02ff */
        /* <DEDUP_REMOVED lines=17> */
[-C--:B------:R-:W-:Y:S01]  /*20d80*/  @!P1 LEA R8, P5, R15, R4.reuse, 0x2 ;  /* 0x000000040f089211 */ /* 0x080fe200078a10ff */
        /* <DEDUP_REMOVED lines=56> */
.L_x_1843:
[----:B------:R-:W-:Y:S05]  /*21110*/  BSYNC B1 ;  /* 0x0000000000017941 */ /* 0x000fea0003800000 */
.L_x_1842:
        /* <DEDUP_REMOVED lines=10> */
[-C--:B-1----:R-:W-:Y:S02]  /*211c0*/  @!P1 LEA R8, P5, R13, R4.reuse, 0x2 ;  /* 0x000000040d089211 */ /* 0x082fe400078a10ff */
[-C--:B------:R-:W-:Y:S02]  /*211d0*/  @!P0 LEA R10, P6, R15, R4.reuse, 0x2 ;  /* 0x000000040f0a8211 */ /* 0x080fe400078c10ff */
[-C--:B---3--:R-:W-:Y:S01]  /*211e0*/  @!P1 LEA.HI.X R9, R13, R5.reuse, R14, 0x2, P5 ;  /* 0x000000050d099211 */ /* 0x088fe200028f140e */
[----:B0-----:R-:W-:Y:S01]  /*211f0*/  @!P2 IMAD.WIDE R6, R182, 0x4, R4 ;  /* 0x00000004b606a825 */ /* 0x001fe200078e0204 */
        /* <DEDUP_REMOVED lines=18> */
[-C--:B-1----:R-:W-:Y:S01]  /*21320*/  @!P2 LEA R10, P6, R219, R4.reuse, 0x2 ;  /* 0x00000004db0aa211 */ /* 0x082fe200078c10ff */
[----:B------:R-:W-:Y:S01]  /*21330*/  @!P5 ST.E.64 desc[UR60][R20.64], R46 ;  /* 0x0000002e1400d985 */ /* 0x000fe2000c101b3c */
[----:B------:R-:W-:Y:S02]  /*21340*/  @!P1 LEA R8, P5, R220, R4, 0x2 ;  /* 0x00000004dc089211 */ /* 0x000fe400078a10ff */
        /* <DEDUP_REMOVED lines=35> */
.L_x_1832:
[----:B------:R-:W-:Y:S01]  /*21580*/  ULDC.64 UR4, c[0x0][0xc08] ;  /* 0x0003020000047ab9 */ /* 0x000fe20000000a00 */
[----:B------:R-:W3:Y:S01]  /*21590*/  LDC.64 R4, c[0x0][0xc00] ;  /* 0x00030000ff047b82 */ /* 0x000ee20000000a00 */
[----:B------:R-:W-:Y:S02]  /*215a0*/  ISETP.NE.U32.AND P0, PT, RZ, UR4, PT ;  /* 0x00000004ff007c0c */ /* 0x000fe4000bf05070 */
[----:B------:R-:W-:Y:S02]  /*215b0*/  MOV R3, RZ ;  /* 0x000000ff00037202 */ /* 0x000fe40000000f00 */
[----:B------:R-:W-:Y:S01]  /*215c0*/  ISETP.NE.AND.EX P1, PT, RZ, UR5, PT, P0 ;  /* 0x00000005ff007c0c */ /* 0x000fe2000bf25300 */
[----:B------:R-:W-:Y:S02]  /*215d0*/  ULDC.64 UR4, c[0x0][0xc00] ;  /* 0x0003000000047ab9 */ /* 0x000fe40000000a00 */
[----:B------:R-:W-:-:S04]  /*215e0*/  ISETP.NE.U32.AND P0, PT, RZ, UR4, PT ;  /* 0x00000004ff007c0c */ /* 0x000fc8000bf05070 */
[----:B------:R-:W-:-:S06]  /*215f0*/  ISETP.NE.AND.EX P0, PT, RZ, UR5, PT, P0 ;  /* 0x00000005ff007c0c */ /* 0x000fcc000bf05300 */
[----:B------:R-:W4:Y:S01]  /*21600*/  @P1 LDC.64 R6, c[0x0][0xc08] ;  /* 0x00030200ff061b82 */ /* 0x000f220000000a00 */
[----:B------:R-:W-:Y:S02]  /*21610*/  ULDC UR4, c[0x0][0xa88] ;  /* 0x0002a20000047ab9 */ /* 0x000fe40000000800 */
[----:B------:R-:W-:Y:S02]  /*21620*/  IMAD.U32 R0, RZ, RZ, UR4 ;  /* 0x00000004ff007e24 */ /* 0x000fe4000f8e00ff */
[----:B---3--:R-:W-:-:S05]  /*21630*/  IMAD.WIDE R4, R208, 0x4, R4 ;  /* 0x00000004d0047825 */ /* 0x008fca00078e0204 */
[----:B------:R3:W5:Y:S01]  /*21640*/  @P0 LDG.E R3, desc[UR60][R4.64] ;  /* 0x0000003c04030981 */ /* 0x000762000c1e1900 */
[----:B----4-:R-:W-:-:S05]  /*21650*/  @P1 IMAD.WIDE R6, R208, 0x4, R6 ;  /* 0x00000004d0061825 */ /* 0x010fca00078e0206 */
[----:B------:R3:W5:Y:S01]  /*21660*/  @P1 LDG.E R0, desc[UR60][R6.64] ;  /* 0x0000003c06001981 */ /* 0x000762000c1e1900 */
[----:B------:R-:W-:Y:S02]  /*21670*/  ISETP.NE.AND P2, PT, R207, RZ, PT ;  /* 0x000000ffcf00720c */ /* 0x000fe40003f45270 */
[----:B--2---:R-:W-:Y:S01]  /*21680*/  SHF.R.S32.HI R28, RZ, 0x1f, R208 ;  /* 0x0000001fff1c7819 */ /* 0x004fe200000114d0 */
[----:B0-----:R-:W0:Y:S10]  /*21690*/  S2R R33, SR_TID.X ;  /* 0x0000000000217919 */ /* 0x001e340000002100 */
[----:B------:R-:W2:Y:S01]  /*216a0*/  @!P2 LDC R207, c[0x0][0xad4] ;  /* 0x0002b500ffcfab82 */ /* 0x000ea20000000800 */
[----:B0-----:R-:W-:Y:S01]  /*216b0*/  VIADD R8, R33, 0xffffff80 ;  /* 0xffffff8021087836 */ /* 0x001fe20000000000 */
[----:B--2---:R-:W-:-:S04]  /*216c0*/  ISETP.GT.AND P2, PT, R207, 0x1, PT ;  /* 0x00000001cf00780c */ /* 0x004fc80003f44270 */
[----:B------:R-:W-:Y:S01]  /*216d0*/  ISETP.GT.AND P3, PT, R8, 0x7f, PT ;  /* 0x0000007f0800780c */ /* 0x000fe20003f64270 */
[----:B---3--:R-:W-:-:S12]  /*216e0*/  @P1 BRA `(.L_x_1844) ;  /* 0x0000000000101947 */ /* 0x008fd80003800000 */
[----:B------:R-:W-:Y:S05]  /*216f0*/  @!P0 BRA `(.L_x_1844) ;  /* 0x00000000000c8947 */ /* 0x000fea0003800000 */
[----:B------:R-:W2:Y:S04]  /*21700*/  LDG.E R7, desc[UR60][R4.64] ;  /* 0x0000003c04077981 */ /* 0x000ea8000c1e1900 */
[----:B-----5:R-:W2:Y:S02]  /*21710*/  LDG.E R0, desc[UR60][R4.64+0x4] ;  /* 0x0000043c04007981 */ /* 0x020ea4000c1e1900 */
[----:B--2---:R-:W-:-:S07]  /*21720*/  IMAD.IADD R0, R0, 0x1, -R7 ;  /* 0x0000000100007824 */ /* 0x004fce00078e0a07 */
.L_x_1844:
[----:B------:R-:W-:Y:S01]  /*21730*/  BSSY B1, `(.L_x_1845) ;  /* 0x0000035000017945 */ /* 0x000fe20003800000 */
[----:B------:R-:W-:Y:S02]  /*21740*/  SEL R27, R208, RZ, !P0 ;  /* 0x000000ffd01b7207 */ /* 0x000fe40004000000 */
[----:B------:R-:W-:Y:S02]  /*21750*/  SEL R28, R28, RZ, !P0 ;  /* 0x000000ff1c1c7207 */ /* 0x000fe40004000000 */
[----:B-----5:R-:W-:Y:S01]  /*21760*/  SHF.R.S32.HI R26, RZ, 0x1f, R3 ;  /* 0x0000001fff1a7819 */ /* 0x020fe20000011403 */
[----:B------:R-:W-:Y:S06]  /*21770*/  @P3 BRA `(.L_x_1846) ;  /* 0x0000000000c03947 */ /* 0x000fec0003800000 */
[----:B------:R-:W0:Y:S01]  /*21780*/  LDC R35, c[0x0][0xbe8] ;  /* 0x0002fa00ff237b82 */ /* 0x000e220000000800 */
[----:B------:R-:W-:Y:S01]  /*21790*/  IADD3 R33, R188, -0x80, R33 ;  /* 0xffffff80bc217810 */ /* 0x000fe20007ffe021 */
        /* <DEDUP_REMOVED lines=8> */
[----:B------:R-:W-:Y:S02]  /*21820*/  SEL R24, R24, 0x978, P0 ;  /* 0x0000097818187807 */ /* 0x000fe40000000000 */
[----:B------:R-:W-:-:S03]  /*21830*/  SEL R211, R211, RZ, P0 ;  /* 0x000000ffd3d37207 */ /* 0x000fc60000000000 */
[----:B------:R-:W2:Y:S08]  /*21840*/  LDC.64 R12, c[0x0][R24+0x220] ;  /* 0x00008800180c7b82 */ /* 0x000eb00000000a00 */
[----:B------:R-:W3:Y:S08]  /*21850*/  LDC.64 R10, c[0x0][R24+0x218] ;  /* 0x00008600180a7b82 */ /* 0x000ef00000000a00 */
[----:B------:R-:W4:Y:S08]  /*21860*/  LDC.64 R8, c[0x0][R24+0x228] ;  /* 0x00008a0018087b82 */ /* 0x000f300000000a00 */
[----:B------:R-:W5:Y:S08]  /*21870*/  LDC.64 R6, c[0x0][R24+0x210] ;  /* 0x0000840018067b82 */ /* 0x000f700000000a00 */
[----:B------:R-:W1:Y:S08]  /*21880*/  @P1 LDC R20, c[0x0][0xbec] ;  /* 0x0002fb00ff141b82 */ /* 0x000e700000000800 */
[----:B------:R-:W4:Y:S01]  /*21890*/  @P1 LDC R37, c[0x0][0xbf0] ;  /* 0x0002fc00ff251b82 */ /* 0x000f220000000800 */
[----:B--2---:R-:W-:-:S07]  /*218a0*/  IMAD R13, R13, R27, RZ ;  /* 0x0000001b0d0d7224 */ /* 0x004fce00078e02ff */
[----:B0-----:R-:W0:Y:S01]  /*218b0*/  @!P0 LDC R4, c[0x0][0xb50] ;  /* 0x0002d400ff048b82 */ /* 0x001e220000000800 */
[----:B------:R-:W-:Y:S02]  /*218c0*/  IMAD R13, R12, R28, R13 ;  /* 0x0000001c0c0d7224 */ /* 0x000fe400078e020d */
[----:B-1----:R-:W-:-:S05]  /*218d0*/  @P1 IMAD.HI.U32 R20, R33, R20, RZ ;  /* 0x0000001421141227 */ /* 0x002fca00078e00ff */
[----:B------:R-:W1:Y:S01]  /*218e0*/  @!P0 LDC R5, c[0x0][0xb54] ;  /* 0x0002d500ff058b82 */ /* 0x000e620000000800 */
[-C--:B---3--:R-:W-:Y:S02]  /*218f0*/  IMAD R25, R11, R169.reuse, RZ ;  /* 0x000000a90b197224 */ /* 0x088fe400078e02ff */
[----:B------:R-:W-:Y:S01]  /*21900*/  IMAD.WIDE.U32 R14, R10, R169, RZ ;  /* 0x000000a90a0e7225 */ /* 0x000fe200078e00ff */
[----:B----4-:R-:W-:-:S03]  /*21910*/  @P1 SHF.R.U32.HI R21, RZ, R37, R20 ;  /* 0x00000025ff151219 */ /* 0x010fc60000011614 */
[----:B------:R-:W-:-:S04]  /*21920*/  IMAD.WIDE.U32 R10, R12, R27, RZ ;  /* 0x0000001b0c0a7225 */ /* 0x000fc800078e00ff */
[----:B------:R-:W-:Y:S01]  /*21930*/  IMAD.IADD R12, R11, 0x1, R13 ;  /* 0x000000010b0c7824 */ /* 0x000fe200078e020d */
[----:B------:R-:W-:Y:S01]  /*21940*/  IADD3 R14, P1, P3, R10, R14, R3 ;  /* 0x0000000e0a0e7210 */ /* 0x000fe20007b3e003 */
[----:B------:R-:W-:Y:S01]  /*21950*/  IMAD.IADD R25, R15, 0x1, R25 ;  /* 0x000000010f197824 */ /* 0x000fe200078e0219 */
[----:B------:R-:W-:Y:S01]  /*21960*/  IADD3 R10, -R21, RZ, RZ ;  /* 0x000000ff150a7210 */ /* 0x000fe20007ffe1ff */
[-C--:B------:R-:W-:Y:S02]  /*21970*/  IMAD R13, R9, R211.reuse, RZ ;  /* 0x000000d3090d7224 */ /* 0x080fe400078e02ff */
[----:B------:R-:W-:-:S04]  /*21980*/  IMAD.WIDE.U32 R8, R8, R211, RZ ;  /* 0x000000d308087225 */ /* 0x000fc800078e00ff */
[----:B------:R-:W-:Y:S01]  /*21990*/  IMAD R11, R35, R10, R33 ;  /* 0x0000000a230b7224 */ /* 0x000fe200078e0221 */
[----:B------:R-:W-:Y:S01]  /*219a0*/  IADD3.X R10, R12, R25, R26, P1, P3 ;  /* 0x000000190c0a7210 */ /* 0x000fe20000fe641a */
[----:B------:R-:W-:Y:S01]  /*219b0*/  IMAD.IADD R13, R9, 0x1, R13 ;  /* 0x00000001090d7824 */ /* 0x000fe200078e020d */
[----:B------:R-:W-:Y:S01]  /*219c0*/  IADD3 R8, P0, P1, R21, R14, R8 ;  /* 0x0000000e15087210 */ /* 0x000fe2000791e008 */
[----:B-----5:R-:W-:Y:S01]  /*219d0*/  IMAD R7, R7, R11, RZ ;  /* 0x0000000b07077224 */ /* 0x020fe200078e02ff */
[----:B------:R-:W-:-:S04]  /*219e0*/  SHF.R.S32.HI R21, RZ, 0x1f, R21 ;  /* 0x0000001fff157819 */ /* 0x000fc80000011415 */
[----:B------:R-:W-:Y:S02]  /*219f0*/  IADD3.X R9, R21, R10, R13, P0, P1 ;  /* 0x0000000a15097210 */ /* 0x000fe400007e240d */
[----:B------:R-:W-:-:S05]  /*21a00*/  SHF.R.S32.HI R13, RZ, 0x1f, R11 ;  /* 0x0000001fff0d7819 */ /* 0x000fca000001140b */
[C---:B------:R-:W-:Y:S02]  /*21a10*/  IMAD R13, R6.reuse, R13, R7 ;  /* 0x0000000d060d7224 */ /* 0x040fe400078e0207 */
[----:B------:R-:W-:-:S04]  /*21a20*/  IMAD.WIDE.U32 R6, R6, R11, R8 ;  /* 0x0000000b06067225 */ /* 0x000fc800078e0008 */
[----:B------:R-:W-:Y:S01]  /*21a30*/  IMAD.IADD R7, R7, 0x1, R13 ;  /* 0x0000000107077824 */ /* 0x000fe200078e020d */
[----:B0-----:R-:W-:-:S04]  /*21a40*/  LEA R4, P0, R6, R4, 0x2 ;  /* 0x0000000406047211 */ /* 0x001fc800078010ff */
[----:B-1----:R-:W-:Y:S01]  /*21a50*/  LEA.HI.X R5, R6, R5, R7, 0x2, P0 ;  /* 0x0000000506057211 */ /* 0x002fe200000f1407 */
[----:B------:R-:W-:-:S05]  /*21a60*/  IMAD.MOV.U32 R7, RZ, RZ, -0x800000 ;  /* 0xff800000ff077424 */ /* 0x000fca00078e00ff */
[----:B------:R0:W-:Y:S03]  /*21a70*/  STG.E desc[UR60][R4.64], R7 ;  /* 0x0000000704007986 */ /* 0x0001e6000c10193c */
.L_x_1846:
[----:B------:R-:W-:Y:S05]  /*21a80*/  BSYNC B1 ;  /* 0x0000000000017941 */ /* 0x000fea0003800000 */
.L_x_1845:
[----:B------:R-:W-:Y:S05]  /*21a90*/  @P2 BRA `(.L_x_1841) ;  /* 0x0000000400a02947 */ /* 0x000fea0003800000 */
[----:B------:R-:W2:Y:S01]  /*21aa0*/  LDC R11, c[0x0][0xbe8] ;  /* 0x0002fa00ff0b7b82 */ /* 0x000ea20000000800 */
        /* <DEDUP_REMOVED lines=8> */
[----:B------:R-:W-:-:S03]  /*21b30*/  ULDC.64 UR4, c[0x0][0xae8] ;  /* 0x0002ba0000047ab9 */ /* 0x000fc60000000a00 */
[----:B------:R-:W-:Y:S02]  /*21b40*/  IMAD R3, R206, 0x20, R226 ;  /* 0x00000020ce037824 */ /* 0x000fe400078e02e2 */
[----:B------:R-:W-:Y:S02]  /*21b50*/  IMAD.IADD R5, R5, 0x1, R7 ;  /* 0x0000000105057824 */ /* 0x000fe400078e0207 */
[----:B------:R-:W-:Y:S01]  /*21b60*/  IMAD R7, R28, UR6, RZ ;  /* 0x000000061c077c24 */ /* 0x000fe2000f8e02ff */
[----:B------:R-:W-:Y:S01]  /*21b70*/  IADD3 R9, R188, R3, RZ ;  /* 0x00000003bc097210 */ /* 0x000fe20007ffe0ff */
[----:B------:R-:W-:-:S04]  /*21b80*/  IMAD.WIDE.U32 R4, R169, UR4, R4 ;  /* 0x00000004a9047c25 */ /* 0x000fc8000f8e0004 */
[----:B------:R-:W-:Y:S01]  /*21b90*/  IMAD.MOV.U32 R3, RZ, RZ, R9 ;  /* 0x000000ffff037224 */ /* 0x000fe200078e0009 */
[----:B--2---:R-:W-:Y:S01]  /*21ba0*/  ISETP.NE.AND P0, PT, R11, 0x1, PT ;  /* 0x000000010b00780c */ /* 0x004fe20003f05270 */
[----:B------:R-:W-:Y:S01]  /*21bb0*/  IMAD R5, R169, UR5, R5 ;  /* 0x00000005a9057c24 */ /* 0x000fe2000f8e0205 */
[----:B------:R-:W-:Y:S01]  /*21bc0*/  ULDC.64 UR4, c[0x0][0xae0] ;  /* 0x0002b80000047ab9 */ /* 0x000fe20000000a00 */
[C---:B------:R-:W-:Y:S02]  /*21bd0*/  IMAD R7, R27.reuse, UR7, R7 ;  /* 0x000000071b077c24 */ /* 0x040fe4000f8e0207 */
[----:B------:R-:W-:-:S04]  /*21be0*/  IMAD.WIDE.U32 R4, R27, UR6, R4 ;  /* 0x000000061b047c25 */ /* 0x000fc8000f8e0004 */
[----:B------:R-:W-:Y:S02]  /*21bf0*/  IMAD.IADD R5, R5, 0x1, R7 ;  /* 0x0000000105057824 */ /* 0x000fe400078e0207 */
[----:B------:R-:W-:Y:S02]  /*21c00*/  IMAD.IADD R188, R226, 0x1, R188 ;  /* 0x00000001e2bc7824 */ /* 0x000fe400078e02bc */
[----:B------:R-:W0:Y:S08]  /*21c10*/  @P0 LDC R6, c[0x0][0xbec] ;  /* 0x0002fb00ff060b82 */ /* 0x000e300000000800 */
[----:B------:R-:W2:Y:S01]  /*21c20*/  @P0 LDC R13, c[0x0][0xbf0] ;  /* 0x0002fc00ff0d0b82 */ /* 0x000ea20000000800 */
[----:B0-----:R-:W-:-:S05]  /*21c30*/  @P0 IMAD.HI.U32 R6, R9, R6, RZ ;  /* 0x0000000609060227 */ /* 0x001fca00078e00ff */
[----:B--2---:R-:W-:-:S04]  /*21c40*/  @P0 SHF.R.U32.HI R3, RZ, R13, R6 ;  /* 0x0000000dff030219 */ /* 0x004fc80000011606 */
[--C-:B------:R-:W-:Y:S01]  /*21c50*/  SHF.R.S32.HI R6, RZ, 0x1f, R3.reuse ;  /* 0x0000001fff067819 */ /* 0x100fe20000011403 */
[----:B------:R-:W-:Y:S02]  /*21c60*/  IMAD.MOV R8, RZ, RZ, -R3 ;  /* 0x000000ffff087224 */ /* 0x000fe400078e0a03 */
[----:B------:R-:W-:-:S04]  /*21c70*/  IMAD.WIDE.U32 R4, R3, UR4, R4 ;  /* 0x0000000403047c25 */ /* 0x000fc8000f8e0004 */
[----:B------:R-:W-:Y:S02]  /*21c80*/  IMAD R6, R6, UR4, RZ ;  /* 0x0000000406067c24 */ /* 0x000fe4000f8e02ff */
[----:B------:R-:W-:Y:S02]  /*21c90*/  IMAD R7, R11, R8, R9 ;  /* 0x000000080b077224 */ /* 0x000fe400078e0209 */
[----:B------:R-:W-:Y:S01]  /*21ca0*/  IMAD R9, R3, UR5, R6 ;  /* 0x0000000503097c24 */ /* 0x000fe2000f8e0206 */
[----:B------:R-:W-:Y:S01]  /*21cb0*/  ULDC.64 UR4, c[0x0][0xad8] ;  /* 0x0002b60000047ab9 */ /* 0x000fe20000000a00 */
[----:B------:R-:W-:Y:S01]  /*21cc0*/  IMAD R11, R0, R11, RZ ;  /* 0x0000000b000b7224 */ /* 0x000fe200078e02ff */
[----:B------:R-:W-:Y:S01]  /*21cd0*/  SHF.R.S32.HI R3, RZ, 0x1f, R7 ;  /* 0x0000001fff037819 */ /* 0x000fe20000011407 */
[----:B------:R-:W-:Y:S02]  /*21ce0*/  IMAD.IADD R5, R5, 0x1, R9 ;  /* 0x0000000105057824 */ /* 0x000fe400078e0209 */
[C---:B------:R-:W-:Y:S01]  /*21cf0*/  VIADD R0, R188.reuse, 0x20 ;  /* 0x00000020bc007836 */ /* 0x040fe20000000000 */
[----:B------:R-:W-:Y:S01]  /*21d00*/  ISETP.GE.AND P2, PT, R188, R11, PT ;  /* 0x0000000bbc00720c */ /* 0x000fe20003f46270 */
[----:B------:R-:W-:-:S02]  /*21d10*/  IMAD R6, R3, UR4, RZ ;  /* 0x0000000403067c24 */ /* 0x000fc4000f8e02ff */
        /* <DEDUP_REMOVED lines=9> */
[----:B------:R0:W2:Y:S04]  /*21db0*/  SHFL.IDX PT, R4, R6, RZ, 0x181f ;  /* 0x00181fff06047589 */ /* 0x0000a800000e0000 */
[----:B------:R0:W3:Y:S01]  /*21dc0*/  SHFL.IDX PT, R0, R3, RZ, 0x181f ;  /* 0x00181fff03007589 */ /* 0x0000e200000e0000 */
[----:B------:R-:W-:Y:S05]  /*21dd0*/  @P2 BRA `(.L_x_1848) ;  /* 0x0000000000242947 */ /* 0x000fea0003800000 */
[----:B------:R-:W-:Y:S02]  /*21de0*/  ULDC UR4, c[0x0][0xac8] ;  /* 0x0002b20000047ab9 */ /* 0x000fe40000000800 */
[----:B------:R-:W-:Y:S02]  /*21df0*/  ISETP.GE.AND P4, PT, R204, UR4, PT ;  /* 0x00000004cc007c0c */ /* 0x000fe4000bf86270 */
[----:B------:R-:W-:-:S11]  /*21e00*/  ISETP.GE.AND P5, PT, R205, UR4, PT ;  /* 0x00000004cd007c0c */ /* 0x000fd6000bfa6270 */
[CC--:B--2---:R-:W-:Y:S02]  /*21e10*/  @!P4 LEA R8, P2, R204.reuse, R4.reuse, 0x1 ;  /* 0x00000004cc08c211 */ /* 0x0c4fe400078408ff */
[C---:B------:R-:W-:Y:S02]  /*21e20*/  @!P5 LEA R4, P3, R205.reuse, R4, 0x1 ;  /* 0x00000004cd04d211 */ /* 0x040fe400078608ff */
[-C--:B---3--:R-:W-:Y:S02]  /*21e30*/  @!P4 LEA.HI.X R9, R204, R0.reuse, R12, 0x1, P2 ;  /* 0x00000000cc09c211 */ /* 0x088fe400010f0c0c */
[----:B------:R-:W-:-:S03]  /*21e40*/  @!P5 LEA.HI.X R5, R205, R0, R10, 0x1, P3 ;  /* 0x00000000cd05d211 */ /* 0x000fc600018f0c0a */
[----:B------:R4:W-:Y:S04]  /*21e50*/  @!P4 ST.E.128 desc[UR60][R8.64], RZ ;  /* 0x000000ff0800c985 */ /* 0x0009e8000c101d3c */
[----:B------:R4:W-:Y:S02]  /*21e60*/  @!P5 ST.E.128 desc[UR60][R4.64], RZ ;  /* 0x000000ff0400d985 */ /* 0x0009e4000c101d3c */
.L_x_1848:
[----:B------:R-:W-:Y:S05]  /*21e70*/  BSYNC B1 ;  /* 0x0000000000017941 */ /* 0x000fea0003800000 */
.L_x_1847:
[----:B---3--:R3:W0:Y:S01]  /*21e80*/  SHFL.IDX PT, R0, R3, 0x1, 0x181f ;  /* 0x00381f0003007f89 */ /* 0x00862200000e0000 */
[----:B------:R-:W-:Y:S03]  /*21e90*/  BSSY B1, `(.L_x_1849) ;  /* 0x000000c000017945 */ /* 0x000fe60003800000 */
[----:B--2-4-:R3:W2:Y:S01]  /*21ea0*/  SHFL.IDX PT, R4, R6, 0x1, 0x181f ;  /* 0x00381f0006047f89 */ /* 0x0146a200000e0000 */
[----:B------:R-:W-:Y:S05]  /*21eb0*/  @P1 BRA `(.L_x_1850) ;  /* 0x0000000000241947 */ /* 0x000fea0003800000 */
[----:B------:R-:W-:Y:S02]  /*21ec0*/  ULDC UR4, c[0x0][0xac8] ;  /* 0x0002b20000047ab9 */ /* 0x000fe40000000800 */
[----:B------:R-:W-:Y:S02]  /*21ed0*/  ISETP.GE.AND P3, PT, R204, UR4, PT ;  /* 0x00000004cc007c0c */ /* 0x000fe4000bf66270 */
[----:B------:R-:W-:-:S11]  /*21ee0*/  ISETP.GE.AND P4, PT, R205, UR4, PT ;  /* 0x00000004cd007c0c */ /* 0x000fd6000bf86270 */
[CC--:B--2---:R-:W-:Y:S02]  /*21ef0*/  @!P3 LEA R8, P1, R204.reuse, R4.reuse, 0x1 ;  /* 0x00000004cc08b211 */ /* 0x0c4fe400078208ff */
[C---:B------:R-:W-:Y:S02]  /*21f00*/  @!P4 LEA R4, P2, R205.reuse, R4, 0x1 ;  /* 0x00000004cd04c211 */ /* 0x040fe400078408ff */
[-C--:B0-----:R-:W-:Y:S02]  /*21f10*/  @!P3 LEA.HI.X R9, R204, R0.reuse, R12, 0x1, P1 ;  /* 0x00000000cc09b211 */ /* 0x081fe400008f0c0c */
[----:B------:R-:W-:-:S03]  /*21f20*/  @!P4 LEA.HI.X R5, R205, R0, R10, 0x1, P2 ;  /* 0x00000000cd05c211 */ /* 0x000fc600010f0c0a */
[----:B------:R4:W-:Y:S04]  /*21f30*/  @!P3 ST.E.128 desc[UR60][R8.64], RZ ;  /* 0x000000ff0800b985 */ /* 0x0009e8000c101d3c */
[----:B------:R4:W-:Y:S02]  /*21f40*/  @!P4 ST.E.128 desc[UR60][R4.64], RZ ;  /* 0x000000ff0400c985 */ /* 0x0009e4000c101d3c */
.L_x_1850:
[----:B------:R-:W-:Y:S05]  /*21f50*/  BSYNC B1 ;  /* 0x0000000000017941 */ /* 0x000fea0003800000 */
.L_x_1849:
[----:B0-----:R0:W0:Y:S01]  /*21f60*/  SHFL.IDX PT, R0, R3, 0x2, 0x181f ;  /* 0x00581f0003007f89 */ /* 0x00102200000e0000 */
[----:B------:R-:W-:Y:S03]  /*21f70*/  BSSY B1, `(.L_x_1851) ;  /* 0x000000c000017945 */ /* 0x000fe60003800000 */
[----:B--2-4-:R2:W4:Y:S01]  /*21f80*/  SHFL.IDX PT, R4, R6, 0x2, 0x181f ;  /* 0x00581f0006047f89 */ /* 0x01452200000e0000 */
[----:B------:R-:W-:Y:S05]  /*21f90*/  @P0 BRA `(.L_x_1852) ;  /* 0x0000000000240947 */ /* 0x000fea0003800000 */
[----:B------:R-:W-:Y:S02]  /*21fa0*/  ULDC UR4, c[0x0][0xac8] ;  /* 0x0002b20000047ab9 */ /* 0x000fe40000000800 */
[----:B------:R-:W-:Y:S02]  /*21fb0*/  ISETP.GE.AND P2, PT, R204, UR4, PT ;  /* 0x00000004cc007c0c */ /* 0x000fe4000bf46270 */
[----:B------:R-:W-:-:S11]  /*21fc0*/  ISETP.GE.AND P3, PT, R205, UR4, PT ;  /* 0x00000004cd007c0c */ /* 0x000fd6000bf66270 */
[CC--:B----4-:R-:W-:Y:S02]  /*21fd0*/  @!P2 LEA R8, P0, R204.reuse, R4.reuse, 0x1 ;  /* 0x00000004cc08a211 */ /* 0x0d0fe400078008ff */
[C---:B------:R-:W-:Y:S02]  /*21fe0*/  @!P3 LEA R4, P1, R205.reuse, R4, 0x1 ;  /* 0x00000004cd04b211 */ /* 0x040fe400078208ff */
[-C--:B0-----:R-:W-:Y:S02]  /*21ff0*/  @!P2 LEA.HI.X R9, R204, R0.reuse, R12, 0x1, P0 ;  /* 0x00000000cc09a211 */ /* 0x081fe400000f0c0c */
[----:B------:R-:W-:-:S03]  /*22000*/  @!P3 LEA.HI.X R5, R205, R0, R10, 0x1, P1 ;  /* 0x00000000cd05b211 */ /* 0x000fc600008f0c0a */
[----:B------:R0:W-:Y:S04]  /*22010*/  @!P2 ST.E.128 desc[UR60][R8.64], RZ ;  /* 0x000000ff0800a985 */ /* 0x0001e8000c101d3c */
[----:B------:R0:W-:Y:S02]  /*22020*/  @!P3 ST.E.128 desc[UR60][R4.64], RZ ;  /* 0x000000ff0400b985 */ /* 0x0001e4000c101d3c */
.L_x_1852:
[----:B------:R-:W-:Y:S05]  /*22030*/  BSYNC B1 ;  /* 0x0000000000017941 */ /* 0x000fea0003800000 */
.L_x_1851:
[----:B0-----:R-:W-:Y:S01]  /*22040*/  VIADD R0, R188, 0x60 ;  /* 0x00000060bc007836 */ /* 0x001fe20000000000 */
[----:B---3--:R-:W0:Y:S04]  /*22050*/  SHFL.IDX PT, R3, R3, 0x3, 0x181f ;  /* 0x00781f0003037f89 */ /* 0x008e2800000e0000 */
[----:B------:R-:W-:Y:S01]  /*22060*/  ISETP.GE.AND P0, PT, R0, R11, PT ;  /* 0x0000000b0000720c */ /* 0x000fe20003f06270 */
[----:B----4-:R3:W4:-:S12]  /*22070*/  SHFL.IDX PT, R4, R6, 0x3, 0x181f ;  /* 0x00781f0006047f89 */ /* 0x01071800000e0000 */
[----:B---3--:R-:W-:Y:S05]  /*22080*/  @P0 BRA `(.L_x_1841) ;  /* 0x0000000000240947 */ /* 0x008fea0003800000 */
[----:B------:R-:W-:Y:S02]  /*22090*/  ULDC UR4, c[0x0][0xac8] ;  /* 0x0002b20000047ab9 */ /* 0x000fe40000000800 */
[----:B------:R-:W-:Y:S02]  /*220a0*/  ISETP.GE.AND P2, PT, R204, UR4, PT ;  /* 0x00000004cc007c0c */ /* 0x000fe4000bf46270 */
[----:B------:R-:W-:-:S11]  /*220b0*/  ISETP.GE.AND P3, PT, R205, UR4, PT ;  /* 0x00000004cd007c0c */ /* 0x000fd6000bf66270 */
[CC--:B--2-4-:R-:W-:Y:S02]  /*220c0*/  @!P2 LEA R6, P0, R204.reuse, R4.reuse, 0x1 ;  /* 0x00000004cc06a211 */ /* 0x0d4fe400078008ff */
[C---:B------:R-:W-:Y:S02]  /*220d0*/  @!P3 LEA R4, P1, R205.reuse, R4, 0x1 ;  /* 0x00000004cd04b211 */ /* 0x040fe400078208ff */
[-C--:B0-----:R-:W-:Y:S02]  /*220e0*/  @!P2 LEA.HI.X R7, R204, R3.reuse, R12, 0x1, P0 ;  /* 0x00000003cc07a211 */ /* 0x081fe400000f0c0c */
[----:B------:R-:W-:-:S03]  /*220f0*/  @!P3 LEA.HI.X R5, R205, R3, R10, 0x1, P1 ;  /* 0x00000003cd05b211 */ /* 0x000fc600008f0c0a */
[----:B------:R0:W-:Y:S04]  /*22100*/  @!P2 ST.E.128 desc[UR60][R6.64], RZ ;  /* 0x000000ff0600a985 */ /* 0x0001e8000c101d3c */
[----:B------:R0:W-:Y:S02]  /*22110*/  @!P3 ST.E.128 desc[UR60][R4.64], RZ ;  /* 0x000000ff0400b985 */ /* 0x0001e4000c101d3c */
.L_x_1841:
[----:B------:R-:W-:Y:S05]  /*22120*/  BSYNC B0 ;  /* 0x0000000000007941 */ /* 0x000fea0003800000 */
.L_x_1831:
[----:B------:R-:W-:Y:S02]  /*22130*/  ULDC UR4, c[0x0][0xc3c] ;  /* 0x00030f0000047ab9 */ /* 0x000fe40000000800 */
[----:B------:R-:W-:-:S13]  /*22140*/  ISETP.GE.AND P0, PT, R31, UR4, PT ;  /* 0x000000041f007c0c */ /* 0x000fda000bf06270 */
[----:B------:R-:W-:Y:S05]  /*22150*/  @!P0 BRA `(.L_x_1853) ;  /* 0xfffffdf000d48947 */ /* 0x000fea000383ffff */
[----:B------:R-:W-:Y:S05]  /*22160*/  BRA `(.L_x_1546) ;  /* 0x0000008000207947 */ /* 0x000fea0003800000 */
.L_x_1544:
        /* <DEDUP_REMOVED lines=16> */
.L_x_1854:
        /* <DEDUP_REMOVED lines=27> */
[----:B-1----:R-:W-:-:S04]  /*22420*/  SEL R4, R4, RZ, P3 ;  /* 0x000000ff04047207 */ /* 0x002fc80001800000 */
[----:B------:R-:W-:-:S05]  /*22430*/  IADD3 R4, R11, R4, RZ ;  /* 0x000000040b047210 */ /* 0x000fca0007ffe0ff */
        /* <DEDUP_REMOVED lines=14> */
.L_x_1858:
[----:B------:R-:W0:Y:S01]  /*22520*/  LDC R2, c[0x0][0xc3c] ;  /* 0x00030f00ff027b82 */ /* 0x000e220000000800 */
[----:B------:R-:W-:Y:S01]  /*22530*/  UIADD3 UR4, UR4, 0x1f, URZ ;  /* 0x0000001f04047890 */ /* 0x000fe2000fffe03f */
[----:B------:R-:W-:Y:S02]  /*22540*/  ULDC UR7, c[0x0][0xc3c] ;  /* 0x00030f0000077ab9 */ /* 0x000fe40000000800 */
[----:B------:R-:W-:-:S03]  /*22550*/  IMAD.U32 R27, RZ, RZ, UR7 ;  /* 0x00000007ff1b7e24 */ /* 0x000fc6000f8e00ff */
[----:B0-----:R-:W-:-:S13]  /*22560*/  ISETP.LE.AND P6, PT, R2, UR4, PT ;  /* 0x0000000402007c0c */ /* 0x001fda000bfc3270 */
[----:B------:R-:W-:Y:S05]  /*22570*/  @P6 BRA `(.L_x_1857) ;  /* 0x0000000800a86947 */ /* 0x000fea0003800000 */
[----:B------:R-:W-:Y:S01]  /*22580*/  VIADD R11, R6, UR4 ;  /* 0x00000004060b7c36 */ /* 0x000fe20008000000 */
[----:B------:R-:W-:Y:S01]  /*22590*/  MOV R7, RZ ;  /* 0x000000ff00077202 */ /* 0x000fe20000000f00 */
[----:B------:R-:W-:-:S03]  /*225a0*/  IMAD.MOV.U32 R8, RZ, RZ, RZ ;  /* 0x000000ffff087224 */ /* 0x000fc600078e00ff */
[----:B------:R-:W-:-:S13]  /*225b0*/  ISETP.GE.OR P6, PT, R11, R2, !P0 ;  /* 0x000000020b00720c */ /* 0x000fda00047c6670 */
[----:B------:R-:W0:Y:S08]  /*225c0*/  @!P6 LDC.64 R4, c[0x0][0xc80] ;  /* 0x00032000ff04eb82 */ /* 0x000e300000000a00 */
[----:B------:R-:W1:Y:S01]  /*225d0*/  @!P6 LDC.64 R2, c[0x0][0xc78] ;  /* 0x00031e00ff02eb82 */ /* 0x000e620000000a00 */
[----:B0-----:R-:W-:-:S05]  /*225e0*/  @!P6 IMAD.WIDE R4, R11, 0x4, R4 ;  /* 0x000000040b04e825 */ /* 0x001fca00078e0204 */
[----:B------:R-:W2:Y:S01]  /*225f0*/  @!P6 LDG.E R7, desc[UR60][R4.64] ;  /* 0x0000003c0407e981 */ /* 0x000ea2000c1e1900 */
[----:B-1----:R-:W-:-:S05]  /*22600*/  @!P6 IMAD.WIDE R2, R11, 0x4, R2 ;  /* 0x000000040b02e825 */ /* 0x002fca00078e0202 */
        /* <DEDUP_REMOVED lines=22> */
.L_x_1856:
        /* <DEDUP_REMOVED lines=11> */
[----:B------:R-:W-:-:S05]  /*22820*/  VIADD R3, R27, 0xffffffff ;  /* 0xffffffff1b037836 */ /* 0x000fca0000000000 */
[----:B------:R0:W1:Y:S02]  /*22830*/  SHFL.IDX PT, R24, R2, R3, 0x1f ;  /* 0x00001f0302187589 */ /* 0x00006400000e0000 */
.L_x_1859:
[----:B-1----:R-:W-:Y:S02]  /*22840*/  IMAD R24, R24, UR5, R5 ;  /* 0x0000000518187c24 */ /* 0x002fe4000f8e0205 */
[----:B------:R-:W-:-:S03]  /*22850*/  VIADD R27, R27, UR4 ;  /* 0x000000041b1b7c36 */ /* 0x000fc60008000000 */
[----:B------:R-:W-:Y:S01]  /*22860*/  IADD3 R4, -R24, UR6, RZ ;  /* 0x0000000618047c10 */ /* 0x000fe2000fffe1ff */
[----:B------:R-:W-:Y:S06]  /*22870*/  @!P1 BRA `(.L_x_1860) ;  /* 0x0000000000e89947 */ /* 0x000fec0003800000 */
[-C--:B--2---:R-:W-:Y:S02]  /*22880*/  IABS R12, R7.reuse ;  /* 0x00000007000c7213 */ /* 0x084fe40000000000 */
[----:B------:R-:W-:Y:S02]  /*22890*/  IABS R5, R8 ;  /* 0x0000000800057213 */ /* 0x000fe40000000000 */
[----:B------:R-:W1:Y:S01]  /*228a0*/  I2F.RP R9, R12 ;  /* 0x0000000c00097306 */ /* 0x000e620000209400 */
[----:B------:R-:W-:-:S07]  /*228b0*/  IABS R13, R7 ;  /* 0x00000007000d7213 */ /* 0x000fce0000000000 */
[----:B------:R-:W2:Y:S08]  /*228c0*/  I2F.RP R10, R5 ;  /* 0x00000005000a7306 */ /* 0x000eb00000209400 */
[----:B-1----:R-:W0:Y:S08]  /*228d0*/  MUFU.RCP R9, R9 ;  /* 0x0000000900097308 */ /* 0x002e300000001000 */
[----:B--2---:R-:W-:Y:S01]  /*228e0*/  MUFU.RCP R10, R10 ;  /* 0x0000000a000a7308 */ /* 0x004fe20000001000 */
[----:B0-----:R-:W-:Y:S01]  /*228f0*/  VIADD R2, R9, 0xffffffe ;  /* 0x0ffffffe09027836 */ /* 0x001fe20000000000 */
[----:B------:R-:W-:-:S06]  /*22900*/  IABS R9, R4 ;  /* 0x0000000400097213 */ /* 0x000fcc0000000000 */
[----:B------:R0:W1:Y:S02]  /*22910*/  F2I.FTZ.U32.TRUNC.NTZ R3, R2 ;  /* 0x0000000200037305 */ /* 0x000064000021f000 */
[----:B0-----:R-:W-:Y:S01]  /*22920*/  MOV R2, RZ ;  /* 0x000000ff00027202 */ /* 0x001fe20000000f00 */
        /* <DEDUP_REMOVED lines=14> */
[----:B------:R-:W0:Y:S01]  /*22a10*/  F2I.FTZ.U32.TRUNC.NTZ R3, R11 ;  /* 0x0000000b00037305 */ /* 0x000e22000021f000 */
[----:B------:R-:W-:-:S05]  /*22a20*/  IABS R12, R8 ;  /* 0x00000008000c7213 */ /* 0x000fca0000000000 */
[----:B------:R-:W-:-:S05]  /*22a30*/  IMAD.MOV R12, RZ, RZ, -R12 ;  /* 0x000000ffff0c7224 */ /* 0x000fca00078e0a0c */
[----:B------:R-:W-:-:S04]  /*22a40*/  @P0 VIADD R2, R2, 0x1 ;  /* 0x0000000102020836 */ /* 0x000fc80000000000 */
[----:B------:R-:W-:Y:S01]  /*22a50*/  IMAD.MOV.U32 R13, RZ, RZ, R2 ;  /* 0x000000ffff0d7224 */ /* 0x000fe200078e0002 */
[----:B0-----:R-:W-:-:S03]  /*22a60*/  IADD3 R2, RZ, -R3, RZ ;  /* 0x80000003ff027210 */ /* 0x001fc60007ffe0ff */
[----:B------:R-:W-:Y:S01]  /*22a70*/  @!P2 IMAD.MOV R13, RZ, RZ, -R13 ;  /* 0x000000ffff0da224 */ /* 0x000fe200078e0a0d */
[----:B------:R-:W-:Y:S01]  /*22a80*/  @!P1 LOP3.LUT R13, RZ, R7, RZ, 0x33, !PT ;  /* 0x00000007ff0d9212 */ /* 0x000fe200078e33ff */
[----:B------:R-:W-:Y:S02]  /*22a90*/  IMAD R9, R2, R5, RZ ;  /* 0x0000000502097224 */ /* 0x000fe400078e02ff */
[----:B------:R-:W-:Y:S01]  /*22aa0*/  IMAD.MOV.U32 R2, RZ, RZ, RZ ;  /* 0x000000ffff027224 */ /* 0x000fe200078e00ff */
[----:B------:R-:W-:-:S03]  /*22ab0*/  IABS R10, R13 ;  /* 0x0000000d000a7213 */ /* 0x000fc60000000000 */
[----:B------:R-:W-:-:S04]  /*22ac0*/  IMAD.HI.U32 R2, R3, R9, R2 ;  /* 0x0000000903027227 */ /* 0x000fc800078e0002 */
[----:B------:R-:W-:Y:S02]  /*22ad0*/  IMAD.MOV.U32 R3, RZ, RZ, R10 ;  /* 0x000000ffff037224 */ /* 0x000fe400078e000a */
[----:B------:R-:W-:Y:S02]  /*22ae0*/  IMAD.MOV.U32 R10, RZ, RZ, R12 ;  /* 0x000000ffff0a7224 */ /* 0x000fe400078e000c */
[----:B------:R-:W-:-:S04]  /*22af0*/  IMAD.HI.U32 R2, R2, R3, RZ ;  /* 0x0000000302027227 */ /* 0x000fc800078e00ff */
[----:B------:R-:W-:Y:S01]  /*22b00*/  IMAD R10, R2, R10, R3 ;  /* 0x0000000a020a7224 */ /* 0x000fe200078e0203 */
[----:B------:R-:W-:-:S04]  /*22b10*/  LOP3.LUT R3, R13, R8, RZ, 0x3c, !PT ;  /* 0x000000080d037212 */ /* 0x000fc800078e3cff */
[----:B------:R-:W-:Y:S02]  /*22b20*/  ISETP.GT.U32.AND P1, PT, R5, R10, PT ;  /* 0x0000000a0500720c */ /* 0x000fe40003f24070 */
[----:B------:R-:W-:-:S11]  /*22b30*/  ISETP.GE.AND P2, PT, R3, RZ, PT ;  /* 0x000000ff0300720c */ /* 0x000fd60003f46270 */
[----:B------:R-:W-:Y:S01]  /*22b40*/  @!P1 IMAD.IADD R10, R10, 0x1, -R5 ;  /* 0x000000010a0a9824 */ /* 0x000fe200078e0a05 */
[----:B------:R-:W-:Y:S02]  /*22b50*/  @!P1 IADD3 R2, R2, 0x1, RZ ;  /* 0x0000000102029810 */ /* 0x000fe40007ffe0ff */
[----:B------:R-:W-:Y:S02]  /*22b60*/  ISETP.NE.AND P1, PT, R8, RZ, PT ;  /* 0x000000ff0800720c */ /* 0x000fe40003f25270 */
[----:B------:R-:W-:Y:S01]  /*22b70*/  ISETP.GE.U32.AND P0, PT, R10, R5, PT ;  /* 0x000000050a00720c */ /* 0x000fe20003f06070 */
[----:B------:R-:W-:-:S12]  /*22b80*/  IMAD.MOV R5, RZ, RZ, -R13 ;  /* 0x000000ffff057224 */ /* 0x000fd800078e0a0d */
[----:B------:R-:W-:-:S04]  /*22b90*/  @P0 VIADD R2, R2, 0x1 ;  /* 0x0000000102020836 */ /* 0x000fc80000000000 */
        /* <DEDUP_REMOVED lines=8> */
.L_x_1860:
[----:B0-----:R-:W0:Y:S02]  /*22c20*/  LDC.64 R2, c[0x0][0xc90] ;  /* 0x00032400ff027b82 */ /* 0x001e240000000a00 */
        /* <DEDUP_REMOVED lines=9> */
[----:B0-----:R-:W-:-:S06]  /*22cc0*/  IADD3 R9, R8, 0xffffffe, RZ ;  /* 0x0ffffffe08097810 */ /* 0x001fcc0007ffe0ff */
        /* <DEDUP_REMOVED lines=17> */
[----:B------:R-:W-:Y:S02]  /*22de0*/  IMAD R9, R13, R2, RZ ;  /* 0x000000020d097224 */ /* 0x000fe400078e02ff */
[----:B------:R-:W-:Y:S02]  /*22df0*/  IMAD.MOV R2, RZ, RZ, -R2 ;  /* 0x000000ffff027224 */ /* 0x000fe400078e0a02 */
[----:B------:R-:W-:Y:S02]  /*22e00*/  IMAD.MOV R8, RZ, RZ, -R9 ;  /* 0x000000ffff087224 */ /* 0x000fe400078e0a09 */
[----:B------:R-:W-:Y:S02]  /*22e10*/  IMAD R4, R5, R2, R4 ;  /* 0x0000000205047224 */ /* 0x000fe400078e0204 */
[----:B------:R-:W-:Y:S01]  /*22e20*/  IMAD.MOV.U32 R2, RZ, RZ, RZ ;  /* 0x000000ffff027224 */ /* 0x000fe200078e00ff */
[----:B------:R-:W-:Y:S02]  /*22e30*/  VIADDMNMX R8, R8, UR5, R13, PT ;  /* 0x0000000508087c46 */ /* 0x000fe4000b80010d */
[----:B------:R-:W-:-:S02]  /*22e40*/  IADD3 R9, R9, 0x1000000, R4 ;  /* 0x0100000009097810 */ /* 0x000fc40007ffe004 */
        /* <DEDUP_REMOVED lines=11> */
[----:B------:R-:W-:Y:S01]  /*22f00*/  IMAD.HI.U32 R2, R3, R5, R2 ;  /* 0x0000000503027227 */ /* 0x000fe200078e0002 */
[----:B------:R-:W-:-:S05]  /*22f10*/  IADD3 R3, RZ, -R13, RZ ;  /* 0x8000000dff037210 */ /* 0x000fca0007ffe0ff */
        /* <DEDUP_REMOVED lines=12> */
[----:B------:R-:W-:-:S07]  /*22fe0*/  IMAD R26, R2, R26, R9 ;  /* 0x0000001a021a7224 */ /* 0x000fce00078e0209 */
.L_x_1861:
[----:B------:R-:W-:-:S05]  /*22ff0*/  LOP3.LUT R2, RZ, R2, RZ, 0x33, !PT ;  /* 0x00000002ff027212 */ /* 0x000fca00078e33ff */
[----:B------:R-:W-:Y:S01]  /*23000*/  IMAD.IADD R25, R7, 0x1, R2 ;  /* 0x0000000107197824 */ /* 0x000fe200078e0202 */
[----:B------:R-:W-:Y:S06]  /*23010*/  BRA `(.L_x_1862) ;  /* 0x00000000000c7947 */ /* 0x000fec0003800000 */
.L_x_1857:
[----:B------:R-:W-:Y:S01]  /*23020*/  MOV R25, RZ ;  /* 0x000000ff00197202 */ /* 0x000fe20000000f00 */
[----:B------:R-:W-:Y:S02]  /*23030*/  IMAD.U32 R24, RZ, RZ, UR6 ;  /* 0x00000006ff187e24 */ /* 0x000fe4000f8e00ff */
[----:B------:R-:W-:-:S07]  /*23040*/  IMAD.MOV.U32 R26, RZ, RZ, RZ ;  /* 0x000000ffff1a7224 */ /* 0x000fce00078e00ff */
.L_x_1862:
[----:B------:R-:W-:-:S13]  /*23050*/  ISETP.NE.AND P0, PT, R6, RZ, PT ;  /* 0x000000ff0600720c */ /* 0x000fda0003f05270 */
[----:B------:R-:W0:Y:S01]  /*23060*/  @!P0 S2R R3, SR_CgaCtaId ;  /* 0x0000000000038919 */ /* 0x000e220000008800 */
[----:B------:R-:W-:-:S04]  /*23070*/  @!P0 MOV R2, 0x400 ;  /* 0x0000040000028802 */ /* 0x000fc80000000f00 */
[----:B0-----:R-:W-:-:S05]  /*23080*/  @!P0 LEA R2, R3, R2, 0x18 ;  /* 0x0000000203028211 */ /* 0x001fca00078ec0ff */
[----:B------:R0:W-:Y:S01]  /*23090*/  @!P0 STS.128 [R2+0x2a8d0], R24 ;  /* 0x02a8d01802008388 */ /* 0x0001e20000000c00 */
[----:B------:R-:W-:Y:S06]  /*230a0*/  BAR.ARV 0x5, 0x180 ;  /* 0x0146000000007b1d */ /* 0x000fec0000002000 */
.L_x_1855:
        /* <DEDUP_REMOVED lines=12> */
[----:B------:R-:W-:Y:S01]  /*23170*/  ULDC.64 UR36, c[0x0][0x198] ;  /* 0x0000660000247ab9 */ /* 0x000fe20000000a00 */
[----:B------:R-:W-:Y:S01]  /*23180*/  IMAD.SHL.U32 R34, R4, 0x8, RZ ;  /* 0x0000000804227824 */ /* 0x000fe200078e00ff */
[----:B------:R-:W-:Y:S01]  /*23190*/  ULDC UR38, c[0x0][0xc] ;  /* 0x0000030000267ab9 */ /* 0x000fe20000000800 */
[----:B------:R-:W-:Y:S02]  /*231a0*/  IMAD.MOV.U32 R22, RZ, RZ, RZ ;  /* 0x000000ffff167224 */ /* 0x000fe400078e00ff */
[----:B------:R-:W-:-:S02]  /*231b0*/  IMAD.MOV.U32 R28, RZ, RZ, RZ ;  /* 0x000000ffff1c7224 */ /* 0x000fc400078e00ff */
[----:B------:R-:W-:Y:S01]  /*231c0*/  IMAD.MOV.U32 R30, RZ, RZ, 0x1 ;  /* 0x00000001ff1e7424 */ /* 0x000fe200078e00ff */
[----:B--2---:R-:W-:Y:S01]  /*231d0*/  R2UR UR4, R2 ;  /* 0x00000000020472ca */ /* 0x004fe200000e0000 */
[----:B------:R-:W-:-:S05]  /*231e0*/  IMAD.SHL.U32 R2, R0, 0x8, RZ ;  /* 0x0000000800027824 */ /* 0x000fca00078e00ff */
[C---:B------:R-:W-:Y:S02]  /*231f0*/  LOP3.LUT R3, R2.reuse, 0x1f8, RZ, 0xc0, !PT ;  /* 0x000001f802037812 */ /* 0x040fe400078ec0ff */
[----:B------:R-:W-:Y:S02]  /*23200*/  LOP3.LUT R2, R2, 0x38, RZ, 0xc0, !PT ;  /* 0x0000003802027812 */ /* 0x000fe400078ec0ff */
[----:B------:R-:W-:Y:S02]  /*23210*/  LOP3.LUT R3, R3, 0x38, R0, 0x78, !PT ;  /* 0x0000003803037812 */ /* 0x000fe400078e7800 */
[----:B------:R-:W-:Y:S01]  /*23220*/  SHF.L.U32 R0, R0, 0x4, RZ ;  /* 0x0000000400007819 */ /* 0x000fe200000006ff */
[----:B------:R-:W-:Y:S01]  /*23230*/  ULOP3.LUT UR39, UR4, 0x2, URZ, 0xfc, !UPT ;  /* 0x0000000204277892 */ /* 0x000fe2000f8efc3f */
[----:B------:R-:W-:Y:S02]  /*23240*/  LOP3.LUT R34, R3, 0x200, R34, 0xf8, !PT ;  /* 0x0000020003227812 */ /* 0x000fe400078ef822 */
[----:B------:R-:W-:Y:S01]  /*23250*/  UMOV UR4, 0x400 ;  /* 0x0000040000047882 */ /* 0x000fe20000000000 */
[----:B------:R-:W-:Y:S01]  /*23260*/  SHF.R.U32.HI R3, RZ, 0x3, R4 ;  /* 0x00000003ff037819 */ /* 0x000fe20000011604 */
[----:B0-----:R-:W-:-:S03]  /*23270*/  ULEA UR4, UR5, UR4, 0x18 ;  /* 0x0000000405047291 */ /* 0x001fc6000f8ec03f */
[----:B------:R-:W-:Y:S02]  /*23280*/  LOP3.LUT R4, R3, 0x70, R0, 0xf8, !PT ;  /* 0x0000007003047812 */ /* 0x000fe400078ef800 */
[C---:B------:R-:W-:Y:S01]  /*23290*/  LOP3.LUT R3, R2.reuse, 0x40, RZ, 0xfc, !PT ;  /* 0x0000004002037812 */ /* 0x040fe200078efcff */
[----:B------:R-:W-:Y:S01]  /*232a0*/  IMAD.U32 R17, RZ, RZ, UR4 ;  /* 0x00000004ff117e24 */ /* 0x000fe2000f8e00ff */
[----:B------:R-:W-:-:S03]  /*232b0*/  LOP3.LUT R0, R2, 0x80, RZ, 0xfc, !PT ;  /* 0x0000008002007812 */ /* 0x000fc600078efcff */
[----:B-1----:R-:W-:-:S07]  /*232c0*/  IMAD R36, R34, 0x2, R17 ;  /* 0x0000000222247824 */ /* 0x002fce00078e0211 */
.L_x_1984:
[----:B------:R-:W-:Y:S05]  /*232d0*/  YIELD ;  /* 0x0000000000007946 */ /* 0x000fea0003800000 */
[----:B------:R-:W-:Y:S01]  /*232e0*/  ULDC.64 UR4, c[0x0][0xa28] ;  /* 0x00028a0000047ab9 */ /* 0x000fe20000000a00 */
[----:B------:R-:W-:Y:S01]  /*232f0*/  MOV R11, RZ ;  /* 0x000000ff000b7202 */ /* 0x000fe20000000f00 */
[----:B0-----:R-:W0:Y:S01]  /*23300*/  LDC.64 R4, c[0x0][0xa00] ;  /* 0x00028000ff047b82 */ /* 0x001e220000000a00 */
[----:B------:R-:W-:Y:S01]  /*23310*/  ISETP.NE.U32.AND P0, PT, RZ, UR4, PT ;  /* 0x00000004ff007c0c */ /* 0x000fe2000bf05070 */
[----:B------:R-:W-:-:S03]  /*23320*/  ULDC.64 UR6, c[0x0][0xa10] ;  /* 0x0002840000067ab9 */ /* 0x000fc60000000a00 */
[----:B------:R-:W-:Y:S01]  /*23330*/  ISETP.NE.AND.EX P0, PT, RZ, UR5, PT, P0 ;  /* 0x00000005ff007c0c */ /* 0x000fe2000bf05300 */
[----:B------:R-:W-:-:S12]  /*23340*/  ULDC.64 UR4, c[0x0][0xa18] ;  /* 0x0002860000047ab9 */ /* 0x000fd80000000a00 */
[----:B-1----:R-:W1:Y:S01]  /*23350*/  @P0 LDC.64 R2, c[0x0][0xa28] ;  /* 0x00028a00ff020b82 */ /* 0x002e620000000a00 */
[----:B------:R-:W-:Y:S01]  /*23360*/  ISETP.NE.U32.AND P1, PT, RZ, UR6, PT ;  /* 0x00000006ff007c0c */ /* 0x000fe2000bf25070 */
[----:B-1----:R-:W-:-:S05]  /*23370*/  @P0 IMAD.WIDE R2, R27, 0x4, R2 ;  /* 0x000000041b020825 */ /* 0x002fca00078e0202 */
[----:B------:R1:W2:Y:S01]  /*23380*/  @P0 LDG.E R11, desc[UR60][R2.64] ;  /* 0x0000003c020b0981 */ /* 0x0002a2000c1e1900 */
[----:B------:R-:W-:Y:S01]  /*23390*/  ISETP.NE.U32.AND P0, PT, RZ, UR4, PT ;  /* 0x00000004ff007c0c */ /* 0x000fe2000bf05070 */
[----:B------:R-:W-:Y:S01]  /*233a0*/  IMAD.MOV.U32 R35, RZ, RZ, RZ ;  /* 0x000000ffff237224 */ /* 0x000fe200078e00ff */
[----:B------:R-:W-:Y:S01]  /*233b0*/  ISETP.NE.AND.EX P1, PT, RZ, UR7, PT, P1 ;  /* 0x00000007ff007c0c */ /* 0x000fe2000bf25310 */
[----:B------:R-:W-:Y:S01]  /*233c0*/  IMAD.MOV.U32 R0, RZ, RZ, RZ ;  /* 0x000000ffff007224 */ /* 0x000fe200078e00ff */
[----:B------:R-:W-:Y:S01]  /*233d0*/  ISETP.NE.AND.EX P2, PT, RZ, UR5, PT, P0 ;  /* 0x00000005ff007c0c */ /* 0x000fe2000bf45300 */
[----:B------:R-:W-:Y:S01]  /*233e0*/  ULDC.64 UR4, c[0x0][0xa00] ;  /* 0x0002800000047ab9 */ /* 0x000fe20000000a00 */
[----:B0-----:R-:W-:Y:S01]  /*233f0*/  IMAD.WIDE R4, R27, 0x4, R4 ;  /* 0x000000041b047825 */ /* 0x001fe200078e0204 */
[----:B------:R-:W-:Y:S01]  /*23400*/  ISETP.NE.U32.AND P0, PT, RZ, UR4, PT ;  /* 0x00000004ff007c0c */ /* 0x000fe2000bf05070 */
[----:B-1----:R-:W0:Y:S03]  /*23410*/  LDC.64 R2, c[0x0][0xa10] ;  /* 0x00028400ff027b82 */ /* 0x002e260000000a00 */
[----:B------:R-:W-:-:S06]  /*23420*/  ISETP.NE.AND.EX P0, PT, RZ, UR5, PT, P0 ;  /* 0x00000005ff007c0c */ /* 0x000fcc000bf05300 */
[----:B------:R-:W1:Y:S07]  /*23430*/  @P2 LDC.64 R6, c[0x0][0xa18] ;  /* 0x00028600ff062b82 */ /* 0x000e6e0000000a00 */
[----:B------:R-:W5:Y:S01]  /*23440*/  @P0 LDG.E R35, desc[UR60][R4.64] ;  /* 0x0000003c04230981 */ /* 0x000f62000c1e1900 */
[----:B0-----:R-:W-:-:S05]  /*23450*/  IMAD.WIDE R2, R27, 0x4, R2 ;  /* 0x000000041b027825 */ /* 0x001fca00078e0202 */
[----:B------:R-:W5:Y:S01]  /*23460*/  @P1 LDG.E R0, desc[UR60][R2.64] ;  /* 0x0000003c02001981 */ /* 0x000f62000c1e1900 */
[----:B------:R-:W-:Y:S02]  /*23470*/  ULDC UR4, c[0x0][0x288] ;  /* 0x0000a20000047ab9 */ /* 0x000fe40000000800 */
[----:B------:R-:W-:Y:S01]  /*23480*/  IMAD.U32 R32, RZ, RZ, UR4 ;  /* 0x00000004ff207e24 */ /* 0x000fe2000f8e00ff */
[----:B------:R-:W-:Y:S02]  /*23490*/  ULDC.64 UR4, c[0x0][0x418] ;  /* 0x0001060000047ab9 */ /* 0x000fe40000000a00 */
[----:B------:R-:W-:-:S03]  /*234a0*/  UISETP.NE.U32.AND UP0, UPT, UR4, URZ, UPT ;  /* 0x0000003f0400728c */ /* 0x000fc6000bf05070 */
[----:B------:R-:W-:Y:S01]  /*234b0*/  ULDC UR4, c[0x0][0x424] ;  /* 0x0001090000047ab9 */ /* 0x000fe20000000800 */
[----:B------:R-:W-:Y:S01]  /*234c0*/  UISETP.NE.AND.EX UP0, UPT, UR5, URZ, UPT, UP0 ;  /* 0x0000003f0500728c */ /* 0x000fe2000bf05300 */
[----:B-1----:R-:W-:Y:S02]  /*234d0*/  @P2 IMAD.WIDE R6, R27, 0x4, R6 ;  /* 0x000000041b062825 */ /* 0x002fe400078e0206 */
[----:B------:R-:W-:Y:S01]  /*234e0*/  ULDC UR5, c[0x0][0x2f0] ;  /* 0x0000bc0000057ab9 */ /* 0x000fe20000000800 */
[----:B------:R-:W-:Y:S02]  /*234f0*/  USEL UR4, UR4, 0x1, UP0 ;  /* 0x0000000104047887 */ /* 0x000fe40008000000 */
[----:B------:R0:W5:Y:S02]  /*23500*/  @P2 LDG.E R32, desc[UR60][R6.64] ;  /* 0x0000003c06202981 */ /* 0x000164000c1e1900 */
[----:B------:R-:W-:-:S03]  /*23510*/  UIMAD UR4, UR4, UR5, URZ ;  /* 0x00000005040472a4 */ /* 0x000fc6000f8e023f */
[----:B------:R-:W-:-:S03]  /*23520*/  ULDC UR5, c[0x0][0x348] ;  /* 0x0000d20000057ab9 */ /* 0x000fc60000000800 */
[----:B------:R-:W-:Y:S02]  /*23530*/  IMAD.U32 R10, RZ, RZ, UR4 ;  /* 0x00000004ff0a7e24 */ /* 0x000fe4000f8e00ff */
[----:B0-----:R-:W-:Y:S01]  /*23540*/  IMAD.U32 R7, RZ, RZ, UR5 ;  /* 0x00000005ff077e24 */ /* 0x001fe2000f8e00ff */
[----:B--2---:R0:W-:Y:S01]  /*23550*/  STL [R1+0x4], R11 ;  /* 0x0000040b01007387 */ /* 0x0041e20000100800 */
[----:B---3--:R-:W-:Y:S05]  /*23560*/  @P2 BRA `(.L_x_1864) ;  /* 0x0000000000102947 */ /* 0x008fea0003800000 */
[----:B------:R-:W-:Y:S05]  /*23570*/  @!P0 BRA `(.L_x_1864) ;  /* 0x00000000000c8947 */ /* 0x000fea0003800000 */
[----:B------:R-:W2:Y:S04]  /*23580*/  LDG.E R9, desc[UR60][R4.64] ;  /* 0x0000003c04097981 */ /* 0x000ea8000c1e1900 */
[----:B-----5:R-:W2:Y:S02]  /*23590*/  LDG.E R32, desc[UR60][R4.64+0x4] ;  /* 0x0000043c04207981 */ /* 0x020ea4000c1e1900 */
[----:B--2---:R-:W-:-:S07]  /*235a0*/  IMAD.IADD R32, R32, 0x1, -R9 ;  /* 0x0000000120207824 */ /* 0x004fce00078e0a09 */
.L_x_1864:
[----:B------:R-:W-:Y:S01]  /*235b0*/  ULDC.64 UR4, c[0x0][0xa20] ;  /* 0x0002880000047ab9 */ /* 0x000fe20000000a00 */
[C---:B------:R-:W-:Y:S02]  /*235c0*/  LOP3.LUT R4, R26.reuse, 0xff000000, RZ, 0xc0, !PT ;  /* 0xff0000001a047812 */ /* 0x040fe400078ec0ff */
[----:B------:R-:W-:Y:S02]  /*235d0*/  ISETP.NE.U32.AND P0, PT, RZ, UR4, PT ;  /* 0x00000004ff007c0c */ /* 0x000fe4000bf05070 */
[----:B------:R-:W-:Y:S02]  /*235e0*/  SHF.R.U32.HI R5, RZ, 0x8, R4 ;  /* 0x00000008ff057819 */ /* 0x000fe40000011604 */
[----:B------:R-:W-:Y:S02]  /*235f0*/  ISETP.NE.AND.EX P0, PT, RZ, UR5, PT, P0 ;  /* 0x00000005ff007c0c */ /* 0x000fe4000bf05300 */
[C---:B------:R-:W-:Y:S02]  /*23600*/  LOP3.LUT R6, R26.reuse, 0xff0000, RZ, 0xc0, !PT ;  /* 0x00ff00001a067812 */ /* 0x040fe400078ec0ff */
[----:B------:R-:W-:-:S02]  /*23610*/  LOP3.LUT R26, R26, 0xffff, RZ, 0xc0, !PT ;  /* 0x0000ffff1a1a7812 */ /* 0x000fc400078ec0ff */
[----:B------:R-:W-:-:S07]  /*23620*/  LEA.HI R6, R6, R5, RZ, 0x10 ;  /* 0x0000000506067211 */ /* 0x000fce00078f80ff */
[----:B------:R-:W-:Y:S05]  /*23630*/  @!P0 BRA `(.L_x_1865) ;  /* 0x0000000000108947 */ /* 0x000fea0003800000 */
[----:B------:R-:W1:Y:S02]  /*23640*/  LDC.64 R4, c[0x0][0xa20] ;  /* 0x00028800ff047b82 */ /* 0x000e640000000a00 */
[----:B-1----:R-:W-:-:S05]  /*23650*/  IMAD.WIDE R4, R27, 0x4, R4 ;  /* 0x000000041b047825 */ /* 0x002fca00078e0204 */
[----:B------:R1:W5:Y:S01]  /*23660*/  LDG.E R10, desc[UR60][R4.64] ;  /* 0x0000003c040a7981 */ /* 0x000362000c1e1900 */
[----:B------:R-:W-:Y:S05]  /*23670*/  BRA `(.L_x_1866) ;  /* 0x0000000000247947 */ /* 0x000fea0003800000 */
.L_x_1865:
[----:B------:R-:W-:Y:S02]  /*23680*/  ULDC.64 UR4, c[0x0][0xa08] ;  /* 0x0002820000047ab9 */ /* 0x000fe40000000a00 */
[----:B------:R-:W-:-:S04]  /*23690*/  ISETP.NE.U32.AND P0, PT, RZ, UR4, PT ;  /* 0x00000004ff007c0c */ /* 0x000fc8000bf05070 */
[----:B------:R-:W-:-:S13]  /*236a0*/  ISETP.NE.AND.EX P0, PT, RZ, UR5, PT, P0 ;  /* 0x00000005ff007c0c */ /* 0x000fda000bf05300 */
[----:B------:R-:W-:Y:S05]  /*236b0*/  @!P0 BRA `(.L_x_1866) ;  /* 0x0000000000148947 */ /* 0x000fea0003800000 */
[----:B------:R-:W1:Y:S02]  /*236c0*/  LDC.64 R4, c[0x0][0xa08] ;  /* 0x00028200ff047b82 */ /* 0x000e640000000a00 */
[----:B-1----:R-:W-:-:S05]  /*236d0*/  IMAD.WIDE R4, R27, 0x4, R4 ;  /* 0x000000041b047825 */ /* 0x002fca00078e0204 */
[----:B------:R-:W2:Y:S04]  /*236e0*/  LDG.E R10, desc[UR60][R4.64] ;  /* 0x0000003c040a7981 */ /* 0x000ea8000c1e1900 */
[----:B------:R-:W2:Y:S02]  /*236f0*/  LDG.E R9, desc[UR60][R4.64+0x4] ;  /* 0x0000043c04097981 */ /* 0x000ea4000c1e1900 */
[----:B--2---:R-:W-:-:S07]  /*23700*/  IADD3 R10, -R10, R9, RZ ;  /* 0x000000090a0a7210 */ /* 0x004fce0007ffe1ff */
.L_x_1866:
[----:B-1----:R-:W2:Y:S01]  /*23710*/  @P1 LDG.E R5, desc[UR60][R2.64] ;  /* 0x0000003c02051981 */ /* 0x002ea2000c1e1900 */
[----:B------:R-:W1:Y:S03]  /*23720*/  LDC R8, c[0x0][0x448] ;  /* 0x00011200ff087b82 */ /* 0x000e660000000800 */
[----:B------:R3:W2:Y:S01]  /*23730*/  @P1 LDG.E R4, desc[UR60][R2.64+0x4] ;  /* 0x0000043c02041981 */ /* 0x0006a2000c1e1900 */
[----:B------:R-:W-:Y:S02]  /*23740*/  IMAD.SHL.U32 R25, R25, 0x80, RZ ;  /* 0x0000008019197824 */ /* 0x000fe400078e00ff */
[----:B-----5:R-:W-:Y:S02]  /*23750*/  IMAD.IADD R10, R10, 0x1, -R11 ;  /* 0x000000010a0a7824 */ /* 0x020fe400078e0a0b */
[----:B---3--:R-:W3:Y:S01]  /*23760*/  LDC.64 R2, c[0x0][0x9e0] ;  /* 0x00027800ff027b82 */ /* 0x008ee20000000a00 */
[----:B-1----:R-:W-:-:S13]  /*23770*/  ISETP.NE.AND P2, PT, R8, 0x1, PT ;  /* 0x000000010800780c */ /* 0x002fda0003f45270 */
[----:B------:R-:W1:Y:S01]  /*23780*/  @P2 LDC R8, c[0x0][0x44c] ;  /* 0x00011300ff082b82 */ /* 0x000e620000000800 */
[----:B---3--:R-:W-:-:S07]  /*23790*/  ISETP.GE.AND P3, PT, R3, 0x1, PT ;  /* 0x000000010300780c */ /* 0x008fce0003f66270 */
[----:B------:R-:W3:Y:S01]  /*237a0*/  @P2 LDC R9, c[0x0][0x450] ;  /* 0x00011400ff092b82 */ /* 0x000ee20000000800 */
[----:B--2---:R-:W-:Y:S02]  /*237b0*/  @P1 IMAD.IADD R7, R4, 0x1, -R5 ;  /* 0x0000000104071824 */ /* 0x004fe400078e0a05 */
[----:B------:R-:W-:Y:S02]  /*237c0*/  VIADD R5, R25, 0x7f ;  /* 0x0000007f19057836 */ /* 0x000fe40000000000 */
[----:B------:R-:W-:Y:S02]  /*237d0*/  IMAD.IADD R37, R10, 0x1, R7 ;  /* 0x000000010a257824 */ /* 0x000fe400078e0207 */
[----:B-1----:R-:W-:-:S03]  /*237e0*/  @P2 IMAD.HI.U32 R4, R5, R8, RZ ;  /* 0x0000000805042227 */ /* 0x002fc600078e00ff */
[C---:B------:R-:W-:Y:S02]  /*237f0*/  IADD3 R18, R37.reuse, 0x1, -R32 ;  /* 0x0000000125127810 */ /* 0x040fe40007ffe820 */
[----:B---3--:R-:W-:Y:S01]  /*23800*/  @P2 SHF.R.U32.HI R5, RZ, R9, R4 ;  /* 0x00000009ff052219 */ /* 0x008fe20000011604 */
[----:B------:R-:W-:-:S03]  /*23810*/  VIADD R4, R37, 0x5f ;  /* 0x0000005f25047836 */ /* 0x000fc60000000000 */
[----:B------:R-:W-:Y:S01]  /*23820*/  IADD3 R8, R18, R5, RZ ;  /* 0x0000000512087210 */ /* 0x000fe20007ffe0ff */
[----:B------:R-:W-:-:S04]  /*23830*/  IMAD.HI R4, R4, 0x2aaaaaab, RZ ;  /* 0x2aaaaaab04047827 */ /* 0x000fc800078e02ff */
[----:B------:R-:W-:Y:S01]  /*23840*/  IMAD.IADD R2, R8, 0x1, R2 ;  /* 0x0000000108027824 */ /* 0x000fe200078e0202 */
[----:B------:R-:W-:-:S04]  /*23850*/  SHF.R.U32.HI R19, RZ, 0x1f, R4 ;  /* 0x0000001fff137819 */ /* 0x000fc80000011604 */
[----:B------:R-:W-:Y:S01]  /*23860*/  LEA.HI.SX32 R19, R4, R19, 0x1c ;  /* 0x0000001304137211 */ /* 0x000fe200078fe2ff */
[----:B------:R-:W-:Y:S06]  /*23870*/  @!P3 BRA `(.L_x_1867) ;  /* 0x000000000048b947 */ /* 0x000fec0003800000 */
[C---:B------:R-:W-:Y:S01]  /*23880*/  ISETP.GT.AND P0, PT, R8.reuse, RZ, PT ;  /* 0x000000ff0800720c */ /* 0x040fe20003f04270 */
[----:B------:R-:W-:Y:S01]  /*23890*/  BSSY B0, `(.L_x_1868) ;  /* 0x000000e000007945 */ /* 0x000fe20003800000 */
[----:B------:R-:W-:-:S11]  /*238a0*/  VIADD R9, R8, 0xffffffff ;  /* 0xffffffff08097836 */ /* 0x000fd60000000000 */
[----:B------:R-:W-:Y:S05]  /*238b0*/  @P0 BRA `(.L_x_1869) ;  /* 0x00000000001c0947 */ /* 0x000fea0003800000 */
[----:B------:R-:W-:Y:S01]  /*238c0*/  ISETP.NE.AND P0, PT, R3, 0x1, PT ;  /* 0x000000010300780c */ /* 0x000fe20003f05270 */
[----:B------:R-:W-:-:S12]  /*238d0*/  IMAD.MOV R9, RZ, RZ, -R8 ;  /* 0x000000ffff097224 */ /* 0x000fd800078e0a08 */
[----:B------:R-:W1:Y:S02]  /*238e0*/  @P0 LDC.64 R4, c[0x0][0x9e8] ;  /* 0x00027a00ff040b82 */ /* 0x000e640000000a00 */
[----:B-1----:R-:W-:-:S05]  /*238f0*/  @P0 IMAD.HI.U32 R4, R9, R4, RZ ;  /* 0x0000000409040227 */ /* 0x002fca00078e00ff */
[----:B------:R-:W-:-:S04]  /*23900*/  @P0 SHF.R.U32.HI R9, RZ, R5, R4 ;  /* 0x00000005ff090219 */ /* 0x000fc80000011604 */
[----:B------:R-:W-:Y:S01]  /*23910*/  LOP3.LUT R9, RZ, R9, RZ, 0x33, !PT ;  /* 0x00000009ff097212 */ /* 0x000fe200078e33ff */
[----:B------:R-:W-:Y:S06]  /*23920*/  BRA `(.L_x_1870) ;  /* 0x0000000000107947 */ /* 0x000fec0003800000 */
.L_x_1869:
[----:B------:R-:W-:-:S13]  /*23930*/  ISETP.NE.AND P0, PT, R3, 0x1, PT ;  /* 0x000000010300780c */ /* 0x000fda0003f05270 */
[----:B------:R-:W1:Y:S02]  /*23940*/  @P0 LDC.64 R4, c[0x0][0x9e8] ;  /* 0x00027a00ff040b82 */ /* 0x000e640000000a00 */
[----:B-1----:R-:W-:-:S05]  /*23950*/  @P0 IMAD.HI.U32 R4, R9, R4, RZ ;  /* 0x0000000409040227 */ /* 0x002fca00078e00ff */
[----:B------:R-:W-:-:S07]  /*23960*/  @P0 SHF.R.U32.HI R9, RZ, R5, R4 ;  /* 0x00000005ff090219 */ /* 0x000fce0000011604 */
.L_x_1870:
[----:B------:R-:W-:Y:S05]  /*23970*/  BSYNC B0 ;  /* 0x0000000000007941 */ /* 0x000fea0003800000 */
.L_x_1868:
[----:B------:R-:W-:-:S05]  /*23980*/  IMAD R9, R9, R3, R3 ;  /* 0x0000000309097224 */ /* 0x000fca00078e0203 */
[----:B------:R-:W-:-:S07]  /*23990*/  VIMNMX R2, R2, R9, PT ;  /* 0x0000000902027248 */ /* 0x000fce0003fe0100 */
.L_x_1867:
[----:B------:R-:W1:Y:S01]  /*239a0*/  @P2 LDC R8, c[0x0][0x44c] ;  /* 0x00011300ff082b82 */ /* 0x000e620000000800 */
[----:B------:R-:W-:Y:S01]  /*239b0*/  VIADD R2, R2, 0x5f ;  /* 0x0000005f02027836 */ /* 0x000fe20000000000 */
[----:B------:R-:W-:Y:S01]  /*239c0*/  ULDC UR4, c[0x0][0x9dc] ;  /* 0x0002770000047ab9 */ /* 0x000fe20000000800 */
[----:B------:R-:W-:Y:S02]  /*239d0*/  IMAD.MOV.U32 R5, RZ, RZ, R25 ;  /* 0x000000ffff057224 */ /* 0x000fe400078e0019 */
[----:B------:R-:W-:-:S03]  /*239e0*/  IMAD.HI R2, R2, 0x2aaaaaab, RZ ;  /* 0x2aaaaaab02027827 */ /* 0x000fc600078e02ff */
[----:B------:R-:W2:Y:S01]  /*239f0*/  @P2 LDC R4, c[0x0][0x450] ;  /* 0x00011400ff042b82 */ /* 0x000ea20000000800 */
[----:B-1----:R-:W-:-:S04]  /*23a00*/  @P2 IMAD.HI.U32 R9, R25, R8, RZ ;  /* 0x0000000819092227 */ /* 0x002fc800078e00ff */
[----:B------:R-:W-:Y:S01]  /*23a10*/  IMAD.IADD R8, R37, 0x1, -R32 ;  /* 0x0000000125087824 */ /* 0x000fe200078e0a20 */
[----:B--2---:R-:W-:Y:S02]  /*23a20*/  @P2 SHF.R.U32.HI R5, RZ, R4, R9 ;  /* 0x00000004ff052219 */ /* 0x004fe40000011609 */
[----:B------:R-:W-:-:S04]  /*23a30*/  SHF.R.U32.HI R9, RZ, 0x1f, R2 ;  /* 0x0000001fff097819 */ /* 0x000fc80000011602 */
[----:B------:R-:W-:Y:S02]  /*23a40*/  LEA.HI.SX32 R2, R2, R9, 0x1c ;  /* 0x0000000902027211 */ /* 0x000fe400078fe2ff */
[----:B------:R-:W-:Y:S02]  /*23a50*/  IADD3 R9, R8, R5, RZ ;  /* 0x0000000508097210 */ /* 0x000fe40007ffe0ff */
[----:B0-----:R-:W-:-:S03]  /*23a60*/  VIMNMX R11, R19, R2, PT ;  /* 0x00000002130b7248 */ /* 0x001fc60003fe0100 */
        /* <DEDUP_REMOVED lines=12> */
.L_x_1873:
[----:B------:R-:W-:-:S13]  /*23b30*/  ISETP.NE.AND P0, PT, R3, 0x1, PT ;  /* 0x000000010300780c */ /* 0x000fda0003f05270 */
[----:B------:R-:W0:Y:S02]  /*23b40*/  @P0 LDC.64 R4, c[0x0][0x9e8] ;  /* 0x00027a00ff040b82 */ /* 0x000e240000000a00 */
[----:B0-----:R-:W-:-:S05]  /*23b50*/  @P0 IMAD.HI.U32 R4, R9, R4, RZ ;  /* 0x0000000409040227 */ /* 0x001fca00078e00ff */
[----:B------:R-:W-:-:S07]  /*23b60*/  @P0 SHF.R.U32.HI R9, RZ, R5, R4 ;  /* 0x00000005ff090219 */ /* 0x000fce0000011604 */
.L_x_1874:
[----:B------:R-:W-:Y:S05]  /*23b70*/  BSYNC B0 ;  /* 0x0000000000007941 */ /* 0x000fea0003800000 */
.L_x_1872:
[----:B------:R-:W-:-:S05]  /*23b80*/  IMAD R3, R9, R3, RZ ;  /* 0x0000000309037224 */ /* 0x000fca00078e02ff */
[----:B------:R-:W-:-:S07]  /*23b90*/  VIMNMX R2, R2, R3, !PT ;  /* 0x0000000302027248 */ /* 0x000fce0007fe0100 */
.L_x_1871:
[----:B------:R-:W-:Y:S01]  /*23ba0*/  IMAD.HI R2, R2, 0x2aaaaaab, RZ ;  /* 0x2aaaaaab02027827 */ /* 0x000fe200078e02ff */
[----:B------:R-:W-:Y:S01]  /*23bb0*/  BSSY B0, `(.L_x_1875) ;  /* 0x0000026000007945 */ /* 0x000fe20003800000 */
[----:B------:R-:W-:Y:S02]  /*23bc0*/  LOP3.LUT R9, R6, 0xff, RZ, 0xc0, !PT ;  /* 0x000000ff06097812 */ /* 0x000fe400078ec0ff */
[----:B------:R-:W-:Y:S01]  /*23bd0*/  SHF.R.U32.HI R6, RZ, 0x10, R6 ;  /* 0x00000010ff067819 */ /* 0x000fe20000011606 */
        /* <DEDUP_REMOVED lines=9> */
[----:B------:R-:W-:Y:S02]  /*23c70*/  IABS R13, R5 ;  /* 0x00000005000d7213 */ /* 0x000fe40000000000 */
[----:B------:R-:W-:Y:S02]  /*23c80*/  IADD3 R12, R5, -0x1, R11 ;  /* 0xffffffff050c7810 */ /* 0x000fe40007ffe00b */
[----:B------:R-:W0:Y:S03]  /*23c90*/  I2F.RP R2, R13 ;  /* 0x0000000d00027306 */ /* 0x000e260000209400 */
[----:B------:R-:W-:-:S05]  /*23ca0*/  IMAD.IADD R12, R12, 0x1, -R4 ;  /* 0x000000010c0c7824 */ /* 0x000fca00078e0a04 */
[----:B0-----:R-:W0:Y:S02]  /*23cb0*/  MUFU.RCP R2, R2 ;  /* 0x0000000200027308 */ /* 0x001e240000001000 */
[----:B0-----:R-:W-:-:S06]  /*23cc0*/  VIADD R2, R2, 0xffffffe ;  /* 0x0ffffffe02027836 */ /* 0x001fcc0000000000 */
        /* <DEDUP_REMOVED lines=19> */
[----:B------:R-:W-:-:S07]  /*23e00*/  @!P2 LOP3.LUT R14, RZ, R5, RZ, 0x33, !PT ;  /* 0x00000005ff0ea212 */ /* 0x000fce00078e33ff */
.L_x_1876:
[----:B------:R-:W-:Y:S05]  /*23e10*/  BSYNC B0 ;  /* 0x0000000000007941 */ /* 0x000fea0003800000 */
.L_x_1875:
[-C--:B------:R-:W-:Y:S01]  /*23e20*/  IMAD R3, R9, R14.reuse, R4 ;  /* 0x0000000e09037224 */ /* 0x080fe200078e0204 */
[----:B------:R-:W-:Y:S04]  /*23e30*/  BSSY B0, `(.L_x_1877) ;  /* 0x0000133000007945 */ /* 0x000fe80003800000 */
[C---:B------:R-:W-:Y:S01]  /*23e40*/  VIADDMNMX R11, R3.reuse, R14, R11, PT ;  /* 0x0000000e030b7246 */ /* 0x040fe2000380010b */
[----:B------:R-:W-:-:S04]  /*23e50*/  IMAD R3, R3, 0x60, -R10 ;  /* 0x0000006003037824 */ /* 0x000fc800078e0a0a */
[----:B------:R-:W-:Y:S01]  /*23e60*/  IMAD R2, R11, 0x60, -R10 ;  /* 0x000000600b027824 */ /* 0x000fe200078e0a0a */
[----:B------:R-:W-:-:S04]  /*23e70*/  VIMNMX R3, RZ, R3, !PT ;  /* 0x00000003ff037248 */ /* 0x000fc80007fe0100 */
[----:B------:R-:W-:-:S04]  /*23e80*/  VIMNMX R2, R2, R7, PT ;  /* 0x0000000702027248 */ /* 0x000fc80003fe0100 */
[----:B------:R-:W-:-:S13]  /*23e90*/  ISETP.GT.AND P0, PT, R2, R3, PT ;  /* 0x000000030200720c */ /* 0x000fda0003f04270 */
[----:B------:R-:W-:Y:S02]  /*23ea0*/  @P0 VIADD R4, R2, 0x5f ;  /* 0x0000005f02040836 */ /* 0x000fe40000000000 */
        /* <DEDUP_REMOVED lines=16> */
.L_x_2052:
[----:B-1----:R-:W-:Y:S02]  /*23fb0*/  ISETP.NE.AND P0, PT, R14, RZ, PT ;  /* 0x000000ff0e00720c */ /* 0x002fe40003f05270 */
[----:B------:R-:W-:-:S11]  /*23fc0*/  PLOP3.LUT P6, PT, PT, PT, PT, 0x8, 0x0 ;  /* 0x000000000000781c */ /* 0x000fd60003fce170 */
[----:B------:R-:W-:Y:S05]  /*23fd0*/  @P0 BRA `(.L_x_1880) ;  /* 0x00000000000c0947 */ /* 0x000fea0003800000 */
[----:B------:R-:W-:-:S03]  /*23fe0*/  UMOV UR4, 0xffffffff ;  /* 0xffffffff00047882 */ /* 0x000fc60000000000 */
[----:B------:R-:W-:Y:S05]  /*23ff0*/  BRA.DIV UR4, `(.L_x_1881) ;  /* 0x0000007604647947 */ /* 0x000fea000b800000 */
[----:B------:R-:W-:-:S13]  /*24000*/  ELECT P6, URZ, PT ;  /* 0x00000000003f782f */ /* 0x000fda00038c0000 */
.L_x_1880:
[----:B0-----:R-:W2:Y:S01]  /*24010*/  LDL R3, [R1+0x24] ;  /* 0x0000240001037983 */ /* 0x001ea20000100800 */
[----:B------:R-:W-:Y:S01]  /*24020*/  BSSY B1, `(.L_x_1882) ;  /* 0x0000008000017945 */ /* 0x000fe20003800000 */
[----:B--2---:R-:W-:-:S04]  /*24030*/  IADD3 R3, R3, 0x1, RZ ;  /* 0x0000000103037810 */ /* 0x004fc80007ffe0ff */
[----:B------:R-:W-:-:S04]  /*24040*/  LEA.HI R7, R3, R3, RZ, 0x1 ;  /* 0x0000000303077211 */ /* 0x000fc800078f08ff */
[----:B------:R-:W-:-:S05]  /*24050*/  LOP3.LUT R10, R7, 0xfffffffe, RZ, 0xc0, !PT ;  /* 0xfffffffe070a7812 */ /* 0x000fca00078ec0ff */
[----:B------:R-:W-:-:S05]  /*24060*/  IMAD.IADD R10, R3, 0x1, -R10 ;  /* 0x00000001030a7824 */ /* 0x000fca00078e0a0a */
[----:B------:R-:W-:-:S04]  /*24070*/  SHF.L.U32 R10, R10, 0x1f, RZ ;  /* 0x0000001f0a0a7819 */ /* 0x000fc800000006ff */
[----:B------:R-:W0:Y:S02]  /*24080*/  SYNCS.PHASECHK.TRANS64.TRYWAIT P0, [R17+URZ+0x2a820], R10 ;  /* 0x02a8200a110075a7 */ /* 0x000e24000800017f */
[----:B0-----:R-:W-:Y:S05]  /*24090*/  @!P0 BRA `(.L_x_1883) ;  /* 0x00000074005c8947 */ /* 0x001fea0003800000 */
.L_x_2055:
[----:B------:R-:W-:Y:S05]  /*240a0*/  BSYNC B1 ;  /* 0x0000000000017941 */ /* 0x000fea0003800000 */
.L_x_1882:
        /* <DEDUP_REMOVED lines=10> */
.L_x_2056:
[----:B------:R-:W-:Y:S05]  /*24150*/  BSYNC B2 ;  /* 0x0000000000027941 */ /* 0x000fea0003800000 */
.L_x_1886:
[----:B------:R-:W-:Y:S04]  /*24160*/  BSSY B2, `(.L_x_1888) ;  /* 0x0000009000027945 */ /* 0x000fe80003800000 */
        /* <DEDUP_REMOVED lines=8> */
.L_x_1889:
[----:B------:R-:W-:Y:S05]  /*241f0*/  BSYNC B2 ;  /* 0x0000000000027941 */ /* 0x000fea0003800000 */
.L_x_1888:
[----:B------:R-:W-:Y:S01]  /*24200*/  IMAD.MOV.U32 R20, RZ, RZ, RZ ;  /* 0x000000ffff147224 */ /* 0x000fe200078e00ff */
[----:B------:R-:W-:Y:S01]  /*24210*/  UIADD3 UR4, UP0, UR36, 0x570, URZ ;  /* 0x0000057024047890 */ /* 0x000fe2000ff1e03f */
[----:B0-----:R-:W-:Y:S01]  /*24220*/  IMAD R10, R22, 0x9000, R17 ;  /* 0x00009000160a7824 */ /* 0x001fe200078e0211 */
[----:B------:R-:W-:Y:S01]  /*24230*/  PLOP3.LUT P0, PT, PT, PT, PT, 0x80, 0x0 ;  /* 0x000000000000781c */ /* 0x000fe20003f0f070 */
[----:B------:R-:W-:Y:S01]  /*24240*/  IMAD R7, R2, 0x60, R0 ;  /* 0x0000006002077824 */ /* 0x000fe200078e0200 */
[----:B------:R-:W-:Y:S01]  /*24250*/  R2UR UR10, R20 ;  /* 0x00000000140a72ca */ /* 0x000fe200000e0000 */
[----:B------:R-:W-:Y:S01]  /*24260*/  VIADD R3, R12, 0x2a890 ;  /* 0x0002a8900c037836 */ /* 0x000fe20000000000 */
[----:B------:R-:W-:Y:S01]  /*24270*/  IADD3 R13, R10, 0x18400, RZ ;  /* 0x000184000a0d7810 */ /* 0x000fe20007ffe0ff */
[----:B------:R-:W-:Y:S01]  /*24280*/  VIADD R7, R7, 0xffffffa0 ;  /* 0xffffffa007077836 */ /* 0x000fe20000000000 */
[----:B------:R-:W-:Y:S01]  /*24290*/  UIADD3.X UR5, URZ, UR37, URZ, UP0, !UPT ;  /* 0x000000253f057290 */ /* 0x000fe200087fe43f */
[----:B------:R-:W-:Y:S01]  /*242a0*/  UMOV UR6, 0x0 ;  /* 0x0000000000067882 */ /* 0x000fe20000000000 */
[----:B------:R-:W-:-:S10]  /*242b0*/  UMOV UR7, 0x12f00000 ;  /* 0x12f0000000077882 */ /* 0x000fd40000000000 */
.L_x_1890:
        /* <DEDUP_REMOVED lines=16> */
.L_x_1891:
        /* <DEDUP_REMOVED lines=15> */
.L_x_1892:
        /* <DEDUP_REMOVED lines=13> */
.L_x_2057:
[----:B------:R-:W-:Y:S05]  /*24580*/  BSYNC B2 ;  /* 0x0000000000027941 */ /* 0x000fea0003800000 */
.L_x_1893:
[----:B------:R-:W-:Y:S01]  /*24590*/  BSSY B2, `(.L_x_1895) ;  /* 0x000000b000027945 */ /* 0x000fe20003800000 */
[----:B------:R-:W-:Y:S02]  /*245a0*/  IMAD.MOV.U32 R14, RZ, RZ, 0x0 ;  /* 0x00000000ff0e7424 */ /* 0x000fe400078e00ff */
[----:B------:R-:W-:Y:S01]  /*245b0*/  IMAD.MOV.U32 R15, RZ, RZ, 0x12f00000 ;  /* 0x12f00000ff0f7424 */ /* 0x000fe200078e00ff */
[----:B------:R-:W-:Y:S06]  /*245c0*/  @P1 BRA `(.L_x_1896) ;  /* 0x00000000001c1947 */ /* 0x000fec0003800000 */
[----:B------:R-:W2:Y:S01]  /*245d0*/  S2R R10, SR_TID.X ;  /* 0x00000000000a7919 */ /* 0x000ea20000002100 */
[----:B------:R-:W-:-:S04]  /*245e0*/  IMAD.MOV.U32 R3, RZ, RZ, 0x6000 ;  /* 0x00006000ff037424 */ /* 0x000fc800078e00ff */
[----:B------:R3:W-:Y:S01]  /*245f0*/  SYNCS.ARRIVE.TRANS64 RZ, [R12+URZ+0x2a8b0], R3 ;  /* 0x02a8b0030cff79a7 */ /* 0x0007e2000800003f */
[----:B--2---:R-:W-:-:S04]  /*24600*/  LOP3.LUT R10, R10, 0x1f, RZ, 0xc0, !PT ;  /* 0x0000001f0a0a7812 */ /* 0x004fc800078ec0ff */
[----:B------:R-:W-:-:S13]  /*24610*/  ISETP.NE.AND P0, PT, R10, RZ, PT ;  /* 0x000000ff0a00720c */ /* 0x000fda0003f05270 */
[----:B---3--:R-:W-:Y:S05]  /*24620*/  @!P0 BRA `(.L_x_1896) ;  /* 0x0000000000048947 */ /* 0x008fea0003800000 */
[----:B------:R-:W-:Y:S01]  /*24630*/  BPT.TRAP 0x1 ;  /* 0x000000040000795c */ /* 0x000fe20000300000 */
.L_x_1896:
[----:B------:R-:W-:Y:S05]  /*24640*/  BSYNC B2 ;  /* 0x0000000000027941 */ /* 0x000fea0003800000 */
.L_x_1895:
[----:B------:R-:W-:Y:S01]  /*24650*/  R2UR UR10, R20 ;  /* 0x00000000140a72ca */ /* 0x000fe200000e0000 */
[----:B------:R-:W-:Y:S01]  /*24660*/  IMAD R3, R22, 0x6000, R17 ;  /* 0x0000600016037824 */ /* 0x000fe200078e0211 */
[----:B------:R-:W-:Y:S01]  /*24670*/  R2UR UR6, R14 ;  /* 0x000000000e0672ca */ /* 0x000fe200000e0000 */
[----:B------:R-:W-:Y:S01]  /*24680*/  UIADD3 UR4, UP0, UR36, 0x670, URZ ;  /* 0x0000067024047890 */ /* 0x000fe2000ff1e03f */
[----:B------:R-:W-:Y:S01]  /*24690*/  R2UR UR7, R15 ;  /* 0x000000000f0772ca */ /* 0x000fe200000e0000 */
[----:B------:R-:W-:Y:S01]  /*246a0*/  VIADD R10, R3, 0x400 ;  /* 0x00000400030a7836 */ /* 0x000fe20000000000 */
[----:B------:R-:W-:Y:S01]  /*246b0*/  PLOP3.LUT P0, PT, PT, PT, PT, 0x80, 0x0 ;  /* 0x000000000000781c */ /* 0x000fe20003f0f070 */
[----:B------:R-:W-:Y:S01]  /*246c0*/  UIADD3.X UR5, URZ, UR37, URZ, UP0, !UPT ;  /* 0x000000253f057290 */ /* 0x000fe200087fe43f */
[----:B01----:R-:W-:-:S11]  /*246d0*/  IADD3 R12, R12, 0x2a8b0, RZ ;  /* 0x0002a8b00c0c7810 */ /* 0x003fd60007ffe0ff */
.L_x_1897:
        /* <DEDUP_REMOVED lines=15> */
.L_x_1898:
        /* <DEDUP_REMOVED lines=10> */
.L_x_1885:
[----:B------:R-:W-:Y:S05]  /*24870*/  BSYNC B1 ;  /* 0x0000000000017941 */ /* 0x000fea0003800000 */
.L_x_1884:
        /* <DEDUP_REMOVED lines=9> */
.L_x_1914:
[----:B------:R-:W-:Y:S05]  /*24910*/  YIELD ;  /* 0x0000000000007946 */ /* 0x000fea0003800000 */
[----:B------:R-:W-:Y:S04]  /*24920*/  BSSY B1, `(.L_x_1899) ;  /* 0x000007b000017945 */ /* 0x000fe80003800000 */
[----:B------:R-:W-:Y:S05]  /*24930*/  @!P6 BRA `(.L_x_1900) ;  /* 0x0000000400e4e947 */ /* 0x000fea0003800000 */
[----:B0-----:R-:W-:Y:S01]  /*24940*/  IMAD R10, R22, 0x8, R17 ;  /* 0x00000008160a7824 */ /* 0x001fe200078e0211 */
[----:B------:R-:W-:Y:S01]  /*24950*/  SHF.L.U32 R2, R31, 0x1f, RZ ;  /* 0x0000001f1f027819 */ /* 0x000fe200000006ff */
[----:B------:R-:W0:Y:S01]  /*24960*/  S2R R3, SR_TID.X ;  /* 0x0000000000037919 */ /* 0x000e220000002100 */
[----:B------:R-:W-:Y:S02]  /*24970*/  BSSY B2, `(.L_x_1901) ;  /* 0x0000005000027945 */ /* 0x000fe40003800000 */
[----:B------:R-:W1:Y:S01]  /*24980*/  SYNCS.PHASECHK.TRANS64.TRYWAIT P1, [R10+URZ+0x2a8a0], R2 ;  /* 0x02a8a0020a0075a7 */ /* 0x000e62000802017f */
[----:B0-----:R-:W-:-:S04]  /*24990*/  LOP3.LUT R3, R3, 0x7f, RZ, 0xc0, !PT ;  /* 0x0000007f03037812 */ /* 0x001fc800078ec0ff */
[----:B------:R-:W-:Y:S01]  /*249a0*/  ISETP.NE.AND P2, PT, R3, RZ, PT ;  /* 0x000000ff0300720c */ /* 0x000fe20003f45270 */
[----:B-1----:R-:W-:-:S12]  /*249b0*/  @!P1 BRA `(.L_x_1902) ;  /* 0x0000006c00509947 */ /* 0x002fd80003800000 */
.L_x_2058:
[----:B------:R-:W-:Y:S05]  /*249c0*/  BSYNC B2 ;  /* 0x0000000000027941 */ /* 0x000fea0003800000 */
.L_x_1901:
[----:B------:R-:W-:Y:S04]  /*249d0*/  BSSY B2, `(.L_x_1903) ;  /* 0x0000009000027945 */ /* 0x000fe80003800000 */
[----:B------:R-:W-:Y:S05]  /*249e0*/  @P2 BRA `(.L_x_1904) ;  /* 0x00000000001c2947 */ /* 0x000fea0003800000 */
[----:B------:R-:W1:Y:S01]  /*249f0*/  S2R R7, SR_TID.X ;  /* 0x0000000000077919 */ /* 0x000e620000002100 */
[----:B------:R-:W-:-:S04]  /*24a00*/  IMAD.MOV.U32 R3, RZ, RZ, 0x9000 ;  /* 0x00009000ff037424 */ /* 0x000fc800078e00ff */
[----:B------:R2:W-:Y:S01]  /*24a10*/  SYNCS.ARRIVE.TRANS64 RZ, [R10+URZ+0x2a890], R3 ;  /* 0x02a890030aff79a7 */ /* 0x0005e2000800003f */
[----:B-1----:R-:W-:-:S04]  /*24a20*/  LOP3.LUT R7, R7, 0x1f, RZ, 0xc0, !PT ;  /* 0x0000001f07077812 */ /* 0x002fc800078ec0ff */
[----:B------:R-:W-:-:S13]  /*24a30*/  ISETP.NE.AND P1, PT, R7, RZ, PT ;  /* 0x000000ff0700720c */ /* 0x000fda0003f25270 */
[----:B--2---:R-:W-:Y:S05]  /*24a40*/  @!P1 BRA `(.L_x_1904) ;  /* 0x0000000000049947 */ /* 0x004fea0003800000 */
[----:B------:R-:W-:Y:S01]  /*24a50*/  BPT.TRAP 0x1 ;  /* 0x000000040000795c */ /* 0x000fe20000300000 */
.L_x_1904:
[----:B------:R-:W-:Y:S05]  /*24a60*/  BSYNC B2 ;  /* 0x0000000000027941 */ /* 0x000fea0003800000 */
.L_x_1903:
[----:B------:R-:W-:Y:S01]  /*24a70*/  MOV R15, RZ ;  /* 0x000000ff000f7202 */ /* 0x000fe20000000f00 */
[----:B------:R-:W-:Y:S01]  /*24a80*/  IMAD R3, R22, 0x9000, R17 ;  /* 0x0000900016037824 */ /* 0x000fe200078e0211 */
[----:B------:R-:W-:Y:S01]  /*24a90*/  UIADD3 UR4, UP0, UR36, 0x570, URZ ;  /* 0x0000057024047890 */ /* 0x000fe2000ff1e03f */
[----:B------:R-:W-:Y:S01]  /*24aa0*/  PLOP3.LUT P1, PT, PT, PT, PT, 0x80, 0x0 ;  /* 0x000000000000781c */ /* 0x000fe20003f2f070 */
[----:B------:R-:W-:Y:S01]  /*24ab0*/  IMAD R7, R11, 0x60, R0 ;  /* 0x000000600b077824 */ /* 0x000fe200078e0200 */
[----:B------:R-:W-:Y:S01]  /*24ac0*/  R2UR UR10, R15 ;  /* 0x000000000f0a72ca */ /* 0x000fe200000e0000 */
[----:B------:R-:W-:Y:S01]  /*24ad0*/  VIADD R13, R10, 0x2a890 ;  /* 0x0002a8900a0d7836 */ /* 0x000fe20000000000 */
[----:B------:R-:W-:Y:S01]  /*24ae0*/  UIADD3.X UR5, URZ, UR37, URZ, UP0, !UPT ;  /* 0x000000253f057290 */ /* 0x000fe200087fe43f */
[----:B------:R-:W-:Y:S01]  /*24af0*/  VIADD R12, R3, 0x18400 ;  /* 0x00018400030c7836 */ /* 0x000fe20000000000 */
[----:B------:R-:W-:Y:S01]  /*24b00*/  UMOV UR6, 0x0 ;  /* 0x0000000000067882 */ /* 0x000fe20000000000 */
[----:B------:R-:W-:-:S10]  /*24b10*/  UMOV UR7, 0x12f00000 ;  /* 0x12f0000000077882 */ /* 0x000fd40000000000 */
.L_x_1905:
        /* <DEDUP_REMOVED lines=10> */
[----:B------:R-:W-:Y:S01]  /*24bc0*/  IMAD.MOV.U32 R12, RZ, RZ, 0x40 ;  /* 0x00000040ff0c7424 */ /* 0x000fe200078e00ff */
[----:B------:R-:W-:Y:S01]  /*24bd0*/  PLOP3.LUT P1, PT, PT, PT, PT, 0x80, 0x0 ;  /* 0x000000000000781c */ /* 0x000fe20003f2f070 */
[----:B------:R-:W-:Y:S01]  /*24be0*/  VIADD R14, R3, 0x1b400 ;  /* 0x0001b400030e7836 */ /* 0x000fe20000000000 */
[----:B------:R-:W-:Y:S01]  /*24bf0*/  UMOV UR6, 0x0 ;  /* 0x0000000000067882 */ /* 0x000fe20000000000 */
[----:B------:R-:W-:Y:S01]  /*24c00*/  UMOV UR7, 0x12f00000 ;  /* 0x12f0000000077882 */ /* 0x000fe20000000000 */
[----:B------:R-:W-:-:S15]  /*24c10*/  R2UR UR10, R12 ;  /* 0x000000000c0a72ca */ /* 0x000fde00000e0000 */
.L_x_1906:
        /* <DEDUP_REMOVED lines=10> */
[----:B------:R-:W-:Y:S01]  /*24cc0*/  PLOP3.LUT P1, PT, PT, PT, PT, 0x80, 0x0 ;  /* 0x000000000000781c */ /* 0x000fe20003f2f070 */
[----:B------:R-:W-:Y:S01]  /*24cd0*/  VIADD R3, R3, 0x1e400 ;  /* 0x0001e40003037836 */ /* 0x000fe20000000000 */
[----:B------:R-:W-:Y:S01]  /*24ce0*/  UMOV UR6, 0x0 ;  /* 0x0000000000067882 */ /* 0x000fe20000000000 */
[----:B------:R-:W-:Y:S01]  /*24cf0*/  UMOV UR7, 0x12f00000 ;  /* 0x12f0000000077882 */ /* 0x000fe20000000000 */
[----:B------:R-:W-:-:S09]  /*24d00*/  UMOV UR10, 0x80 ;  /* 0x00000080000a7882 */ /* 0x000fd20000000000 */
.L_x_1907:
        /* <DEDUP_REMOVED lines=10> */
[----:B------:R-:W1:Y:S01]  /*24db0*/  SYNCS.PHASECHK.TRANS64.TRYWAIT P1, [R10+URZ+0x2a8c0], R2 ;  /* 0x02a8c0020a0075a7 */ /* 0x000e62000802017f */
[----:B------:R-:W-:Y:S04]  /*24dc0*/  BSSY B2, `(.L_x_1908) ;  /* 0x0000002000027945 */ /* 0x000fe80003800000 */
[----:B-1----:R-:W-:Y:S05]  /*24dd0*/  @!P1 BRA `(.L_x_1909) ;  /* 0x00000068005c9947 */ /* 0x002fea0003800000 */
.L_x_2059:
[----:B------:R-:W-:Y:S05]  /*24de0*/  BSYNC B2 ;  /* 0x0000000000027941 */ /* 0x000fea0003800000 */
.L_x_1908:
[----:B------:R-:W-:Y:S01]  /*24df0*/  BSSY B2, `(.L_x_1910) ;  /* 0x000000b000027945 */ /* 0x000fe20003800000 */
[----:B01----:R-:W-:Y:S01]  /*24e00*/  IMAD.MOV.U32 R2, RZ, RZ, 0x0 ;  /* 0x00000000ff027424 */ /* 0x003fe200078e00ff */
[----:B------:R-:W-:Y:S02]  /*24e10*/  MOV R3, 0x12f00000 ;  /* 0x12f0000000037802 */ /* 0x000fe40000000f00 */
[----:B------:R-:W-:Y:S05]  /*24e20*/  @P2 BRA `(.L_x_1911) ;  /* 0x00000000001c2947 */ /* 0x000fea0003800000 */
[----:B------:R-:W0:Y:S01]  /*24e30*/  S2R R14, SR_TID.X ;  /* 0x00000000000e7919 */ /* 0x000e220000002100 */
[----:B------:R-:W-:-:S04]  /*24e40*/  IMAD.MOV.U32 R13, RZ, RZ, 0x6000 ;  /* 0x00006000ff0d7424 */ /* 0x000fc800078e00ff */
[----:B------:R1:W-:Y:S01]  /*24e50*/  SYNCS.ARRIVE.TRANS64 RZ, [R10+URZ+0x2a8b0], R13 ;  /* 0x02a8b00d0aff79a7 */ /* 0x0003e2000800003f */
[----:B0-----:R-:W-:-:S04]  /*24e60*/  LOP3.LUT R14, R14, 0x1f, RZ, 0xc0, !PT ;  /* 0x0000001f0e0e7812 */ /* 0x001fc800078ec0ff */
[----:B------:R-:W-:-:S13]  /*24e70*/  ISETP.NE.AND P1, PT, R14, RZ, PT ;  /* 0x000000ff0e00720c */ /* 0x000fda0003f25270 */
[----:B-1----:R-:W-:Y:S05]  /*24e80*/  @!P1 BRA `(.L_x_1911) ;  /* 0x0000000000049947 */ /* 0x002fea0003800000 */
[----:B------:R-:W-:Y:S01]  /*24e90*/  BPT.TRAP 0x1 ;  /* 0x000000040000795c */ /* 0x000fe20000300000 */
.L_x_1911:
[----:B------:R-:W-:Y:S05]  /*24ea0*/  BSYNC B2 ;  /* 0x0000000000027941 */ /* 0x000fea0003800000 */
.L_x_1910:
[----:B------:R-:W-:Y:S01]  /*24eb0*/  R2UR UR10, R15 ;  /* 0x000000000f0a72ca */ /* 0x000fe200000e0000 */
[----:B------:R-:W-:Y:S01]  /*24ec0*/  IMAD R13, R22, 0x6000, R17 ;  /* 0x00006000160d7824 */ /* 0x000fe200078e0211 */
[----:B------:R-:W-:Y:S01]  /*24ed0*/  R2UR UR6, R2 ;  /* 0x00000000020672ca */ /* 0x000fe200000e0000 */
[----:B------:R-:W-:Y:S01]  /*24ee0*/  UIADD3 UR4, UP0, UR36, 0x670, URZ ;  /* 0x0000067024047890 */ /* 0x000fe2000ff1e03f */
[----:B------:R-:W-:Y:S01]  /*24ef0*/  R2UR UR7, R3 ;  /* 0x00000000030772ca */ /* 0x000fe200000e0000 */
[----:B------:R-:W-:Y:S01]  /*24f00*/  VIADD R10, R10, 0x2a8b0 ;  /* 0x0002a8b00a0a7836 */ /* 0x000fe20000000000 */
[----:B------:R-:W-:Y:S01]  /*24f10*/  PLOP3.LUT P1, PT, PT, PT, PT, 0x80, 0x0 ;  /* 0x000000000000781c */ /* 0x000fe20003f2f070 */
[----:B------:R-:W-:Y:S01]  /*24f20*/  VIADD R14, R13, 0x400 ;  /* 0x000004000d0e7836 */ /* 0x000fe20000000000 */
[----:B------:R-:W-:-:S12]  /*24f30*/  UIADD3.X UR5, URZ, UR37, URZ, UP0, !UPT ;  /* 0x000000253f057290 */ /* 0x000fd800087fe43f */
.L_x_1912:
        /* <DEDUP_REMOVED lines=15> */
.L_x_1913:
        /* <DEDUP_REMOVED lines=10> */
.L_x_1900:
[----:B------:R-:W-:Y:S05]  /*250d0*/  BSYNC B1 ;  /* 0x0000000000017941 */ /* 0x000fea0003800000 */
.L_x_1899:
[C---:B------:R-:W-:Y:S01]  /*250e0*/  ISETP.GT.AND P2, PT, R11.reuse, R5, PT ;  /* 0x000000050b00720c */ /* 0x040fe20003f44270 */
[----:B------:R-:W-:Y:S02]  /*250f0*/  VIADD R22, R22, 0x1 ;  /* 0x0000000116167836 */ /* 0x000fe40000000000 */
[----:B------:R-:W-:-:S03]  /*25100*/  VIADD R11, R11, 0xffffffff ;  /* 0xffffffff0b0b7836 */ /* 0x000fc60000000000 */
[----:B------:R-:W-:-:S04]  /*25110*/  ISETP.NE.AND P1, PT, R22, 0x2, PT ;  /* 0x000000021600780c */ /* 0x000fc80003f25270 */
[----:B------:R-:W-:Y:S02]  /*25120*/  SEL R2, RZ, 0x1, P1 ;  /* 0x00000001ff027807 */ /* 0x000fe40000800000 */
[----:B------:R-:W-:Y:S02]  /*25130*/  SEL R22, R22, RZ, P1 ;  /* 0x000000ff16167207 */ /* 0x000fe40000800000 */
[----:B------:R-:W-:Y:S01]  /*25140*/  LOP3.LUT R31, R31, R2, RZ, 0x3c, !PT ;  /* 0x000000021f1f7212 */ /* 0x000fe200078e3cff */
[----:B------:R-:W-:Y:S06]  /*25150*/  @P2 BRA `(.L_x_1914) ;  /* 0xfffffff400ec2947 */ /* 0x000fec000383ffff */
.L_x_1878:
[----:B------:R-:W-:Y:S05]  /*25160*/  BSYNC B0 ;  /* 0x0000000000007941 */ /* 0x000fea0003800000 */
.L_x_1877:
[----:B------:R-:W1:Y:S01]  /*25170*/  LDC R0, c[0x0][0x448] ;  /* 0x00011200ff007b82 */ /* 0x000e620000000800 */
[----:B------:R-:W-:Y:S01]  /*25180*/  IADD3 R5, R25, 0x7f, RZ ;  /* 0x0000007f19057810 */ /* 0x000fe20007ffe0ff */
[----:B------:R-:W-:Y:S06]  /*25190*/  @!P0 WARPSYNC.ALL ;  /* 0x0000000000008948 */ /* 0x000fec0003800000 */
[----:B------:R-:W2:Y:S08]  /*251a0*/  LDC.64 R2, c[0x0][0x9e0] ;  /* 0x00027800ff027b82 */ /* 0x000eb00000000a00 */
[----:B------:R-:W-:Y:S01]  /*251b0*/  @!P0 BAR.SYNC.DEFER_BLOCKING 0xc, 0x180 ;  /* 0x0306000000008b1d */ /* 0x000fe20000010000 */
[----:B-1----:R-:W-:-:S02]  /*251c0*/  ISETP.NE.AND P1, PT, R0, 0x1, PT ;  /* 0x000000010000780c */ /* 0x002fc40003f25270 */
[----:B--2---:R-:W-:-:S11]  /*251d0*/  ISETP.GE.AND P2, PT, R3, 0x1, PT ;  /* 0x000000010300780c */ /* 0x004fd60003f46270 */
[----:B------:R-:W1:Y:S08]  /*251e0*/  @P1 LDC R4, c[0x0][0x44c] ;  /* 0x00011300ff041b82 */ /* 0x000e700000000800 */
[----:B------:R-:W2:Y:S01]  /*251f0*/  @P1 LDC R0, c[0x0][0x450] ;  /* 0x00011400ff001b82 */ /* 0x000ea20000000800 */
[----:B-1----:R-:W-:-:S05]  /*25200*/  @P1 IMAD.HI.U32 R7, R5, R4, RZ ;  /* 0x0000000405071227 */ /* 0x002fca00078e00ff */
[----:B--2---:R-:W-:-:S05]  /*25210*/  @P1 SHF.R.U32.HI R5, RZ, R0, R7 ;  /* 0x00000000ff051219 */ /* 0x004fca0000011607 */
        /* <DEDUP_REMOVED lines=14> */
.L_x_1917:
[----:B------:R-:W-:-:S13]  /*25300*/  ISETP.NE.AND P0, PT, R3, 0x1, PT ;  /* 0x000000010300780c */ /* 0x000fda0003f05270 */
[----:B------:R-:W1:Y:S02]  /*25310*/  @P0 LDC.64 R4, c[0x0][0x9e8] ;  /* 0x00027a00ff040b82 */ /* 0x000e640000000a00 */
[----:B-1----:R-:W-:-:S05]  /*25320*/  @P0 IMAD.HI.U32 R4, R0, R4, RZ ;  /* 0x0000000400040227 */ /* 0x002fca00078e00ff */
[----:B------:R-:W-:-:S07]  /*25330*/  @P0 SHF.R.U32.HI R0, RZ, R5, R4 ;  /* 0x00000005ff000219 */ /* 0x000fce0000011604 */
.L_x_1918:
[----:B------:R-:W-:Y:S05]  /*25340*/  BSYNC B0 ;  /* 0x0000000000007941 */ /* 0x000fea0003800000 */
.L_x_1916:
[----:B------:R-:W-:-:S05]  /*25350*/  IMAD R5, R0, R3, R3 ;  /* 0x0000000300057224 */ /* 0x000fca00078e0203 */
[----:B------:R-:W-:-:S07]  /*25360*/  VIMNMX R2, R2, R5, PT ;  /* 0x0000000502027248 */ /* 0x000fce0003fe0100 */
.L_x_1915:
[----:B------:R-:W1:Y:S01]  /*25370*/  @P1 LDC R0, c[0x0][0x44c] ;  /* 0x00011300ff001b82 */ /* 0x000e620000000800 */
[----:B------:R-:W-:Y:S01]  /*25380*/  VIADD R2, R2, 0x5f ;  /* 0x0000005f02027836 */ /* 0x000fe20000000000 */
[----:B------:R-:W-:Y:S01]  /*25390*/  ULDC UR4, c[0x0][0x9dc] ;  /* 0x0002770000047ab9 */ /* 0x000fe20000000800 */
[----:B------:R-:W-:Y:S02]  /*253a0*/  IMAD.MOV.U32 R5, RZ, RZ, R25 ;  /* 0x000000ffff057224 */ /* 0x000fe400078e0019 */
[----:B------:R-:W-:-:S03]  /*253b0*/  IMAD.HI R2, R2, 0x2aaaaaab, RZ ;  /* 0x2aaaaaab02027827 */ /* 0x000fc600078e02ff */
[----:B------:R-:W2:Y:S01]  /*253c0*/  @P1 LDC R7, c[0x0][0x450] ;  /* 0x00011400ff071b82 */ /* 0x000ea20000000800 */
[----:B-1----:R-:W-:-:S05]  /*253d0*/  @P1 IMAD.HI.U32 R0, R25, R0, RZ ;  /* 0x0000000019001227 */ /* 0x002fca00078e00ff */
[----:B--2---:R-:W-:Y:S02]  /*253e0*/  @P1 SHF.R.U32.HI R5, RZ, R7, R0 ;  /* 0x00000007ff051219 */ /* 0x004fe40000011600 */
[----:B------:R-:W-:Y:S02]  /*253f0*/  SHF.R.U32.HI R7, RZ, 0x1f, R2 ;  /* 0x0000001fff077819 */ /* 0x000fe40000011602 */
[----:B------:R-:W-:Y:S02]  /*25400*/  IADD3 R8, R8, R5, RZ ;  /* 0x0000000508087210 */ /* 0x000fe40007ffe0ff */
[----:B------:R-:W-:-:S03]  /*25410*/  LEA.HI.SX32 R2, R2, R7, 0x1c ;  /* 0x0000000702027211 */ /* 0x000fc600078fe2ff */
[----:B------:R-:W-:Y:S01]  /*25420*/  VIADD R0, R8, -UR4 ;  /* 0x8000000408007c36 */ /* 0x000fe20008000000 */
[----:B------:R-:W-:Y:S01]  /*25430*/  VIMNMX R19, R19, R2, PT ;  /* 0x0000000213137248 */ /* 0x000fe20003fe0100 */
[----:B------:R-:W-:Y:S06]  /*25440*/  @!P2 BRA `(.L_x_1919) ;  /* 0x000000000044a947 */ /* 0x000fec0003800000 */
[----:B------:R-:W-:Y:S01]  /*25450*/  ISETP.GT.AND P0, PT, R8, -0x1, PT ;  /* 0xffffffff0800780c */ /* 0x000fe20003f04270 */
[----:B------:R-:W-:-:S12]  /*25460*/  BSSY B0, `(.L_x_1920) ;  /* 0x000000d000007945 */ /* 0x000fd80003800000 */
[----:B------:R-:W-:Y:S05]  /*25470*/  @P0 BRA `(.L_x_1921) ;  /* 0x00000000001c0947 */ /* 0x000fea0003800000 */
[----:B------:R-:W-:Y:S02]  /*25480*/  ISETP.NE.AND P0, PT, R3, 0x1, PT ;  /* 0x000000010300780c */ /* 0x000fe40003f05270 */
[----:B------:R-:W-:-:S11]  /*25490*/  LOP3.LUT R7, RZ, R8, RZ, 0x33, !PT ;  /* 0x00000008ff077212 */ /* 0x000fd600078e33ff */
[----:B------:R-:W1:Y:S02]  /*254a0*/  @P0 LDC.64 R4, c[0x0][0x9e8] ;  /* 0x00027a00ff040b82 */ /* 0x000e640000000a00 */
[----:B-1----:R-:W-:-:S05]  /*254b0*/  @P0 IMAD.HI.U32 R4, R7, R4, RZ ;  /* 0x0000000407040227 */ /* 0x002fca00078e00ff */
[----:B------:R-:W-:-:S04]  /*254c0*/  @P0 SHF.R.U32.HI R7, RZ, R5, R4 ;  /* 0x00000005ff070219 */ /* 0x000fc80000011604 */
[----:B------:R-:W-:Y:S01]  /*254d0*/  LOP3.LUT R8, RZ, R7, RZ, 0x33, !PT ;  /* 0x00000007ff087212 */ /* 0x000fe200078e33ff */
[----:B------:R-:W-:Y:S06]  /*254e0*/  BRA `(.L_x_1922) ;  /* 0x0000000000107947 */ /* 0x000fec0003800000 */
.L_x_1921:
[----:B------:R-:W-:-:S13]  /*254f0*/  ISETP.NE.AND P0, PT, R3, 0x1, PT ;  /* 0x000000010300780c */ /* 0x000fda0003f05270 */
[----:B------:R-:W1:Y:S02]  /*25500*/  @P0 LDC.64 R4, c[0x0][0x9e8] ;  /* 0x00027a00ff040b82 */ /* 0x000e640000000a00 */
[----:B-1----:R-:W-:-:S05]  /*25510*/  @P0 IMAD.HI.U32 R4, R8, R4, RZ ;  /* 0x0000000408040227 */ /* 0x002fca00078e00ff */
[----:B------:R-:W-:-:S07]  /*25520*/  @P0 SHF.R.U32.HI R8, RZ, R5, R4 ;  /* 0x00000005ff080219 */ /* 0x000fce0000011604 */
.L_x_1922:
[----:B------:R-:W-:Y:S05]  /*25530*/  BSYNC B0 ;  /* 0x0000000000007941 */ /* 0x000fea0003800000 */
.L_x_1920:
[----:B------:R-:W-:-:S05]  /*25540*/  IMAD R3, R8, R3, RZ ;  /* 0x0000000308037224 */ /* 0x000fca00078e02ff */
[----:B------:R-:W-:-:S07]  /*25550*/  VIMNMX R0, R0, R3, !PT ;  /* 0x0000000300007248 */ /* 0x000fce0007fe0100 */
.L_x_1919:
[----:B------:R-:W-:Y:S01]  /*25560*/  ISETP.NE.AND P1, PT, R6, RZ, PT ;  /* 0x000000ff0600720c */ /* 0x000fe20003f25270 */
[----:B------:R-:W-:Y:S01]  /*25570*/  IMAD.HI R0, R0, 0x2aaaaaab, RZ ;  /* 0x2aaaaaab00007827 */ /* 0x000fe200078e02ff */
[----:B------:R-:W-:Y:S03]  /*25580*/  BSSY B0, `(.L_x_1923) ;  /* 0x0000022000007945 */ /* 0x000fe60003800000 */
[----:B------:R-:W-:Y:S01]  /*25590*/  IMAD.MOV.U32 R2, RZ, RZ, RZ ;  /* 0x000000ffff027224 */ /* 0x000fe200078e00ff */
[----:B------:R-:W-:-:S04]  /*255a0*/  SHF.R.U32.HI R3, RZ, 0x1f, R0 ;  /* 0x0000001fff037819 */ /* 0x000fc80000011600 */
[----:B------:R-:W-:-:S03]  /*255b0*/  LEA.HI.SX32 R0, R0, R3, 0x1c ;  /* 0x0000000300007211 */ /* 0x000fc600078fe2ff */
[----:B------:R-:W1:Y:S01]  /*255c0*/  @!P1 LDC R6, c[0x0][0x9f0] ;  /* 0x00027c00ff069b82 */ /* 0x000e620000000800 */
[----:B------:R-:W-:-:S04]  /*255d0*/  VIMNMX R0, RZ, R0, !PT ;  /* 0x00000000ff007248 */ /* 0x000fc80007fe0100 */
[----:B------:R-:W-:-:S13]  /*255e0*/  ISETP.GT.AND P0, PT, R19, R0, PT ;  /* 0x000000001300720c */ /* 0x000fda0003f04270 */
[----:B------:R-:W-:Y:S05]  /*255f0*/  @!P0 BRA `(.L_x_1924) ;  /* 0x0000000000688947 */ /* 0x000fea0003800000 */
[-C--:B-1----:R-:W-:Y:S01]  /*25600*/  IABS R4, R6.reuse ;  /* 0x0000000600047213 */ /* 0x082fe20000000000 */
[----:B------:R-:W-:Y:S01]  /*25610*/  IMAD.MOV.U32 R2, RZ, RZ, RZ ;  /* 0x000000ffff027224 */ /* 0x000fe200078e00ff */
[----:B------:R-:W-:Y:S02]  /*25620*/  IABS R8, R6 ;  /* 0x0000000600087213 */ /* 0x000fe40000000000 */
[----:B------:R-:W1:Y:S08]  /*25630*/  I2F.RP R5, R4 ;  /* 0x0000000400057306 */ /* 0x000e700000209400 */
[----:B-1----:R-:W1:Y:S02]  /*25640*/  MUFU.RCP R5, R5 ;  /* 0x0000000500057308 */ /* 0x002e640000001000 */
[----:B-1----:R-:W-:-:S06]  /*25650*/  VIADD R7, R5, 0xffffffe ;  /* 0x0ffffffe05077836 */ /* 0x002fcc0000000000 */
[----:B------:R1:W2:Y:S02]  /*25660*/  F2I.FTZ.U32.TRUNC.NTZ R3, R7 ;  /* 0x0000000700037305 */ /* 0x0002a4000021f000 */
[----:B-1----:R-:W-:Y:S01]  /*25670*/  IADD3 R7, RZ, -R8, RZ ;  /* 0x80000008ff077210 */ /* 0x002fe20007ffe0ff */
[----:B--2---:R-:W-:-:S04]  /*25680*/  IMAD.MOV R11, RZ, RZ, -R3 ;  /* 0x000000ffff0b7224 */ /* 0x004fc800078e0a03 */
        /* <DEDUP_REMOVED lines=17> */
.L_x_1924:
[----:B------:R-:W-:Y:S05]  /*257a0*/  BSYNC B0 ;  /* 0x0000000000007941 */ /* 0x000fea0003800000 */
.L_x_1923:
[-C--:B------:R-:W-:Y:S01]  /*257b0*/  IMAD R0, R9, R2.reuse, R0 ;  /* 0x0000000209007224 */ /* 0x080fe200078e0200 */
[----:B------:R-:W-:Y:S04]  /*257c0*/  BSSY B7, `(.L_x_1925) ;  /* 0x0000365000077945 */ /* 0x000fe80003800000 */
[----:B------:R-:W-:Y:S01]  /*257d0*/  VIADDMNMX R19, R0, R2, R19, PT ;  /* 0x0000000200137246 */ /* 0x000fe20003800113 */
[----:B------:R2:W-:Y:S03]  /*257e0*/  STL [R1], R0 ;  /* 0x0000000001007387 */ /* 0x0005e60000100800 */
[----:B------:R-:W-:Y:S01]  /*257f0*/  ISETP.GT.AND P0, PT, R19, R0, PT ;  /* 0x000000001300720c */ /* 0x000fe20003f04270 */
[----:B------:R2:W-:-:S12]  /*25800*/  STL [R1+0x20], R19 ;  /* 0x0000201301007387 */ /* 0x0005d80000100800 */
[----:B--2---:R-:W-:Y:S05]  /*25810*/  @P0 BRA `(.L_x_1926) ;  /* 0x0000000000440947 */ /* 0x004fea0003800000 */
[----:B------:R-:W2:Y:S02]  /*25820*/  S2R R3, SR_TID.X ;  /* 0x0000000000037919 */ /* 0x000ea40000002100 */
[----:B--2---:R-:W-:-:S04]  /*25830*/  LOP3.LUT R3, R3, 0x7f, RZ, 0xc0, !PT ;  /* 0x0000007f03037812 */ /* 0x004fc800078ec0ff */
[----:B------:R-:W-:-:S13]  /*25840*/  ISETP.NE.AND P0, PT, R3, RZ, PT ;  /* 0x000000ff0300720c */ /* 0x000fda0003f05270 */
[----:B------:R-:W-:Y:S05]  /*25850*/  @P0 BRA `(.L_x_1927) ;  /* 0x00000034006c0947 */ /* 0x000fea0003800000 */
[----:B------:R-:W2:Y:S01]  /*25860*/  S2R R5, SR_LANEID ;  /* 0x0000000000057919 */ /* 0x000ea20000000000 */
[----:B------:R-:W-:Y:S01]  /*25870*/  VOTEU.ANY UR4, UPT, PT ;  /* 0x0000000000047886 */ /* 0x000fe200038e0100 */
[----:B------:R-:W3:Y:S01]  /*25880*/  LDC.64 R2, c[0x0][0xc60] ;  /* 0x00031800ff027b82 */ /* 0x000ee20000000a00 */
[----:B------:R-:W2:Y:S02]  /*25890*/  FLO.U32 R0, UR4 ;  /* 0x0000000400007d00 */ /* 0x000ea400080e0000 */
[----:B--2---:R-:W-:-:S06]  /*258a0*/  ISETP.EQ.U32.AND P0, PT, R0, R5, PT ;  /* 0x000000050000720c */ /* 0x004fcc0003f02070 */
[----:B------:R-:W3:Y:S07]  /*258b0*/  POPC R5, UR4 ;  /* 0x0000000400057d09 */ /* 0x000eee0008000000 */
[----:B---3--:R-:W2:Y:S01]  /*258c0*/  @P0 ATOMG.E.ADD.STRONG.GPU PT, R3, desc[UR60][R2.64], R5 ;  /* 0x00000005020309a8 */ /* 0x008ea200081ee1fc */
[----:B------:R-:W3:Y:S02]  /*258d0*/  S2R R4, SR_LTMASK ;  /* 0x0000000000047919 */ /* 0x000ee40000003900 */
[----:B---3--:R-:W-:-:S04]  /*258e0*/  LOP3.LUT R4, R4, UR4, RZ, 0xc0, !PT ;  /* 0x0000000404047c12 */ /* 0x008fc8000f8ec0ff */
[----:B------:R-:W3:Y:S01]  /*258f0*/  POPC R7, R4 ;  /* 0x0000000400077309 */ /* 0x000ee20000000000 */
[----:B--2---:R-:W3:Y:S02]  /*25900*/  SHFL.IDX PT, R0, R3, R0, 0x1f ;  /* 0x00001f0003007589 */ /* 0x004ee400000e0000 */
[----:B---3--:R-:W-:Y:S01]  /*25910*/  IADD3 R24, R0, UR38, R7 ;  /* 0x0000002600187c10 */ /* 0x008fe2000fffe007 */
[----:B------:R-:W-:Y:S06]  /*25920*/  BRA `(.L_x_1927) ;  /* 0x0000003400387947 */ /* 0x000fec0003800000 */
.L_x_1926:
        /* <DEDUP_REMOVED lines=9> */
[----:B------:R-:W-:Y:S01]  /*259c0*/  MOV R5, UR7 ;  /* 0x0000000700057c02 */ /* 0x000fe20008000f00 */
[----:B------:R-:W2:Y:S01]  /*259d0*/  LDC.64 R2, c[0x4][R2] ;  /* 0x0100000002027b82 */ /* 0x000ea20000000a00 */
[----:B-1----:R-:W-:Y:S01]  /*259e0*/  IMAD.U32 R6, RZ, RZ, UR8 ;  /* 0x00000008ff067e24 */ /* 0x002fe2000f8e00ff */
[----:B------:R-:W-:Y:S01]  /*259f0*/  MOV R13, RZ ;  /* 0x000000ff000d7202 */ /* 0x000fe20000000f00 */
[----:B------:R-:W-:Y:S02]  /*25a00*/  IMAD.U32 R7, RZ, RZ, UR9 ;  /* 0x00000009ff077e24 */ /* 0x000fe4000f8e00ff */
[----:B0-----:R-:W-:-:S02]  /*25a10*/  IMAD.U32 R10, RZ, RZ, UR4 ;  /* 0x00000004ff0a7e24 */ /* 0x001fc4000f8e00ff */
[----:B------:R-:W-:Y:S02]  /*25a20*/  IMAD.U32 R11, RZ, RZ, UR5 ;  /* 0x00000005ff0b7e24 */ /* 0x000fe4000f8e00ff */
[----:B------:R-:W-:Y:S02]  /*25a30*/  IMAD.MOV.U32 R8, RZ, RZ, 0x70 ;  /* 0x00000070ff087424 */ /* 0x000fe400078e00ff */
[----:B------:R-:W-:-:S07]  /*25a40*/  IMAD.MOV.U32 R12, RZ, RZ, 0x1 ;  /* 0x00000001ff0c7424 */ /* 0x000fce00078e00ff */
[----:B------:R-:W-:-:S07]  /*25a50*/  LEPC R20, `(.L_x_1929) ;  /* 0x000000001014794e */ /* 0x000fce0000000000 */
[----:B--2---:R-:W-:Y:S05]  /*25a60*/  CALL.ABS.NOINC R2 ;  /* 0x0000000002007343 */ /* 0x004fea0003c00000 */
.L_x_1929:
[----:B------:R-:W-:Y:S05]  /*25a70*/  BSYNC B6 ;  /* 0x0000000000067941 */ /* 0x000fea0003800000 */
.L_x_1928:
        /* <DEDUP_REMOVED lines=8> */
[----:B------:R2:W3:Y:S01]  /*25b00*/  LDC.64 R2, c[0x4][R18] ;  /* 0x0100000012027b82 */ /* 0x0004e20000000a00 */
[----:B------:R-:W-:Y:S01]  /*25b10*/  IMAD.U32 R4, RZ, RZ, UR6 ;  /* 0x00000006ff047e24 */ /* 0x000fe2000f8e00ff */
[----:B------:R-:W-:Y:S01]  /*25b20*/  MOV R11, UR5 ;  /* 0x00000005000b7c02 */ /* 0x000fe20008000f00 */
[----:B------:R-:W-:Y:S02]  /*25b30*/  IMAD.U32 R5, RZ, RZ, UR7 ;  /* 0x00000007ff057e24 */ /* 0x000fe4000f8e00ff */
[----:B-1----:R-:W-:Y:S02]  /*25b40*/  IMAD.U32 R6, RZ, RZ, UR8 ;  /* 0x00000008ff067e24 */ /* 0x002fe4000f8e00ff */
[----:B------:R-:W-:-:S02]  /*25b50*/  IMAD.U32 R7, RZ, RZ, UR9 ;  /* 0x00000009ff077e24 */ /* 0x000fc4000f8e00ff */
[----:B0-----:R-:W-:Y:S02]  /*25b60*/  IMAD.U32 R10, RZ, RZ, UR4 ;  /* 0x00000004ff0a7e24 */ /* 0x001fe4000f8e00ff */
[----:B------:R-:W-:Y:S02]  /*25b70*/  IMAD.MOV.U32 R8, RZ, RZ, 0x70 ;  /* 0x00000070ff087424 */ /* 0x000fe400078e00ff */
[----:B------:R-:W-:Y:S02]  /*25b80*/  IMAD.MOV.U32 R12, RZ, RZ, 0x1 ;  /* 0x00000001ff0c7424 */ /* 0x000fe400078e00ff */
[----:B--2---:R-:W-:-:S07]  /*25b90*/  IMAD.MOV.U32 R13, RZ, RZ, RZ ;  /* 0x000000ffff0d7224 */ /* 0x004fce00078e00ff */
[----:B------:R-:W-:-:S07]  /*25ba0*/  LEPC R20, `(.L_x_1932) ;  /* 0x000000001014794e */ /* 0x000fce0000000000 */
[----:B---3--:R-:W-:Y:S05]  /*25bb0*/  CALL.ABS.NOINC R2 ;  /* 0x0000000002007343 */ /* 0x008fea0003c00000 */
.L_x_1932:
[----:B------:R0:W1:Y:S01]  /*25bc0*/  LDC.64 R2, c[0x4][R18] ;  /* 0x0100000012027b82 */ /* 0x0000620000000a00 */
[----:B------:R-:W-:Y:S01]  /*25bd0*/  ULDC.64 UR4, c[0x4][0x90] ;  /* 0x0100240000047ab9 */ /* 0x000fe20000000a00 */
[----:B------:R-:W-:Y:S01]  /*25be0*/  ULDC.64 UR6, c[0x4][0x98] ;  /* 0x0100260000067ab9 */ /* 0x000fe20000000a00 */
[----:B------:R-:W-:Y:S01]  /*25bf0*/  ULDC.64 UR8, c[0x4][0x18] ;  /* 0x0100060000087ab9 */ /* 0x000fe20000000a00 */
[----:B------:R-:W-:Y:S01]  /*25c00*/  IMAD.U32 R4, RZ, RZ, UR4 ;  /* 0x00000004ff047e24 */ /* 0x000fe2000f8e00ff */
[----:B------:R-:W-:Y:S01]  /*25c10*/  MOV R7, UR7 ;  /* 0x0000000700077c02 */ /* 0x000fe20008000f00 */
        /* <DEDUP_REMOVED lines=9> */
.L_x_1931:
[----:B------:R-:W-:Y:S05]  /*25cb0*/  BSYNC B6 ;  /* 0x0000000000067941 */ /* 0x000fea0003800000 */
.L_x_1930:
[----:B------:R-:W-:Y:S01]  /*25cc0*/  ULDC.64 UR4, c[0x0][0x9f8] ;  /* 0x00027e0000047ab9 */ /* 0x000fe20000000a00 */
[----:B------:R-:W2:Y:S01]  /*25cd0*/  LDL R18, [R1+0x4] ;  /* 0x0000040001127983 */ /* 0x000ea20000100800 */
[----:B------:R-:W-:Y:S01]  /*25ce0*/  ISETP.NE.U32.AND P0, PT, RZ, UR4, PT ;  /* 0x00000004ff007c0c */ /* 0x000fe2000bf05070 */
[----:B------:R-:W-:Y:S01]  /*25cf0*/  IMAD.MOV.U32 R33, RZ, RZ, R27 ;  /* 0x000000ffff217224 */ /* 0x000fe200078e001b */
[----:B------:R-:W3:Y:S01]  /*25d00*/  LDC R0, c[0x0][0x430] ;  /* 0x00010c00ff007b82 */ /* 0x000ee20000000800 */
[----:B------:R-:W4:Y:S01]  /*25d10*/  S2R R20, SR_TID.X ;  /* 0x0000000000147919 */ /* 0x000f220000002100 */
[----:B------:R-:W-:Y:S01]  /*25d20*/  ISETP.NE.AND.EX P0, PT, RZ, UR5, PT, P0 ;  /* 0x00000005ff007c0c */ /* 0x000fe2000bf05300 */
[----:B------:R-:W-:Y:S01]  /*25d30*/  VIADD R23, R19, 0xffffffff ;  /* 0xffffffff13177836 */ /* 0x000fe20000000000 */
[----:B------:R-:W-:-:S11]  /*25d40*/  ULDC UR4, c[0x0][0x320] ;  /* 0x0000c80000047ab9 */ /* 0x000fd60000000800 */
[----:B------:R-:W0:Y:S01]  /*25d50*/  @P0 LDC.64 R2, c[0x0][0x9f8] ;  /* 0x00027e00ff020b82 */ /* 0x000e220000000a00 */
[----:B----4-:R-:W-:Y:S01]  /*25d60*/  LOP3.LUT R20, R20, 0x7f, RZ, 0xc0, !PT ;  /* 0x0000007f14147812 */ /* 0x010fe200078ec0ff */
[----:B0-----:R-:W-:-:S05]  /*25d70*/  @P0 IMAD.WIDE R2, R27, 0x4, R2 ;  /* 0x000000041b020825 */ /* 0x001fca00078e0202 */
[----:B------:R0:W4:Y:S01]  /*25d80*/  @P0 LDG.E R33, desc[UR60][R2.64] ;  /* 0x0000003c02210981 */ /* 0x000122000c1e1900 */
[----:B------:R-:W-:Y:S02]  /*25d90*/  SHF.R.U32.HI R21, RZ, 0x3, R20 ;  /* 0x00000003ff157819 */ /* 0x000fe40000011614 */
[----:B---3--:R-:W-:Y:S01]  /*25da0*/  ISETP.NE.AND P1, PT, R0, 0x1, PT ;  /* 0x000000010000780c */ /* 0x008fe20003f25270 */
[----:B------:R-:W3:Y:S01]  /*25db0*/  S2R R20, SR_TID.X ;  /* 0x0000000000147919 */ /* 0x000ee20000002100 */
[----:B------:R-:W0:Y:S11]  /*25dc0*/  S2R R19, SR_TID.X ;  /* 0x0000000000137919 */ /* 0x000e360000002100 */
[----:B-1----:R-:W1:Y:S08]  /*25dd0*/  @P1 LDC R6, c[0x0][0x434] ;  /* 0x00010d00ff061b82 */ /* 0x002e700000000800 */
[----:B------:R-:W1:Y:S01]  /*25de0*/  @P1 LDC R7, c[0x0][0x438] ;  /* 0x00010e00ff071b82 */ /* 0x000e620000000800 */
[----:B---3--:R-:W-:-:S04]  /*25df0*/  SHF.L.U32 R20, R20, 0x4, RZ ;  /* 0x0000000414147819 */ /* 0x008fc800000006ff */
[----:B------:R-:W-:Y:S01]  /*25e00*/  LOP3.LUT R20, R21, 0x70, R20, 0xf8, !PT ;  /* 0x0000007015147812 */ /* 0x000fe200078ef814 */
[----:B0-----:R-:W-:-:S04]  /*25e10*/  IMAD.SHL.U32 R19, R19, 0x8, RZ ;  /* 0x0000000813137824 */ /* 0x001fc800078e00ff */
[----:B------:R-:W-:Y:S01]  /*25e20*/  IMAD R4, R23, 0x60, R20 ;  /* 0x0000006017047824 */ /* 0x000fe200078e0214 */
[----:B------:R-:W-:-:S04]  /*25e30*/  LOP3.LUT R19, R19, 0x38, RZ, 0xc0, !PT ;  /* 0x0000003813137812 */ /* 0x000fc800078ec0ff */
[----:B------:R-:W-:-:S04]  /*25e40*/  ISETP.GE.AND P0, PT, R4, R37, PT ;  /* 0x000000250400720c */ /* 0x000fc80003f06270 */
[----:B------:R-:W-:Y:S02]  /*25e50*/  ISETP.GT.U32.OR P0, PT, R20, 0x5f, P0 ;  /* 0x0000005f1400780c */ /* 0x000fe40000704470 */
[----:B------:R-:W-:Y:S01]  /*25e60*/  LOP3.LUT R16, R16, 0xfffffff7, RZ, 0xc0, !PT ;  /* 0xfffffff710107812 */ /* 0x000fe200078ec0ff */
[----:B------:R-:W-:Y:S01]  /*25e70*/  UMOV UR5, 0xffffffff ;  /* 0xffffffff00057882 */ /* 0x000fe20000000000 */
[----:B--2---:R-:W-:Y:S01]  /*25e80*/  IMAD.IADD R5, R4, 0x1, R18 ;  /* 0x0000000104057824 */ /* 0x004fe200078e0212 */
[----:B------:R-:W-:-:S03]  /*25e90*/  LOP3.LUT R18, R19, 0x40, RZ, 0xfc, !PT ;  /* 0x0000004013127812 */ /* 0x000fc600078efcff */
[----:B-1----:R-:W-:Y:S01]  /*25ea0*/  @P1 IMAD.HI.U32 R6, R5, R6, RZ ;  /* 0x0000000605061227 */ /* 0x002fe200078e00ff */
[----:B------:R-:W-:-:S03]  /*25eb0*/  ISETP.GE.AND P2, PT, R18, UR4, PT ;  /* 0x0000000412007c0c */ /* 0x000fc6000bf46270 */
[----:B------:R-:W-:Y:S01]  /*25ec0*/  IMAD.MOV.U32 R4, RZ, RZ, R5 ;  /* 0x000000ffff047224 */ /* 0x000fe200078e0005 */
[----:B------:R-:W-:Y:S02]  /*25ed0*/  @P1 SHF.R.U32.HI R4, RZ, R7, R6 ;  /* 0x00000007ff041219 */ /* 0x000fe40000011606 */
[----:B------:R-:W-:Y:S01]  /*25ee0*/  ISETP.GE.AND P1, PT, R19, UR4, PT ;  /* 0x0000000413007c0c */ /* 0x000fe2000bf26270 */
[----:B------:R-:W-:Y:S02]  /*25ef0*/  ULDC UR4, c[0x0][0x2f4] ;  /* 0x0000bd0000047ab9 */ /* 0x000fe40000000800 */
[----:B------:R-:W-:Y:S01]  /*25f00*/  IMAD.MOV R2, RZ, RZ, -R4 ;  /* 0x000000ffff027224 */ /* 0x000fe200078e0a04 */
[----:B------:R-:W-:-:S03]  /*25f10*/  SEL R29, RZ, 0x1, P1 ;  /* 0x00000001ff1d7807 */ /* 0x000fc60000800000 */
[----:B------:R-:W-:Y:S01]  /*25f20*/  IMAD R0, R0, R2, R5 ;  /* 0x0000000200007224 */ /* 0x000fe200078e0205 */
[----:B------:R-:W-:Y:S01]  /*25f30*/  SEL R5, RZ, 0xffffffff, P2 ;  /* 0xffffffffff057807 */ /* 0x000fe20001000000 */
[----:B------:R-:W0:Y:S04]  /*25f40*/  @!P0 LDC.64 R2, c[0x0][0x428] ;  /* 0x00010a00ff028b82 */ /* 0x000e280000000a00 */
[----:B------:R-:W-:Y:S01]  /*25f50*/  IMAD.SHL.U32 R6, R5, 0x2, RZ ;  /* 0x0000000205067824 */ /* 0x000fe200078e00ff */
[----:B------:R-:W-:-:S04]  /*25f60*/  @!P0 SHF.R.S32.HI R5, RZ, 0x1f, R4 ;  /* 0x0000001fff058819 */ /* 0x000fc80000011404 */
[----:B------:R-:W-:Y:S02]  /*25f70*/  LOP3.LUT R29, R6, 0x2, R29, 0xe2, !PT ;  /* 0x00000002061d7812 */ /* 0x000fe400078ee21d */
[----:B----4-:R-:W-:Y:S01]  /*25f80*/  SHF.R.S32.HI R8, RZ, 0x1f, R33 ;  /* 0x0000001fff087819 */ /* 0x010fe20000011421 */
[----:B0-----:R-:W-:-:S04]  /*25f90*/  @!P0 IMAD.WIDE.U32 R4, R33, R2, R4 ;  /* 0x0000000221048225 */ /* 0x001fc800078e0004 */
[----:B------:R-:W-:Y:S01]  /*25fa0*/  @!P0 IMAD R6, R8, R2, RZ ;  /* 0x0000000208068224 */ /* 0x000fe200078e02ff */
[----:B------:R-:W-:Y:S01]  /*25fb0*/  ISETP.GE.AND P2, PT, R19, UR4, PT ;  /* 0x0000000413007c0c */ /* 0x000fe2000bf46270 */
[----:B------:R0:W-:Y:S02]  /*25fc0*/  STL [R1+0x8], R8 ;  /* 0x0000080801007387 */ /* 0x0001e40000100800 */
[----:B------:R-:W-:Y:S02]  /*25fd0*/  @!P0 IMAD R6, R33, R3, R6 ;  /* 0x0000000321068224 */ /* 0x000fe400078e0206 */
[----:B------:R-:W1:Y:S03]  /*25fe0*/  @!P0 LDC.64 R2, c[0x0][0x418] ;  /* 0x00010600ff028b82 */ /* 0x000e660000000a00 */
[----:B------:R-:W-:Y:S01]  /*25ff0*/  @!P0 IADD3 R6, R5, R6, RZ ;  /* 0x0000000605068210 */ /* 0x000fe20007ffe0ff */
[----:B------:R-:W-:Y:S01]  /*26000*/  IMAD.U32 R5, RZ, RZ, UR39 ;  /* 0x00000027ff057e24 */ /* 0x000fe2000f8e00ff */
[----:B-1----:R-:W-:-:S04]  /*26010*/  @!P0 LEA R2, P1, R4, R2, 0x2 ;  /* 0x0000000204028211 */ /* 0x002fc800078210ff */
[----:B------:R-:W-:Y:S01]  /*26020*/  @!P0 LEA.HI.X R3, R4, R3, R6, 0x2, P1 ;  /* 0x0000000304038211 */ /* 0x000fe200008f1406 */
[----:B------:R-:W-:-:S06]  /*26030*/  IMAD.MOV.U32 R4, RZ, RZ, RZ ;  /* 0x000000ffff047224 */ /* 0x000fcc00078e00ff */
[----:B------:R1:W5:Y:S01]  /*26040*/  @!P0 LDG.E R4, desc[UR60][R2.64] ;  /* 0x0000003c02048981 */ /* 0x000362000c1e1900 */
[----:B------:R-:W-:Y:S02]  /*26050*/  ISETP.GT.U32.AND P0, PT, R20, 0x5f, PT ;  /* 0x0000005f1400780c */ /* 0x000fe40003f04070 */
[----:B------:R-:W-:Y:S02]  /*26060*/  ISETP.NE.AND P3, PT, R5, 0x3, PT ;  /* 0x000000030500780c */ /* 0x000fe40003f65270 */
[----:B0-----:R-:W-:Y:S02]  /*26070*/  LOP3.LUT R8, R19, 0x80, RZ, 0xfc, !PT ;  /* 0x0000008013087812 */ /* 0x001fe400078efcff */
[----:B------:R-:W-:-:S07]  /*26080*/  ISETP.GE.AND P1, PT, R18, UR4, PT ;  /* 0x0000000412007c0c */ /* 0x000fce000bf26270 */
[----:B------:R-:W-:Y:S02]  /*26090*/  @P0 LOP3.LUT R16, R16, 0x8, RZ, 0xfc, !PT ;  /* 0x0000000810100812 */ /* 0x000fe400078efcff */
[----:B------:R-:W-:Y:S02]  /*260a0*/  ISETP.GE.AND P0, PT, R8, UR4, PT ;  /* 0x0000000408007c0c */ /* 0x000fe4000bf06270 */
[----:B------:R-:W-:-:S04]  /*260b0*/  LOP3.LUT R16, R16, 0xffffffef, RZ, 0xc0, !PT ;  /* 0xffffffef10107812 */ /* 0x000fc800078ec0ff */
[----:B------:R-:W-:-:S04]  /*260c0*/  @P3 LOP3.LUT R16, R16, 0x10, RZ, 0xfc, !PT ;  /* 0x0000001010103812 */ /* 0x000fc800078efcff */
[----:B------:R-:W-:-:S04]  /*260d0*/  LOP3.LUT R16, R16, 0xfffffffb, RZ, 0xc0, !PT ;  /* 0xfffffffb10107812 */ /* 0x000fc800078ec0ff */
[----:B------:R-:W-:-:S04]  /*260e0*/  @P2 LOP3.LUT R16, R16, 0x4, RZ, 0xfc, !PT ;  /* 0x0000000410102812 */ /* 0x000fc800078efcff */
[----:B------:R-:W-:-:S04]  /*260f0*/  LOP3.LUT R16, R16, 0xfffffffe, RZ, 0xc0, !PT ;  /* 0xfffffffe10107812 */ /* 0x000fc800078ec0ff */
[----:B------:R-:W-:-:S04]  /*26100*/  LOP3.LUT R16, R16, 0xfffffffd, RZ, 0xc0, !PT ;  /* 0xfffffffd10107812 */ /* 0x000fc800078ec0ff */
[----:B------:R-:W-:-:S04]  /*26110*/  @P1 LOP3.LUT R16, R16, 0x2, RZ, 0xfc, !PT ;  /* 0x0000000210101812 */ /* 0x000fc800078efcff */
[----:B------:R-:W-:Y:S01]  /*26120*/  @P0 LOP3.LUT R16, R16, 0x1, RZ, 0xfc, !PT ;  /* 0x0000000110100812 */ /* 0x000fe200078efcff */
[----:B-1----:R-:W-:Y:S06]  /*26130*/  BRA.DIV UR5, `(.L_x_1933) ;  /* 0x0000005605987947 */ /* 0x002fec000b800000 */
.L_x_2062:
[----:B------:R-:W-:Y:S05]  /*26140*/  @!P3 BRA `(.L_x_1934) ;  /* 0x000000000004b947 */ /* 0x000fea0003800000 */
[----:B------:R-:W-:Y:S01]  /*26150*/  BPT.TRAP 0x1 ;  /* 0x000000040000795c */ /* 0x000fe20000300000 */
.L_x_1934:
        /* <DEDUP_REMOVED lines=23> */
.L_x_2063:
[----:B------:R-:W-:Y:S05]  /*262d0*/  BSYNC B0 ;  /* 0x0000000000007941 */ /* 0x000fea0003800000 */
.L_x_1935:
[----:B------:R-:W1:Y:S01]  /*262e0*/  S2R R8, SR_TID.X ;  /* 0x0000000000087919 */ /* 0x000e620000002100 */
[----:B------:R-:W-:Y:S01]  /*262f0*/  ULDC.64 UR4, c[0x0][0x300] ;  /* 0x0000c00000047ab9 */ /* 0x000fe20000000a00 */
[----:B------:R-:W-:Y:S01]  /*26300*/  ULDC.64 UR6, c[0x0][0x2e8] ;  /* 0x0000ba0000067ab9 */ /* 0x000fe20000000a00 */
[----:B------:R-:W-:Y:S01]  /*26310*/  IMAD R5, R5, UR4, RZ ;  /* 0x0000000405057c24 */ /* 0x000fe2000f8e02ff */
[----:B------:R-:W2:Y:S01]  /*26320*/  S2R R9, SR_TID.X ;  /* 0x0000000000097919 */ /* 0x000ea20000002100 */
[----:B0-----:R-:W-:Y:S01]  /*26330*/  IMAD.WIDE.U32 R2, R0, UR4, RZ ;  /* 0x0000000400027c25 */ /* 0x001fe2000f8e00ff */
[C---:B------:R-:W-:Y:S02]  /*26340*/  LOP3.LUT P4, RZ, R16.reuse, 0x4, RZ, 0xc0, !PT ;  /* 0x0000000410ff7812 */ /* 0x040fe4000788c0ff */
[----:B------:R-:W-:Y:S01]  /*26350*/  LOP3.LUT P3, RZ, R16, 0x2, RZ, 0xc0, !PT ;  /* 0x0000000210ff7812 */ /* 0x000fe2000786c0ff */
        /* <DEDUP_REMOVED lines=8> */
[----:B------:R-:W-:Y:S01]  /*263e0*/  IMAD R5, R28, 0x4800, R34 ;  /* 0x000048001c057824 */ /* 0x000fe200078e0222 */
[----:B------:R-:W-:Y:S01]  /*263f0*/  IADD3 R3, R3, R6, RZ ;  /* 0x0000000603037210 */ /* 0x000fe20007ffe0ff */
[----:B------:R-:W-:Y:S02]  /*26400*/  IMAD R6, R23, -0x60, R37 ;  /* 0xffffffa017067824 */ /* 0x000fe400078e0225 */
[----:B------:R-:W-:Y:S01]  /*26410*/  IMAD.WIDE.U32 R2, R26, UR4, R2 ;  /* 0x000000041a027c25 */ /* 0x000fe2000f8e0002 */
[----:B------:R-:W-:Y:S01]  /*26420*/  UMOV UR4, 0xffffffff ;  /* 0xffffffff00047882 */ /* 0x000fe20000000000 */
[----:B-1----:R-:W-:Y:S02]  /*26430*/  LOP3.LUT R8, R8, 0x7f, RZ, 0xc0, !PT ;  /* 0x0000007f08087812 */ /* 0x002fe400078ec0ff */
[----:B------:R-:W-:Y:S01]  /*26440*/  IMAD R0, R26, UR5, R3 ;  /* 0x000000051a007c24 */ /* 0x000fe2000f8e0203 */
[C---:B------:R-:W-:Y:S02]  /*26450*/  LEA R4, P0, R2.reuse, UR6, 0x1 ;  /* 0x0000000602047c11 */ /* 0x040fe4000f8008ff */
[----:B------:R-:W-:Y:S01]  /*26460*/  SHF.R.U32.HI R8, RZ, 0x3, R8 ;  /* 0x00000003ff087819 */ /* 0x000fe20000011608 */
[----:B--2---:R-:W-:Y:S01]  /*26470*/  IMAD.SHL.U32 R9, R9, 0x8, RZ ;  /* 0x0000000809097824 */ /* 0x004fe200078e00ff */
[----:B------:R-:W-:-:S03]  /*26480*/  LEA.HI.X R0, R2, UR7, R0, 0x1, P0 ;  /* 0x0000000702007c11 */ /* 0x000fc600080f0c00 */
[----:B------:R-:W-:Y:S01]  /*26490*/  IMAD.IADD R6, R6, 0x1, -R8 ;  /* 0x0000000106067824 */ /* 0x000fe200078e0a08 */
[----:B------:R-:W-:-:S04]  /*264a0*/  LOP3.LUT R9, R9, 0x38, RZ, 0xc0, !PT ;  /* 0x0000003809097812 */ /* 0x000fc800078ec0ff */
        /* <DEDUP_REMOVED lines=64> */
.L_x_2077:
[----:B------:R-:W-:-:S13]  /*268b0*/  ISETP.GE.AND P0, PT, R6, 0x51, PT ;  /* 0x000000510600780c */ /* 0x000fda0003f06270 */
[----:B-1----:R-:W-:Y:S02]  /*268c0*/  @P0 LEA R2, P1, R9, R2, 0x1 ;  /* 0x0000000209020211 */ /* 0x002fe400078208ff */
[----:B------:R-:W-:-:S03]  /*268d0*/  @P0 LEA R5, R5, R17, 0x1 ;  /* 0x0000001105050211 */ /* 0x000fc600078e08ff */
        /* <DEDUP_REMOVED lines=9> */
.L_x_1938:
        /* <DEDUP_REMOVED lines=10> */
.L_x_1939:
[----:B------:R2:W-:Y:S02]  /*26a10*/  SYNCS.ARRIVE.TRANS64.A1T0 RZ, [R7+URZ+0x2a830], RZ ;  /* 0x02a830ff07ff79a7 */ /* 0x0005e4000810003f */
[----:B------:R-:W-:Y:S05]  /*26a20*/  WARPSYNC.ALL ;  /* 0x0000000000007948 */ /* 0x000fea0003800000 */
[----:B------:R-:W-:Y:S01]  /*26a30*/  ULDC.64 UR4, c[0x0][0xa00] ;  /* 0x0002800000047ab9 */ /* 0x000fe20000000a00 */
[----:B-1----:R-:W-:Y:S01]  /*26a40*/  VIADD R2, R17, 0xc400 ;  /* 0x0000c40011027836 */ /* 0x002fe20000000000 */
[----:B------:R-:W-:Y:S01]  /*26a50*/  BAR.SYNC.DEFER_BLOCKING 0x8, 0x180 ;  /* 0x0206000000007b1d */ /* 0x000fe20000010000 */
[----:B------:R-:W-:Y:S02]  /*26a60*/  ISETP.NE.U32.AND P0, PT, RZ, UR4, PT ;  /* 0x00000004ff007c0c */ /* 0x000fe4000bf05070 */
[----:B------:R-:W-:-:S02]  /*26a70*/  SHF.R.S32.HI R0, RZ, 0x1f, R27 ;  /* 0x0000001fff007819 */ /* 0x000fc4000001141b */
[----:B------:R-:W-:Y:S01]  /*26a80*/  ISETP.NE.AND.EX P0, PT, RZ, UR5, PT, P0 ;  /* 0x00000005ff007c0c */ /* 0x000fe2000bf05300 */
[----:B------:R-:W-:Y:S01]  /*26a90*/  ULDC.64 UR4, c[0x0][0x298] ;  /* 0x0000a60000047ab9 */ /* 0x000fe20000000a00 */
[----:B------:R-:W-:Y:S01]  /*26aa0*/  LOP3.LUT P1, RZ, R2, 0x3ff, RZ, 0xc0, !PT ;  /* 0x000003ff02ff7812 */ /* 0x000fe2000782c0ff */
[----:B------:R-:W-:Y:S01]  /*26ab0*/  BSSY B6, `(.L_x_1940) ;  /* 0x000001c000067945 */ /* 0x000fe20003800000 */
[----:B------:R-:W-:Y:S02]  /*26ac0*/  SEL R0, R0, RZ, !P0 ;  /* 0x000000ff00007207 */ /* 0x000fe40004000000 */
[----:B------:R-:W-:-:S03]  /*26ad0*/  SEL R2, R27, RZ, !P0 ;  /* 0x000000ff1b027207 */ /* 0x000fc60004000000 */
[----:B------:R1:W-:Y:S04]  /*26ae0*/  STL [R1+0x28], R0 ;  /* 0x0000280001007387 */ /* 0x0003e80000100800 */
[----:B------:R3:W-:Y:S01]  /*26af0*/  STL [R1+0x14], R2 ;  /* 0x0000140201007387 */ /* 0x0007e20000100800 */
[----:B-1----:R-:W-:Y:S01]  /*26b00*/  SHF.R.S32.HI R0, RZ, 0x1f, R35 ;  /* 0x0000001fff007819 */ /* 0x002fe20000011423 */
[----:B---3--:R-:W-:-:S04]  /*26b10*/  IMAD.WIDE.U32 R2, R35, UR4, RZ ;  /* 0x0000000423027c25 */ /* 0x008fc8000f8e00ff */
[----:B------:R-:W-:Y:S01]  /*26b20*/  IMAD R0, R0, UR4, RZ ;  /* 0x0000000400007c24 */ /* 0x000fe2000f8e02ff */
[----:B------:R1:W-:Y:S03]  /*26b30*/  STL.64 [R1+0x18], R2 ;  /* 0x0000180201007387 */ /* 0x0003e60000100a00 */
[----:B------:R-:W-:-:S04]  /*26b40*/  IMAD R0, R35, UR5, R0 ;  /* 0x0000000523007c24 */ /* 0x000fc8000f8e0200 */
[----:B------:R-:W-:Y:S01]  /*26b50*/  IMAD.IADD R35, R3, 0x1, R0 ;  /* 0x0000000103237824 */ /* 0x000fe200078e0200 */
[----:B------:R-:W-:Y:S06]  /*26b60*/  @!P1 BRA `(.L_x_1941) ;  /* 0x0000000000409947 */ /* 0x000fec0003800000 */
[----:B-1----:R-:W-:Y:S01]  /*26b70*/  MOV R2, 0x0 ;  /* 0x0000000000027802 */ /* 0x002fe20000000f00 */
[----:B------:R-:W-:Y:S01]  /*26b80*/  ULDC.64 UR4, c[0x4][0x90] ;  /* 0x0100240000047ab9 */ /* 0x000fe20000000a00 */
[----:B------:R-:W-:Y:S01]  /*26b90*/  ULDC.64 UR6, c[0x4][0x98] ;  /* 0x0100260000067ab9 */ /* 0x000fe20000000a00 */
[----:B------:R-:W-:Y:S01]  /*26ba0*/  ULDC.64 UR8, c[0x4][0x20] ;  /* 0x0100080000087ab9 */ /* 0x000fe20000000a00 */
[----:B0-----:R-:W-:Y:S01]  /*26bb0*/  IMAD.U32 R4, RZ, RZ, UR4 ;  /* 0x00000004ff047e24 */ /* 0x001fe2000f8e00ff */
[----:B------:R-:W-:Y:S01]  /*26bc0*/  MOV R10, UR8 ;  /* 0x00000008000a7c02 */ /* 0x000fe20008000f00 */
[----:B------:R-:W0:Y:S01]  /*26bd0*/  LDC.64 R2, c[0x4][R2] ;  /* 0x0100000002027b82 */ /* 0x000e220000000a00 */
[----:B------:R-:W-:Y:S02]  /*26be0*/  IMAD.U32 R5, RZ, RZ, UR5 ;  /* 0x00000005ff057e24 */ /* 0x000fe4000f8e00ff */
[----:B------:R-:W-:Y:S02]  /*26bf0*/  IMAD.U32 R6, RZ, RZ, UR6 ;  /* 0x00000006ff067e24 */ /* 0x000fe4000f8e00ff */
[----:B--2---:R-:W-:-:S02]  /*26c00*/  IMAD.U32 R7, RZ, RZ, UR7 ;  /* 0x00000007ff077e24 */ /* 0x004fc4000f8e00ff */
[----:B------:R-:W-:Y:S02]  /*26c10*/  IMAD.U32 R11, RZ, RZ, UR9 ;  /* 0x00000009ff0b7e24 */ /* 0x000fe4000f8e00ff */
[----:B------:R-:W-:Y:S02]  /*26c20*/  IMAD.MOV.U32 R8, RZ, RZ, 0x70 ;  /* 0x00000070ff087424 */ /* 0x000fe400078e00ff */
[----:B------:R-:W-:Y:S02]  /*26c30*/  IMAD.MOV.U32 R12, RZ, RZ, 0x1 ;  /* 0x00000001ff0c7424 */ /* 0x000fe400078e00ff */
[----:B------:R-:W-:-:S07]  /*26c40*/  IMAD.MOV.U32 R13, RZ, RZ, RZ ;  /* 0x000000ffff0d7224 */ /* 0x000fce00078e00ff */
[----:B------:R-:W-:-:S07]  /*26c50*/  LEPC R20, `(.L_x_1941) ;  /* 0x000000001014794e */ /* 0x000fce0000000000 */
[----:B0-----:R-:W-:Y:S05]  /*26c60*/  CALL.ABS.NOINC R2 ;  /* 0x0000000002007343 */ /* 0x001fea0003c00000 */
.L_x_1941:
[----:B------:R-:W-:Y:S05]  /*26c70*/  BSYNC B6 ;  /* 0x0000000000067941 */ /* 0x000fea0003800000 */
.L_x_1940:
[----:B------:R-:W3:Y:S01]  /*26c80*/  LDL.LU R20, [R1+0x28] ;  /* 0x0000280001147983 */ /* 0x000ee20000300800 */
[----:B------:R-:W-:Y:S01]  /*26c90*/  ULDC.64 UR4, c[0x0][0x2d8] ;  /* 0x0000b60000047ab9 */ /* 0x000fe20000000a00 */
[----:B--2---:R-:W2:Y:S02]  /*26ca0*/  LDC R7, c[0x0][0x448] ;  /* 0x00011200ff077b82 */ /* 0x004ea40000000800 */
[----:B------:R-:W4:Y:S04]  /*26cb0*/  LDL.LU R21, [R1+0x14] ;  /* 0x0000140001157983 */ /* 0x000f280000300800 */
[----:B-1----:R-:W5:Y:S01]  /*26cc0*/  LDL.LU.64 R2, [R1+0x18] ;  /* 0x0000180001027983 */ /* 0x002f620000300a00 */
[----:B------:R-:W1:Y:S01]  /*26cd0*/  S2R R8, SR_TID.X ;  /* 0x0000000000087919 */ /* 0x000e620000002100 */
[----:B--2---:R-:W-:-:S13]  /*26ce0*/  ISETP.NE.AND P0, PT, R7, 0x1, PT ;  /* 0x000000010700780c */ /* 0x004fda0003f05270 */
[----:B------:R-:W2:Y:S01]  /*26cf0*/  @P0 LDC R6, c[0x0][0x44c] ;  /* 0x00011300ff060b82 */ /* 0x000ea20000000800 */
[----:B-1----:R-:W-:-:S05]  /*26d00*/  IMAD.SHL.U32 R8, R8, 0x8, RZ ;  /* 0x0000000808087824 */ /* 0x002fca00078e00ff */
[----:B------:R-:W-:Y:S01]  /*26d10*/  LOP3.LUT R8, R8, 0x38, RZ, 0xc0, !PT ;  /* 0x0000003808087812 */ /* 0x000fe200078ec0ff */
[----:B-----5:R-:W-:Y:S02]  /*26d20*/  IMAD.MOV.U32 R3, RZ, RZ, R35 ;  /* 0x000000ffff037224 */ /* 0x020fe400078e0023 */
[----:B------:R-:W-:-:S04]  /*26d30*/  IMAD.WIDE.U32 R2, R26, UR4, R2 ;  /* 0x000000041a027c25 */ /* 0x000fc8000f8e0002 */
[----:B------:R-:W-:Y:S01]  /*26d40*/  IMAD R3, R26, UR5, R3 ;  /* 0x000000051a037c24 */ /* 0x000fe2000f8e0203 */
[----:B------:R-:W-:Y:S02]  /*26d50*/  ULDC.64 UR4, c[0x0][0x2e0] ;  /* 0x0000b80000047ab9 */ /* 0x000fe40000000a00 */
[----:B---3--:R-:W-:Y:S02]  /*26d60*/  IMAD R0, R20, UR4, RZ ;  /* 0x0000000414007c24 */ /* 0x008fe4000f8e02ff */
[----:B------:R-:W1:Y:S01]  /*26d70*/  S2R R20, SR_TID.X ;  /* 0x0000000000147919 */ /* 0x000e620000002100 */
[----:B----4-:R-:W-:-:S04]  /*26d80*/  IMAD.WIDE.U32 R2, R21, UR4, R2 ;  /* 0x0000000415027c25 */ /* 0x010fc8000f8e0002 */
[----:B------:R-:W-:Y:S01]  /*26d90*/  IMAD R0, R21, UR5, R0 ;  /* 0x0000000515007c24 */ /* 0x000fe2000f8e0200 */
[----:B------:R-:W-:-:S03]  /*26da0*/  ULDC.64 UR4, c[0x0][0x2d0] ;  /* 0x0000b40000047ab9 */ /* 0x000fc60000000a00 */
[----:B------:R-:W-:Y:S02]  /*26db0*/  IMAD.IADD R3, R3, 0x1, R0 ;  /* 0x0000000103037824 */ /* 0x000fe400078e0200 */
[----:B------:R-:W3:Y:S01]  /*26dc0*/  @P0 LDC R0, c[0x0][0x450] ;  /* 0x00011400ff000b82 */ /* 0x000ee20000000800 */
[----:B-1----:R-:W-:-:S04]  /*26dd0*/  LOP3.LUT R20, R20, 0x7f, RZ, 0xc0, !PT ;  /* 0x0000007f14147812 */ /* 0x002fc800078ec0ff */
[----:B------:R-:W-:Y:S02]  /*26de0*/  SHF.R.U32.HI R21, RZ, 0x3, R20 ;  /* 0x00000003ff157819 */ /* 0x000fe40000011614 */
[----:B------:R-:W1:Y:S02]  /*26df0*/  S2R R20, SR_TID.X ;  /* 0x0000000000147919 */ /* 0x000e640000002100 */
[----:B-1----:R-:W-:-:S04]  /*26e00*/  SHF.L.U32 R20, R20, 0x4, RZ ;  /* 0x0000000414147819 */ /* 0x002fc800000006ff */
[----:B------:R-:W-:Y:S02]  /*26e10*/  LOP3.LUT R20, R21, 0x70, R20, 0xf8, !PT ;  /* 0x0000007015147812 */ /* 0x000fe400078ef814 */
[----:B------:R-:W1:Y:S03]  /*26e20*/  S2R R21, SR_TID.X ;  /* 0x0000000000157919 */ /* 0x000e660000002100 */
[----:B------:R-:W-:Y:S02]  /*26e30*/  IMAD.IADD R5, R20, 0x1, R25 ;  /* 0x0000000114057824 */ /* 0x000fe400078e0219 */
[----:B------:R-:W4:Y:S02]  /*26e40*/  S2R R20, SR_TID.X ;  /* 0x0000000000147919 */ /* 0x000f240000002100 */
[----:B--2---:R-:W-:-:S04]  /*26e50*/  @P0 IMAD.HI.U32 R6, R5, R6, RZ ;  /* 0x0000000605060227 */ /* 0x004fc800078e00ff */
[----:B0-----:R-:W-:Y:S01]  /*26e60*/  IMAD.MOV.U32 R4, RZ, RZ, R5 ;  /* 0x000000ffff047224 */ /* 0x001fe200078e0005 */
[----:B---3--:R-:W-:-:S05]  /*26e70*/  @P0 SHF.R.U32.HI R4, RZ, R0, R6 ;  /* 0x00000000ff040219 */ /* 0x008fca0000011606 */
[----:B------:R-:W-:Y:S02]  /*26e80*/  IMAD.MOV R0, RZ, RZ, -R4 ;  /* 0x000000ffff007224 */ /* 0x000fe400078e0a04 */
[----:B------:R-:W-:-:S04]  /*26e90*/  IMAD.WIDE.U32 R2, R4, UR4, R2 ;  /* 0x0000000404027c25 */ /* 0x000fc8000f8e0002 */
[----:B------:R-:W-:Y:S01]  /*26ea0*/  IMAD R0, R7, R0, R5 ;  /* 0x0000000007007224 */ /* 0x000fe200078e0205 */
[----:B------:R-:W-:-:S05]  /*26eb0*/  SHF.R.S32.HI R5, RZ, 0x1f, R4 ;  /* 0x0000001fff057819 */ /* 0x000fca0000011404 */
[----:B------:R-:W-:Y:S01]  /*26ec0*/  IMAD R5, R5, UR4, RZ ;  /* 0x0000000405057c24 */ /* 0x000fe2000f8e02ff */
[----:B-1----:R-:W-:-:S03]  /*26ed0*/  SHF.L.U32 R21, R21, 0x3, RZ ;  /* 0x0000000315157819 */ /* 0x002fc600000006ff */
[----:B------:R-:W-:Y:S01]  /*26ee0*/  IMAD R5, R4, UR5, R5 ;  /* 0x0000000504057c24 */ /* 0x000fe2000f8e0205 */
[----:B------:R-:W-:Y:S01]  /*26ef0*/  SHF.R.S32.HI R4, RZ, 0x1f, R0 ;  /* 0x0000001fff047819 */ /* 0x000fe20000011400 */
[----:B------:R-:W-:Y:S01]  /*26f00*/  ULDC.64 UR4, c[0x0][0x2c8] ;  /* 0x0000b20000047ab9 */ /* 0x000fe20000000a00 */
[----:B------:R-:W-:Y:S01]  /*26f10*/  LOP3.LUT R21, R21, 0x38, RZ, 0xc0, !PT ;  /* 0x0000003815157812 */ /* 0x000fe200078ec0ff */
[----:B------:R-:W-:Y:S01]  /*26f20*/  IMAD.IADD R3, R3, 0x1, R5 ;  /* 0x0000000103037824 */ /* 0x000fe200078e0205 */
[----:B----4-:R-:W-:Y:S01]  /*26f30*/  LOP3.LUT R20, R20, 0x7f, RZ, 0xc0, !PT ;  /* 0x0000007f14147812 */ /* 0x010fe200078ec0ff */
[----:B------:R-:W-:Y:S01]  /*26f40*/  IMAD R4, R4, UR4, RZ ;  /* 0x0000000404047c24 */ /* 0x000fe2000f8e02ff */
[C---:B------:R-:W-:Y:S01]  /*26f50*/  LOP3.LUT R9, R21.reuse, 0x40, RZ, 0xfc, !PT ;  /* 0x0000004015097812 */ /* 0x040fe200078efcff */
[----:B------:R-:W-:Y:S01]  /*26f60*/  IMAD.WIDE.U32 R2, R0, UR4, R2 ;  /* 0x0000000400027c25 */ /* 0x000fe2000f8e0002 */
[----:B------:R-:W-:-:S03]  /*26f70*/  LOP3.LUT R10, R21, 0x80, RZ, 0xfc, !PT ;  /* 0x00000080150a7812 */ /* 0x000fc600078efcff */
        /* <DEDUP_REMOVED lines=9> */
[----:B------:R-:W-:Y:S02]  /*27010*/  ISETP.GE.AND P0, PT, R10, UR4, PT ;  /* 0x000000040a007c0c */ /* 0x000fe4000bf06270 */
[----:B------:R-:W-:Y:S01]  /*27020*/  SHF.R.U32.HI R9, RZ, 0x3, R20 ;  /* 0x00000003ff097819 */ /* 0x000fe20000011614 */
[----:B------:R-:W-:Y:S10]  /*27030*/  BRA.DIV UR5, `(.L_x_1942) ;  /* 0x0000005205487947 */ /* 0x000ff4000b800000 */
[----:B------:R-:W0:Y:S01]  /*27040*/  SHFL.IDX PT, R3, R0, RZ, 0x181f ;  /* 0x00181fff00037589 */ /* 0x000e2200000e0000 */
[----:B------:R-:W-:Y:S02]  /*27050*/  IMAD R32, R32, R7, RZ ;  /* 0x0000000720207224 */ /* 0x000fe400078e02ff */
[----:B------:R-:W-:Y:S01]  /*27060*/  IMAD.IADD R25, R9, 0x1, R25 ;  /* 0x0000000109197824 */ /* 0x000fe200078e0219 */
[----:B------:R-:W1:Y:S04]  /*27070*/  SHFL.IDX PT, R2, R4, RZ, 0x181f ;  /* 0x00181fff04027589 */ /* 0x000e6800000e0000 */
[----:B------:R-:W-:Y:S01]  /*27080*/  ISETP.GE.AND P1, PT, R25, R32, PT ;  /* 0x000000201900720c */ /* 0x000fe20003f26270 */
[----:B------:R-:W-:-:S12]  /*27090*/  SHFL.IDX PT, R14, R0, 0x7, 0x181f ;  /* 0x00f81f00000e7f89 */ /* 0x000fd800000e0000 */
[----:B0-----:R-:W-:-:S05]  /*270a0*/  @!P1 LEA R5, P4, R8, R3, 0x1 ;  /* 0x0000000308059211 */ /* 0x001fca00078808ff */
[----:B-1----:R-:W-:Y:S02]  /*270b0*/  @!P1 IMAD.X R3, RZ, RZ, R2, P4 ;  /* 0x000000ffff039224 */ /* 0x002fe400020e0602 */
[----:B------:R-:W-:Y:S02]  /*270c0*/  @!P1 IMAD.MOV.U32 R2, RZ, RZ, R5 ;  /* 0x000000ffff029224 */ /* 0x000fe400078e0005 */
[----:B------:R-:W-:-:S03]  /*270d0*/  VIADD R5, R25, 0x10 ;  /* 0x0000001019057836 */ /* 0x000fc60000000000 */
        /* <DEDUP_REMOVED lines=52> */
[----:B------:R-:W-:Y:S02]  /*27420*/  @!P1 IMAD.MOV.U32 R2, RZ, RZ, R5 ;  /* 0x000000ffff029224 */ /* 0x000fe400078e0005 */
        /* <DEDUP_REMOVED lines=9> */
[----:B0-----:R-:W-:-:S05]  /*274c0*/  @!P1 LEA R5, P4, R8, R3, 0x1 ;  /* 0x0000000308059211 */ /* 0x001fca00078808ff */
[----:B-1----:R-:W-:Y:S02]  /*274d0*/  @!P1 IMAD.X R6, RZ, RZ, R2, P4 ;  /* 0x000000ffff069224 */ /* 0x002fe400020e0602 */
[----:B------:R-:W-:Y:S02]  /*274e0*/  @!P1 IMAD.MOV.U32 R2, RZ, RZ, R5 ;  /* 0x000000ffff029224 */ /* 0x000fe400078e0005 */
[----:B------:R-:W-:-:S05]  /*274f0*/  @!P1 IMAD.MOV.U32 R3, RZ, RZ, R6 ;  /* 0x000000ffff039224 */ /* 0x000fca00078e0006 */
[----:B------:R0:W-:Y:S04]  /*27500*/  @!P1 LDGSTS.E.BYPASS.LTC128B.128 [R36+0xf400], desc[UR60][R2.64], !P3 ;  /* 0x0f40000002249fae */ /* 0x0001e8000d901d7c */
[----:B------:R0:W-:Y:S04]  /*27510*/  @!P1 LDGSTS.E.BYPASS.LTC128B.128 [R36+0x13400], desc[UR60][R2.64+0x80], !P2 ;  /* 0x1340008002249fae */ /* 0x0001e8000d101d7c */
[----:B--2---:R0:W-:Y:S02]  /*27520*/  @!P1 LDGSTS.E.BYPASS.LTC128B.128 [R36+0x17400], desc[UR60][R2.64+0x100], !P0 ;  /* 0x1740010002249fae */ /* 0x0041e4000c101d7c */
.L_x_2094:
[----:B------:R-:W-:Y:S01]  /*27530*/  IADD3 R25, R25, 0x70, RZ ;  /* 0x0000007019197810 */ /* 0x000fe20007ffe0ff */
[----:B------:R-:W-:Y:S03]  /*27540*/  BSSY B0, `(.L_x_1943) ;  /* 0x000000b000007945 */ /* 0x000fe60003800000 */
[----:B------:R-:W-:-:S13]  /*27550*/  ISETP.GE.AND P1, PT, R25, R32, PT ;  /* 0x000000201900720c */ /* 0x000fda0003f26270 */
[----:B------:R-:W-:Y:S05]  /*27560*/  @P1 BRA `(.L_x_1944) ;  /* 0x0000000000201947 */ /* 0x000fea0003800000 */
[----:B0-----:R-:W-:-:S05]  /*27570*/  LEA R2, P1, R8, R14, 0x1 ;  /* 0x0000000e08027211 */ /* 0x001fca00078208ff */
[----:B------:R-:W-:-:S05]  /*27580*/  IMAD.X R3, RZ, RZ, R4, P1 ;  /* 0x000000ffff037224 */ /* 0x000fca00008e0604 */
[----:B------:R-:W-:Y:S01]  /*27590*/  @!PT LDS RZ, [RZ] ;  /* 0x00000000fffff984 */ /* 0x000fe20000000800 */
[----:B------:R-:W-:Y:S01]  /*275a0*/  @!PT LDS RZ, [RZ] ;  /* 0x00000000fffff984 */ /* 0x000fe20000000800 */
[----:B------:R-:W-:Y:S01]  /*275b0*/  @!PT LDS RZ, [RZ] ;  /* 0x00000000fffff984 */ /* 0x000fe20000000800 */
[----:B------:R1:W-:Y:S04]  /*275c0*/  LDGSTS.E.BYPASS.LTC128B.128 [R36+0xfc00], desc[UR60][R2.64], !P3 ;  /* 0x0fc0000002247fae */ /* 0x0003e8000d901d7c */
[----:B------:R1:W-:Y:S04]  /*275d0*/  LDGSTS.E.BYPASS.LTC128B.128 [R36+0x13c00], desc[UR60][R2.64+0x80], !P2 ;  /* 0x13c0008002247fae */ /* 0x0003e8000d101d7c */
[----:B------:R1:W-:Y:S02]  /*275e0*/  LDGSTS.E.BYPASS.LTC128B.128 [R36+0x17c00], desc[UR60][R2.64+0x100], !P0 ;  /* 0x17c0010002247fae */ /* 0x0003e4000c101d7c */
.L_x_1944:
[----:B------:R-:W-:Y:S05]  /*275f0*/  BSYNC B0 ;  /* 0x0000000000007941 */ /* 0x000fea0003800000 */
.L_x_1943:
[----:B------:R-:W-:Y:S01]  /*27600*/  NOP ;  /* 0x0000000000007918 */ /* 0x000fe20000000000 */
[----:B------:R-:W-:-:S13]  /*27610*/  PLOP3.LUT P0, PT, PT, PT, PT, 0x80, 0x0 ;  /* 0x000000000000781c */ /* 0x000fda0003f0f070 */
.L_x_1945:
[----:B------:R-:W-:Y:S02]  /*27620*/  PLOP3.LUT P1, PT, P1, P0, PT, 0xa2, 0x0 ;  /* 0x000000000000781c */ /* 0x000fe40000f21472 */
[----:B------:R-:W-:-:S08]  /*27630*/  @P0 R2UR P1, UR4, R17 ;  /* 0x00000000110402ca */ /* 0x000fd00000020000 */
[----:B------:R-:W-:-:S05]  /*27640*/  @P0 PLOP3.LUT P0, PT, P1, PT, PT, 0x80, 0x0 ;  /* 0x000000000000081c */ /* 0x000fca0000f0f070 */
[----:B------:R-:W-:Y:S01]  /*27650*/  @!P1 SYNCS.ARRIVE.TRANS64.RED.A0T1 RZ, [UR4+0x2a800], RZ ;  /* 0x02a800ffffff99a7 */ /* 0x000fe20008200404 */
[----:B------:R-:W-:Y:S07]  /*27660*/  @!P1 ARRIVES.LDGSTSBAR.64.TRANSCNT [UR4+0x2a800] ;  /* 0x02a80000ff0099b0 */ /* 0x000fee0008000a84 */
[----:B------:R-:W-:Y:S05]  /*27670*/  @P0 BRA.U.ANY `(.L_x_1945) ;  /* 0xfffffffd00e80947 */ /* 0x000fea000393ffff */
[----:B01----:R-:W2:Y:S02]  /*27680*/  LDL.LU R2, [R1+0x24] ;  /* 0x0000240001027983 */ /* 0x003ea40000300800 */
[----:B--2---:R-:W-:-:S05]  /*27690*/  VIADD R2, R2, 0x1 ;  /* 0x0000000102027836 */ /* 0x004fca0000000000 */
[----:B------:R-:W-:Y:S01]  /*276a0*/  LEA.HI R0, R2, R2, RZ, 0x1 ;  /* 0x0000000202007211 */ /* 0x000fe200078f08ff */
[----:B------:R0:W-:Y:S03]  /*276b0*/  STL [R1+0x24], R2 ;  /* 0x0000240201007387 */ /* 0x0001e60000100800 */
[----:B------:R-:W-:-:S05]  /*276c0*/  LOP3.LUT R0, R0, 0xfffffffe, RZ, 0xc0, !PT ;  /* 0xfffffffe00007812 */ /* 0x000fca00078ec0ff */
[----:B------:R-:W-:-:S05]  /*276d0*/  IMAD.IADD R0, R2, 0x1, -R0 ;  /* 0x0000000102007824 */ /* 0x000fca00078e0a00 */
[----:B0-----:R-:W-:Y:S01]  /*276e0*/  SHF.L.U32 R2, R0, 0x1f, RZ ;  /* 0x0000001f00027819 */ /* 0x001fe200000006ff */
[----:B------:R-:W-:Y:S01]  /*276f0*/  NOP ;  /* 0x0000000000007918 */ /* 0x000fe20000000000 */
[----:B------:R-:W2:Y:S01]  /*27700*/  LDL.LU R3, [R1+0x20] ;  /* 0x0000200001037983 */ /* 0x000ea20000300800 */
[----:B------:R0:W-:Y:S01]  /*27710*/  SYNCS.ARRIVE.TRANS64.A1T0 RZ, [R17+URZ+0x2a800], RZ ;  /* 0x02a800ff11ff79a7 */ /* 0x0001e2000810003f */
[----:B------:R-:W-:Y:S01]  /*27720*/  BSSY B0, `(.L_x_1946) ;  /* 0x0000004000007945 */ /* 0x000fe20003800000 */
[----:B------:R-:W1:Y:S01]  /*27730*/  SYNCS.PHASECHK.TRANS64.TRYWAIT P0, [R17+URZ+0x2a820], R2 ;  /* 0x02a82002110075a7 */ /* 0x000e62000800017f */
[----:B--2---:R-:W-:Y:S02]  /*27740*/  VIADD R0, R3, 0xfffffffe ;  /* 0xfffffffe03007836 */ /* 0x004fe40000000000 */
[----:B01----:R-:W-:Y:S05]  /*27750*/  @!P0 BRA `(.L_x_1947) ;  /* 0x0000005400388947 */ /* 0x003fea0003800000 */
.L_x_2095:
[----:B------:R-:W-:Y:S05]  /*27760*/  BSYNC B0 ;  /* 0x0000000000007941 */ /* 0x000fea0003800000 */
.L_x_1946:
[----:B------:R-:W2:Y:S01]  /*27770*/  LDL R3, [R1] ;  /* 0x0000000001037983 */ /* 0x000ea20000100800 */
[----:B------:R-:W-:Y:S01]  /*27780*/  BSSY B0, `(.L_x_1948) ;  /* 0x00000f8000007945 */ /* 0x000fe20003800000 */
[----:B--2---:R-:W-:-:S13]  /*27790*/  ISETP.GE.AND P0, PT, R0, R3, PT ;  /* 0x000000030000720c */ /* 0x004fda0003f06270 */
[----:B------:R-:W-:Y:S05]  /*277a0*/  @!P0 BRA `(.L_x_1949) ;  /* 0x0000000c00d48947 */ /* 0x000fea0003800000 */
[----:B------:R-:W-:Y:S01]  /*277b0*/  IMAD.MOV.U32 R10, RZ, RZ, R28 ;  /* 0x000000ffff0a7224 */ /* 0x000fe200078e001c */
[----:B------:R-:W-:Y:S01]  /*277c0*/  MOV R32, R23 ;  /* 0x0000001700207202 */ /* 0x000fe20000000f00 */
[----:B------:R-:W-:-:S07]  /*277d0*/  IMAD.MOV.U32 R20, RZ, RZ, R30 ;  /* 0x000000ffff147224 */ /* 0x000fce00078e001e */
.L_x_1962:
[----:B0-----:R-:W2:Y:S01]  /*277e0*/  LDL R2, [R1+0x4] ;  /* 0x0000040001027983 */ /* 0x001ea20000100800 */
[----:B------:R-:W0:Y:S03]  /*277f0*/  LDC R7, c[0x0][0x430] ;  /* 0x00010c00ff077b82 */ /* 0x000e260000000800 */
[----:B------:R-:W3:Y:S01]  /*27800*/  LDL R8, [R1+0x8] ;  /* 0x0000080001087983 */ /* 0x000ee20000100800 */
[----:B------:R-:W1:Y:S01]  /*27810*/  S2R R3, SR_TID.X ;  /* 0x0000000000037919 */ /* 0x000e620000002100 */
[----:B------:R-:W4:Y:S01]  /*27820*/  S2R R9, SR_TID.X ;  /* 0x0000000000097919 */ /* 0x000f220000002100 */
[----:B0-----:R-:W-:-:S13]  /*27830*/  ISETP.NE.AND P0, PT, R7, 0x1, PT ;  /* 0x000000010700780c */ /* 0x001fda0003f05270 */
[----:B------:R-:W0:Y:S01]  /*27840*/  @P0 LDC R5, c[0x0][0x434] ;  /* 0x00010d00ff050b82 */ /* 0x000e220000000800 */
[----:B-1----:R-:W-:-:S04]  /*27850*/  LOP3.LUT R3, R3, 0x7f, RZ, 0xc0, !PT ;  /* 0x0000007f03037812 */ /* 0x002fc800078ec0ff */
[----:B------:R-:W-:Y:S01]  /*27860*/  SHF.R.U32.HI R3, RZ, 0x3, R3 ;  /* 0x00000003ff037819 */ /* 0x000fe20000011603 */
[----:B----4-:R-:W-:-:S05]  /*27870*/  IMAD.SHL.U32 R9, R9, 0x10, RZ ;  /* 0x0000001009097824 */ /* 0x010fca00078e00ff */
[----:B------:R-:W-:Y:S02]  /*27880*/  LOP3.LUT R9, R3, 0x70, R9, 0xf8, !PT ;  /* 0x0000007003097812 */ /* 0x000fe400078ef809 */
[----:B------:R-:W1:Y:S02]  /*27890*/  @P0 LDC R3, c[0x0][0x438] ;  /* 0x00010e00ff030b82 */ /* 0x000e640000000800 */
[----:B------:R-:W-:Y:S01]  /*278a0*/  ISETP.GT.U32.AND P2, PT, R9, 0x5f, PT ;  /* 0x0000005f0900780c */ /* 0x000fe20003f44070 */
[----:B--2---:R-:W-:-:S04]  /*278b0*/  IMAD R4, R0, 0x60, R2 ;  /* 0x0000006000047824 */ /* 0x004fc800078e0202 */
[----:B------:R-:W-:-:S04]  /*278c0*/  IMAD.IADD R4, R9, 0x1, R4 ;  /* 0x0000000109047824 */ /* 0x000fc800078e0204 */
[----:B0-----:R-:W-:-:S04]  /*278d0*/  @P0 IMAD.HI.U32 R6, R4, R5, RZ ;  /* 0x0000000504060227 */ /* 0x001fc800078e00ff */
[----:B------:R-:W-:Y:S01]  /*278e0*/  IMAD.MOV.U32 R2, RZ, RZ, R4 ;  /* 0x000000ffff027224 */ /* 0x000fe200078e0004 */
[----:B-1----:R-:W-:-:S05]  /*278f0*/  @P0 SHF.R.U32.HI R2, RZ, R3, R6 ;  /* 0x00000003ff020219 */ /* 0x002fca0000011606 */
[----:B------:R-:W-:-:S04]  /*27900*/  IMAD.MOV R3, RZ, RZ, -R2 ;  /* 0x000000ffff037224 */ /* 0x000fc800078e0a02 */
[----:B------:R-:W-:Y:S02]  /*27910*/  IMAD R7, R7, R3, R4 ;  /* 0x0000000307077224 */ /* 0x000fe400078e0204 */
[----:B------:R-:W0:Y:S01]  /*27920*/  @!P2 LDC.64 R4, c[0x0][0x428] ;  /* 0x00010a00ff04ab82 */ /* 0x000e220000000a00 */
[----:B------:R-:W-:-:S03]  /*27930*/  @!P2 SHF.R.S32.HI R3, RZ, 0x1f, R2 ;  /* 0x0000001fff03a819 */ /* 0x000fc60000011402 */
[----:B0-----:R-:W-:-:S04]  /*27940*/  @!P2 IMAD.WIDE.U32 R2, R33, R4, R2 ;  /* 0x000000042102a225 */ /* 0x001fc800078e0002 */
[----:B---3--:R-:W-:-:S04]  /*27950*/  @!P2 IMAD R4, R8, R4, RZ ;  /* 0x000000040804a224 */ /* 0x008fc800078e02ff */
[----:B------:R-:W-:Y:S02]  /*27960*/  @!P2 IMAD R9, R33, R5, R4 ;  /* 0x000000052109a224 */ /* 0x000fe400078e0204 */
[----:B------:R-:W0:Y:S02]  /*27970*/  @!P2 LDC.64 R4, c[0x0][0x418] ;  /* 0x00010600ff04ab82 */ /* 0x000e240000000a00 */
[----:B------:R-:W-:Y:S02]  /*27980*/  @!P2 IMAD.IADD R3, R9, 0x1, R3 ;  /* 0x000000010903a824 */ /* 0x000fe400078e0203 */
[----:B------:R-:W-:Y:S01]  /*27990*/  IMAD.MOV.U32 R6, RZ, RZ, RZ ;  /* 0x000000ffff067224 */ /* 0x000fe200078e00ff */
[----:B0-----:R-:W-:-:S04]  /*279a0*/  @!P2 LEA R4, P0, R2, R4, 0x2 ;  /* 0x000000040204a211 */ /* 0x001fc800078010ff */
[----:B------:R-:W-:-:S05]  /*279b0*/  @!P2 LEA.HI.X R5, R2, R5, R3, 0x2, P0 ;  /* 0x000000050205a211 */ /* 0x000fca00000f1403 */
[----:B------:R0:W5:Y:S01]  /*279c0*/  @!P2 LDG.E R6, desc[UR60][R4.64] ;  /* 0x0000003c0406a981 */ /* 0x000162000c1e1900 */
[----:B------:R-:W-:Y:S02]  /*279d0*/  LOP3.LUT P1, RZ, R16, 0x10, RZ, 0xc0, !PT ;  /* 0x0000001010ff7812 */ /* 0x000fe4000782c0ff */
[----:B------:R-:W-:-:S04]  /*279e0*/  IADD3 R28, R10, 0x1, RZ ;  /* 0x000000010a1c7810 */ /* 0x000fc80007ffe0ff */
[C---:B------:R-:W-:Y:S01]  /*279f0*/  ISETP.NE.AND P0, PT, R28.reuse, 0x2, PT ;  /* 0x000000021c00780c */ /* 0x040fe20003f05270 */
[----:B------:R-:W-:Y:S05]  /*27a00*/  YIELD ;  /* 0x0000000000007946 */ /* 0x000fea0003800000 */
[----:B------:R-:W-:Y:S01]  /*27a10*/  SEL R3, RZ, 0x1, P0 ;  /* 0x00000001ff037807 */ /* 0x000fe20000000000 */
[----:B------:R-:W-:Y:S01]  /*27a20*/  IMAD.MOV.U32 R23, RZ, RZ, R0 ;  /* 0x000000ffff177224 */ /* 0x000fe200078e0000 */
[----:B------:R-:W-:Y:S02]  /*27a30*/  SEL R28, R28, RZ, P0 ;  /* 0x000000ff1c1c7207 */ /* 0x000fe40000000000 */
[----:B------:R-:W-:Y:S01]  /*27a40*/  LOP3.LUT R30, R20, R3, RZ, 0x3c, !PT ;  /* 0x00000003141e7212 */ /* 0x000fe200078e3cff */
[----:B0-----:R-:W-:Y:S06]  /*27a50*/  @!P1 BRA `(.L_x_1950) ;  /* 0x0000000000049947 */ /* 0x001fec0003800000 */
[----:B------:R-:W-:Y:S01]  /*27a60*/  BPT.TRAP 0x1 ;  /* 0x000000040000795c */ /* 0x000fe20000300000 */
.L_x_1950:
[----:B------:R-:W-:Y:S01]  /*27a70*/  IMAD R5, R28, 0x8, R17 ;  /* 0x000000081c057824 */ /* 0x000fe200078e0211 */
[----:B------:R-:W-:Y:S01]  /*27a80*/  SHF.L.U32 R0, R30, 0x1f, RZ ;  /* 0x0000001f1e007819 */ /* 0x000fe200000006ff */
[----:B------:R-:W-:Y:S03]  /*27a90*/  BSSY B1, `(.L_x_1951) ;  /* 0x0000003000017945 */ /* 0x000fe60003800000 */
[----:B------:R-:W0:Y:S02]  /*27aa0*/  SYNCS.PHASECHK.TRANS64.TRYWAIT P0, [R5+URZ+0x2a840], R0 ;  /* 0x02a84000050075a7 */ /* 0x000e24000800017f */
[----:B0-----:R-:W-:Y:S05]  /*27ab0*/  @!P0 BRA `(.L_x_1952) ;  /* 0x0000005000748947 */ /* 0x001fea0003800000 */
.L_x_2096:
[----:B------:R-:W-:Y:S05]  /*27ac0*/  BSYNC B1 ;  /* 0x0000000000017941 */ /* 0x000fea0003800000 */
.L_x_1951:
[----:B------:R-:W-:Y:S01]  /*27ad0*/  SHF.R.S32.HI R21, RZ, 0x1f, R7 ;  /* 0x0000001fff157819 */ /* 0x000fe20000011407 */
[----:B------:R-:W-:Y:S01]  /*27ae0*/  ULDC.64 UR4, c[0x0][0x300] ;  /* 0x0000c00000047ab9 */ /* 0x000fe20000000a00 */
[----:B-----5:R-:W-:Y:S01]  /*27af0*/  SHF.R.S32.HI R25, RZ, 0x1f, R6 ;  /* 0x0000001fff197819 */ /* 0x020fe20000011406 */
[----:B------:R-:W-:Y:S01]  /*27b00*/  IMAD.WIDE.U32 R2, R7, UR4, RZ ;  /* 0x0000000407027c25 */ /* 0x000fe2000f8e00ff */
[----:B------:R-:W-:Y:S01]  /*27b10*/  ULDC.64 UR6, c[0x0][0x2e8] ;  /* 0x0000ba0000067ab9 */ /* 0x000fe20000000a00 */
[C---:B------:R-:W-:Y:S02]  /*27b20*/  LOP3.LUT P3, RZ, R16.reuse, 0x4, RZ, 0xc0, !PT ;  /* 0x0000000410ff7812 */ /* 0x040fe4000786c0ff */
[----:B0-----:R-:W-:Y:S01]  /*27b30*/  IMAD R0, R21, UR4, RZ ;  /* 0x0000000415007c24 */ /* 0x001fe2000f8e02ff */
        /* <DEDUP_REMOVED lines=59> */
.L_x_2110:
[----:B--2---:R-:W-:-:S05]  /*27ef0*/  IADD3 R2, P0, R2, R0, RZ ;  /* 0x0000000002027210 */ /* 0x004fca0007f1e0ff */
        /* <DEDUP_REMOVED lines=9> */
.L_x_1954:
        /* <DEDUP_REMOVED lines=10> */
.L_x_1955:
[----:B------:R2:W-:Y:S01]  /*28030*/  SYNCS.ARRIVE.TRANS64.A1T0 RZ, [R5+URZ+0x2a830], RZ ;  /* 0x02a830ff05ff79a7 */ /* 0x0005e2000810003f */
[----:B------:R-:W-:Y:S05]  /*28040*/  @!P2 BRA `(.L_x_1956) ;  /* 0x000000000004a947 */ /* 0x000fea0003800000 */
[----:B------:R-:W-:Y:S01]  /*28050*/  BPT.TRAP 0x1 ;  /* 0x000000040000795c */ /* 0x000fe20000300000 */
.L_x_1956:
[----:B-1----:R-:W-:Y:S01]  /*28060*/  SHF.L.U32 R2, R20, 0x1f, RZ ;  /* 0x0000001f14027819 */ /* 0x002fe200000006ff */
[----:B------:R-:W-:Y:S01]  /*28070*/  BSSY B1, `(.L_x_1957) ;  /* 0x0000004000017945 */ /* 0x000fe20003800000 */
[----:B--2---:R-:W-:-:S04]  /*28080*/  LEA R5, R10, R17, 0x3 ;  /* 0x000000110a057211 */ /* 0x004fc800078e18ff */
[----:B------:R-:W1:Y:S02]  /*28090*/  SYNCS.PHASECHK.TRANS64.TRYWAIT P0, [R5+URZ+0x2a860], R2 ;  /* 0x02a86002050075a7 */ /* 0x000e64000800017f */
[----:B-1----:R-:W-:Y:S05]  /*280a0*/  @!P0 BRA `(.L_x_1958) ;  /* 0x0000005000e88947 */ /* 0x002fea0003800000 */
.L_x_2111:
[----:B------:R-:W-:Y:S05]  /*280b0*/  BSYNC B1 ;  /* 0x0000000000017941 */ /* 0x000fea0003800000 */
.L_x_1957:
[----:B------:R-:W2:Y:S01]  /*280c0*/  S2R R3, SR_TID.X ;  /* 0x0000000000037919 */ /* 0x000ea20000002100 */
[----:B------:R-:W-:Y:S01]  /*280d0*/  UMOV UR4, 0xffffffff ;  /* 0xffffffff00047882 */ /* 0x000fe20000000000 */
[----:B0-----:R-:W-:Y:S01]  /*280e0*/  IMAD R8, R32, -0x60, R37 ;  /* 0xffffffa020087824 */ /* 0x001fe200078e0225 */
[----:B------:R-:W-:Y:S01]  /*280f0*/  LOP3.LUT P0, RZ, R29, 0x2, RZ, 0xc0, !PT ;  /* 0x000000021dff7812 */ /* 0x000fe2000780c0ff */
[----:B------:R-:W-:Y:S01]  /*28100*/  IMAD R4, R10, 0x3000, R34 ;  /* 0x000030000a047824 */ /* 0x000fe200078e0222 */
[----:B--2---:R-:W-:-:S04]  /*28110*/  LOP3.LUT R3, R3, 0x7f, RZ, 0xc0, !PT ;  /* 0x0000007f03037812 */ /* 0x004fc800078ec0ff */
[----:B------:R-:W-:-:S05]  /*28120*/  SHF.R.U32.HI R3, RZ, 0x3, R3 ;  /* 0x00000003ff037819 */ /* 0x000fca0000011603 */
[----:B------:R-:W-:Y:S01]  /*28130*/  IMAD.IADD R8, R8, 0x1, -R3 ;  /* 0x0000000108087824 */ /* 0x000fe200078e0a03 */
[----:B------:R-:W-:Y:S06]  /*28140*/  BRA.DIV UR4, `(.L_x_1959) ;  /* 0x0000005204d47947 */ /* 0x000fec000b800000 */
[----:B-1----:R-:W0:Y:S01]  /*28150*/  SHFL.IDX PT, R2, R18, RZ, 0x181f ;  /* 0x00181fff12027589 */ /* 0x002e2200000e0000 */
[----:B------:R-:W-:-:S03]  /*28160*/  IMAD R4, R4, 0x2, R17 ;  /* 0x0000000204047824 */ /* 0x000fc600078e0211 */
[----:B------:R-:W1:Y:S01]  /*28170*/  SHFL.IDX PT, R3, R19, RZ, 0x181f ;  /* 0x00181fff13037589 */ /* 0x000e6200000e0000 */
[----:B0-----:R-:W-:-:S05]  /*28180*/  IADD3 R2, P1, R2, R0, RZ ;  /* 0x0000000002027210 */ /* 0x001fca0007f3e0ff */
[----:B-1----:R-:W-:Y:S01]  /*28190*/  IMAD.X R3, RZ, RZ, R3, P1 ;  /* 0x000000ffff037224 */ /* 0x002fe200008e0603 */
        /* <DEDUP_REMOVED lines=33> */
[----:B0-----:R-:W-:-:S04]  /*283b0*/  IADD3 R2, P2, R2, R0, RZ ;  /* 0x0000000002027210 */ /* 0x001fc80007f5e0ff */
[----:B-1----:R-:W-:Y:S02]  /*283c0*/  IADD3.X R3, RZ, R3, RZ, P2, !PT ;  /* 0x00000003ff037210 */ /* 0x002fe400017fe4ff */
[----:B------:R-:W-:-:S13]  /*283d0*/  ISETP.LT.OR P2, PT, R8, 0x41, !P1 ;  /* 0x000000410800780c */ /* 0x000fda0004f41670 */
[----:B------:R-:W-:Y:S01]  /*283e0*/  LDGSTS.E.BYPASS.LTC128B.128 [R4+0x2400], desc[UR60][R2.64], !P2 ;  /* 0x0240000002047fae */ /* 0x000fe2000d101d7c */
[----:B------:R-:W-:-:S13]  /*283f0*/  ISETP.LT.OR P2, PT, R8, 0x41, !P0 ;  /* 0x000000410800780c */ /* 0x000fda0004741670 */
[----:B------:R0:W-:Y:S04]  /*28400*/  LDGSTS.E.BYPASS.LTC128B.128 [R4+0x5400], desc[UR60][R2.64+0x80], !P2 ;  /* 0x0540008002047fae */ /* 0x0001e8000d101d7c */
[----:B0-2---:R0:W1:Y:S02]  /*28410*/  SHFL.IDX PT, R2, R18, 0x5, 0x181f ;  /* 0x00b81f0012027f89 */ /* 0x00506400000e0000 */
.L_x_2125:
[C---:B------:R-:W-:Y:S01]  /*28420*/  ISETP.LT.OR P1, PT, R8.reuse, 0x51, !P1 ;  /* 0x000000510800780c */ /* 0x040fe20004f21670 */
[----:B------:R-:W-:Y:S01]  /*28430*/  ULDC.64 UR4, c[0x0][0x328] ;  /* 0x0000ca0000047ab9 */ /* 0x000fe20000000a00 */
[----:B------:R-:W-:Y:S02]  /*28440*/  ISETP.LT.OR P0, PT, R8, 0x51, !P0 ;  /* 0x000000510800780c */ /* 0x000fe40004701670 */
[----:B-1----:R-:W-:Y:S01]  /*28450*/  IADD3 R2, P2, R2, R0, RZ ;  /* 0x0000000002027210 */ /* 0x002fe20007f5e0ff */
        /* <DEDUP_REMOVED lines=17> */
.L_x_1960:
        /* <DEDUP_REMOVED lines=10> */
.L_x_1961:
[----:B------:R-:W2:Y:S01]  /*28610*/  LDL R0, [R1] ;  /* 0x0000000001007983 */ /* 0x000ea20000100800 */
[----:B------:R-:W-:Y:S01]  /*28620*/  IMAD.MOV.U32 R3, RZ, RZ, R25 ;  /* 0x000000ffff037224 */ /* 0x000fe200078e0019 */
[----:B------:R-:W-:Y:S01]  /*28630*/  ULDC.64 UR4, c[0x0][0x330] ;  /* 0x0000cc0000047ab9 */ /* 0x000fe20000000a00 */
[----:B------:R-:W-:Y:S01]  /*28640*/  ULDC.64 UR6, c[0x0][0x318] ;  /* 0x0000c60000067ab9 */ /* 0x000fe20000000a00 */
[----:B------:R1:W-:Y:S01]  /*28650*/  SYNCS.ARRIVE.TRANS64.A1T0 RZ, [R5+URZ+0x2a850], RZ ;  /* 0x02a850ff05ff79a7 */ /* 0x0003e2000810003f */
[----:B------:R-:W-:Y:S01]  /*28660*/  IMAD.WIDE.U32 R2, R26, UR4, R2 ;  /* 0x000000041a027c25 */ /* 0x000fe2000f8e0002 */
[----:B------:R-:W-:-:S03]  /*28670*/  MOV R20, R30 ;  /* 0x0000001e00147202 */ /* 0x000fc60000000f00 */
[----:B------:R-:W-:Y:S01]  /*28680*/  IMAD R19, R26, UR5, R3 ;  /* 0x000000051a137c24 */ /* 0x000fe2000f8e0203 */
[C---:B0-----:R-:W-:Y:S01]  /*28690*/  LEA R18, P0, R2.reuse, UR6, 0x1 ;  /* 0x0000000602127c11 */ /* 0x041fe2000f8008ff */
[----:B------:R-:W-:Y:S02]  /*286a0*/  IMAD.MOV.U32 R10, RZ, RZ, R28 ;  /* 0x000000ffff0a7224 */ /* 0x000fe400078e001c */
[----:B------:R-:W-:Y:S01]  /*286b0*/  IMAD.MOV.U32 R32, RZ, RZ, R23 ;  /* 0x000000ffff207224 */ /* 0x000fe200078e0017 */
[----:B------:R-:W-:Y:S02]  /*286c0*/  LEA.HI.X R19, R2, UR7, R19, 0x1, P0 ;  /* 0x0000000702137c11 */ /* 0x000fe400080f0c13 */
[C---:B--2---:R-:W-:Y:S01]  /*286d0*/  ISETP.GT.AND P0, PT, R23.reuse, R0, PT ;  /* 0x000000001700720c */ /* 0x044fe20003f04270 */
[----:B------:R-:W-:-:S12]  /*286e0*/  VIADD R0, R23, 0xffffffff ;  /* 0xffffffff17007836 */ /* 0x000fd80000000000 */
[----:B-1----:R-:W-:Y:S05]  /*286f0*/  @P0 BRA `(.L_x_1962) ;  /* 0xfffffff000380947 */ /* 0x002fea000383ffff */
.L_x_1949:
[----:B------:R-:W-:Y:S05]  /*28700*/  BSYNC B0 ;  /* 0x0000000000007941 */ /* 0x000fea0003800000 */
.L_x_1948:
[----:B0-----:R-:W0:Y:S01]  /*28710*/  S2R R2, SR_TID.X ;  /* 0x0000000000027919 */ /* 0x001e220000002100 */
[----:B------:R-:W-:Y:S01]  /*28720*/  BSSY B0, `(.L_x_1963) ;  /* 0x0000010000007945 */ /* 0x000fe20003800000 */
[----:B0-----:R-:W-:-:S04]  /*28730*/  LOP3.LUT R2, R2, 0x7f, RZ, 0xc0, !PT ;  /* 0x0000007f02027812 */ /* 0x001fc800078ec0ff */
[----:B------:R-:W-:-:S13]  /*28740*/  ISETP.NE.AND P0, PT, R2, RZ, PT ;  /* 0x000000ff0200720c */ /* 0x000fda0003f05270 */
[----:B------:R-:W-:Y:S05]  /*28750*/  @P0 BRA `(.L_x_1964) ;  /* 0x0000000000300947 */ /* 0x000fea0003800000 */
[----:B------:R-:W0:Y:S01]  /*28760*/  S2R R5, SR_LANEID ;  /* 0x0000000000057919 */ /* 0x000e220000000000 */
[----:B------:R-:W-:Y:S01]  /*28770*/  VOTEU.ANY UR4, UPT, PT ;  /* 0x0000000000047886 */ /* 0x000fe200038e0100 */
[----:B------:R-:W1:Y:S01]  /*28780*/  LDC.64 R2, c[0x0][0xc60] ;  /* 0x00031800ff027b82 */ /* 0x000e620000000a00 */
[----:B------:R-:W0:Y:S02]  /*28790*/  FLO.U32 R0, UR4 ;  /* 0x0000000400007d00 */ /* 0x000e2400080e0000 */
[----:B0-----:R-:W-:-:S06]  /*287a0*/  ISETP.EQ.U32.AND P0, PT, R0, R5, PT ;  /* 0x000000050000720c */ /* 0x001fcc0003f02070 */
[----:B------:R-:W1:Y:S07]  /*287b0*/  POPC R5, UR4 ;  /* 0x0000000400057d09 */ /* 0x000e6e0008000000 */
[----:B-1----:R-:W2:Y:S01]  /*287c0*/  @P0 ATOMG.E.ADD.STRONG.GPU PT, R3, desc[UR60][R2.64], R5 ;  /* 0x00000005020309a8 */ /* 0x002ea200081ee1fc */
[----:B------:R-:W0:Y:S02]  /*287d0*/  S2R R4, SR_LTMASK ;  /* 0x0000000000047919 */ /* 0x000e240000003900 */
[----:B0-----:R-:W-:-:S04]  /*287e0*/  LOP3.LUT R4, R4, UR4, RZ, 0xc0, !PT ;  /* 0x0000000404047c12 */ /* 0x001fc8000f8ec0ff */
[----:B------:R-:W0:Y:S01]  /*287f0*/  POPC R7, R4 ;  /* 0x0000000400077309 */ /* 0x000e220000000000 */
[----:B--2---:R-:W0:Y:S02]  /*28800*/  SHFL.IDX PT, R0, R3, R0, 0x1f ;  /* 0x00001f0003007589 */ /* 0x004e2400000e0000 */
[----:B0-----:R-:W-:-:S07]  /*28810*/  IADD3 R24, R0, UR38, R7 ;  /* 0x0000002600187c10 */ /* 0x001fce000fffe007 */
.L_x_1964:
[----:B------:R-:W-:Y:S05]  /*28820*/  BSYNC B0 ;  /* 0x0000000000007941 */ /* 0x000fea0003800000 */
.L_x_1963:
[----:B------:R-:W-:-:S13]  /*28830*/  LOP3.LUT P0, RZ, R16, 0x10, RZ, 0xc0, !PT ;  /* 0x0000001010ff7812 */ /* 0x000fda000780c0ff */
[----:B------:R-:W-:Y:S05]  /*28840*/  @!P0 BRA `(.L_x_1965) ;  /* 0x0000000000048947 */ /* 0x000fea0003800000 */
[----:B------:R-:W-:Y:S01]  /*28850*/  BPT.TRAP 0x1 ;  /* 0x000000040000795c */ /* 0x000fe20000300000 */
.L_x_1965:
[----:B------:R-:W-:Y:S01]  /*28860*/  IMAD R0, R28, 0x8, R17 ;  /* 0x000000081c007824 */ /* 0x000fe200078e0211 */
[----:B------:R-:W-:Y:S01]  /*28870*/  SHF.L.U32 R3, R30, 0x1f, RZ ;  /* 0x0000001f1e037819 */ /* 0x000fe200000006ff */
[----:B------:R-:W-:Y:S01]  /*28880*/  BSSY B0, `(.L_x_1966) ;  /* 0x0000004000007945 */ /* 0x000fe20003800000 */
[----:B------:R-:W-:Y:S02]  /*28890*/  IMAD R6, R23, -0x60, R37 ;  /* 0xffffffa017067824 */ /* 0x000fe400078e0225 */
[----:B------:R-:W0:Y:S02]  /*288a0*/  SYNCS.PHASECHK.TRANS64.TRYWAIT P0, [R0+URZ+0x2a860], R3 ;  /* 0x02a86003000075a7 */ /* 0x000e24000800017f */
[----:B0-----:R-:W-:Y:S05]  /*288b0*/  @!P0 BRA `(.L_x_1967) ;  /* 0x0000005000e88947 */ /* 0x001fea0003800000 */
.L_x_2126:
[----:B------:R-:W-:Y:S05]  /*288c0*/  BSYNC B0 ;  /* 0x0000000000007941 */ /* 0x000fea0003800000 */
.L_x_1966:
        /* <DEDUP_REMOVED lines=8> */
[C---:B------:R-:W-:Y:S02]  /*28950*/  LOP3.LUT R2, R29.reuse, 0x1, RZ, 0xc0, !PT ;  /* 0x000000011d027812 */ /* 0x040fe400078ec0ff */
[----:B------:R-:W-:Y:S01]  /*28960*/  LOP3.LUT P0, RZ, R29, 0x2, RZ, 0xc0, !PT ;  /* 0x000000021dff7812 */ /* 0x000fe2000780c0ff */
[----:B------:R-:W2:Y:S01]  /*28970*/  SHFL.IDX PT, R14, R18, RZ, 0x181f ;  /* 0x00181fff120e7589 */ /* 0x000ea200000e0000 */
[----:B------:R-:W-:Y:S02]  /*28980*/  ISETP.NE.U32.AND P1, PT, R2, 0x1, PT ;  /* 0x000000010200780c */ /* 0x000fe40003f25070 */
[C---:B------:R-:W-:Y:S01]  /*28990*/  ISETP.LT.OR P3, PT, R6.reuse, 0x1, !P0 ;  /* 0x000000010600780c */ /* 0x040fe20004761670 */
[----:B0-----:R-:W0:Y:S01]  /*289a0*/  SHFL.IDX PT, R3, R19, RZ, 0x181f ;  /* 0x00181fff13037589 */ /* 0x001e2200000e0000 */
[----:B------:R-:W-:Y:S02]  /*289b0*/  ISETP.LT.OR P2, PT, R6, 0x1, P1 ;  /* 0x000000010600780c */ /* 0x000fe40000f41670 */
[----:B------:R-:W-:Y:S01]  /*289c0*/  LEA R4, R4, R17, 0x1 ;  /* 0x0000001104047211 */ /* 0x000fe200078e08ff */
        /* <DEDUP_REMOVED lines=41> */
.L_x_2140:
        /* <DEDUP_REMOVED lines=11> */
.L_x_1969:
        /* <DEDUP_REMOVED lines=10> */
.L_x_1970:
[----:B------:R2:W-:Y:S01]  /*28db0*/  SYNCS.ARRIVE.TRANS64.A1T0 RZ, [R0+URZ+0x2a850], RZ ;  /* 0x02a850ff00ff79a7 */ /* 0x0005e2000810003f */
[----:B------:R-:W-:-:S05]  /*28dc0*/  VIADD R28, R28, 0x1 ;  /* 0x000000011c1c7836 */ /* 0x000fca0000000000 */
[----:B------:R-:W-:-:S04]  /*28dd0*/  ISETP.NE.AND P0, PT, R28, 0x2, PT ;  /* 0x000000021c00780c */ /* 0x000fc80003f05270 */
[----:B0-----:R-:W-:Y:S02]  /*28de0*/  SEL R3, RZ, 0x1, P0 ;  /* 0x00000001ff037807 */ /* 0x001fe40000000000 */
[----:B------:R-:W-:Y:S02]  /*28df0*/  SEL R28, R28, RZ, P0 ;  /* 0x000000ff1c1c7207 */ /* 0x000fe40000000000 */
[----:B--2---:R-:W-:-:S07]  /*28e00*/  LOP3.LUT R30, R30, R3, RZ, 0x3c, !PT ;  /* 0x000000031e1e7212 */ /* 0x004fce00078e3cff */
.L_x_1927:
[----:B------:R-:W-:Y:S05]  /*28e10*/  BSYNC B7 ;  /* 0x0000000000077941 */ /* 0x000fea0003800000 */
.L_x_1925:
[----:B------:R-:W-:-:S13]  /*28e20*/  LOP3.LUT P0, RZ, R16, 0x20, RZ, 0xc0, !PT ;  /* 0x0000002010ff7812 */ /* 0x000fda000780c0ff */
[----:B------:R-:W-:Y:S05]  /*28e30*/  @!P0 BRA `(.L_x_1971) ;  /* 0x0000000000248947 */ /* 0x000fea0003800000 */
[----:B------:R-:W-:Y:S05]  /*28e40*/  WARPSYNC.ALL ;  /* 0x0000000000007948 */ /* 0x000fea0003800000 */
[----:B------:R-:W2:Y:S08]  /*28e50*/  S2UR UR5, SR_CgaCtaId ;  /* 0x00000000000579c3 */ /* 0x000eb00000008800 */
[----:B------:R-:W-:Y:S06]  /*28e60*/  BAR.SYNC.DEFER_BLOCKING 0x5, 0x180 ;  /* 0x0146000000007b1d */ /* 0x000fec0000010000 */
[----:B------:R-:W-:-:S02]  /*28e70*/  UMOV UR4, 0x400 ;  /* 0x0000040000047882 */ /* 0x000fc40000000000 */
[----:B--2---:R-:W-:-:S06]  /*28e80*/  ULEA UR4, UR5, UR4, 0x18 ;  /* 0x0000000405047291 */ /* 0x004fcc000f8ec03f */
[----:B0-----:R-:W-:-:S05]  /*28e90*/  MOV R17, UR4 ;  /* 0x0000000400117c02 */ /* 0x001fca0008000f00 */
[----:B------:R0:W2:Y:S01]  /*28ea0*/  LDS.128 R24, [R17+0x2a8d0] ;  /* 0x02a8d00011187984 */ /* 0x0000a20000000c00 */
[----:B------:R-:W-:Y:S06]  /*28eb0*/  BAR.ARV 0x4, 0x180 ;  /* 0x0106000000007b1d */ /* 0x000fec0000002000 */
[----:B------:R-:W-:Y:S05]  /*28ec0*/  BRA `(.L_x_1972) ;  /* 0x0000000c00d47947 */ /* 0x000fea0003800000 */
.L_x_1971:
[----:B------:R-:W2:Y:S01]  /*28ed0*/  S2R R8, SR_TID.X ;  /* 0x0000000000087919 */ /* 0x000ea20000002100 */
[----:B------:R-:W-:Y:S01]  /*28ee0*/  UMOV UR4, 0xffffffff ;  /* 0xffffffff00047882 */ /* 0x000fe20000000000 */
[----:B--2---:R-:W-:-:S04]  /*28ef0*/  LOP3.LUT R8, R8, 0x1f, RZ, 0xc0, !PT ;  /* 0x0000001f08087812 */ /* 0x004fc800078ec0ff */
[----:B------:R-:W-:Y:S01]  /*28f00*/  ISETP.NE.AND P0, PT, R8, 0x1f, PT ;  /* 0x0000001f0800780c */ /* 0x000fe20003f05270 */
[----:B------:R-:W-:-:S12]  /*28f10*/  BRA.DIV UR4, `(.L_x_1973) ;  /* 0x0000005604507947 */ /* 0x000fd8000b800000 */
[----:B------:R-:W-:Y:S01]  /*28f20*/  IMAD.IADD R7, R27, 0x1, R8 ;  /* 0x000000011b077824 */ /* 0x000fe200078e0208 */
[----:B------:R-:W-:-:S04]  /*28f30*/  ULDC UR4, c[0x0][0xc3c] ;  /* 0x00030f0000047ab9 */ /* 0x000fc80000000800 */
[----:B------:R-:W-:-:S13]  /*28f40*/  ISETP.GE.OR P1, PT, R7, UR4, !P0 ;  /* 0x0000000407007c0c */ /* 0x000fda000c726670 */
[----:B------:R-:W2:Y:S08]  /*28f50*/  @!P1 LDC.64 R2, c[0x0][0xc80] ;  /* 0x00032000ff029b82 */ /* 0x000eb00000000a00 */
[----:B------:R-:W3:Y:S01]  /*28f60*/  @!P1 LDC.64 R4, c[0x0][0xc78] ;  /* 0x00031e00ff049b82 */ /* 0x000ee20000000a00 */
[----:B--2---:R-:W-:-:S05]  /*28f70*/  @!P1 IMAD.WIDE R2, R7, 0x4, R2 ;  /* 0x0000000407029825 */ /* 0x004fca00078e0202 */
[----:B-1----:R3:W2:Y:S02]  /*28f80*/  @!P1 LDG.E R6, desc[UR60][R2.64] ;  /* 0x0000003c02069981 */ /* 0x0026a4000c1e1900 */
[----:B---3--:R-:W-:-:S05]  /*28f90*/  @!P1 IMAD.WIDE R2, R7, 0x4, R4 ;  /* 0x0000000407029825 */ /* 0x008fca00078e0204 */
[----:B------:R-:W3:Y:S01]  /*28fa0*/  @!P1 LDG.E R5, desc[UR60][R2.64] ;  /* 0x0000003c02059981 */ /* 0x000ee2000c1e1900 */
[----:B------:R-:W-:Y:S01]  /*28fb0*/  IMAD.MOV.U32 R25, RZ, RZ, RZ ;  /* 0x000000ffff197224 */ /* 0x000fe200078e00ff */
[C---:B------:R-:W-:Y:S01]  /*28fc0*/  ISETP.GE.U32.AND P2, PT, R8.reuse, 0x2, PT ;  /* 0x000000020800780c */ /* 0x040fe20003f46070 */
[----:B------:R-:W-:Y:S01]  /*28fd0*/  IMAD.MOV.U32 R4, RZ, RZ, RZ ;  /* 0x000000ffff047224 */ /* 0x000fe200078e00ff */
[C---:B------:R-:W-:Y:S01]  /*28fe0*/  ISETP.GE.U32.AND P3, PT, R8.reuse, 0x4, PT ;  /* 0x000000040800780c */ /* 0x040fe20003f66070 */
[----:B------:R-:W-:Y:S01]  /*28ff0*/  SHFL.IDX PT, R0, R24, RZ, 0x1f ;  /* 0x00001fff18007589 */ /* 0x000fe200000e0000 */
[C---:B------:R-:W-:Y:S02]  /*29000*/  ISETP.GE.U32.AND P4, PT, R8.reuse, 0x8, PT ;  /* 0x000000080800780c */ /* 0x040fe40003f86070 */
[----:B------:R-:W-:Y:S01]  /*29010*/  ISETP.GE.U32.AND P5, PT, R8, 0x10, PT ;  /* 0x000000100800780c */ /* 0x000fe20003fa6070 */
[----:B------:R-:W-:Y:S01]  /*29020*/  SHFL.IDX PT, R7, R24, 0x1, 0x1f ;  /* 0x00201f0018077f89 */ /* 0x000fe200000e0000 */
[----:B--2---:R-:W-:-:S02]  /*29030*/  @!P1 IMAD.MOV.U32 R25, RZ, RZ, R6 ;  /* 0x000000ffff199224 */ /* 0x004fc400078e0006 */
[----:B------:R-:W-:Y:S02]  /*29040*/  IMAD.MOV.U32 R6, RZ, RZ, RZ ;  /* 0x000000ffff067224 */ /* 0x000fe400078e00ff */
[----:B---3--:R-:W-:Y:S01]  /*29050*/  @!P1 IMAD.MOV.U32 R4, RZ, RZ, R5 ;  /* 0x000000ffff049224 */ /* 0x008fe200078e0005 */
[----:B------:R-:W-:-:S03]  /*29060*/  ISETP.NE.AND P1, PT, R8, RZ, PT ;  /* 0x000000ff0800720c */ /* 0x000fc60003f25270 */
[----:B------:R-:W-:-:S05]  /*29070*/  IMAD R13, R4, R25, RZ ;  /* 0x00000019040d7224 */ /* 0x000fca00078e02ff */
        /* <DEDUP_REMOVED lines=15> */
[----:B------:R1:W2:Y:S02]  /*29170*/  SHFL.IDX PT, R14, R2, 0x1f, 0x1f ;  /* 0x03e01f00020e7f89 */ /* 0x0002a400000e0000 */
.L_x_2150:
[----:B------:R-:W-:Y:S02]  /*29180*/  ULDC UR4, c[0x0][0xc38] ;  /* 0x00030e0000047ab9 */ /* 0x000fe40000000800 */
[----:B------:R-:W-:-:S04]  /*29190*/  IMAD.U32 R5, RZ, RZ, UR4 ;  /* 0x00000004ff057e24 */ /* 0x000fc8000f8e00ff */
[----:B--2---:R-:W-:-:S04]  /*291a0*/  IMAD R14, R14, R5, RZ ;  /* 0x000000050e0e7224 */ /* 0x004fc800078e02ff */
[----:B------:R-:W-:-:S05]  /*291b0*/  IMAD.IADD R7, R7, 0x1, R14 ;  /* 0x0000000107077824 */ /* 0x000fca00078e020e */
[----:B------:R-:W-:-:S13]  /*291c0*/  ISETP.GT.AND P6, PT, R7, R0, PT ;  /* 0x000000000700720c */ /* 0x000fda0003fc4270 */
[----:B------:R-:W-:Y:S05]  /*291d0*/  @P6 BRA `(.L_x_1974) ;  /* 0x0000000000a46947 */ /* 0x000fea0003800000 */
.L_x_1977:
[----:B-1----:R-:W1:Y:S01]  /*291e0*/  LDC R2, c[0x0][0xc3c] ;  /* 0x00030f00ff027b82 */ /* 0x002e620000000800 */
[----:B------:R-:W-:-:S04]  /*291f0*/  IADD3 R27, R27, 0x1f, RZ ;  /* 0x0000001f1b1b7810 */ /* 0x000fc80007ffe0ff */
[----:B-1----:R-:W-:-:S13]  /*29200*/  ISETP.GE.AND P6, PT, R27, R2, PT ;  /* 0x000000021b00720c */ /* 0x002fda0003fc6270 */
[----:B------:R-:W-:Y:S05]  /*29210*/  @P6 BRA `(.L_x_1975) ;  /* 0x0000000800bc6947 */ /* 0x000fea0003800000 */
[----:B------:R-:W1:Y:S01]  /*29220*/  S2R R3, SR_TID.X ;  /* 0x0000000000037919 */ /* 0x000e620000002100 */
[----:B------:R-:W-:Y:S01]  /*29230*/  IMAD.MOV.U32 R25, RZ, RZ, RZ ;  /* 0x000000ffff197224 */ /* 0x000fe200078e00ff */
[----:B-1----:R-:W-:-:S05]  /*29240*/  LOP3.LUT R3, R3, 0x1f, RZ, 0xc0, !PT ;  /* 0x0000001f03037812 */ /* 0x002fca00078ec0ff */
[----:B------:R-:W-:-:S05]  /*29250*/  IMAD.IADD R9, R27, 0x1, R3 ;  /* 0x000000011b097824 */ /* 0x000fca00078e0203 */
[----:B------:R-:W-:-:S13]  /*29260*/  ISETP.GE.OR P6, PT, R9, R2, !P0 ;  /* 0x000000020900720c */ /* 0x000fda00047c6670 */
[----:B------:R-:W1:Y:S08]  /*29270*/  @!P6 LDC.64 R2, c[0x0][0xc80] ;  /* 0x00032000ff02eb82 */ /* 0x000e700000000a00 */
[----:B------:R-:W2:Y:S01]  /*29280*/  @!P6 LDC.64 R4, c[0x0][0xc78] ;  /* 0x00031e00ff04eb82 */ /* 0x000ea20000000a00 */
[----:B-1----:R-:W-:-:S05]  /*29290*/  @!P6 IMAD.WIDE R2, R9, 0x4, R2 ;  /* 0x000000040902e825 */ /* 0x002fca00078e0202 */
[----:B------:R2:W3:Y:S02]  /*292a0*/  @!P6 LDG.E R25, desc[UR60][R2.64] ;  /* 0x0000003c0219e981 */ /* 0x0004e4000c1e1900 */
[----:B--2---:R-:W-:-:S04]  /*292b0*/  @!P6 IMAD.WIDE R2, R9, 0x4, R4 ;  /* 0x000000040902e825 */ /* 0x004fc800078e0204 */
[----:B------:R-:W-:-:S06]  /*292c0*/  IMAD.MOV.U32 R4, RZ, RZ, RZ ;  /* 0x000000ffff047224 */ /* 0x000fcc00078e00ff */
[----:B------:R-:W3:Y:S01]  /*292d0*/  @!P6 LDG.E R4, desc[UR60][R2.64] ;  /* 0x0000003c0204e981 */ /* 0x000ee2000c1e1900 */
[----:B------:R-:W-:Y:S01]  /*292e0*/  UMOV UR4, 0xffffffff ;  /* 0xffffffff00047882 */ /* 0x000fe20000000000 */
[----:B---3--:R-:W-:Y:S02]  /*292f0*/  IMAD R13, R4, R25, RZ ;  /* 0x00000019040d7224 */ /* 0x008fe400078e02ff */
[----:B------:R-:W-:Y:S05]  /*29300*/  BRA.DIV UR4, `(.L_x_1976) ;  /* 0x0000005604907947 */ /* 0x000fea000b800000 */
        /* <DEDUP_REMOVED lines=15> */
[----:B------:R1:W2:Y:S02]  /*29400*/  SHFL.IDX PT, R14, R2, 0x1f, 0x1f ;  /* 0x03e01f00020e7f89 */ /* 0x0002a400000e0000 */
.L_x_2158:
[----:B------:R-:W-:Y:S02]  /*29410*/  ULDC UR4, c[0x0][0xc38] ;  /* 0x00030e0000047ab9 */ /* 0x000fe40000000800 */
[----:B------:R-:W-:-:S04]  /*29420*/  IMAD.U32 R5, RZ, RZ, UR4 ;  /* 0x00000004ff057e24 */ /* 0x000fc8000f8e00ff */
[----:B--2---:R-:W-:-:S04]  /*29430*/  IMAD R14, R14, R5, RZ ;  /* 0x000000050e0e7224 */ /* 0x004fc800078e02ff */
[----:B------:R-:W-:-:S05]  /*29440*/  IMAD.IADD R7, R14, 0x1, R7 ;  /* 0x000000010e077824 */ /* 0x000fca00078e0207 */
[----:B------:R-:W-:-:S13]  /*29450*/  ISETP.GT.AND P6, PT, R7, R0, PT ;  /* 0x000000000700720c */ /* 0x000fda0003fc4270 */
[----:B------:R-:W-:Y:S05]  /*29460*/  @!P6 BRA `(.L_x_1977) ;  /* 0xfffffffc005ce947 */ /* 0x000fea000383ffff */
.L_x_1974:
[----:B------:R-:W-:Y:S01]  /*29470*/  IMAD.IADD R7, R7, 0x1, -R14 ;  /* 0x0000000107077824 */ /* 0x000fe200078e0a0e */
[----:B------:R-:W-:-:S03]  /*29480*/  UMOV UR4, 0xffffffff ;  /* 0xffffffff00047882 */ /* 0x000fc60000000000 */
[----:B------:R-:W-:-:S05]  /*29490*/  IMAD R3, R2, R5, R7 ;  /* 0x0000000502037224 */ /* 0x000fca00078e0207 */
[----:B------:R-:W-:Y:S01]  /*294a0*/  ISETP.GT.AND P6, PT, R3, R0, PT ;  /* 0x000000000300720c */ /* 0x000fe20003fc4270 */
[----:B------:R-:W-:-:S12]  /*294b0*/  BRA.DIV UR4, `(.L_x_1978) ;  /* 0x0000005604dc7947 */ /* 0x000fd8000b800000 */
[----:B------:R-:W-:-:S04]  /*294c0*/  VOTE.ANY R3, PT, !P6 ;  /* 0x0000000000037806 */ /* 0x000fc800070e0100 */
[----:B------:R-:W2:Y:S02]  /*294d0*/  POPC R12, R3 ;  /* 0x00000003000c7309 */ /* 0x000ea40000000000 */
[----:B--2---:R2:W3:Y:S01]  /*294e0*/  SHFL.IDX PT, R25, R25, R12, 0x1f ;  /* 0x00001f0c19197589 */ /* 0x0044e200000e0000 */
[----:B------:R-:W-:-:S03]  /*294f0*/  IMAD.IADD R27, R12, 0x1, R27 ;  /* 0x000000010c1b7824 */ /* 0x000fc600078e021b */
[----:B------:R2:W4:Y:S04]  /*29500*/  SHFL.IDX PT, R4, R4, R12, 0x1f ;  /* 0x00001f0c04047589 */ /* 0x00052800000e0000 */
.L_x_2163:
[----:B------:R-:W-:-:S13]  /*29510*/  ISETP.NE.AND P0, PT, R3, RZ, PT ;  /* 0x000000ff0300720c */ /* 0x000fda0003f05270 */
[----:B------:R-:W-:Y:S05]  /*29520*/  @!P0 BRA `(.L_x_1979) ;  /* 0x0000000000108947 */ /* 0x000fea0003800000 */
[----:B------:R-:W-:Y:S01]  /*29530*/  UMOV UR4, 0xffffffff ;  /* 0xffffffff00047882 */ /* 0x000fe20000000000 */
[----:B--2---:R-:W-:Y:S02]  /*29540*/  VIADD R12, R12, 0xffffffff ;  /* 0xffffffff0c0c7836 */ /* 0x004fe40000000000 */
[----:B------:R-:W-:Y:S05]  /*29550*/  BRA.DIV UR4, `(.L_x_1980) ;  /* 0x0000005a04107947 */ /* 0x000fea000b800000 */
[----:B------:R2:W0:Y:S02]  /*29560*/  SHFL.IDX PT, R6, R2, R12, 0x1f ;  /* 0x00001f0c02067589 */ /* 0x00042400000e0000 */
.L_x_1979:
[----:B----4-:R-:W-:Y:S01]  /*29570*/  ISETP.NE.AND P0, PT, R4, 0x1, PT ;  /* 0x000000010400780c */ /* 0x010fe20003f05270 */
[----:B0-----:R-:W-:-:S05]  /*29580*/  IMAD R24, R6, R5, R7 ;  /* 0x0000000506187224 */ /* 0x001fca00078e0207 */
[----:B------:R-:W-:-:S07]  /*29590*/  IADD3 R0, R0, -R24, RZ ;  /* 0x8000001800007210 */ /* 0x000fce0007ffe0ff */
[----:B------:R-:W-:Y:S05]  /*295a0*/  @!P0 BRA `(.L_x_1981) ;  /* 0x0000000000dc8947 */ /* 0x000fea0003800000 */
[-C--:B---3--:R-:W-:Y:S02]  /*295b0*/  IABS R5, R25.reuse ;  /* 0x0000001900057213 */ /* 0x088fe40000000000 */
[----:B------:R-:W-:Y:S02]  /*295c0*/  IABS R6, R4 ;  /* 0x0000000400067213 */ /* 0x000fe40000000000 */
[----:B------:R-:W0:Y:S08]  /*295d0*/  I2F.RP R7, R5 ;  /* 0x0000000500077306 */ /* 0x000e300000209400 */
[----:B------:R-:W3:Y:S08]  /*295e0*/  I2F.RP R8, R6 ;  /* 0x0000000600087306 */ /* 0x000ef00000209400 */
[----:B0-----:R-:W1:Y:S08]  /*295f0*/  MUFU.RCP R7, R7 ;  /* 0x0000000700077308 */ /* 0x001e700000001000 */
[----:B---3--:R-:W-:Y:S01]  /*29600*/  MUFU.RCP R8, R8 ;  /* 0x0000000800087308 */ /* 0x008fe20000001000 */
[----:B-12---:R-:W-:Y:S01]  /*29610*/  VIADD R2, R7, 0xffffffe ;  /* 0x0ffffffe07027836 */ /* 0x006fe20000000000 */
        /* <DEDUP_REMOVED lines=17> */
[----:B------:R-:W-:Y:S01]  /*29730*/  IMAD.MOV.U32 R2, RZ, RZ, RZ ;  /* 0x000000ffff027224 */ /* 0x000fe200078e00ff */
[----:B0-----:R-:W-:-:S05]  /*29740*/  IADD3 R5, RZ, -R3, RZ ;  /* 0x80000003ff057210 */ /* 0x001fca0007ffe0ff */
        /* <DEDUP_REMOVED lines=18> */
[----:B------:R-:W-:-:S13]  /*29870*/  ISETP.GE.U32.AND P0, PT, R3, R6, PT ;  /* 0x000000060300720c */ /* 0x000fda0003f06070 */
[----:B------:R-:W-:-:S04]  /*29880*/  @P0 VIADD R5, R5, 0x1 ;  /* 0x0000000105050836 */ /* 0x000fc80000000000 */
[----:B------:R-:W-:Y:S01]  /*29890*/  @!P2 IMAD.MOV R5, RZ, RZ, -R5 ;  /* 0x000000ffff05a224 */ /* 0x000fe200078e0a05 */
[----:B------:R-:W-:-:S05]  /*298a0*/  @!P1 LOP3.LUT R5, RZ, R4, RZ, 0x33, !PT ;  /* 0x00000004ff059212 */ /* 0x000fca00078e33ff */
[--C-:B------:R-:W-:Y:S02]  /*298b0*/  IMAD.MOV R2, RZ, RZ, -R5.reuse ;  /* 0x000000ffff027224 */ /* 0x100fe400078e0a05 */
[C---:B------:R-:W-:Y:S02]  /*298c0*/  IMAD R5, R4.reuse, 0x1000000, R5 ;  /* 0x0100000004057824 */ /* 0x040fe400078e0205 */
[--C-:B------:R-:W-:Y:S02]  /*298d0*/  IMAD R4, R4, R2, R7.reuse ;  /* 0x0000000204047224 */ /* 0x100fe400078e0207 */
[----:B------:R-:W-:Y:S02]  /*298e0*/  IMAD.MOV R2, RZ, RZ, -R7 ;  /* 0x000000ffff027224 */ /* 0x000fe400078e0a07 */
[----:B------:R-:W-:Y:S02]  /*298f0*/  IMAD R26, R4, 0x10000, R5 ;  /* 0x00010000041a7824 */ /* 0x000fe400078e0205 */
[----:B------:R-:W-:Y:S01]  /*29900*/  IMAD R2, R25, R2, R0 ;  /* 0x0000000219027224 */ /* 0x000fe200078e0200 */
[----:B------:R-:W-:Y:S06]  /*29910*/  BRA `(.L_x_1982) ;  /* 0x0000000000f07947 */ /* 0x000fec0003800000 */
.L_x_1981:
[----:B-12---:R-:W0:Y:S02]  /*29920*/  LDC.64 R2, c[0x0][0xc90] ;  /* 0x00032400ff027b82 */ /* 0x006e240000000a00 */
[----:B0-----:R-:W-:-:S05]  /*29930*/  IMAD.WIDE R2, R27, 0x4, R2 ;  /* 0x000000041b027825 */ /* 0x001fca00078e0202 */
[----:B------:R0:W3:Y:S02]  /*29940*/  LDG.E R6, desc[UR60][R2.64] ;  /* 0x0000003c02067981 */ /* 0x0000e4000c1e1900 */
[----:B0-----:R-:W-:Y:S02]  /*29950*/  IMAD.MOV.U32 R2, RZ, RZ, RZ ;  /* 0x000000ffff027224 */ /* 0x001fe400078e00ff */
[----:B---3--:R-:W-:-:S05]  /*29960*/  IMAD R7, R25, R6, RZ ;  /* 0x0000000619077224 */ /* 0x008fca00078e02ff */
[----:B------:R-:W-:-:S04]  /*29970*/  IABS R4, R7 ;  /* 0x0000000700047213 */ /* 0x000fc80000000000 */
[----:B------:R-:W0:Y:S08]  /*29980*/  I2F.RP R8, R4 ;  /* 0x0000000400087306 */ /* 0x000e300000209400 */
[----:B0-----:R-:W0:Y:S02]  /*29990*/  MUFU.RCP R8, R8 ;  /* 0x0000000800087308 */ /* 0x001e240000001000 */
[----:B0-----:R-:W-:-:S06]  /*299a0*/  IADD3 R9, R8, 0xffffffe, RZ ;  /* 0x0ffffffe08097810 */ /* 0x001fcc0007ffe0ff */
        /* <DEDUP_REMOVED lines=39> */
[-C--:B------:R-:W-:Y:S01]  /*29c20*/  @!P1 IADD3 R3, R3, -R6.reuse, RZ ;  /* 0x8000000603039210 */ /* 0x080fe20007ffe0ff */
        /* <DEDUP_REMOVED lines=11> */
.L_x_1982:
[----:B------:R-:W-:-:S05]  /*29ce0*/  LOP3.LUT R2, RZ, R2, RZ, 0x33, !PT ;  /* 0x00000002ff027212 */ /* 0x000fca00078e33ff */
[----:B------:R-:W-:Y:S01]  /*29cf0*/  IMAD.IADD R25, R25, 0x1, R2 ;  /* 0x0000000119197824 */ /* 0x000fe200078e0202 */
[----:B------:R-:W-:Y:S06]  /*29d00*/  BRA `(.L_x_1983) ;  /* 0x00000000001c7947 */ /* 0x000fec0003800000 */
.L_x_1975:
[----:B------:R-:W-:Y:S01]  /*29d10*/  UMOV UR4, URZ ;  /* 0x0000003f00047c82 */ /* 0x000fe20008000000 */
[----:B------:R-:W-:Y:S01]  /*29d20*/  UMOV UR5, URZ ;  /* 0x0000003f00057c82 */ /* 0x000fe20008000000 */
[----:B------:R-:W-:Y:S01]  /*29d30*/  ULDC UR6, c[0x0][0xc3c] ;  /* 0x00030f0000067ab9 */ /* 0x000fe20000000800 */
[----:B------:R-:W-:Y:S01]  /*29d40*/  IMAD.MOV.U32 R24, RZ, RZ, R0 ;  /* 0x000000ffff187224 */ /* 0x000fe200078e0000 */
[----:B------:R-:W-:Y:S01]  /*29d50*/  MOV R25, UR4 ;  /* 0x0000000400197c02 */ /* 0x000fe20008000f00 */
[----:B------:R-:W-:Y:S02]  /*29d60*/  IMAD.U32 R26, RZ, RZ, UR5 ;  /* 0x00000005ff1a7e24 */ /* 0x000fe4000f8e00ff */
[----:B------:R-:W-:-:S07]  /*29d70*/  IMAD.U32 R27, RZ, RZ, UR6 ;  /* 0x00000006ff1b7e24 */ /* 0x000fce000f8e00ff */
.L_x_1983:
[----:B------:R-:W1:Y:S01]  /*29d80*/  S2R R0, SR_TID.X ;  /* 0x0000000000007919 */ /* 0x000e620000002100 */
[----:B------:R-:W-:Y:S05]  /*29d90*/  WARPSYNC.ALL ;  /* 0x0000000000007948 */ /* 0x000fea0003800000 */
[----:B------:R-:W-:Y:S01]  /*29da0*/  BAR.SYNC.DEFER_BLOCKING 0x4, 0x180 ;  /* 0x0106000000007b1d */ /* 0x000fe20000010000 */
[----:B-1----:R-:W-:-:S04]  /*29db0*/  LOP3.LUT R0, R0, 0x1f, RZ, 0xc0, !PT ;  /* 0x0000001f00007812 */ /* 0x002fc800078ec0ff */
[----:B------:R-:W-:-:S13]  /*29dc0*/  ISETP.NE.AND P0, PT, R0, RZ, PT ;  /* 0x000000ff0000720c */ /* 0x000fda0003f05270 */
[----:B------:R-:W0:Y:S01]  /*29dd0*/  @!P0 S2R R3, SR_CgaCtaId ;  /* 0x0000000000038919 */ /* 0x000e220000008800 */
[----:B------:R-:W-:-:S04]  /*29de0*/  @!P0 MOV R0, 0x400 ;  /* 0x0000040000008802 */ /* 0x000fc80000000f00 */
[----:B0-----:R-:W-:-:S05]  /*29df0*/  @!P0 LEA R17, R3, R0, 0x18 ;  /* 0x0000000003118211 */ /* 0x001fca00078ec0ff */
[----:B------:R3:W-:Y:S01]  /*29e00*/  @!P0 STS.128 [R17+0x2a8d0], R24 ;  /* 0x02a8d01811008388 */ /* 0x0007e20000000c00 */
[----:B------:R-:W-:Y:S06]  /*29e10*/  BAR.ARV 0x5, 0x180 ;  /* 0x0146000000007b1d */ /* 0x000fec0000002000 */
.L_x_1972:
[----:B------:R-:W-:Y:S02]  /*29e20*/  ULDC UR4, c[0x0][0xc3c] ;  /* 0x00030f0000047ab9 */ /* 0x000fe40000000800 */
[----:B--2---:R-:W-:-:S13]  /*29e30*/  ISETP.GE.AND P0, PT, R27, UR4, PT ;  /* 0x000000041b007c0c */ /* 0x004fda000bf06270 */
[----:B------:R-:W-:Y:S05]  /*29e40*/  @!P0 BRA `(.L_x_1984) ;  /* 0xffffff9400208947 */ /* 0x000fea000383ffff */
[----:B------:R-:W-:Y:S05]  /*29e50*/  BSYNC B8 ;  /* 0x0000000000087941 */ /* 0x000fea0003800000 */
.L_x_1863:
[----:B------:R-:W2:Y:S01]  /*29e60*/  LDL.LU R0, [R1+0x24] ;  /* 0x0000240001007983 */ /* 0x000ea20000300800 */
[----:B------:R-:W-:Y:S01]  /*29e70*/  BSSY B0, `(.L_x_1985) ;  /* 0x000000b000007945 */ /* 0x000fe20003800000 */
[----:B------:R-:W4:Y:S01]  /*29e80*/  S2R R5, SR_CgaCtaId ;  /* 0x0000000000057919 */ /* 0x000f220000008800 */
[----:B--2---:R-:W-:-:S05]  /*29e90*/  VIADD R0, R0, 0x1 ;  /* 0x0000000100007836 */ /* 0x004fca0000000000 */
        /* <DEDUP_REMOVED lines=8> */
.L_x_2166:
[----:B------:R-:W-:Y:S05]  /*29f20*/  BSYNC B0 ;  /* 0x0000000000007941 */ /* 0x000fea0003800000 */
.L_x_1985:
[----:B------:R-:W-:-:S03]  /*29f30*/  UMOV UR4, 0xffffffff ;  /* 0xffffffff00047882 */ /* 0x000fc60000000000 */
[----:B------:R-:W-:Y:S05]  /*29f40*/  BRA.DIV UR4, `(.L_x_1987) ;  /* 0x0000004e04d07947 */ /* 0x000fea000b800000 */
[----:B0-----:R-:W0:Y:S02]  /*29f50*/  S2R R0, SR_TID.X ;  /* 0x0000000000007919 */ /* 0x001e240000002100 */
[----:B0-----:R-:W-:-:S04]  /*29f60*/  SHF.R.U32.HI R0, RZ, 0x5, R0 ;  /* 0x00000005ff007819 */ /* 0x001fc80000011600 */
[----:B------:R-:W-:-:S05]  /*29f70*/  LOP3.LUT R0, R0, 0x3, RZ, 0xc0, !PT ;  /* 0x0000000300007812 */ /* 0x000fca00078ec0ff */
[----:B------:R0:W2:Y:S02]  /*29f80*/  SHFL.IDX PT, R14, R0, RZ, 0x1f ;  /* 0x00001fff000e7589 */ /* 0x0000a400000e0000 */
.L_x_2169:
[----:B--2---:R-:W-:-:S13]  /*29f90*/  ISETP.NE.AND P0, PT, R14, RZ, PT ;  /* 0x000000ff0e00720c */ /* 0x004fda0003f05270 */
[----:B------:R-:W-:Y:S05]  /*29fa0*/  @P0 BRA `(.L_x_1546) ;  /* 0x0000000000900947 */ /* 0x000fea0003800000 */
[----:B------:R-:W-:-:S03]  /*29fb0*/  UMOV UR4, 0xffffffff ;  /* 0xffffffff00047882 */ /* 0x000fc60000000000 */
[----:B------:R-:W-:Y:S05]  /*29fc0*/  BRA.DIV UR4, `(.L_x_1988) ;  /* 0x0000004e04e47947 */ /* 0x000fea000b800000 */
[----:B------:R-:W-:-:S13]  /*29fd0*/  ELECT P6, URZ, PT ;  /* 0x00000000003f782f */ /* 0x000fda00038c0000 */
.L_x_2172:
[----:B------:R-:W-:Y:S05]  /*29fe0*/  @!P6 BRA `(.L_x_1546) ;  /* 0x000000000080e947 */ /* 0x000fea0003800000 */
[----:B0-----:R-:W2:Y:S02]  /*29ff0*/  LDL R0, [R1+0x58] ;  /* 0x0000580001007983 */ /* 0x001ea40000100800 */
[----:B--2---:R-:W-:-:S13]  /*2a000*/  R2UR UR4, R0 ;  /* 0x00000000000472ca */ /* 0x004fda00000e0000 */
[----:B------:R-:W-:-:S06]  /*2a010*/  ULOP3.LUT UR4, UR4, 0x2, URZ, 0xfc, !UPT ;  /* 0x0000000204047892 */ /* 0x000fcc000f8efc3f */
[----:B------:R-:W-:-:S05]  /*2a020*/  IMAD.U32 R0, RZ, RZ, UR4 ;  /* 0x00000004ff007e24 */ /* 0x000fca000f8e00ff */
[----:B------:R-:W-:-:S13]  /*2a030*/  ISETP.NE.AND P0, PT, R0, 0x3, PT ;  /* 0x000000030000780c */ /* 0x000fda0003f05270 */
[----:B------:R-:W-:Y:S05]  /*2a040*/  @!P0 BRA `(.L_x_1989) ;  /* 0x0000000000048947 */ /* 0x000fea0003800000 */
[----:B------:R-:W-:Y:S01]  /*2a050*/  BPT.TRAP 0x1 ;  /* 0x000000040000795c */ /* 0x000fe20000300000 */
.L_x_1989:
[----:B------:R-:W-:Y:S01]  /*2a060*/  IMAD R5, R28, 0x8, R7 ;  /* 0x000000081c057824 */ /* 0x000fe200078e0207 */
[----:B------:R-:W-:Y:S02]  /*2a070*/  SHF.L.U32 R0, R30, 0x1f, RZ ;  /* 0x0000001f1e007819 */ /* 0x000fe400000006ff */
[----:B------:R-:W-:Y:S02]  /*2a080*/  IADD3 R28, R28, 0x1, RZ ;  /* 0x000000011c1c7810 */ /* 0x000fe40007ffe0ff */
[----:B------:R-:W0:Y:S02]  /*2a090*/  SYNCS.PHASECHK.TRANS64.TRYWAIT P1, [R5+URZ+0x2a840], R0 ;  /* 0x02a84000050075a7 */ /* 0x000e24000802017f */
[----:B------:R-:W-:-:S04]  /*2a0a0*/  ISETP.NE.AND P2, PT, R28, 0x2, PT ;  /* 0x000000021c00780c */ /* 0x000fc80003f45270 */
[----:B------:R-:W-:Y:S01]  /*2a0b0*/  SEL R3, RZ, 0x1, P2 ;  /* 0x00000001ff037807 */ /* 0x000fe20001000000 */
[----:B0-----:R-:W-:Y:S08]  /*2a0c0*/  @!P1 BRA `(.L_x_1990) ;  /* 0x0000004c00c49947 */ /* 0x001ff00003800000 */
.L_x_2173:
[----:B------:R-:W-:Y:S02]  /*2a0d0*/  SEL R28, R28, RZ, P2 ;  /* 0x000000ff1c1c7207 */ /* 0x000fe40001000000 */
[----:B------:R-:W-:Y:S01]  /*2a0e0*/  LOP3.LUT R2, R30, R3, RZ, 0x3c, !PT ;  /* 0x000000031e027212 */ /* 0x000fe200078e3cff */
[----:B------:R-:W-:Y:S06]  /*2a0f0*/  @!P0 BRA `(.L_x_1991) ;  /* 0x0000000000048947 */ /* 0x000fec0003800000 */
[----:B------:R-:W-:Y:S01]  /*2a100*/  BPT.TRAP 0x1 ;  /* 0x000000040000795c */ /* 0x000fe20000300000 */
.L_x_1991:
[----:B------:R-:W-:Y:S01]  /*2a110*/  IMAD R3, R28, 0x8, R7 ;  /* 0x000000081c037824 */ /* 0x000fe200078e0207 */
[----:B------:R-:W-:-:S04]  /*2a120*/  SHF.L.U32 R2, R2, 0x1f, RZ ;  /* 0x0000001f02027819 */ /* 0x000fc800000006ff */
[----:B------:R-:W2:Y:S02]  /*2a130*/  SYNCS.PHASECHK.TRANS64.TRYWAIT P1, [R3+URZ+0x2a840], R2 ;  /* 0x02a84002030075a7 */ /* 0x000ea4000802017f */
[----:B--2---:R-:W-:Y:S05]  /*2a140*/  @!P1 BRA `(.L_x_1992) ;  /* 0x0000004c00b89947 */ /* 0x004fea0003800000 */
.L_x_2174:
[----:B------:R-:W-:Y:S05]  /*2a150*/  @!P0 BRA `(.L_x_1993) ;  /* 0x0000000000048947 */ /* 0x000fea0003800000 */
[----:B------:R-:W-:Y:S01]  /*2a160*/  BPT.TRAP 0x1 ;  /* 0x000000040000795c */ /* 0x000fe20000300000 */
.L_x_1993:
[----:B------:R-:W4:Y:S02]  /*2a170*/  SYNCS.PHASECHK.TRANS64.TRYWAIT P1, [R5+URZ+0x2a860], R0 ;  /* 0x02a86000050075a7 */ /* 0x000f24000802017f */
[----:B----4-:R-:W-:Y:S05]  /*2a180*/  @!P1 BRA `(.L_x_1994) ;  /* 0x0000004c00bc9947 */ /* 0x010fea0003800000 */
.L_x_2175:
[----:B------:R-:W-:Y:S05]  /*2a190*/  @!P0 BRA `(.L_x_1995) ;  /* 0x0000000000048947 */ /* 0x000fea0003800000 */
[----:B------:R-:W-:Y:S01]  /*2a1a0*/  BPT.TRAP 0x1 ;  /* 0x000000040000795c */ /* 0x000fe20000300000 */
.L_x_1995:
[----:B------:R0:W0:Y:S02]  /*2a1b0*/  SYNCS.PHASECHK.TRANS64.TRYWAIT P0, [R3+URZ+0x2a860], R2 ;  /* 0x02a86002030075a7 */ /* 0x000024000800017f */
[----:B0-----:R-:W-:Y:S05]  /*2a1c0*/  @!P0 NANOSLEEP.SYNCS 0x989680 ;  /* 0x009896800000895d */ /* 0x001fea0003900000 */
[----:B------:R-:W0:Y:S02]  /*2a1d0*/  @!P0 SYNCS.PHASECHK.TRANS64 P0, [R3+URZ+0x2a860], R2 ;  /* 0x02a86002030085a7 */ /* 0x000e24000800007f */
[----:B0-----:R-:W-:Y:S05]  /*2a1e0*/  @!P0 BRA `(.L_x_1995) ;  /* 0xfffffffc00f08947 */ /* 0x001fea000383ffff */
.L_x_1546:
[----:B------:R-:W-:Y:S05]  /*2a1f0*/  BSYNC B9 ;  /* 0x0000000000097941 */ /* 0x000fea0003800000 */
.L_x_1543:
[----:B------:R-:W-:Y:S05]  /*2a200*/  EXIT ;  /* 0x000000000000794d */ /* 0x000fea0003800000 */
.L_x_1574:
[----:B0-----:R0:W1:Y:S02]  /*2a210*/  SYNCS.PHASECHK.TRANS64.TRYWAIT P6, [R86+URZ+0x2a890], R87 ;  /* 0x02a89057560075a7 */ /* 0x00106400080c017f */
[----:B-1----:R-:W-:Y:S05]  /*2a220*/  @!P6 NANOSLEEP.SYNCS 0x989680 ;  /* 0x009896800000e95d */ /* 0x002fea0003900000 */
[----:B------:R-:W1:Y:S02]  /*2a230*/  @!P6 SYNCS.PHASECHK.TRANS64 P6, [R86+URZ+0x2a890], R87 ;  /* 0x02a890575600e5a7 */ /* 0x000e6400080c007f */
[----:B-1----:R-:W-:Y:S05]  /*2a240*/  @!P6 BRA `(.L_x_1574) ;  /* 0xfffffffc00f0e947 */ /* 0x002fea000383ffff */
[----:B------:R-:W-:Y:S05]  /*2a250*/  BRA `(.L_x_1996) ;  /* 0xfffffd9c00107947 */ /* 0x000fea000383ffff */
.L_x_1575:
        /* <DEDUP_REMOVED lines=8> */
.L_x_1998:
[----:B------:R-:W-:Y:S05]  /*2a2e0*/  BSYNC B1 ;  /* 0x0000000000017941 */ /* 0x000fea0003800000 */
.L_x_1997:
[----:B------:R-:W-:Y:S01]  /*2a2f0*/  MOV R13, R117 ;  /* 0x00000075000d7202 */ /* 0x000fe20000000f00 */
[----:B------:R-:W-:Y:S02]  /*2a300*/  IMAD.MOV.U32 R12, RZ, RZ, RZ ;  /* 0x000000ffff0c7224 */ /* 0x000fe400078e00ff */
[----:B------:R-:W-:Y:S02]  /*2a310*/  IMAD.MOV.U32 R11, RZ, RZ, 0x1c1f ;  /* 0x00001c1fff0b7424 */ /* 0x000fe400078e00ff */
[----:B------:R-:W-:Y:S02]  /*2a320*/  IMAD.MOV.U32 R15, RZ, RZ, -0x1 ;  /* 0xffffffffff0f7424 */ /* 0x000fe400078e00ff */
[----:B------:R-:W-:-:S07]  /*2a330*/  IMAD.MOV.U32 R82, RZ, RZ, R14 ;  /* 0x000000ffff527224 */ /* 0x000fce00078e000e */
[----:B------:R-:W-:Y:S05]  /*2a340*/  WARPSYNC.COLLECTIVE R15, `(.L_x_1999) ;  /* 0x000000000f087348 */ /* 0x000fea0003c00000 */
[----:B------:R0:W1:Y:S02]  /*2a350*/  SHFL.IDX P6, R14, R13, R12, R11 ;  /* 0x0000000c0d0e7389 */ /* 0x00006400000c000b */
[----:B01----:R-:W-:Y:S01]  /*2a360*/  ENDCOLLECTIVE ;  /* 0x000000000000791b */ /* 0x003fe20003800000 */
.L_x_1999:
[----:B------:R-:W-:Y:S01]  /*2a370*/  IMAD.MOV.U32 R11, RZ, RZ, R14 ;  /* 0x000000ffff0b7224 */ /* 0x000fe200078e000e */
[----:B------:R-:W-:Y:S06]  /*2a380*/  BRA `(.L_x_2000) ;  /* 0xfffffd9800d87947 */ /* 0x000fec000383ffff */
.L_x_1600:
[----:B------:R-:W-:Y:S01]  /*2a390*/  BSSY B1, `(.L_x_2001) ;  /* 0x0000008000017945 */ /* 0x000fe20003800000 */
[----:B0---4-:R-:W-:Y:S01]  /*2a3a0*/  IMAD.MOV.U32 R13, RZ, RZ, R116 ;  /* 0x000000ffff0d7224 */ /* 0x011fe200078e0074 */
[----:B---3--:R-:W-:Y:S01]  /*2a3b0*/  MOV R11, 0x1c1f ;  /* 0x00001c1f000b7802 */ /* 0x008fe20000000f00 */
[----:B------:R-:W-:Y:S02]  /*2a3c0*/  IMAD.MOV.U32 R12, RZ, RZ, 0x1 ;  /* 0x00000001ff0c7424 */ /* 0x000fe400078e00ff */
[----:B------:R-:W-:-:S07]  /*2a3d0*/  IMAD.MOV.U32 R15, RZ, RZ, -0x1 ;  /* 0xffffffffff0f7424 */ /* 0x000fce00078e00ff */
[----:B-12---:R-:W-:Y:S05]  /*2a3e0*/  WARPSYNC.COLLECTIVE R15, `(.L_x_2002) ;  /* 0x000000000f087348 */ /* 0x006fea0003c00000 */
[----:B------:R0:W3:Y:S02]  /*2a3f0*/  SHFL.IDX P6, R14, R13, R12, R11 ;  /* 0x0000000c0d0e7389 */ /* 0x0000e400000c000b */
[----:B0123--:R-:W-:Y:S01]  /*2a400*/  ENDCOLLECTIVE ;  /* 0x000000000000791b */ /* 0x00ffe20003800000 */
.L_x_2002:
[----:B------:R-:W-:Y:S05]  /*2a410*/  BSYNC B1 ;  /* 0x0000000000017941 */ /* 0x000fea0003800000 */
.L_x_2001:
[----:B------:R-:W-:Y:S02]  /*2a420*/  IMAD.MOV.U32 R13, RZ, RZ, R117 ;  /* 0x000000ffff0d7224 */ /* 0x000fe400078e0075 */
[----:B------:R-:W-:Y:S02]  /*2a430*/  IMAD.MOV.U32 R12, RZ, RZ, 0x1 ;  /* 0x00000001ff0c7424 */ /* 0x000fe400078e00ff */
[----:B------:R-:W-:Y:S02]  /*2a440*/  IMAD.MOV.U32 R11, RZ, RZ, 0x1c1f ;  /* 0x00001c1fff0b7424 */ /* 0x000fe400078e00ff */
[----:B------:R-:W-:Y:S02]  /*2a450*/  IMAD.MOV.U32 R15, RZ, RZ, -0x1 ;  /* 0xffffffffff0f7424 */ /* 0x000fe400078e00ff */
[----:B------:R-:W-:-:S07]  /*2a460*/  IMAD.MOV.U32 R116, RZ, RZ, R14 ;  /* 0x000000ffff747224 */ /* 0x000fce00078e000e */
[----:B------:R-:W-:Y:S05]  /*2a470*/  WARPSYNC.COLLECTIVE R15, `(.L_x_2003) ;  /* 0x000000000f087348 */ /* 0x000fea0003c00000 */
[----:B------:R0:W1:Y:S02]  /*2a480*/  SHFL.IDX P6, R14, R13, R12, R11 ;  /* 0x0000000c0d0e7389 */ /* 0x00006400000c000b */
[----:B01----:R-:W-:Y:S01]  /*2a490*/  ENDCOLLECTIVE ;  /* 0x000000000000791b */ /* 0x003fe20003800000 */
.L_x_2003:
[----:B------:R-:W-:Y:S01]  /*2a4a0*/  MOV R117, R14 ;  /* 0x0000000e00757202 */ /* 0x000fe20000000f00 */
[----:B------:R-:W-:Y:S06]  /*2a4b0*/  BRA `(.L_x_2004) ;  /* 0xfffffdac00fc7947 */ /* 0x000fec000383ffff */
.L_x_1630:
[----:B0-----:R0:W1:Y:S02]  /*2a4c0*/  SYNCS.PHASECHK.TRANS64.TRYWAIT P6, [R86+URZ+0x2a890], R87 ;  /* 0x02a89057560075a7 */ /* 0x00106400080c017f */
[----:B-1----:R-:W-:Y:S05]  /*2a4d0*/  @!P6 NANOSLEEP.SYNCS 0x989680 ;  /* 0x009896800000e95d */ /* 0x002fea0003900000 */
[----:B------:R-:W1:Y:S02]  /*2a4e0*/  @!P6 SYNCS.PHASECHK.TRANS64 P6, [R86+URZ+0x2a890], R87 ;  /* 0x02a890575600e5a7 */ /* 0x000e6400080c007f */
[----:B-1----:R-:W-:Y:S05]  /*2a4f0*/  @!P6 BRA `(.L_x_1630) ;  /* 0xfffffffc00f0e947 */ /* 0x002fea000383ffff */
[----:B------:R-:W-:Y:S05]  /*2a500*/  BRA `(.L_x_2005) ;  /* 0xfffffdcc00e47947 */ /* 0x000fea000383ffff */
.L_x_1631:
        /* <DEDUP_REMOVED lines=8> */
.L_x_2007:
[----:B------:R-:W-:Y:S05]  /*2a590*/  BSYNC B1 ;  /* 0x0000000000017941 */ /* 0x000fea0003800000 */
.L_x_2006:
        /* <DEDUP_REMOVED lines=8> */
.L_x_2008:
[----:B------:R-:W-:Y:S01]  /*2a620*/  IMAD.MOV.U32 R11, RZ, RZ, R14 ;  /* 0x000000ffff0b7224 */ /* 0x000fe200078e000e */
[----:B------:R-:W-:Y:S06]  /*2a630*/  BRA `(.L_x_2009) ;  /* 0xfffffdcc00b47947 */ /* 0x000fec000383ffff */
.L_x_1644:
[----:B------:R-:W-:Y:S01]  /*2a640*/  BSSY B1, `(.L_x_2010) ;  /* 0x0000008000017945 */ /* 0x000fe20003800000 */
[----:B--234-:R-:W-:Y:S01]  /*2a650*/  IMAD.MOV.U32 R13, RZ, RZ, R116 ;  /* 0x000000ffff0d7224 */ /* 0x01cfe200078e0074 */
[----:B------:R-:W-:Y:S01]  /*2a660*/  MOV R15, 0xffffffff ;  /* 0xffffffff000f7802 */ /* 0x000fe20000000f00 */
[----:B------:R-:W-:Y:S02]  /*2a670*/  IMAD.MOV.U32 R12, RZ, RZ, 0x1 ;  /* 0x00000001ff0c7424 */ /* 0x000fe400078e00ff */
[----:B------:R-:W-:-:S07]  /*2a680*/  IMAD.MOV.U32 R11, RZ, RZ, 0x1c1f ;  /* 0x00001c1fff0b7424 */ /* 0x000fce00078e00ff */
[----:B01----:R-:W-:Y:S05]  /*2a690*/  WARPSYNC.COLLECTIVE R15, `(.L_x_2011) ;  /* 0x000000000f087348 */ /* 0x003fea0003c00000 */
[----:B------:R2:W3:Y:S02]  /*2a6a0*/  SHFL.IDX P6, R14, R13, R12, R11 ;  /* 0x0000000c0d0e7389 */ /* 0x0004e400000c000b */
[----:B0123--:R-:W-:Y:S01]  /*2a6b0*/  ENDCOLLECTIVE ;  /* 0x000000000000791b */ /* 0x00ffe20003800000 */
.L_x_2011:
[----:B------:R-:W-:Y:S05]  /*2a6c0*/  BSYNC B1 ;  /* 0x0000000000017941 */ /* 0x000fea0003800000 */
.L_x_2010:
        /* <DEDUP_REMOVED lines=8> */
.L_x_2012:
[----:B------:R-:W-:Y:S01]  /*2a750*/  IMAD.MOV.U32 R117, RZ, RZ, R14 ;  /* 0x000000ffff757224 */ /* 0x000fe200078e000e */
[----:B------:R-:W-:Y:S06]  /*2a760*/  BRA `(.L_x_2013) ;  /* 0xfffffde400247947 */ /* 0x000fec000383ffff */
.L_x_1657:
[----:B0-----:R0:W1:Y:S02]  /*2a770*/  SYNCS.PHASECHK.TRANS64.TRYWAIT P4, [R86+URZ+0x2a890], R87 ;  /* 0x02a89057560075a7 */ /* 0x001064000808017f */
[----:B-1----:R-:W-:Y:S05]  /*2a780*/  @!P4 NANOSLEEP.SYNCS 0x989680 ;  /* 0x009896800000c95d */ /* 0x002fea0003900000 */
[----:B------:R-:W1:Y:S02]  /*2a790*/  @!P4 SYNCS.PHASECHK.TRANS64 P4, [R86+URZ+0x2a890], R87 ;  /* 0x02a890575600c5a7 */ /* 0x000e64000808007f */
[----:B-1----:R-:W-:Y:S05]  /*2a7a0*/  @!P4 BRA `(.L_x_1657) ;  /* 0xfffffffc00f0c947 */ /* 0x002fea000383ffff */
[----:B------:R-:W-:Y:S05]  /*2a7b0*/  BRA `(.L_x_2014) ;  /* 0xfffffdf800dc7947 */ /* 0x000fea000383ffff */
.L_x_1658:
[----:B------:R-:W-:Y:S01]  /*2a7c0*/  BSSY B1, `(.L_x_2015) ;  /* 0x0000008000017945 */ /* 0x000fe20003800000 */
[----:B------:R-:W-:Y:S01]  /*2a7d0*/  MOV R13, R33 ;  /* 0x00000021000d7202 */ /* 0x000fe20000000f00 */
[----:B------:R-:W-:Y:S02]  /*2a7e0*/  IMAD.MOV.U32 R12, RZ, RZ, RZ ;  /* 0x000000ffff0c7224 */ /* 0x000fe400078e00ff */
[----:B------:R-:W-:Y:S02]  /*2a7f0*/  IMAD.MOV.U32 R11, RZ, RZ, 0x1c1f ;  /* 0x00001c1fff0b7424 */ /* 0x000fe400078e00ff */
[----:B------:R-:W-:-:S07]  /*2a800*/  IMAD.MOV.U32 R15, RZ, RZ, -0x1 ;  /* 0xffffffffff0f7424 */ /* 0x000fce00078e00ff */
[----:B0-----:R-:W-:Y:S05]  /*2a810*/  WARPSYNC.COLLECTIVE R15, `(.L_x_2016) ;  /* 0x000000000f087348 */ /* 0x001fea0003c00000 */
[----:B------:R1:W2:Y:S02]  /*2a820*/  SHFL.IDX P6, R14, R13, R12, R11 ;  /* 0x0000000c0d0e7389 */ /* 0x0002a400000c000b */
[----:B012---:R-:W-:Y:S01]  /*2a830*/  ENDCOLLECTIVE ;  /* 0x000000000000791b */ /* 0x007fe20003800000 */
.L_x_2016:
[----:B------:R-:W-:Y:S05]  /*2a840*/  BSYNC B1 ;  /* 0x0000000000017941 */ /* 0x000fea0003800000 */
.L_x_2015:
[----:B------:R-:W-:Y:S01]  /*2a850*/  IMAD.MOV.U32 R13, RZ, RZ, R32 ;  /* 0x000000ffff0d7224 */ /* 0x000fe200078e0020 */
[----:B------:R-:W-:Y:S01]  /*2a860*/  MOV R11, 0x1c1f ;  /* 0x00001c1f000b7802 */ /* 0x000fe20000000f00 */
[----:B------:R-:W-:Y:S02]  /*2a870*/  IMAD.MOV.U32 R12, RZ, RZ, RZ ;  /* 0x000000ffff0c7224 */ /* 0x000fe400078e00ff */
[----:B------:R-:W-:Y:S02]  /*2a880*/  IMAD.MOV.U32 R15, RZ, RZ, -0x1 ;  /* 0xffffffffff0f7424 */ /* 0x000fe400078e00ff */
[----:B------:R-:W-:-:S07]  /*2a890*/  IMAD.MOV.U32 R35, RZ, RZ, R14 ;  /* 0x000000ffff237224 */ /* 0x000fce00078e000e */
[----:B------:R-:W-:Y:S05]  /*2a8a0*/  WARPSYNC.COLLECTIVE R15, `(.L_x_2017) ;  /* 0x000000000f087348 */ /* 0x000fea0003c00000 */
[----:B------:R0:W1:Y:S02]  /*2a8b0*/  SHFL.IDX P6, R14, R13, R12, R11 ;  /* 0x0000000c0d0e7389 */ /* 0x00006400000c000b */
[----:B01----:R-:W-:Y:S01]  /*2a8c0*/  ENDCOLLECTIVE ;  /* 0x000000000000791b */ /* 0x003fe20003800000 */
.L_x_2017:
[----:B------:R-:W-:Y:S01]  /*2a8d0*/  IMAD.MOV.U32 R34, RZ, RZ, R14 ;  /* 0x000000ffff227224 */ /* 0x000fe200078e000e */
[----:B------:R-:W-:Y:S06]  /*2a8e0*/  BRA `(.L_x_2018) ;  /* 0xfffffdf800f87947 */ /* 0x000fec000383ffff */
.L_x_1661:
[----:B------:R-:W-:Y:S01]  /*2a8f0*/  BSSY B1, `(.L_x_2019) ;  /* 0x0000008000017945 */ /* 0x000fe20003800000 */
[----:B----4-:R-:W-:Y:S02]  /*2a900*/  IMAD.MOV.U32 R13, RZ, RZ, R33 ;  /* 0x000000ffff0d7224 */ /* 0x010fe400078e0021 */
[----:B------:R-:W-:Y:S02]  /*2a910*/  IMAD.MOV.U32 R12, RZ, RZ, 0x1 ;  /* 0x00000001ff0c7424 */ /* 0x000fe400078e00ff */
[----:B------:R-:W-:Y:S02]  /*2a920*/  IMAD.MOV.U32 R11, RZ, RZ, 0x1c1f ;  /* 0x00001c1fff0b7424 */ /* 0x000fe400078e00ff */
[----:B------:R-:W-:-:S07]  /*2a930*/  IMAD.MOV.U32 R15, RZ, RZ, -0x1 ;  /* 0xffffffffff0f7424 */ /* 0x000fce00078e00ff */
[----:B0123--:R-:W-:Y:S05]  /*2a940*/  WARPSYNC.COLLECTIVE R15, `(.L_x_2020) ;  /* 0x000000000f087348 */ /* 0x00ffea0003c00000 */
[----:B------:R4:W0:Y:S02]  /*2a950*/  SHFL.IDX P6, R14, R13, R12, R11 ;  /* 0x0000000c0d0e7389 */ /* 0x00082400000c000b */
[----:B01234-:R-:W-:Y:S01]  /*2a960*/  ENDCOLLECTIVE ;  /* 0x000000000000791b */ /* 0x01ffe20003800000 */
.L_x_2020:
[----:B------:R-:W-:Y:S05]  /*2a970*/  BSYNC B1 ;  /* 0x0000000000017941 */ /* 0x000fea0003800000 */
.L_x_2019:
[----:B------:R-:W-:Y:S01]  /*2a980*/  IMAD.MOV.U32 R13, RZ, RZ, R32 ;  /* 0x000000ffff0d7224 */ /* 0x000fe200078e0020 */
[----:B------:R-:W-:Y:S01]  /*2a990*/  MOV R33, R14 ;  /* 0x0000000e00217202 */ /* 0x000fe20000000f00 */
[----:B------:R-:W-:Y:S02]  /*2a9a0*/  IMAD.MOV.U32 R12, RZ, RZ, 0x1 ;  /* 0x00000001ff0c7424 */ /* 0x000fe400078e00ff */
[----:B------:R-:W-:Y:S02]  /*2a9b0*/  IMAD.MOV.U32 R11, RZ, RZ, 0x1c1f ;  /* 0x00001c1fff0b7424 */ /* 0x000fe400078e00ff */
[----:B------:R-:W-:-:S07]  /*2a9c0*/  IMAD.MOV.U32 R15, RZ, RZ, -0x1 ;  /* 0xffffffffff0f7424 */ /* 0x000fce00078e00ff */
[----:B------:R-:W-:Y:S05]  /*2a9d0*/  WARPSYNC.COLLECTIVE R15, `(.L_x_2021) ;  /* 0x000000000f087348 */ /* 0x000fea0003c00000 */
[----:B------:R0:W1:Y:S02]  /*2a9e0*/  SHFL.IDX P6, R14, R13, R12, R11 ;  /* 0x0000000c0d0e7389 */ /* 0x00006400000c000b */
[----:B01----:R-:W-:Y:S01]  /*2a9f0*/  ENDCOLLECTIVE ;  /* 0x000000000000791b */ /* 0x003fe20003800000 */
.L_x_2021:
[----:B------:R-:W-:Y:S01]  /*2aa00*/  IMAD.MOV.U32 R32, RZ, RZ, R14 ;  /* 0x000000ffff207224 */ /* 0x000fe200078e000e */
[----:B------:R-:W-:Y:S06]  /*2aa10*/  BRA `(.L_x_2022) ;  /* 0xfffffdfc00547947 */ /* 0x000fec000383ffff */
.L_x_1665:
[----:B---3--:R3:W0:Y:S02]  /*2aa20*/  SYNCS.PHASECHK.TRANS64.TRYWAIT P0, [R86+URZ+0x2a8b0], R87 ;  /* 0x02a8b057560075a7 */ /* 0x008624000800017f */
[----:B0-----:R-:W-:Y:S05]  /*2aa30*/  @!P0 NANOSLEEP.SYNCS 0x989680 ;  /* 0x009896800000895d */ /* 0x001fea0003900000 */
[----:B------:R-:W0:Y:S02]  /*2aa40*/  @!P0 SYNCS.PHASECHK.TRANS64 P0, [R86+URZ+0x2a8b0], R87 ;  /* 0x02a8b057560085a7 */ /* 0x000e24000800007f */
[----:B0-----:R-:W-:Y:S05]  /*2aa50*/  @!P0 BRA `(.L_x_1665) ;  /* 0xfffffffc00f08947 */ /* 0x001fea000383ffff */
[----:B------:R-:W-:Y:S05]  /*2aa60*/  BRA `(.L_x_2023) ;  /* 0xfffffe00002c7947 */ /* 0x000fea000383ffff */
.L_x_1693:
        /* <DEDUP_REMOVED lines=8> */
.L_x_2025:
[----:B------:R-:W-:Y:S05]  /*2aaf0*/  BSYNC B1 ;  /* 0x0000000000017941 */ /* 0x000fea0003800000 */
.L_x_2024:
[----:B------:R-:W-:Y:S01]  /*2ab00*/  IMAD.MOV.U32 R13, RZ, RZ, R63 ;  /* 0x000000ffff0d7224 */ /* 0x000fe200078e003f */
[----:B------:R-:W-:Y:S01]  /*2ab10*/  MOV R15, 0xffffffff ;  /* 0xffffffff000f7802 */ /* 0x000fe20000000f00 */
[----:B------:R-:W-:Y:S02]  /*2ab20*/  IMAD.MOV.U32 R12, RZ, RZ, RZ ;  /* 0x000000ffff0c7224 */ /* 0x000fe400078e00ff */
[----:B------:R-:W-:Y:S02]  /*2ab30*/  IMAD.MOV.U32 R11, RZ, RZ, 0x1c1f ;  /* 0x00001c1fff0b7424 */ /* 0x000fe400078e00ff */
[----:B------:R-:W-:-:S07]  /*2ab40*/  IMAD.MOV.U32 R3, RZ, RZ, R14 ;  /* 0x000000ffff037224 */ /* 0x000fce00078e000e */
[----:B------:R-:W-:Y:S05]  /*2ab50*/  WARPSYNC.COLLECTIVE R15, `(.L_x_2026) ;  /* 0x000000000f087348 */ /* 0x000fea0003c00000 */
[----:B------:R0:W1:Y:S02]  /*2ab60*/  SHFL.IDX P6, R14, R13, R12, R11 ;  /* 0x0000000c0d0e7389 */ /* 0x00006400000c000b */
[----:B01----:R-:W-:Y:S01]  /*2ab70*/  ENDCOLLECTIVE ;  /* 0x000000000000791b */ /* 0x003fe20003800000 */
.L_x_2026:
[----:B------:R-:W-:Y:S02]  /*2ab80*/  IMAD.MOV.U32 R13, RZ, RZ, R0 ;  /* 0x000000ffff0d7224 */ /* 0x000fe400078e0000 */
[----:B------:R-:W-:-:S07]  /*2ab90*/  IMAD.MOV.U32 R6, RZ, RZ, R14 ;  /* 0x000000ffff067224 */ /* 0x000fce00078e000e */
[----:B------:R-:W-:Y:S05]  /*2aba0*/  WARPSYNC.COLLECTIVE R15, `(.L_x_2027) ;  /* 0x000000000f087348 */ /* 0x000fea0003c00000 */
[----:B------:R0:W1:Y:S02]  /*2abb0*/  SHFL.IDX P6, R14, R13, R12, R11 ;  /* 0x0000000c0d0e7389 */ /* 0x00006400000c000b */
[----:B01----:R-:W-:Y:S01]  /*2abc0*/  ENDCOLLECTIVE ;  /* 0x000000000000791b */ /* 0x003fe20003800000 */
.L_x_2027:
[----:B------:R-:W-:Y:S02]  /*2abd0*/  IMAD.MOV.U32 R13, RZ, RZ, R65 ;  /* 0x000000ffff0d7224 */ /* 0x000fe400078e0041 */
[----:B------:R-:W-:-:S07]  /*2abe0*/  IMAD.MOV.U32 R9, RZ, RZ, R14 ;  /* 0x000000ffff097224 */ /* 0x000fce00078e000e */
[----:B------:R-:W-:Y:S05]  /*2abf0*/  WARPSYNC.COLLECTIVE R15, `(.L_x_2028) ;  /* 0x000000000f087348 */ /* 0x000fea0003c00000 */
[----:B------:R0:W1:Y:S02]  /*2ac00*/  SHFL.IDX P6, R14, R13, R12, R11 ;  /* 0x0000000c0d0e7389 */ /* 0x00006400000c000b */
[----:B01----:R-:W-:Y:S01]  /*2ac10*/  ENDCOLLECTIVE ;  /* 0x000000000000791b */ /* 0x003fe20003800000 */
.L_x_2028:
[----:B------:R-:W-:Y:S01]  /*2ac20*/  IMAD.MOV.U32 R8, RZ, RZ, R14 ;  /* 0x000000ffff087224 */ /* 0x000fe200078e000e */
[----:B------:R-:W-:Y:S06]  /*2ac30*/  BRA `(.L_x_2029) ;  /* 0xfffffe1400587947 */ /* 0x000fec000383ffff */
.L_x_1696:
[----:B------:R-:W-:Y:S01]  /*2ac40*/  BSSY B1, `(.L_x_2030) ;  /* 0x0000008000017945 */ /* 0x000fe20003800000 */
[----:B------:R-:W-:Y:S01]  /*2ac50*/  IMAD.MOV.U32 R13, RZ, RZ, R62 ;  /* 0x000000ffff0d7224 */ /* 0x000fe200078e003e */
[----:B------:R-:W-:Y:S01]  /*2ac60*/  MOV R12, 0x1 ;  /* 0x00000001000c7802 */ /* 0x000fe20000000f00 */
[----:B------:R-:W-:Y:S02]  /*2ac70*/  IMAD.MOV.U32 R11, RZ, RZ, 0x1c1f ;  /* 0x00001c1fff0b7424 */ /* 0x000fe400078e00ff */
[----:B------:R-:W-:-:S07]  /*2ac80*/  IMAD.MOV.U32 R15, RZ, RZ, -0x1 ;  /* 0xffffffffff0f7424 */ /* 0x000fce00078e00ff */
[----:B-12---:R-:W-:Y:S05]  /*2ac90*/  WARPSYNC.COLLECTIVE R15, `(.L_x_2031) ;  /* 0x000000000f087348 */ /* 0x006fea0003c00000 */
[----:B------:R0:W3:Y:S02]  /*2aca0*/  SHFL.IDX P6, R14, R13, R12, R11 ;  /* 0x0000000c0d0e7389 */ /* 0x0000e400000c000b */
[----:B0123--:R-:W-:Y:S01]  /*2acb0*/  ENDCOLLECTIVE ;  /* 0x000000000000791b */ /* 0x00ffe20003800000 */
.L_x_2031:
[----:B------:R-:W-:Y:S05]  /*2acc0*/  BSYNC B1 ;  /* 0x0000000000017941 */ /* 0x000fea0003800000 */
.L_x_2030:
[----:B------:R-:W-:Y:S01]  /*2acd0*/  IMAD.MOV.U32 R13, RZ, RZ, R63 ;  /* 0x000000ffff0d7224 */ /* 0x000fe200078e003f */
[----:B------:R-:W-:Y:S01]  /*2ace0*/  MOV R15, 0xffffffff ;  /* 0xffffffff000f7802 */ /* 0x000fe20000000f00 */
[----:B------:R-:W-:Y:S02]  /*2acf0*/  IMAD.MOV.U32 R12, RZ, RZ, 0x1 ;  /* 0x00000001ff0c7424 */ /* 0x000fe400078e00ff */
[----:B------:R-:W-:Y:S02]  /*2ad00*/  IMAD.MOV.U32 R11, RZ, RZ, 0x1c1f ;  /* 0x00001c1fff0b7424 */ /* 0x000fe400078e00ff */
[----:B------:R-:W-:-:S07]  /*2ad10*/  IMAD.MOV.U32 R62, RZ, RZ, R14 ;  /* 0x000000ffff3e7224 */ /* 0x000fce00078e000e */
[----:B------:R-:W-:Y:S05]  /*2ad20*/  WARPSYNC.COLLECTIVE R15, `(.L_x_2032) ;  /* 0x000000000f087348 */ /* 0x000fea0003c00000 */
[----:B------:R0:W1:Y:S02]  /*2ad30*/  SHFL.IDX P6, R14, R13, R12, R11 ;  /* 0x0000000c0d0e7389 */ /* 0x00006400000c000b */
[----:B01----:R-:W-:Y:S01]  /*2ad40*/  ENDCOLLECTIVE ;  /* 0x000000000000791b */ /* 0x003fe20003800000 */
.L_x_2032:
[----:B------:R-:W-:Y:S02]  /*2ad50*/  IMAD.MOV.U32 R13, RZ, RZ, R0 ;  /* 0x000000ffff0d7224 */ /* 0x000fe400078e0000 */
[----:B------:R-:W-:-:S07]  /*2ad60*/  IMAD.MOV.U32 R63, RZ, RZ, R14 ;  /* 0x000000ffff3f7224 */ /* 0x000fce00078e000e */
[----:B------:R-:W-:Y:S05]  /*2ad70*/  WARPSYNC.COLLECTIVE R15, `(.L_x_2033) ;  /* 0x000000000f087348 */ /* 0x000fea0003c00000 */
[----:B------:R0:W1:Y:S02]  /*2ad80*/  SHFL.IDX P6, R14, R13, R12, R11 ;  /* 0x0000000c0d0e7389 */ /* 0x00006400000c000b */
[----:B01----:R-:W-:Y:S01]  /*2ad90*/  ENDCOLLECTIVE ;  /* 0x000000000000791b */ /* 0x003fe20003800000 */
.L_x_2033:
[----:B------:R-:W-:Y:S02]  /*2ada0*/  IMAD.MOV.U32 R13, RZ, RZ, R65 ;  /* 0x000000ffff0d7224 */ /* 0x000fe400078e0041 */
[----:B------:R-:W-:-:S07]  /*2adb0*/  IMAD.MOV.U32 R0, RZ, RZ, R14 ;  /* 0x000000ffff007224 */ /* 0x000fce00078e000e */
[----:B------:R-:W-:Y:S05]  /*2adc0*/  WARPSYNC.COLLECTIVE R15, `(.L_x_2034) ;  /* 0x000000000f087348 */ /* 0x000fea0003c00000 */
[----:B------:R0:W1:Y:S02]  /*2add0*/  SHFL.IDX P6, R14, R13, R12, R11 ;  /* 0x0000000c0d0e7389 */ /* 0x00006400000c000b */
[----:B01----:R-:W-:Y:S01]  /*2ade0*/  ENDCOLLECTIVE ;  /* 0x000000000000791b */ /* 0x003fe20003800000 */
.L_x_2034:
[----:B------:R-:W-:Y:S01]  /*2adf0*/  IMAD.MOV.U32 R65, RZ, RZ, R14 ;  /* 0x000000ffff417224 */ /* 0x000fe200078e000e */
[----:B------:R-:W-:Y:S06]  /*2ae00*/  BRA `(.L_x_2035) ;  /* 0xfffffe1800ec7947 */ /* 0x000fec000383ffff */
.L_x_1700:
[----:B0-----:R0:W1:Y:S02]  /*2ae10*/  SYNCS.PHASECHK.TRANS64.TRYWAIT P0, [R2+URZ+0x2a800], R5 ;  /* 0x02a80005020075a7 */ /* 0x001064000800017f */
[----:B-1----:R-:W-:Y:S05]  /*2ae20*/  @!P0 NANOSLEEP.SYNCS 0x989680 ;  /* 0x009896800000895d */ /* 0x002fea0003900000 */
[----:B------:R-:W1:Y:S02]  /*2ae30*/  @!P0 SYNCS.PHASECHK.TRANS64 P0, [R2+URZ+0x2a800], R5 ;  /* 0x02a80005020085a7 */ /* 0x000e64000800007f */
[----:B-1----:R-:W-:Y:S05]  /*2ae40*/  @!P0 BRA `(.L_x_1700) ;  /* 0xfffffffc00f08947 */ /* 0x002fea000383ffff */
[----:B------:R-:W-:Y:S05]  /*2ae50*/  BRA `(.L_x_2036) ;  /* 0xfffffe2400007947 */ /* 0x000fea000383ffff */
.L_x_1724:
        /* <DEDUP_REMOVED lines=8> */
.L_x_2038:
[----:B------:R-:W-:Y:S05]  /*2aee0*/  BSYNC B1 ;  /* 0x0000000000017941 */ /* 0x000fea0003800000 */
.L_x_2037:
        /* <DEDUP_REMOVED lines=8> */
.L_x_2039:
[----:B------:R-:W-:Y:S02]  /*2af70*/  IMAD.MOV.U32 R13, RZ, RZ, R61 ;  /* 0x000000ffff0d7224 */ /* 0x000fe400078e003d */
[----:B------:R-:W-:-:S07]  /*2af80*/  IMAD.MOV.U32 R0, RZ, RZ, R14 ;  /* 0x000000ffff007224 */ /* 0x000fce00078e000e */
[----:B------:R-:W-:Y:S05]  /*2af90*/  WARPSYNC.COLLECTIVE R15, `(.L_x_2040) ;  /* 0x000000000f087348 */ /* 0x000fea0003c00000 */
[----:B------:R0:W1:Y:S02]  /*2afa0*/  SHFL.IDX P6, R14, R13, R12, R11 ;  /* 0x0000000c0d0e7389 */ /* 0x00006400000c000b */
[----:B01----:R-:W-:Y:S01]  /*2afb0*/  ENDCOLLECTIVE ;  /* 0x000000000000791b */ /* 0x003fe20003800000 */
.L_x_2040:
[----:B------:R-:W-:Y:S02]  /*2afc0*/  IMAD.MOV.U32 R13, RZ, RZ, R62 ;  /* 0x000000ffff0d7224 */ /* 0x000fe400078e003e */
[----:B------:R-:W-:-:S07]  /*2afd0*/  IMAD.MOV.U32 R7, RZ, RZ, R14 ;  /* 0x000000ffff077224 */ /* 0x000fce00078e000e */
[----:B------:R-:W-:Y:S05]  /*2afe0*/  WARPSYNC.COLLECTIVE R15, `(.L_x_2041) ;  /* 0x000000000f087348 */ /* 0x000fea0003c00000 */
[----:B------:R0:W1:Y:S02]  /*2aff0*/  SHFL.IDX P6, R14, R13, R12, R11 ;  /* 0x0000000c0d0e7389 */ /* 0x00006400000c000b */
[----:B01----:R-:W-:Y:S01]  /*2b000*/  ENDCOLLECTIVE ;  /* 0x000000000000791b */ /* 0x003fe20003800000 */
.L_x_2041:
[----:B------:R-:W-:Y:S05]  /*2b010*/  BRA `(.L_x_2042) ;  /* 0xfffffe4400d47947 */ /* 0x000fea000383ffff */
.L_x_1727:
[----:B------:R-:W-:Y:S01]  /*2b020*/  BSSY B1, `(.L_x_2043) ;  /* 0x0000008000017945 */ /* 0x000fe20003800000 */
[----:B------:R-:W-:Y:S01]  /*2b030*/  IMAD.MOV.U32 R13, RZ, RZ, R21 ;  /* 0x000000ffff0d7224 */ /* 0x000fe200078e0015 */
[----:B------:R-:W-:Y:S01]  /*2b040*/  MOV R11, 0x1c1f ;  /* 0x00001c1f000b7802 */ /* 0x000fe20000000f00 */
[----:B------:R-:W-:Y:S02]  /*2b050*/  IMAD.MOV.U32 R12, RZ, RZ, 0x1 ;  /* 0x00000001ff0c7424 */ /* 0x000fe400078e00ff */
[----:B------:R-:W-:-:S07]  /*2b060*/  IMAD.MOV.U32 R15, RZ, RZ, -0x1 ;  /* 0xffffffffff0f7424 */ /* 0x000fce00078e00ff */
[----:B--2---:R-:W-:Y:S05]  /*2b070*/  WARPSYNC.COLLECTIVE R15, `(.L_x_2044) ;  /* 0x000000000f087348 */ /* 0x004fea0003c00000 */
[----:B------:R0:W1:Y:S02]  /*2b080*/  SHFL.IDX P6, R14, R13, R12, R11 ;  /* 0x0000000c0d0e7389 */ /* 0x00006400000c000b */
[----:B012---:R-:W-:Y:S01]  /*2b090*/  ENDCOLLECTIVE ;  /* 0x000000000000791b */ /* 0x007fe20003800000 */
.L_x_2044:
[----:B------:R-:W-:Y:S05]  /*2b0a0*/  BSYNC B1 ;  /* 0x0000000000017941 */ /* 0x000fea0003800000 */
.L_x_2043:
        /* <DEDUP_REMOVED lines=8> */
.L_x_2045:
[----:B------:R-:W-:Y:S01]  /*2b130*/  IMAD.MOV.U32 R13, RZ, RZ, R61 ;  /* 0x000000ffff0d7224 */ /* 0x000fe200078e003d */
[----:B------:R-:W-:-:S07]  /*2b140*/  MOV R3, R14 ;  /* 0x0000000e00037202 */ /* 0x000fce0000000f00 */
[----:B------:R-:W-:Y:S05]  /*2b150*/  WARPSYNC.COLLECTIVE R15, `(.L_x_2046) ;  /* 0x000000000f087348 */ /* 0x000fea0003c00000 */
[----:B------:R0:W1:Y:S02]  /*2b160*/  SHFL.IDX P6, R14, R13, R12, R11 ;  /* 0x0000000c0d0e7389 */ /* 0x00006400000c000b */
[----:B01----:R-:W-:Y:S01]  /*2b170*/  ENDCOLLECTIVE ;  /* 0x000000000000791b */ /* 0x003fe20003800000 */
.L_x_2046:
[----:B------:R-:W-:Y:S02]  /*2b180*/  IMAD.MOV.U32 R13, RZ, RZ, R62 ;  /* 0x000000ffff0d7224 */ /* 0x000fe400078e003e */
[----:B------:R-:W-:-:S07]  /*2b190*/  IMAD.MOV.U32 R61, RZ, RZ, R14 ;  /* 0x000000ffff3d7224 */ /* 0x000fce00078e000e */
[----:B------:R-:W-:Y:S05]  /*2b1a0*/  WARPSYNC.COLLECTIVE R15, `(.L_x_2047) ;  /* 0x000000000f087348 */ /* 0x000fea0003c00000 */
[----:B------:R0:W1:Y:S02]  /*2b1b0*/  SHFL.IDX P6, R14, R13, R12, R11 ;  /* 0x0000000c0d0e7389 */ /* 0x00006400000c000b */
[----:B01----:R-:W-:Y:S01]  /*2b1c0*/  ENDCOLLECTIVE ;  /* 0x000000000000791b */ /* 0x003fe20003800000 */
.L_x_2047:
[----:B------:R-:W-:Y:S01]  /*2b1d0*/  IMAD.MOV.U32 R62, RZ, RZ, R14 ;  /* 0x000000ffff3e7224 */ /* 0x000fe200078e000e */
[----:B------:R-:W-:Y:S06]  /*2b1e0*/  BRA `(.L_x_2048) ;  /* 0xfffffe4800f87947 */ /* 0x000fec000383ffff */
.L_x_1731:
[----:B0-----:R0:W1:Y:S02]  /*2b1f0*/  SYNCS.PHASECHK.TRANS64.TRYWAIT P0, [R2+URZ+0x2a800], R61 ;  /* 0x02a8003d020075a7 */ /* 0x001064000800017f */
[----:B-1----:R-:W-:Y:S05]  /*2b200*/  @!P0 NANOSLEEP.SYNCS 0x989680 ;  /* 0x009896800000895d */ /* 0x002fea0003900000 */
[----:B------:R-:W1:Y:S02]  /*2b210*/  @!P0 SYNCS.PHASECHK.TRANS64 P0, [R2+URZ+0x2a800], R61 ;  /* 0x02a8003d020085a7 */ /* 0x000e64000800007f */
[----:B-1----:R-:W-:Y:S05]  /*2b220*/  @!P0 BRA `(.L_x_1731) ;  /* 0xfffffffc00f08947 */ /* 0x002fea000383ffff */
[----:B------:R-:W-:Y:S05]  /*2b230*/  BRA `(.L_x_2049) ;  /* 0xfffffe5000787947 */ /* 0x000fea000383ffff */
.L_x_1745:
[----:B-1----:R1:W3:Y:S02]  /*2b240*/  SYNCS.PHASECHK.TRANS64.TRYWAIT P1, [R9+URZ+0x2a830], R0 ;  /* 0x02a83000090075a7 */ /* 0x0022e4000802017f */
[----:B---3--:R-:W-:Y:S05]  /*2b250*/  @!P1 NANOSLEEP.SYNCS 0x989680 ;  /* 0x009896800000995d */ /* 0x008fea0003900000 */
[----:B------:R-:W3:Y:S02]  /*2b260*/  @!P1 SYNCS.PHASECHK.TRANS64 P1, [R9+URZ+0x2a830], R0 ;  /* 0x02a83000090095a7 */ /* 0x000ee4000802007f */
[----:B---3--:R-:W-:Y:S05]  /*2b270*/  @!P1 BRA `(.L_x_1745) ;  /* 0xfffffffc00f09947 */ /* 0x008fea000383ffff */
[----:B------:R-:W-:Y:S05]  /*2b280*/  BRA `(.L_x_1744) ;  /* 0xfffffe7800307947 */ /* 0x000fea000383ffff */
.L_x_1766:
[----:B-1----:R1:W2:Y:S02]  /*2b290*/  SYNCS.PHASECHK.TRANS64.TRYWAIT P1, [R9+URZ+0x2a830], R4 ;  /* 0x02a83004090075a7 */ /* 0x0022a4000802017f */
[----:B--2---:R-:W-:Y:S05]  /*2b2a0*/  @!P1 NANOSLEEP.SYNCS 0x989680 ;  /* 0x009896800000995d */ /* 0x004fea0003900000 */
[----:B------:R-:W2:Y:S02]  /*2b2b0*/  @!P1 SYNCS.PHASECHK.TRANS64 P1, [R9+URZ+0x2a830], R4 ;  /* 0x02a83004090095a7 */ /* 0x000ea4000802007f */
[----:B--2---:R-:W-:Y:S05]  /*2b2c0*/  @!P1 BRA `(.L_x_1766) ;  /* 0xfffffffc00f09947 */ /* 0x004fea000383ffff */
[----:B------:R-:W-:Y:S05]  /*2b2d0*/  BRA `(.L_x_1765) ;  /* 0xfffffea400d87947 */ /* 0x000fea000383ffff */
.L_x_1771:
[----:B-1----:R1:W2:Y:S02]  /*2b2e0*/  SYNCS.PHASECHK.TRANS64.TRYWAIT P1, [R21+URZ+0x2a850], R4 ;  /* 0x02a85004150075a7 */ /* 0x0022a4000802017f */
[----:B--2---:R-:W-:Y:S05]  /*2b2f0*/  @!P1 NANOSLEEP.SYNCS 0x989680 ;  /* 0x009896800000995d */ /* 0x004fea0003900000 */
[----:B------:R-:W2:Y:S02]  /*2b300*/  @!P1 SYNCS.PHASECHK.TRANS64 P1, [R21+URZ+0x2a850], R4 ;  /* 0x02a85004150095a7 */ /* 0x000ea4000802007f */
[----:B--2---:R-:W-:Y:S05]  /*2b310*/  @!P1 BRA `(.L_x_1771) ;  /* 0xfffffffc00f09947 */ /* 0x004fea000383ffff */
[----:B------:R-:W-:Y:S05]  /*2b320*/  BRA `(.L_x_1770) ;  /* 0xfffffeb400147947 */ /* 0x000fea000383ffff */
.L_x_1793:
[----:B-1----:R1:W2:Y:S02]  /*2b330*/  SYNCS.PHASECHK.TRANS64.TRYWAIT P1, [R20+URZ+0x2a830], R3 ;  /* 0x02a83003140075a7 */ /* 0x0022a4000802017f */
[----:B--2---:R-:W-:Y:S05]  /*2b340*/  @!P1 NANOSLEEP.SYNCS 0x989680 ;  /* 0x009896800000995d */ /* 0x004fea0003900000 */
[----:B------:R-:W2:Y:S02]  /*2b350*/  @!P1 SYNCS.PHASECHK.TRANS64 P1, [R20+URZ+0x2a830], R3 ;  /* 0x02a83003140095a7 */ /* 0x000ea4000802007f */
[----:B--2---:R-:W-:Y:S05]  /*2b360*/  @!P1 BRA `(.L_x_1793) ;  /* 0xfffffffc00f09947 */ /* 0x004fea000383ffff */
[----:B------:R-:W-:Y:S05]  /*2b370*/  BRA `(.L_x_1792) ;  /* 0xfffffedc00707947 */ /* 0x000fea000383ffff */
.L_x_1798:
[----:B-1----:R1:W2:Y:S02]  /*2b380*/  SYNCS.PHASECHK.TRANS64.TRYWAIT P1, [R21+URZ+0x2a850], R0 ;  /* 0x02a85000150075a7 */ /* 0x0022a4000802017f */
[----:B--2---:R-:W-:Y:S05]  /*2b390*/  @!P1 NANOSLEEP.SYNCS 0x989680 ;  /* 0x009896800000995d */ /* 0x004fea0003900000 */
[----:B------:R-:W2:Y:S02]  /*2b3a0*/  @!P1 SYNCS.PHASECHK.TRANS64 P1, [R21+URZ+0x2a850], R0 ;  /* 0x02a85000150095a7 */ /* 0x000ea4000802007f */
[----:B--2---:R-:W-:Y:S05]  /*2b3b0*/  @!P1 BRA `(.L_x_1798) ;  /* 0xfffffffc00f09947 */ /* 0x004fea000383ffff */
[----:B------:R-:W-:Y:S05]  /*2b3c0*/  BRA `(.L_x_1797) ;  /* 0xfffffee800ac7947 */ /* 0x000fea000383ffff */
.L_x_1808:
[----:B-1----:R1:W2:Y:S02]  /*2b3d0*/  SYNCS.PHASECHK.TRANS64.TRYWAIT P1, [R0+URZ+0x2a830], R3 ;  /* 0x02a83003000075a7 */ /* 0x0022a4000802017f */
[----:B--2---:R-:W-:Y:S05]  /*2b3e0*/  @!P1 NANOSLEEP.SYNCS 0x989680 ;  /* 0x009896800000995d */ /* 0x004fea0003900000 */
[----:B------:R-:W2:Y:S02]  /*2b3f0*/  @!P1 SYNCS.PHASECHK.TRANS64 P1, [R0+URZ+0x2a830], R3 ;  /* 0x02a83003000095a7 */ /* 0x000ea4000802007f */
[----:B--2---:R-:W-:Y:S05]  /*2b400*/  @!P1 BRA `(.L_x_1808) ;  /* 0xfffffffc00f09947 */ /* 0x004fea000383ffff */
[----:B------:R-:W-:Y:S05]  /*2b410*/  BRA `(.L_x_1807) ;  /* 0xfffffefc00b07947 */ /* 0x000fea000383ffff */
.L_x_1813:
[----:B-1----:R1:W2:Y:S02]  /*2b420*/  SYNCS.PHASECHK.TRANS64.TRYWAIT P1, [R15+URZ+0x2a850], R3 ;  /* 0x02a850030f0075a7 */ /* 0x0022a4000802017f */
[----:B--2---:R-:W-:Y:S05]  /*2b430*/  @!P1 NANOSLEEP.SYNCS 0x989680 ;  /* 0x009896800000995d */ /* 0x004fea0003900000 */
[----:B------:R-:W2:Y:S02]  /*2b440*/  @!P1 SYNCS.PHASECHK.TRANS64 P1, [R15+URZ+0x2a850], R3 ;  /* 0x02a850030f0095a7 */ /* 0x000ea4000802007f */
[----:B--2---:R-:W-:Y:S05]  /*2b450*/  @!P1 BRA `(.L_x_1813) ;  /* 0xfffffffc00f09947 */ /* 0x004fea000383ffff */
[----:B------:R-:W-:Y:S05]  /*2b460*/  BRA `(.L_x_1812) ;  /* 0xffffff0800ec7947 */ /* 0x000fea000383ffff */
.L_x_1829:
[----:B-1----:R1:W2:Y:S02]  /*2b470*/  SYNCS.PHASECHK.TRANS64.TRYWAIT P1, [R5+URZ+0x2a850], R8 ;  /* 0x02a85008050075a7 */ /* 0x0022a4000802017f */
[----:B--2---:R-:W-:Y:S05]  /*2b480*/  @!P1 NANOSLEEP.SYNCS 0x989680 ;  /* 0x009896800000995d */ /* 0x004fea0003900000 */
[----:B------:R-:W2:Y:S02]  /*2b490*/  @!P1 SYNCS.PHASECHK.TRANS64 P1, [R5+URZ+0x2a850], R8 ;  /* 0x02a85008050095a7 */ /* 0x000ea4000802007f */
[----:B--2---:R-:W-:Y:S05]  /*2b4a0*/  @!P1 BRA `(.L_x_1829) ;  /* 0xfffffffc00f09947 */ /* 0x004fea000383ffff */
[----:B------:R-:W-:Y:S05]  /*2b4b0*/  BRA `(.L_x_1828) ;  /* 0xffffff3400647947 */ /* 0x000fea000383ffff */
.L_x_1879:
[----:B------:R-:W0:Y:S01]  /*2b4c0*/  S2R R12, SR_TID.X ;  /* 0x00000000000c7919 */ /* 0x000e220000002100 */
[----:B------:R-:W-:Y:S01]  /*2b4d0*/  BSSY B1, `(.L_x_2050) ;  /* 0x000000a000017945 */ /* 0x000fe20003800000 */
[----:B------:R-:W-:Y:S01]  /*2b4e0*/  MOV R11, 0x1f ;  /* 0x0000001f000b7802 */ /* 0x000fe20000000f00 */
[----:B------:R-:W-:Y:S01]  /*2b4f0*/  IMAD.MOV.U32 R15, RZ, RZ, -0x1 ;  /* 0xffffffffff0f7424 */ /* 0x000fe200078e00ff */
[----:B0-----:R-:W-:-:S04]  /*2b500*/  SHF.R.U32.HI R12, RZ, 0x5, R12 ;  /* 0x00000005ff0c7819 */ /* 0x001fc8000001160c */
[----:B------:R-:W-:-:S05]  /*2b510*/  LOP3.LUT R12, R12, 0x3, RZ, 0xc0, !PT ;  /* 0x000000030c0c7812 */ /* 0x000fca00078ec0ff */
[----:B------:R-:W-:Y:S02]  /*2b520*/  IMAD.MOV.U32 R13, RZ, RZ, R12 ;  /* 0x000000ffff0d7224 */ /* 0x000fe400078e000c */
[----:B------:R-:W-:-:S07]  /*2b530*/  IMAD.MOV.U32 R12, RZ, RZ, RZ ;  /* 0x000000ffff0c7224 */ /* 0x000fce00078e00ff */
[----:B------:R-:W-:Y:S05]  /*2b540*/  WARPSYNC.COLLECTIVE R15, `(.L_x_2051) ;  /* 0x000000000f087348 */ /* 0x000fea0003c00000 */
[----:B------:R0:W1:Y:S02]  /*2b550*/  SHFL.IDX P6, R14, R13, R12, R11 ;  /* 0x0000000c0d0e7389 */ /* 0x00006400000c000b */
[----:B01----:R-:W-:Y:S01]  /*2b560*/  ENDCOLLECTIVE ;  /* 0x000000000000791b */ /* 0x003fe20003800000 */
.L_x_2051:
[----:B------:R-:W-:Y:S05]  /*2b570*/  BSYNC B1 ;  /* 0x0000000000017941 */ /* 0x000fea0003800000 */
.L_x_2050:
[----:B------:R-:W-:Y:S05]  /*2b580*/  BRA `(.L_x_2052) ;  /* 0xffffff8800887947 */ /* 0x000fea000383ffff */
.L_x_1881:
[----:B------:R-:W-:Y:S01]  /*2b590*/  BSSY B1, `(.L_x_2053) ;  /* 0x0000006000017945 */ /* 0x000fe20003800000 */
[----:B------:R-:W-:-:S07]  /*2b5a0*/  IMAD.MOV.U32 R15, RZ, RZ, -0x1 ;  /* 0xffffffffff0f7424 */ /* 0x000fce00078e00ff */
[----:B0-----:R-:W-:Y:S05]  /*2b5b0*/  WARPSYNC.COLLECTIVE R15, `(.L_x_2054) ;  /* 0x000000000f0c7348 */ /* 0x001fea0003c00000 */
[----:B------:R-:W-:Y:S02]  /*2b5c0*/  ELECT P6, UR62, PT ;  /* 0x00000000003e782f */ /* 0x000fe400038c0000 */
[----:B------:R-:W-:Y:S01]  /*2b5d0*/  MOV R14, UR62 ;  /* 0x0000003e000e7c02 */ /* 0x000fe20008000f00 */
[----:B0-----:R-:W-:Y:S10]  /*2b5e0*/  ENDCOLLECTIVE ;  /* 0x000000000000791b */ /* 0x001ff40003800000 */
.L_x_2054:
[----:B------:R-:W-:Y:S05]  /*2b5f0*/  BSYNC B1 ;  /* 0x0000000000017941 */ /* 0x000fea0003800000 */
.L_x_2053:
[----:B------:R-:W-:Y:S05]  /*2b600*/  BRA `(.L_x_1880) ;  /* 0xffffff8800807947 */ /* 0x000fea000383ffff */
.L_x_1883:
[----:B0-----:R0:W1:Y:S02]  /*2b610*/  SYNCS.PHASECHK.TRANS64.TRYWAIT P0, [R17+URZ+0x2a820], R10 ;  /* 0x02a8200a110075a7 */ /* 0x001064000800017f */
[----:B-1----:R-:W-:Y:S05]  /*2b620*/  @!P0 NANOSLEEP.SYNCS 0x989680 ;  /* 0x009896800000895d */ /* 0x002fea0003900000 */
[----:B------:R-:W1:Y:S02]  /*2b630*/  @!P0 SYNCS.PHASECHK.TRANS64 P0, [R17+URZ+0x2a820], R10 ;  /* 0x02a8200a110085a7 */ /* 0x000e64000800007f */
[----:B-1----:R-:W-:Y:S05]  /*2b640*/  @!P0 BRA `(.L_x_1883) ;  /* 0xfffffffc00f08947 */ /* 0x002fea000383ffff */
[----:B------:R-:W-:Y:S05]  /*2b650*/  BRA `(.L_x_2055) ;  /* 0xffffff8800907947 */ /* 0x000fea000383ffff */
.L_x_1887:
[----:B-1----:R1:W2:Y:S02]  /*2b660*/  SYNCS.PHASECHK.TRANS64.TRYWAIT P0, [R12+URZ+0x2a8a0], R11 ;  /* 0x02a8a00b0c0075a7 */ /* 0x0022a4000800017f */
[----:B--2---:R-:W-:Y:S05]  /*2b670*/  @!P0 NANOSLEEP.SYNCS 0x989680 ;  /* 0x009896800000895d */ /* 0x004fea0003900000 */
[----:B------:R-:W2:Y:S02]  /*2b680*/  @!P0 SYNCS.PHASECHK.TRANS64 P0, [R12+URZ+0x2a8a0], R11 ;  /* 0x02a8a00b0c0085a7 */ /* 0x000ea4000800007f */
[----:B--2---:R-:W-:Y:S05]  /*2b690*/  @!P0 BRA `(.L_x_1887) ;  /* 0xfffffffc00f08947 */ /* 0x004fea000383ffff */
[----:B------:R-:W-:Y:S05]  /*2b6a0*/  BRA `(.L_x_2056) ;  /* 0xffffff8800a87947 */ /* 0x000fea000383ffff */
.L_x_1894:
[----:B0-----:R0:W2:Y:S02]  /*2b6b0*/  SYNCS.PHASECHK.TRANS64.TRYWAIT P0, [R12+URZ+0x2a8c0], R11 ;  /* 0x02a8c00b0c0075a7 */ /* 0x0010a4000800017f */
[----:B--2---:R-:W-:Y:S05]  /*2b6c0*/  @!P0 NANOSLEEP.SYNCS 0x989680 ;  /* 0x009896800000895d */ /* 0x004fea0003900000 */
[----:B------:R-:W2:Y:S02]  /*2b6d0*/  @!P0 SYNCS.PHASECHK.TRANS64 P0, [R12+URZ+0x2a8c0], R11 ;  /* 0x02a8c00b0c0085a7 */ /* 0x000ea4000800007f */
[----:B--2---:R-:W-:Y:S05]  /*2b6e0*/  @!P0 BRA `(.L_x_1894) ;  /* 0xfffffffc00f08947 */ /* 0x004fea000383ffff */
[----:B------:R-:W-:Y:S05]  /*2b6f0*/  BRA `(.L_x_2057) ;  /* 0xffffff8c00a07947 */ /* 0x000fea000383ffff */
.L_x_1902:
[----:B0-----:R0:W1:Y:S02]  /*2b700*/  SYNCS.PHASECHK.TRANS64.TRYWAIT P1, [R10+URZ+0x2a8a0], R2 ;  /* 0x02a8a0020a0075a7 */ /* 0x001064000802017f */
[----:B-1----:R-:W-:Y:S05]  /*2b710*/  @!P1 NANOSLEEP.SYNCS 0x989680 ;  /* 0x009896800000995d */ /* 0x002fea0003900000 */
[----:B------:R-:W1:Y:S02]  /*2b720*/  @!P1 SYNCS.PHASECHK.TRANS64 P1, [R10+URZ+0x2a8a0], R2 ;  /* 0x02a8a0020a0095a7 */ /* 0x000e64000802007f */
[----:B-1----:R-:W-:Y:S05]  /*2b730*/  @!P1 BRA `(.L_x_1902) ;  /* 0xfffffffc00f09947 */ /* 0x002fea000383ffff */
[----:B------:R-:W-:Y:S05]  /*2b740*/  BRA `(.L_x_2058) ;  /* 0xffffff90009c7947 */ /* 0x000fea000383ffff */
.L_x_1909:
[----:B-1----:R1:W2:Y:S02]  /*2b750*/  SYNCS.PHASECHK.TRANS64.TRYWAIT P1, [R10+URZ+0x2a8c0], R2 ;  /* 0x02a8c0020a0075a7 */ /* 0x0022a4000802017f */
[----:B--2---:R-:W-:Y:S05]  /*2b760*/  @!P1 NANOSLEEP.SYNCS 0x989680 ;  /* 0x009896800000995d */ /* 0x004fea0003900000 */
[----:B------:R-:W2:Y:S02]  /*2b770*/  @!P1 SYNCS.PHASECHK.TRANS64 P1, [R10+URZ+0x2a8c0], R2 ;  /* 0x02a8c0020a0095a7 */ /* 0x000ea4000802007f */
[----:B--2---:R-:W-:Y:S05]  /*2b780*/  @!P1 BRA `(.L_x_1909) ;  /* 0xfffffffc00f09947 */ /* 0x004fea000383ffff */
[----:B------:R-:W-:Y:S05]  /*2b790*/  BRA `(.L_x_2059) ;  /* 0xffffff9400907947 */ /* 0x000fea000383ffff */
.L_x_1933:
        /* <DEDUP_REMOVED lines=11> */
.L_x_2061:
[----:B------:R-:W-:Y:S05]  /*2b850*/  BSYNC B0 ;  /* 0x0000000000007941 */ /* 0x000fea0003800000 */
.L_x_2060:
[----:B------:R-:W-:Y:S05]  /*2b860*/  BRA `(.L_x_2062) ;  /* 0xffffffa800347947 */ /* 0x000fea000383ffff */
.L_x_1936:
[----:B0-----:R0:W1:Y:S02]  /*2b870*/  SYNCS.PHASECHK.TRANS64.TRYWAIT P0, [R7+URZ+0x2a840], R2 ;  /* 0x02a84002070075a7 */ /* 0x001064000800017f */
[----:B-1----:R-:W-:Y:S05]  /*2b880*/  @!P0 NANOSLEEP.SYNCS 0x989680 ;  /* 0x009896800000895d */ /* 0x002fea0003900000 */
[----:B------:R-:W1:Y:S02]  /*2b890*/  @!P0 SYNCS.PHASECHK.TRANS64 P0, [R7+URZ+0x2a840], R2 ;  /* 0x02a84002070085a7 */ /* 0x000e64000800007f */
[----:B-1----:R-:W-:Y:S05]  /*2b8a0*/  @!P0 BRA `(.L_x_1936) ;  /* 0xfffffffc00f08947 */ /* 0x002fea000383ffff */
[----:B------:R-:W-:Y:S05]  /*2b8b0*/  BRA `(.L_x_2063) ;  /* 0xffffffa800847947 */ /* 0x000fea000383ffff */
.L_x_1937:
        /* <DEDUP_REMOVED lines=8> */
.L_x_2065:
[----:B------:R-:W-:Y:S05]  /*2b940*/  BSYNC B0 ;  /* 0x0000000000007941 */ /* 0x000fea0003800000 */
.L_x_2064:
        /* <DEDUP_REMOVED lines=9> */
.L_x_2066:
[----:B------:R-:W-:Y:S02]  /*2b9e0*/  IMAD.MOV.U32 R13, RZ, RZ, R0 ;  /* 0x000000ffff0d7224 */ /* 0x000fe400078e0000 */
[----:B------:R-:W-:Y:S02]  /*2b9f0*/  IMAD.MOV.U32 R12, RZ, RZ, 0x1 ;  /* 0x00000001ff0c7424 */ /* 0x000fe400078e00ff */
[----:B------:R-:W-:-:S07]  /*2ba00*/  IMAD.MOV.U32 R3, RZ, RZ, R14 ;  /* 0x000000ffff037224 */ /* 0x000fce00078e000e */
[----:B------:R-:W-:Y:S05]  /*2ba10*/  WARPSYNC.COLLECTIVE R15, `(.L_x_2067) ;  /* 0x000000000f087348 */ /* 0x000fea0003c00000 */
[----:B------:R0:W1:Y:S02]  /*2ba20*/  SHFL.IDX P6, R14, R13, R12, R11 ;  /* 0x0000000c0d0e7389 */ /* 0x00006400000c000b */
[----:B01----:R-:W-:Y:S01]  /*2ba30*/  ENDCOLLECTIVE ;  /* 0x000000000000791b */ /* 0x003fe20003800000 */
.L_x_2067:
        /* <DEDUP_REMOVED lines=13> */
[----:B0-----:R-:W-:Y:S01]  /*2bb10*/  MOV R2, R14 ;  /* 0x0000000e00027202 */ /* 0x001fe20000000f00 */
[----:B------:R-:W-:-:S07]  /*2bb20*/  @P1 IMAD R8, R5, 0x2, R17 ;  /* 0x0000000205081824 */ /* 0x000fce00078e0211 */
[----:B------:R-:W-:Y:S05]  /*2bb30*/  WARPSYNC.COLLECTIVE R15, `(.L_x_2068) ;  /* 0x000000000f087348 */ /* 0x000fea0003c00000 */
[----:B------:R0:W1:Y:S02]  /*2bb40*/  SHFL.IDX P6, R14, R13, R12, R11 ;  /* 0x0000000c0d0e7389 */ /* 0x00006400000c000b */
[----:B01----:R-:W-:Y:S01]  /*2bb50*/  ENDCOLLECTIVE ;  /* 0x000000000000791b */ /* 0x003fe20003800000 */
.L_x_2068:
[----:B------:R-:W-:Y:S02]  /*2bb60*/  IMAD.MOV.U32 R13, RZ, RZ, R0 ;  /* 0x000000ffff0d7224 */ /* 0x000fe400078e0000 */
[----:B------:R-:W-:Y:S02]  /*2bb70*/  IMAD.MOV.U32 R12, RZ, RZ, 0x2 ;  /* 0x00000002ff0c7424 */ /* 0x000fe400078e00ff */
[----:B------:R-:W-:-:S07]  /*2bb80*/  IMAD.MOV.U32 R3, RZ, RZ, R14 ;  /* 0x000000ffff037224 */ /* 0x000fce00078e000e */
[----:B------:R-:W-:Y:S05]  /*2bb90*/  WARPSYNC.COLLECTIVE R15, `(.L_x_2069) ;  /* 0x000000000f087348 */ /* 0x000fea0003c00000 */
[----:B------:R0:W1:Y:S02]  /*2bba0*/  SHFL.IDX P6, R14, R13, R12, R11 ;  /* 0x0000000c0d0e7389 */ /* 0x00006400000c000b */
[----:B01----:R-:W-:Y:S01]  /*2bbb0*/  ENDCOLLECTIVE ;  /* 0x000000000000791b */ /* 0x003fe20003800000 */
.L_x_2069:
        /* <DEDUP_REMOVED lines=17> */
.L_x_2070:
[----:B------:R-:W-:Y:S02]  /*2bcd0*/  @P1 IMAD R8, R5, 0x2, R17 ;  /* 0x0000000205081824 */ /* 0x000fe400078e0211 */
[----:B------:R-:W-:Y:S02]  /*2bce0*/  IMAD.MOV.U32 R13, RZ, RZ, R0 ;  /* 0x000000ffff0d7224 */ /* 0x000fe400078e0000 */
[----:B------:R-:W-:Y:S02]  /*2bcf0*/  IMAD.MOV.U32 R12, RZ, RZ, 0x3 ;  /* 0x00000003ff0c7424 */ /* 0x000fe400078e00ff */
[----:B------:R-:W-:-:S07]  /*2bd00*/  IMAD.MOV.U32 R3, RZ, RZ, R14 ;  /* 0x000000ffff037224 */ /* 0x000fce00078e000e */
[----:B------:R-:W-:Y:S05]  /*2bd10*/  WARPSYNC.COLLECTIVE R15, `(.L_x_2071) ;  /* 0x000000000f087348 */ /* 0x000fea0003c00000 */
[----:B------:R0:W1:Y:S02]  /*2bd20*/  SHFL.IDX P6, R14, R13, R12, R11 ;  /* 0x0000000c0d0e7389 */ /* 0x00006400000c000b */
[----:B01----:R-:W-:Y:S01]  /*2bd30*/  ENDCOLLECTIVE ;  /* 0x000000000000791b */ /* 0x003fe20003800000 */
.L_x_2071:
        /* <DEDUP_REMOVED lines=17> */
.L_x_2072:
[----:B------:R-:W-:Y:S02]  /*2be50*/  @P1 IMAD R8, R5, 0x2, R17 ;  /* 0x0000000205081824 */ /* 0x000fe400078e0211 */
[----:B------:R-:W-:Y:S02]  /*2be60*/  IMAD.MOV.U32 R13, RZ, RZ, R0 ;  /* 0x000000ffff0d7224 */ /* 0x000fe400078e0000 */
[----:B------:R-:W-:Y:S02]  /*2be70*/  IMAD.MOV.U32 R12, RZ, RZ, 0x4 ;  /* 0x00000004ff0c7424 */ /* 0x000fe400078e00ff */
[----:B------:R-:W-:-:S07]  /*2be80*/  IMAD.MOV.U32 R3, RZ, RZ, R14 ;  /* 0x000000ffff037224 */ /* 0x000fce00078e000e */
[----:B------:R-:W-:Y:S05]  /*2be90*/  WARPSYNC.COLLECTIVE R15, `(.L_x_2073) ;  /* 0x000000000f087348 */ /* 0x000fea0003c00000 */
[----:B------:R0:W1:Y:S02]  /*2bea0*/  SHFL.IDX P6, R14, R13, R12, R11 ;  /* 0x0000000c0d0e7389 */ /* 0x00006400000c000b */
[----:B01----:R-:W-:Y:S01]  /*2beb0*/  ENDCOLLECTIVE ;  /* 0x000000000000791b */ /* 0x003fe20003800000 */
.L_x_2073:
        /* <DEDUP_REMOVED lines=17> */
.L_x_2074:
[----:B------:R-:W-:Y:S02]  /*2bfd0*/  @P1 IMAD R8, R5, 0x2, R17 ;  /* 0x0000000205081824 */ /* 0x000fe400078e0211 */
[----:B------:R-:W-:Y:S02]  /*2bfe0*/  IMAD.MOV.U32 R13, RZ, RZ, R0 ;  /* 0x000000ffff0d7224 */ /* 0x000fe400078e0000 */
[----:B------:R-:W-:Y:S02]  /*2bff0*/  IMAD.MOV.U32 R12, RZ, RZ, 0x5 ;  /* 0x00000005ff0c7424 */ /* 0x000fe400078e00ff */
[----:B------:R-:W-:-:S07]  /*2c000*/  IMAD.MOV.U32 R3, RZ, RZ, R14 ;  /* 0x000000ffff037224 */ /* 0x000fce00078e000e */
[----:B------:R-:W-:Y:S05]  /*2c010*/  WARPSYNC.COLLECTIVE R15, `(.L_x_2075) ;  /* 0x000000000f087348 */ /* 0x000fea0003c00000 */
[----:B------:R0:W1:Y:S02]  /*2c020*/  SHFL.IDX P6, R14, R13, R12, R11 ;  /* 0x0000000c0d0e7389 */ /* 0x00006400000c000b */
[----:B01----:R-:W-:Y:S01]  /*2c030*/  ENDCOLLECTIVE ;  /* 0x000000000000791b */ /* 0x003fe20003800000 */
.L_x_2075:
[----:B------:R-:W-:-:S05]  /*2c040*/  @P1 LEA R3, P0, R9, R3, 0x1 ;  /* 0x0000000309031211 */ /* 0x000fca00078008ff */
[----:B------:R-:W-:-:S05]  /*2c050*/  @P1 IMAD.X R2, RZ, RZ, R2, P0 ;  /* 0x000000ffff021224 */ /* 0x000fca00000e0602 */
[----:B------:R-:W-:Y:S01]  /*2c060*/  @P1 LOP3.LUT R3, R3, R2, RZ, 0x3c, !PT ;  /* 0x0000000203031212 */ /* 0x000fe200078e3cff */
[----:B------:R-:W-:-:S03]  /*2c070*/  IMAD.MOV.U32 R13, RZ, RZ, R4 ;  /* 0x000000ffff0d7224 */ /* 0x000fc600078e0004 */
[----:B------:R-:W-:-:S04]  /*2c080*/  @P1 LOP3.LUT R2, R3, R2, RZ, 0x3c, !PT ;  /* 0x0000000203021212 */ /* 0x000fc800078e3cff */
[----:B------:R-:W-:Y:S02]  /*2c090*/  @P1 LOP3.LUT R3, R3, R2, RZ, 0x3c, !PT ;  /* 0x0000000203031212 */ /* 0x000fe400078e3cff */
[----:B------:R-:W-:-:S07]  /*2c0a0*/  MOV R0, R14 ;  /* 0x0000000e00007202 */ /* 0x000fce0000000f00 */
[----:B------:R-:W-:Y:S05]  /*2c0b0*/  WARPSYNC.COLLECTIVE R15, `(.L_x_2076) ;  /* 0x000000000f087348 */ /* 0x000fea0003c00000 */
[----:B------:R0:W1:Y:S02]  /*2c0c0*/  SHFL.IDX P6, R14, R13, R12, R11 ;  /* 0x0000000c0d0e7389 */ /* 0x00006400000c000b */
[----:B01----:R-:W-:Y:S01]  /*2c0d0*/  ENDCOLLECTIVE ;  /* 0x000000000000791b */ /* 0x003fe20003800000 */
.L_x_2076:
        /* <DEDUP_REMOVED lines=8> */
.L_x_1942:
        /* <DEDUP_REMOVED lines=9> */
.L_x_2078:
[----:B------:R-:W-:Y:S01]  /*2c1f0*/  ISETP.GE.AND P1, PT, R25, R32, PT ;  /* 0x000000201900720c */ /* 0x000fe20003f26270 */
[----:B------:R-:W-:Y:S01]  /*2c200*/  IMAD.MOV.U32 R13, RZ, RZ, R0 ;  /* 0x000000ffff0d7224 */ /* 0x000fe200078e0000 */
[----:B------:R-:W-:-:S11]  /*2c210*/  MOV R2, R14 ;  /* 0x0000000e00027202 */ /* 0x000fd60000000f00 */
[----:B------:R-:W-:Y:S05]  /*2c220*/  WARPSYNC.COLLECTIVE R15, `(.L_x_2079) ;  /* 0x000000000f087348 */ /* 0x000fea0003c00000 */
[----:B------:R0:W1:Y:S02]  /*2c230*/  SHFL.IDX P6, R14, R13, R12, R11 ;  /* 0x0000000c0d0e7389 */ /* 0x00006400000c000b */
[----:B01----:R-:W-:Y:S01]  /*2c240*/  ENDCOLLECTIVE ;  /* 0x000000000000791b */ /* 0x003fe20003800000 */
.L_x_2079:
[----:B------:R-:W-:Y:S01]  /*2c250*/  MOV R13, R4 ;  /* 0x00000004000d7202 */ /* 0x000fe20000000f00 */
[----:B------:R-:W-:Y:S02]  /*2c260*/  IMAD.MOV.U32 R12, RZ, RZ, 0x1 ;  /* 0x00000001ff0c7424 */ /* 0x000fe400078e00ff */
[----:B------:R-:W-:-:S07]  /*2c270*/  IMAD.MOV.U32 R3, RZ, RZ, R14 ;  /* 0x000000ffff037224 */ /* 0x000fce00078e000e */
[----:B------:R-:W-:Y:S05]  /*2c280*/  WARPSYNC.COLLECTIVE R15, `(.L_x_2080) ;  /* 0x000000000f087348 */ /* 0x000fea0003c00000 */
[----:B------:R0:W1:Y:S02]  /*2c290*/  SHFL.IDX P6, R14, R13, R12, R11 ;  /* 0x0000000c0d0e7389 */ /* 0x00006400000c000b */
[----:B01----:R-:W-:Y:S01]  /*2c2a0*/  ENDCOLLECTIVE ;  /* 0x000000000000791b */ /* 0x003fe20003800000 */
.L_x_2080:
[----:B------:R-:W-:-:S05]  /*2c2b0*/  @!P1 LEA R5, P4, R8, R3, 0x1 ;  /* 0x0000000308059211 */ /* 0x000fca00078808ff */
[----:B------:R-:W-:Y:S02]  /*2c2c0*/  @!P1 IMAD.X R3, RZ, RZ, R2, P4 ;  /* 0x000000ffff039224 */ /* 0x000fe400020e0602 */
[----:B------:R-:W-:Y:S02]  /*2c2d0*/  @!P1 IMAD.MOV.U32 R2, RZ, RZ, R5 ;  /* 0x000000ffff029224 */ /* 0x000fe400078e0005 */
[----:B------:R-:W-:Y:S02]  /*2c2e0*/  VIADD R5, R25, 0x10 ;  /* 0x0000001019057836 */ /* 0x000fe40000000000 */
[----:B------:R-:W-:Y:S01]  /*2c2f0*/  IMAD.MOV.U32 R13, RZ, RZ, R0 ;  /* 0x000000ffff0d7224 */ /* 0x000fe200078e0000 */
        /* <DEDUP_REMOVED lines=11> */
.L_x_2081:
[----:B------:R-:W-:Y:S02]  /*2c3b0*/  IMAD.MOV.U32 R13, RZ, RZ, R4 ;  /* 0x000000ffff0d7224 */ /* 0x000fe400078e0004 */
[----:B------:R-:W-:Y:S02]  /*2c3c0*/  IMAD.MOV.U32 R12, RZ, RZ, 0x2 ;  /* 0x00000002ff0c7424 */ /* 0x000fe400078e00ff */
[----:B------:R-:W-:-:S07]  /*2c3d0*/  IMAD.MOV.U32 R3, RZ, RZ, R14 ;  /* 0x000000ffff037224 */ /* 0x000fce00078e000e */
[----:B------:R-:W-:Y:S05]  /*2c3e0*/  WARPSYNC.COLLECTIVE R15, `(.L_x_2082) ;  /* 0x000000000f087348 */ /* 0x000fea0003c00000 */
[----:B------:R0:W1:Y:S02]  /*2c3f0*/  SHFL.IDX P6, R14, R13, R12, R11 ;  /* 0x0000000c0d0e7389 */ /* 0x00006400000c000b */
[----:B01----:R-:W-:Y:S01]  /*2c400*/  ENDCOLLECTIVE ;  /* 0x000000000000791b */ /* 0x003fe20003800000 */
.L_x_2082:
[----:B------:R-:W-:-:S05]  /*2c410*/  @!P1 LEA R5, P4, R8, R3, 0x1 ;  /* 0x0000000308059211 */ /* 0x000fca00078808ff */
[----:B------:R-:W-:Y:S02]  /*2c420*/  @!P1 IMAD.X R6, RZ, RZ, R2, P4 ;  /* 0x000000ffff069224 */ /* 0x000fe400020e0602 */
        /* <DEDUP_REMOVED lines=15> */
.L_x_2083:
[----:B------:R-:W-:Y:S02]  /*2c520*/  IMAD.MOV.U32 R13, RZ, RZ, R4 ;  /* 0x000000ffff0d7224 */ /* 0x000fe400078e0004 */
[----:B------:R-:W-:Y:S02]  /*2c530*/  IMAD.MOV.U32 R12, RZ, RZ, 0x3 ;  /* 0x00000003ff0c7424 */ /* 0x000fe400078e00ff */
[----:B------:R-:W-:-:S07]  /*2c540*/  IMAD.MOV.U32 R3, RZ, RZ, R14 ;  /* 0x000000ffff037224 */ /* 0x000fce00078e000e */
[----:B------:R-:W-:Y:S05]  /*2c550*/  WARPSYNC.COLLECTIVE R15, `(.L_x_2084) ;  /* 0x000000000f087348 */ /* 0x000fea0003c00000 */
[----:B------:R0:W1:Y:S02]  /*2c560*/  SHFL.IDX P6, R14, R13, R12, R11 ;  /* 0x0000000c0d0e7389 */ /* 0x00006400000c000b */
[----:B01----:R-:W-:Y:S01]  /*2c570*/  ENDCOLLECTIVE ;  /* 0x000000000000791b */ /* 0x003fe20003800000 */
.L_x_2084:
[----:B------:R-:W-:-:S04]  /*2c580*/  @!P1 LEA R5, P4, R8, R3, 0x1 ;  /* 0x0000000308059211 */ /* 0x000fc800078808ff */
[----:B------:R-:W-:Y:S01]  /*2c590*/  @!P1 IADD3.X R6, RZ, R2, RZ, P4, !PT ;  /* 0x00000002ff069210 */ /* 0x000fe200027fe4ff */
[----:B------:R-:W-:Y:S02]  /*2c5a0*/  @!P1 IMAD.MOV.U32 R2, RZ, RZ, R5 ;  /* 0x000000ffff029224 */ /* 0x000fe400078e0005 */
[----:B------:R-:W-:Y:S02]  /*2c5b0*/  VIADD R5, R25, 0x30 ;  /* 0x0000003019057836 */ /* 0x000fe40000000000 */
        /* <DEDUP_REMOVED lines=13> */
.L_x_2085:
[----:B------:R-:W-:Y:S01]  /*2c690*/  IMAD.MOV.U32 R13, RZ, RZ, R4 ;  /* 0x000000ffff0d7224 */ /* 0x000fe200078e0004 */
[----:B------:R-:W-:Y:S01]  /*2c6a0*/  MOV R12, 0x4 ;  /* 0x00000004000c7802 */ /* 0x000fe20000000f00 */
[----:B------:R-:W-:-:S07]  /*2c6b0*/  IMAD.MOV.U32 R3, RZ, RZ, R14 ;  /* 0x000000ffff037224 */ /* 0x000fce00078e000e */
[----:B------:R-:W-:Y:S05]  /*2c6c0*/  WARPSYNC.COLLECTIVE R15, `(.L_x_2086) ;  /* 0x000000000f087348 */ /* 0x000fea0003c00000 */
[----:B------:R0:W1:Y:S02]  /*2c6d0*/  SHFL.IDX P6, R14, R13, R12, R11 ;  /* 0x0000000c0d0e7389 */ /* 0x00006400000c000b */
[----:B01----:R-:W-:Y:S01]  /*2c6e0*/  ENDCOLLECTIVE ;  /* 0x000000000000791b */ /* 0x003fe20003800000 */
.L_x_2086:
[----:B------:R-:W-:-:S05]  /*2c6f0*/  @!P1 LEA R5, P4, R8, R3, 0x1 ;  /* 0x0000000308059211 */ /* 0x000fca00078808ff */
[----:B------:R-:W-:Y:S02]  /*2c700*/  @!P1 IMAD.X R6, RZ, RZ, R2, P4 ;  /* 0x000000ffff069224 */ /* 0x000fe400020e0602 */
[----:B------:R-:W-:Y:S02]  /*2c710*/  @!P1 IMAD.MOV.U32 R2, RZ, RZ, R5 ;  /* 0x000000ffff029224 */ /* 0x000fe400078e0005 */
[----:B------:R-:W-:Y:S02]  /*2c720*/  @!P1 IMAD.MOV.U32 R3, RZ, RZ, R6 ;  /* 0x000000ffff039224 */ /* 0x000fe400078e0006 */
[----:B------:R-:W-:Y:S02]  /*2c730*/  IMAD.MOV.U32 R13, RZ, RZ, R0 ;  /* 0x000000ffff0d7224 */ /* 0x000fe400078e0000 */
[----:B------:R-:W-:Y:S01]  /*2c740*/  VIADD R5, R25, 0x40 ;  /* 0x0000004019057836 */ /* 0x000fe20000000000 */
        /* <DEDUP_REMOVED lines=11> */
.L_x_2087:
[----:B------:R-:W-:Y:S02]  /*2c800*/  IMAD.MOV.U32 R13, RZ, RZ, R4 ;  /* 0x000000ffff0d7224 */ /* 0x000fe400078e0004 */
[----:B------:R-:W-:Y:S02]  /*2c810*/  IMAD.MOV.U32 R12, RZ, RZ, 0x5 ;  /* 0x00000005ff0c7424 */ /* 0x000fe400078e00ff */
[----:B------:R-:W-:-:S07]  /*2c820*/  IMAD.MOV.U32 R3, RZ, RZ, R14 ;  /* 0x000000ffff037224 */ /* 0x000fce00078e000e */
[----:B------:R-:W-:Y:S05]  /*2c830*/  WARPSYNC.COLLECTIVE R15, `(.L_x_2088) ;  /* 0x000000000f087348 */ /* 0x000fea0003c00000 */
[----:B------:R0:W1:Y:S02]  /*2c840*/  SHFL.IDX P6, R14, R13, R12, R11 ;  /* 0x0000000c0d0e7389 */ /* 0x00006400000c000b */
[----:B01----:R-:W-:Y:S01]  /*2c850*/  ENDCOLLECTIVE ;  /* 0x000000000000791b */ /* 0x003fe20003800000 */
.L_x_2088:
[----:B------:R-:W-:-:S05]  /*2c860*/  @!P1 LEA R5, P4, R8, R3, 0x1 ;  /* 0x0000000308059211 */ /* 0x000fca00078808ff */
[----:B------:R-:W-:Y:S02]  /*2c870*/  @!P1 IMAD.X R6, RZ, RZ, R2, P4 ;  /* 0x000000ffff069224 */ /* 0x000fe400020e0602 */
[----:B------:R-:W-:Y:S01]  /*2c880*/  @!P1 IMAD.MOV.U32 R2, RZ, RZ, R5 ;  /* 0x000000ffff029224 */ /* 0x000fe200078e0005 */
[----:B------:R-:W-:Y:S01]  /*2c890*/  IADD3 R5, R25, 0x50, RZ ;  /* 0x0000005019057810 */ /* 0x000fe20007ffe0ff */
        /* <DEDUP_REMOVED lines=13> */
.L_x_2089:
[----:B------:R-:W-:Y:S02]  /*2c970*/  IMAD.MOV.U32 R13, RZ, RZ, R4 ;  /* 0x000000ffff0d7224 */ /* 0x000fe400078e0004 */
[----:B------:R-:W-:Y:S02]  /*2c980*/  IMAD.MOV.U32 R12, RZ, RZ, 0x6 ;  /* 0x00000006ff0c7424 */ /* 0x000fe400078e00ff */
[----:B------:R-:W-:-:S07]  /*2c990*/  IMAD.MOV.U32 R3, RZ, RZ, R14 ;  /* 0x000000ffff037224 */ /* 0x000fce00078e000e */
[----:B------:R-:W-:Y:S05]  /*2c9a0*/  WARPSYNC.COLLECTIVE R15, `(.L_x_2090) ;  /* 0x000000000f087348 */ /* 0x000fea0003c00000 */
[----:B------:R0:W1:Y:S02]  /*2c9b0*/  SHFL.IDX P6, R14, R13, R12, R11 ;  /* 0x0000000c0d0e7389 */ /* 0x00006400000c000b */
[----:B01----:R-:W-:Y:S01]  /*2c9c0*/  ENDCOLLECTIVE ;  /* 0x000000000000791b */ /* 0x003fe20003800000 */
.L_x_2090:
[----:B------:R-:W-:-:S05]  /*2c9d0*/  @!P1 LEA R5, P4, R8, R3, 0x1 ;  /* 0x0000000308059211 */ /* 0x000fca00078808ff */
[----:B------:R-:W-:Y:S01]  /*2c9e0*/  @!P1 IMAD.X R6, RZ, RZ, R2, P4 ;  /* 0x000000ffff069224 */ /* 0x000fe200020e0602 */
[----:B------:R-:W-:Y:S01]  /*2c9f0*/  @!P1 MOV R2, R5 ;  /* 0x0000000500029202 */ /* 0x000fe20000000f00 */
[----:B------:R-:W-:Y:S02]  /*2ca00*/  VIADD R5, R25, 0x60 ;  /* 0x0000006019057836 */ /* 0x000fe40000000000 */
        /* <DEDUP_REMOVED lines=13> */
.L_x_2091:
[----:B------:R-:W-:Y:S02]  /*2cae0*/  IMAD.MOV.U32 R13, RZ, RZ, R4 ;  /* 0x000000ffff0d7224 */ /* 0x000fe400078e0004 */
[----:B------:R-:W-:Y:S01]  /*2caf0*/  IMAD.MOV.U32 R12, RZ, RZ, 0x7 ;  /* 0x00000007ff0c7424 */ /* 0x000fe200078e00ff */
[----:B------:R-:W-:-:S07]  /*2cb00*/  MOV R3, R14 ;  /* 0x0000000e00037202 */ /* 0x000fce0000000f00 */
[----:B------:R-:W-:Y:S05]  /*2cb10*/  WARPSYNC.COLLECTIVE R15, `(.L_x_2092) ;  /* 0x000000000f087348 */ /* 0x000fea0003c00000 */
[----:B------:R0:W1:Y:S02]  /*2cb20*/  SHFL.IDX P6, R14, R13, R12, R11 ;  /* 0x0000000c0d0e7389 */ /* 0x00006400000c000b */
[----:B01----:R-:W-:Y:S01]  /*2cb30*/  ENDCOLLECTIVE ;  /* 0x000000000000791b */ /* 0x003fe20003800000 */
.L_x_2092:
[----:B------:R-:W-:-:S05]  /*2cb40*/  @!P1 LEA R5, P4, R8, R3, 0x1 ;  /* 0x0000000308059211 */ /* 0x000fca00078808ff */
[----:B------:R-:W-:Y:S02]  /*2cb50*/  @!P1 IMAD.X R6, RZ, RZ, R2, P4 ;  /* 0x000000ffff069224 */ /* 0x000fe400020e0602 */
[----:B------:R-:W-:Y:S02]  /*2cb60*/  @!P1 IMAD.MOV.U32 R2, RZ, RZ, R5 ;  /* 0x000000ffff029224 */ /* 0x000fe400078e0005 */
[----:B------:R-:W-:Y:S01]  /*2cb70*/  @!P1 IMAD.MOV.U32 R3, RZ, RZ, R6 ;  /* 0x000000ffff039224 */ /* 0x000fe200078e0006 */
[----:B------:R-:W-:-:S04]  /*2cb80*/  MOV R13, R0 ;  /* 0x00000000000d7202 */ /* 0x000fc80000000f00 */
        /* <DEDUP_REMOVED lines=10> */
.L_x_2093:
[----:B------:R-:W-:Y:S05]  /*2cc30*/  BRA `(.L_x_2094) ;  /* 0xffffffa8003c7947 */ /* 0x000fea000383ffff */
.L_x_1947:
[----:B0-----:R0:W1:Y:S02]  /*2cc40*/  SYNCS.PHASECHK.TRANS64.TRYWAIT P0, [R17+URZ+0x2a820], R2 ;  /* 0x02a82002110075a7 */ /* 0x001064000800017f */
[----:B-1----:R-:W-:Y:S05]  /*2cc50*/  @!P0 NANOSLEEP.SYNCS 0x989680 ;  /* 0x009896800000895d */ /* 0x002fea0003900000 */
[----:B------:R-:W1:Y:S02]  /*2cc60*/  @!P0 SYNCS.PHASECHK.TRANS64 P0, [R17+URZ+0x2a820], R2 ;  /* 0x02a82002110085a7 */ /* 0x000e64000800007f */
[----:B-1----:R-:W-:Y:S05]  /*2cc70*/  @!P0 BRA `(.L_x_1947) ;  /* 0xfffffffc00f08947 */ /* 0x002fea000383ffff */
[----:B------:R-:W-:Y:S05]  /*2cc80*/  BRA `(.L_x_2095) ;  /* 0xffffffa800b47947 */ /* 0x000fea000383ffff */
.L_x_1952:
[----:B0-----:R0:W1:Y:S02]  /*2cc90*/  SYNCS.PHASECHK.TRANS64.TRYWAIT P0, [R5+URZ+0x2a840], R0 ;  /* 0x02a84000050075a7 */ /* 0x001064000800017f */
[----:B-1----:R-:W-:Y:S05]  /*2cca0*/  @!P0 NANOSLEEP.SYNCS 0x989680 ;  /* 0x009896800000895d */ /* 0x002fea0003900000 */
[----:B------:R-:W1:Y:S02]  /*2ccb0*/  @!P0 SYNCS.PHASECHK.TRANS64 P0, [R5+URZ+0x2a840], R0 ;  /* 0x02a84000050085a7 */ /* 0x000e64000800007f */
[----:B-1----:R-:W-:Y:S05]  /*2ccc0*/  @!P0 BRA `(.L_x_1952) ;  /* 0xfffffffc00f08947 */ /* 0x002fea000383ffff */
[----:B------:R-:W-:Y:S05]  /*2ccd0*/  BRA `(.L_x_2096) ;  /* 0xffffffac00787947 */ /* 0x000fea000383ffff */
.L_x_1953:
        /* <DEDUP_REMOVED lines=8> */
.L_x_2098:
[----:B------:R-:W-:Y:S05]  /*2cd60*/  BSYNC B1 ;  /* 0x0000000000017941 */ /* 0x000fea0003800000 */
.L_x_2097:
[----:B------:R-:W0:Y:S01]  /*2cd70*/  S2R R35, SR_TID.X ;  /* 0x0000000000237919 */ /* 0x000e220000002100 */
[----:B------:R-:W-:Y:S01]  /*2cd80*/  IMAD.MOV.U32 R13, RZ, RZ, R9 ;  /* 0x000000ffff0d7224 */ /* 0x000fe200078e0009 */
[----:B------:R-:W-:Y:S01]  /*2cd90*/  MOV R12, RZ ;  /* 0x000000ff000c7202 */ /* 0x000fe20000000f00 */
[----:B------:R-:W-:Y:S01]  /*2cda0*/  IMAD.MOV.U32 R11, RZ, RZ, 0x181f ;  /* 0x0000181fff0b7424 */ /* 0x000fe200078e00ff */
[----:B------:R-:W-:Y:S01]  /*2cdb0*/  LEA R4, R4, R17, 0x1 ;  /* 0x0000001104047211 */ /* 0x000fe200078e08ff */
[----:B------:R-:W-:Y:S02]  /*2cdc0*/  IMAD.MOV.U32 R15, RZ, RZ, -0x1 ;  /* 0xffffffffff0f7424 */ /* 0x000fe400078e00ff */
[----:B------:R-:W-:-:S07]  /*2cdd0*/  IMAD.MOV.U32 R3, RZ, RZ, R14 ;  /* 0x000000ffff037224 */ /* 0x000fce00078e000e */
[----:B0-----:R-:W-:Y:S05]  /*2cde0*/  WARPSYNC.COLLECTIVE R15, `(.L_x_2099) ;  /* 0x000000000f087348 */ /* 0x001fea0003c00000 */
[----:B------:R1:W2:Y:S02]  /*2cdf0*/  SHFL.IDX P6, R14, R13, R12, R11 ;  /* 0x0000000c0d0e7389 */ /* 0x0002a400000c000b */
[----:B012---:R-:W-:Y:S01]  /*2ce00*/  ENDCOLLECTIVE ;  /* 0x000000000000791b */ /* 0x007fe20003800000 */
.L_x_2099:
[----:B------:R-:W-:Y:S02]  /*2ce10*/  IMAD.MOV.U32 R13, RZ, RZ, R8 ;  /* 0x000000ffff0d7224 */ /* 0x000fe400078e0008 */
[----:B------:R-:W-:Y:S02]  /*2ce20*/  IMAD.MOV.U32 R12, RZ, RZ, 0x1 ;  /* 0x00000001ff0c7424 */ /* 0x000fe400078e00ff */
[----:B------:R-:W-:Y:S02]  /*2ce30*/  IMAD.SHL.U32 R35, R35, 0x8, RZ ;  /* 0x0000000823237824 */ /* 0x000fe400078e00ff */
[----:B------:R-:W-:-:S07]  /*2ce40*/  IMAD.MOV.U32 R2, RZ, RZ, R14 ;  /* 0x000000ffff027224 */ /* 0x000fce00078e000e */
[----:B------:R-:W-:Y:S05]  /*2ce50*/  WARPSYNC.COLLECTIVE R15, `(.L_x_2100) ;  /* 0x000000000f087348 */ /* 0x000fea0003c00000 */
[----:B------:R0:W1:Y:S02]  /*2ce60*/  SHFL.IDX P6, R14, R13, R12, R11 ;  /* 0x0000000c0d0e7389 */ /* 0x00006400000c000b */
[----:B01----:R-:W-:Y:S01]  /*2ce70*/  ENDCOLLECTIVE ;  /* 0x000000000000791b */ /* 0x003fe20003800000 */
.L_x_2100:
[----:B------:R-:W-:-:S05]  /*2ce80*/  LOP3.LUT R35, R35, 0x38, RZ, 0xc0, !PT ;  /* 0x0000003823237812 */ /* 0x000fca00078ec0ff */
[----:B------:R-:W-:-:S05]  /*2ce90*/  IMAD.SHL.U32 R0, R35, 0x2, RZ ;  /* 0x0000000223007824 */ /* 0x000fca00078e00ff */
[----:B------:R-:W-:Y:S01]  /*2cea0*/  IADD3 R2, P0, R2, R0, RZ ;  /* 0x0000000002027210 */ /* 0x000fe20007f1e0ff */
[----:B------:R-:W-:-:S04]  /*2ceb0*/  IMAD.MOV.U32 R13, RZ, RZ, R9 ;  /* 0x000000ffff0d7224 */ /* 0x000fc800078e0009 */
[----:B------:R-:W-:-:S05]  /*2cec0*/  IMAD.X R3, RZ, RZ, R3, P0 ;  /* 0x000000ffff037224 */ /* 0x000fca00000e0603 */
        /* <DEDUP_REMOVED lines=10> */
.L_x_2101:
[----:B------:R-:W-:Y:S01]  /*2cf70*/  MOV R13, R8 ;  /* 0x00000008000d7202 */ /* 0x000fe20000000f00 */
[----:B------:R-:W-:Y:S02]  /*2cf80*/  IMAD.MOV.U32 R12, RZ, RZ, 0x2 ;  /* 0x00000002ff0c7424 */ /* 0x000fe400078e00ff */
[----:B------:R-:W-:-:S07]  /*2cf90*/  IMAD.MOV.U32 R2, RZ, RZ, R14 ;  /* 0x000000ffff027224 */ /* 0x000fce00078e000e */
[----:B------:R-:W-:Y:S05]  /*2cfa0*/  WARPSYNC.COLLECTIVE R15, `(.L_x_2102) ;  /* 0x000000000f087348 */ /* 0x000fea0003c00000 */
[----:B------:R0:W1:Y:S02]  /*2cfb0*/  SHFL.IDX P6, R14, R13, R12, R11 ;  /* 0x0000000c0d0e7389 */ /* 0x00006400000c000b */
[----:B01----:R-:W-:Y:S01]  /*2cfc0*/  ENDCOLLECTIVE ;  /* 0x000000000000791b */ /* 0x003fe20003800000 */
.L_x_2102:
        /* <DEDUP_REMOVED lines=13> */
.L_x_2103:
[----:B------:R-:W-:Y:S01]  /*2d0a0*/  IMAD.MOV.U32 R13, RZ, RZ, R8 ;  /* 0x000000ffff0d7224 */ /* 0x000fe200078e0008 */
[----:B------:R-:W-:Y:S01]  /*2d0b0*/  MOV R12, 0x3 ;  /* 0x00000003000c7802 */ /* 0x000fe20000000f00 */
[----:B------:R-:W-:-:S07]  /*2d0c0*/  IMAD.MOV.U32 R2, RZ, RZ, R14 ;  /* 0x000000ffff027224 */ /* 0x000fce00078e000e */
[----:B------:R-:W-:Y:S05]  /*2d0d0*/  WARPSYNC.COLLECTIVE R15, `(.L_x_2104) ;  /* 0x000000000f087348 */ /* 0x000fea0003c00000 */
[----:B------:R0:W1:Y:S02]  /*2d0e0*/  SHFL.IDX P6, R14, R13, R12, R11 ;  /* 0x0000000c0d0e7389 */ /* 0x00006400000c000b */
[----:B01----:R-:W-:Y:S01]  /*2d0f0*/  ENDCOLLECTIVE ;  /* 0x000000000000791b */ /* 0x003fe20003800000 */
.L_x_2104:
        /* <DEDUP_REMOVED lines=13> */
.L_x_2105:
[----:B------:R-:W-:Y:S02]  /*2d1d0*/  IMAD.MOV.U32 R13, RZ, RZ, R8 ;  /* 0x000000ffff0d7224 */ /* 0x000fe400078e0008 */
[----:B------:R-:W-:Y:S02]  /*2d1e0*/  IMAD.MOV.U32 R12, RZ, RZ, 0x4 ;  /* 0x00000004ff0c7424 */ /* 0x000fe400078e00ff */
[----:B------:R-:W-:-:S07]  /*2d1f0*/  IMAD.MOV.U32 R2, RZ, RZ, R14 ;  /* 0x000000ffff027224 */ /* 0x000fce00078e000e */
[----:B------:R-:W-:Y:S05]  /*2d200*/  WARPSYNC.COLLECTIVE R15, `(.L_x_2106) ;  /* 0x000000000f087348 */ /* 0x000fea0003c00000 */
[----:B------:R0:W1:Y:S02]  /*2d210*/  SHFL.IDX P6, R14, R13, R12, R11 ;  /* 0x0000000c0d0e7389 */ /* 0x00006400000c000b */
[----:B01----:R-:W-:Y:S01]  /*2d220*/  ENDCOLLECTIVE ;  /* 0x000000000000791b */ /* 0x003fe20003800000 */
.L_x_2106:
        /* <DEDUP_REMOVED lines=13> */
.L_x_2107:
[----:B------:R-:W-:Y:S02]  /*2d300*/  IMAD.MOV.U32 R13, RZ, RZ, R8 ;  /* 0x000000ffff0d7224 */ /* 0x000fe400078e0008 */
[----:B------:R-:W-:Y:S02]  /*2d310*/  IMAD.MOV.U32 R12, RZ, RZ, 0x5 ;  /* 0x00000005ff0c7424 */ /* 0x000fe400078e00ff */
[----:B------:R-:W-:-:S07]  /*2d320*/  IMAD.MOV.U32 R2, RZ, RZ, R14 ;  /* 0x000000ffff027224 */ /* 0x000fce00078e000e */
[----:B------:R-:W-:Y:S05]  /*2d330*/  WARPSYNC.COLLECTIVE R15, `(.L_x_2108) ;  /* 0x000000000f087348 */ /* 0x000fea0003c00000 */
[----:B------:R0:W1:Y:S02]  /*2d340*/  SHFL.IDX P6, R14, R13, R12, R11 ;  /* 0x0000000c0d0e7389 */ /* 0x00006400000c000b */
[----:B01----:R-:W-:Y:S01]  /*2d350*/  ENDCOLLECTIVE ;  /* 0x000000000000791b */ /* 0x003fe20003800000 */
.L_x_2108:
[----:B------:R-:W-:-:S05]  /*2d360*/  IADD3 R2, P0, R2, R0, RZ ;  /* 0x0000000002027210 */ /* 0x000fca0007f1e0ff */
[----:B------:R-:W-:-:S05]  /*2d370*/  IMAD.X R3, RZ, RZ, R35, P0 ;  /* 0x000000ffff037224 */ /* 0x000fca00000e0623 */
        /* <DEDUP_REMOVED lines=11> */
.L_x_2109:
[----:B------:R-:W-:Y:S01]  /*2d430*/  IMAD.MOV.U32 R2, RZ, RZ, R14 ;  /* 0x000000ffff027224 */ /* 0x000fe200078e000e */
[----:B------:R-:W-:Y:S06]  /*2d440*/  BRA `(.L_x_2110) ;  /* 0xffffffa800a87947 */ /* 0x000fec000383ffff */
.L_x_1958:
[----:B-1----:R1:W2:Y:S02]  /*2d450*/  SYNCS.PHASECHK.TRANS64.TRYWAIT P0, [R5+URZ+0x2a860], R2 ;  /* 0x02a86002050075a7 */ /* 0x0022a4000800017f */
[----:B--2---:R-:W-:Y:S05]  /*2d460*/  @!P0 NANOSLEEP.SYNCS 0x989680 ;  /* 0x009896800000895d */ /* 0x004fea0003900000 */
[----:B------:R-:W2:Y:S02]  /*2d470*/  @!P0 SYNCS.PHASECHK.TRANS64 P0, [R5+URZ+0x2a860], R2 ;  /* 0x02a86002050085a7 */ /* 0x000ea4000800007f */
[----:B--2---:R-:W-:Y:S05]  /*2d480*/  @!P0 BRA `(.L_x_1958) ;  /* 0xfffffffc00f08947 */ /* 0x004fea000383ffff */
[----:B------:R-:W-:Y:S05]  /*2d490*/  BRA `(.L_x_2111) ;  /* 0xffffffac00047947 */ /* 0x000fea000383ffff */
.L_x_1959:
[----:B------:R-:W-:Y:S01]  /*2d4a0*/  BSSY B1, `(.L_x_2112) ;  /* 0x0000008000017945 */ /* 0x000fe20003800000 */
[----:B------:R-:W-:Y:S02]  /*2d4b0*/  IMAD.MOV.U32 R13, RZ, RZ, R19 ;  /* 0x000000ffff0d7224 */ /* 0x000fe400078e0013 */
[----:B------:R-:W-:Y:S02]  /*2d4c0*/  IMAD.MOV.U32 R12, RZ, RZ, RZ ;  /* 0x000000ffff0c7224 */ /* 0x000fe400078e00ff */
[----:B------:R-:W-:Y:S02]  /*2d4d0*/  IMAD.MOV.U32 R11, RZ, RZ, 0x181f ;  /* 0x0000181fff0b7424 */ /* 0x000fe400078e00ff */
[----:B------:R-:W-:-:S07]  /*2d4e0*/  IMAD.MOV.U32 R15, RZ, RZ, -0x1 ;  /* 0xffffffffff0f7424 */ /* 0x000fce00078e00ff */
[----:B-1----:R-:W-:Y:S05]  /*2d4f0*/  WARPSYNC.COLLECTIVE R15, `(.L_x_2113) ;  /* 0x000000000f087348 */ /* 0x002fea0003c00000 */
[----:B------:R0:W2:Y:S02]  /*2d500*/  SHFL.IDX P6, R14, R13, R12, R11 ;  /* 0x0000000c0d0e7389 */ /* 0x0000a400000c000b */
[----:B012---:R-:W-:Y:S01]  /*2d510*/  ENDCOLLECTIVE ;  /* 0x000000000000791b */ /* 0x007fe20003800000 */
.L_x_2113:
[----:B------:R-:W-:Y:S05]  /*2d520*/  BSYNC B1 ;  /* 0x0000000000017941 */ /* 0x000fea0003800000 */
.L_x_2112:
[----:B------:R-:W-:Y:S01]  /*2d530*/  MOV R13, R18 ;  /* 0x00000012000d7202 */ /* 0x000fe20000000f00 */
        /* <DEDUP_REMOVED lines=8> */
.L_x_2114:
[----:B------:R-:W-:Y:S01]  /*2d5c0*/  MOV R13, R19 ;  /* 0x00000013000d7202 */ /* 0x000fe20000000f00 */
[----:B------:R-:W-:Y:S02]  /*2d5d0*/  IMAD.MOV.U32 R12, RZ, RZ, 0x1 ;  /* 0x00000001ff0c7424 */ /* 0x000fe400078e00ff */
[----:B------:R-:W-:-:S07]  /*2d5e0*/  IMAD.MOV.U32 R2, RZ, RZ, R14 ;  /* 0x000000ffff027224 */ /* 0x000fce00078e000e */
[----:B------:R-:W-:Y:S05]  /*2d5f0*/  WARPSYNC.COLLECTIVE R15, `(.L_x_2115) ;  /* 0x000000000f087348 */ /* 0x000fea0003c00000 */
[----:B------:R0:W1:Y:S02]  /*2d600*/  SHFL.IDX P6, R14, R13, R12, R11 ;  /* 0x0000000c0d0e7389 */ /* 0x00006400000c000b */
[----:B01----:R-:W-:Y:S01]  /*2d610*/  ENDCOLLECTIVE ;  /* 0x000000000000791b */ /* 0x003fe20003800000 */
.L_x_2115:
        /* <DEDUP_REMOVED lines=15> */
.L_x_2116:
[----:B------:R-:W-:Y:S01]  /*2d710*/  IMAD.MOV.U32 R13, RZ, RZ, R19 ;  /* 0x000000ffff0d7224 */ /* 0x000fe200078e0013 */
[----:B------:R-:W-:Y:S01]  /*2d720*/  MOV R12, 0x2 ;  /* 0x00000002000c7802 */ /* 0x000fe20000000f00 */
[----:B------:R-:W-:-:S07]  /*2d730*/  IMAD.MOV.U32 R2, RZ, RZ, R14 ;  /* 0x000000ffff027224 */ /* 0x000fce00078e000e */
[----:B------:R-:W-:Y:S05]  /*2d740*/  WARPSYNC.COLLECTIVE R15, `(.L_x_2117) ;  /* 0x000000000f087348 */ /* 0x000fea0003c00000 */
[----:B------:R0:W1:Y:S02]  /*2d750*/  SHFL.IDX P6, R14, R13, R12, R11 ;  /* 0x0000000c0d0e7389 */ /* 0x00006400000c000b */
[----:B01----:R-:W-:Y:S01]  /*2d760*/  ENDCOLLECTIVE ;  /* 0x000000000000791b */ /* 0x003fe20003800000 */
.L_x_2117:
        /* <DEDUP_REMOVED lines=14> */
.L_x_2118:
[----:B------:R-:W-:Y:S02]  /*2d850*/  IMAD.MOV.U32 R13, RZ, RZ, R19 ;  /* 0x000000ffff0d7224 */ /* 0x000fe400078e0013 */
[----:B------:R-:W-:Y:S02]  /*2d860*/  IMAD.MOV.U32 R12, RZ, RZ, 0x3 ;  /* 0x00000003ff0c7424 */ /* 0x000fe400078e00ff */
[----:B------:R-:W-:-:S07]  /*2d870*/  IMAD.MOV.U32 R2, RZ, RZ, R14 ;  /* 0x000000ffff027224 */ /* 0x000fce00078e000e */
[----:B------:R-:W-:Y:S05]  /*2d880*/  WARPSYNC.COLLECTIVE R15, `(.L_x_2119) ;  /* 0x000000000f087348 */ /* 0x000fea0003c00000 */
[----:B------:R0:W1:Y:S02]  /*2d890*/  SHFL.IDX P6, R14, R13, R12, R11 ;  /* 0x0000000c0d0e7389 */ /* 0x00006400000c000b */
[----:B01----:R-:W-:Y:S01]  /*2d8a0*/  ENDCOLLECTIVE ;  /* 0x000000000000791b */ /* 0x003fe20003800000 */
.L_x_2119:
        /* <DEDUP_REMOVED lines=14> */
.L_x_2120:
[----:B------:R-:W-:Y:S02]  /*2d990*/  IMAD.MOV.U32 R13, RZ, RZ, R19 ;  /* 0x000000ffff0d7224 */ /* 0x000fe400078e0013 */
[----:B------:R-:W-:Y:S02]  /*2d9a0*/  IMAD.MOV.U32 R12, RZ, RZ, 0x4 ;  /* 0x00000004ff0c7424 */ /* 0x000fe400078e00ff */
[----:B------:R-:W-:-:S07]  /*2d9b0*/  IMAD.MOV.U32 R2, RZ, RZ, R14 ;  /* 0x000000ffff027224 */ /* 0x000fce00078e000e */
[----:B------:R-:W-:Y:S05]  /*2d9c0*/  WARPSYNC.COLLECTIVE R15, `(.L_x_2121) ;  /* 0x000000000f087348 */ /* 0x000fea0003c00000 */
[----:B------:R0:W1:Y:S02]  /*2d9d0*/  SHFL.IDX P6, R14, R13, R12, R11 ;  /* 0x0000000c0d0e7389 */ /* 0x00006400000c000b */
[----:B01----:R-:W-:Y:S01]  /*2d9e0*/  ENDCOLLECTIVE ;  /* 0x000000000000791b */ /* 0x003fe20003800000 */
.L_x_2121:
[----:B------:R-:W-:-:S05]  /*2d9f0*/  IADD3 R2, P2, R2, R0, RZ ;  /* 0x0000000002027210 */ /* 0x000fca0007f5e0ff */
[----:B------:R-:W-:Y:S01]  /*2da00*/  IMAD.X R3, RZ, RZ, R3, P2 ;  /* 0x000000ffff037224 */ /* 0x000fe200010e0603 */
[----:B------:R-:W-:Y:S02]  /*2da10*/  ISETP.LT.OR P2, PT, R8, 0x31, !P1 ;  /* 0x000000310800780c */ /* 0x000fe40004f41670 */
[----:B------:R-:W-:-:S11]  /*2da20*/  MOV R13, R18 ;  /* 0x00000012000d7202 */ /* 0x000fd60000000f00 */
        /* <DEDUP_REMOVED lines=10> */
.L_x_2122:
[----:B------:R-:W-:Y:S02]  /*2dad0*/  IMAD.MOV.U32 R13, RZ, RZ, R19 ;  /* 0x000000ffff0d7224 */ /* 0x000fe400078e0013 */
[----:B------:R-:W-:Y:S02]  /*2dae0*/  IMAD.MOV.U32 R12, RZ, RZ, 0x5 ;  /* 0x00000005ff0c7424 */ /* 0x000fe400078e00ff */
[----:B------:R-:W-:-:S07]  /*2daf0*/  IMAD.MOV.U32 R2, RZ, RZ, R14 ;  /* 0x000000ffff027224 */ /* 0x000fce00078e000e */
[----:B------:R-:W-:Y:S05]  /*2db00*/  WARPSYNC.COLLECTIVE R15, `(.L_x_2123) ;  /* 0x000000000f087348 */ /* 0x000fea0003c00000 */
[----:B------:R0:W1:Y:S02]  /*2db10*/  SHFL.IDX P6, R14, R13, R12, R11 ;  /* 0x0000000c0d0e7389 */ /* 0x00006400000c000b */
[----:B01----:R-:W-:Y:S01]  /*2db20*/  ENDCOLLECTIVE ;  /* 0x000000000000791b */ /* 0x003fe20003800000 */
.L_x_2123:
        /* <DEDUP_REMOVED lines=13> */
.L_x_2124:
[----:B------:R-:W-:Y:S01]  /*2dc00*/  @!PT LDS RZ, [RZ] ;  /* 0x00000000fffff984 */ /* 0x000fe20000000800 */
[----:B------:R-:W-:Y:S01]  /*2dc10*/  @!PT LDS RZ, [RZ] ;  /* 0x00000000fffff984 */ /* 0x000fe20000000800 */
[----:B------:R-:W-:Y:S01]  /*2dc20*/  @!PT LDS RZ, [RZ] ;  /* 0x00000000fffff984 */ /* 0x000fe20000000800 */
[----:B------:R0:W-:Y:S02]  /*2dc30*/  LDGSTS.E.BYPASS.LTC128B.128 [R4+0x5400], desc[UR60][R2.64+0x80], !P2 ;  /* 0x0540008002047fae */ /* 0x0001e4000d101d7c */
[----:B0-----:R-:W-:Y:S01]  /*2dc40*/  MOV R2, R14 ;  /* 0x0000000e00027202 */ /* 0x001fe20000000f00 */
[----:B------:R-:W-:Y:S06]  /*2dc50*/  BRA `(.L_x_2125) ;  /* 0xffffffa400f07947 */ /* 0x000fec000383ffff */
.L_x_1967:
[----:B0-----:R0:W1:Y:S02]  /*2dc60*/  SYNCS.PHASECHK.TRANS64.TRYWAIT P0, [R0+URZ+0x2a860], R3 ;  /* 0x02a86003000075a7 */ /* 0x001064000800017f */
[----:B-1----:R-:W-:Y:S05]  /*2dc70*/  @!P0 NANOSLEEP.SYNCS 0x989680 ;  /* 0x009896800000895d */ /* 0x002fea0003900000 */
[----:B------:R-:W1:Y:S02]  /*2dc80*/  @!P0 SYNCS.PHASECHK.TRANS64 P0, [R0+URZ+0x2a860], R3 ;  /* 0x02a86003000085a7 */ /* 0x000e64000800007f */
[----:B-1----:R-:W-:Y:S05]  /*2dc90*/  @!P0 BRA `(.L_x_1967) ;  /* 0xfffffffc00f08947 */ /* 0x002fea000383ffff */
[----:B------:R-:W-:Y:S05]  /*2dca0*/  BRA `(.L_x_2126) ;  /* 0xffffffac00047947 */ /* 0x000fea000383ffff */
.L_x_1968:
        /* <DEDUP_REMOVED lines=8> */
.L_x_2128:
[----:B------:R-:W-:Y:S05]  /*2dd30*/  BSYNC B0 ;  /* 0x0000000000007941 */ /* 0x000fea0003800000 */
.L_x_2127:
[----:B------:R-:W0:Y:S01]  /*2dd40*/  S2R R5, SR_TID.X ;  /* 0x0000000000057919 */ /* 0x000e220000002100 */
[----:B------:R-:W-:Y:S01]  /*2dd50*/  IMAD.MOV.U32 R13, RZ, RZ, R18 ;  /* 0x000000ffff0d7224 */ /* 0x000fe200078e0012 */
[----:B------:R-:W-:Y:S01]  /*2dd60*/  MOV R12, RZ ;  /* 0x000000ff000c7202 */ /* 0x000fe20000000f00 */
[----:B------:R-:W-:Y:S01]  /*2dd70*/  IMAD.MOV.U32 R11, RZ, RZ, 0x181f ;  /* 0x0000181fff0b7424 */ /* 0x000fe200078e00ff */
[C---:B------:R-:W-:Y:S01]  /*2dd80*/  LOP3.LUT R2, R29.reuse, 0x1, RZ, 0xc0, !PT ;  /* 0x000000011d027812 */ /* 0x040fe200078ec0ff */
[----:B------:R-:W-:Y:S01]  /*2dd90*/  IMAD.MOV.U32 R15, RZ, RZ, -0x1 ;  /* 0xffffffffff0f7424 */ /* 0x000fe200078e00ff */
[----:B------:R-:W-:Y:S01]  /*2dda0*/  LOP3.LUT P0, RZ, R29, 0x2, RZ, 0xc0, !PT ;  /* 0x000000021dff7812 */ /* 0x000fe2000780c0ff */
[----:B------:R-:W-:Y:S01]  /*2ddb0*/  IMAD.MOV.U32 R3, RZ, RZ, R14 ;  /* 0x000000ffff037224 */ /* 0x000fe200078e000e */
[----:B------:R-:W-:Y:S01]  /*2ddc0*/  ISETP.NE.U32.AND P1, PT, R2, 0x1, PT ;  /* 0x000000010200780c */ /* 0x000fe20003f25070 */
[----:B------:R-:W-:-:S12]  /*2ddd0*/  IMAD R4, R4, 0x2, R17 ;  /* 0x0000000204047824 */ /* 0x000fd800078e0211 */
[----:B0-----:R-:W-:Y:S05]  /*2dde0*/  WARPSYNC.COLLECTIVE R15, `(.L_x_2129) ;  /* 0x000000000f087348 */ /* 0x001fea0003c00000 */
[----:B------:R1:W2:Y:S02]  /*2ddf0*/  SHFL.IDX P6, R14, R13, R12, R11 ;  /* 0x0000000c0d0e7389 */ /* 0x0002a400000c000b */
[----:B012---:R-:W-:Y:S01]  /*2de00*/  ENDCOLLECTIVE ;  /* 0x000000000000791b */ /* 0x007fe20003800000 */
.L_x_2129:
[C---:B------:R-:W-:Y:S02]  /*2de10*/  ISETP.LT.OR P4, PT, R6.reuse, 0x1, !P0 ;  /* 0x000000010600780c */ /* 0x040fe40004781670 */
[----:B------:R-:W-:Y:S02]  /*2de20*/  ISETP.LT.OR P3, PT, R6, 0x1, P1 ;  /* 0x000000010600780c */ /* 0x000fe40000f61670 */
[----:B------:R-:W-:Y:S01]  /*2de30*/  MOV R13, R19 ;  /* 0x00000013000d7202 */ /* 0x000fe20000000f00 */
[----:B------:R-:W-:Y:S02]  /*2de40*/  IMAD.MOV.U32 R12, RZ, RZ, 0x1 ;  /* 0x00000001ff0c7424 */ /* 0x000fe400078e00ff */
[----:B------:R-:W-:-:S05]  /*2de50*/  IMAD.SHL.U32 R5, R5, 0x8, RZ ;  /* 0x0000000805057824 */ /* 0x000fca00078e00ff */
[----:B------:R-:W-:-:S05]  /*2de60*/  LOP3.LUT R5, R5, 0x38, RZ, 0xc0, !PT ;  /* 0x0000003805057812 */ /* 0x000fca00078ec0ff */
[----:B------:R-:W-:-:S05]  /*2de70*/  IMAD.SHL.U32 R5, R5, 0x2, RZ ;  /* 0x0000000205057824 */ /* 0x000fca00078e00ff */
[----:B------:R-:W-:-:S13]  /*2de80*/  IADD3 R2, P2, R14, R5, RZ ;  /* 0x000000050e027210 */ /* 0x000fda0007f5e0ff */
[----:B------:R-:W-:Y:S05]  /*2de90*/  WARPSYNC.COLLECTIVE R15, `(.L_x_2130) ;  /* 0x000000000f087348 */ /* 0x000fea0003c00000 */
[----:B------:R0:W1:Y:S02]  /*2dea0*/  SHFL.IDX P6, R14, R13, R12, R11 ;  /* 0x0000000c0d0e7389 */ /* 0x00006400000c000b */
[----:B01----:R-:W-:Y:S01]  /*2deb0*/  ENDCOLLECTIVE ;  /* 0x000000000000791b */ /* 0x003fe20003800000 */
.L_x_2130:
        /* <DEDUP_REMOVED lines=13> */
.L_x_2131:
[----:B------:R-:W-:Y:S02]  /*2df90*/  IMAD.MOV.U32 R13, RZ, RZ, R19 ;  /* 0x000000ffff0d7224 */ /* 0x000fe400078e0013 */
[----:B------:R-:W-:Y:S01]  /*2dfa0*/  IMAD.MOV.U32 R12, RZ, RZ, 0x2 ;  /* 0x00000002ff0c7424 */ /* 0x000fe200078e00ff */
[----:B------:R-:W-:-:S13]  /*2dfb0*/  IADD3 R2, P2, R14, R5, RZ ;  /* 0x000000050e027210 */ /* 0x000fda0007f5e0ff */
[----:B------:R-:W-:Y:S05]  /*2dfc0*/  WARPSYNC.COLLECTIVE R15, `(.L_x_2132) ;  /* 0x000000000f087348 */ /* 0x000fea0003c00000 */
[----:B------:R0:W1:Y:S02]  /*2dfd0*/  SHFL.IDX P6, R14, R13, R12, R11 ;  /* 0x0000000c0d0e7389 */ /* 0x00006400000c000b */
[----:B01----:R-:W-:Y:S01]  /*2dfe0*/  ENDCOLLECTIVE ;  /* 0x000000000000791b */ /* 0x003fe20003800000 */
.L_x_2132:
        /* <DEDUP_REMOVED lines=13> */
.L_x_2133:
[----:B------:R-:W-:Y:S02]  /*2e0c0*/  IMAD.MOV.U32 R13, RZ, RZ, R19 ;  /* 0x000000ffff0d7224 */ /* 0x000fe400078e0013 */
[----:B------:R-:W-:Y:S02]  /*2e0d0*/  IMAD.MOV.U32 R12, RZ, RZ, 0x3 ;  /* 0x00000003ff0c7424 */ /* 0x000fe400078e00ff */
[----:B------:R-:W-:-:S07]  /*2e0e0*/  IMAD.MOV.U32 R10, RZ, RZ, R14 ;  /* 0x000000ffff0a7224 */ /* 0x000fce00078e000e */
[----:B------:R-:W-:Y:S05]  /*2e0f0*/  WARPSYNC.COLLECTIVE R15, `(.L_x_2134) ;  /* 0x000000000f087348 */ /* 0x000fea0003c00000 */
[----:B------:R0:W1:Y:S02]  /*2e100*/  SHFL.IDX P6, R14, R13, R12, R11 ;  /* 0x0000000c0d0e7389 */ /* 0x00006400000c000b */
[----:B01----:R-:W-:Y:S01]  /*2e110*/  ENDCOLLECTIVE ;  /* 0x000000000000791b */ /* 0x003fe20003800000 */
.L_x_2134:
[----:B------:R-:W-:-:S05]  /*2e120*/  IADD3 R2, P2, R10, R5, RZ ;  /* 0x000000050a027210 */ /* 0x000fca0007f5e0ff */
[----:B------:R-:W-:-:S05]  /*2e130*/  IMAD.X R3, RZ, RZ, R7, P2 ;  /* 0x000000ffff037224 */ /* 0x000fca00010e0607 */
[----:B------:R-:W-:Y:S01]  /*2e140*/  @!PT LDS RZ, [RZ] ;  /* 0x00000000fffff984 */ /* 0x000fe20000000800 */
[----:B------:R-:W-:Y:S01]  /*2e150*/  @!PT LDS RZ, [RZ] ;  /* 0x00000000fffff984 */ /* 0x000fe20000000800 */
[----:B------:R-:W-:Y:S01]  /*2e160*/  @!PT LDS RZ, [RZ] ;  /* 0x00000000fffff984 */ /* 0x000fe20000000800 */
[----:B------:R0:W-:Y:S01]  /*2e170*/  LDGSTS.E.BYPASS.LTC128B.128 [R4+0x1400], desc[UR60][R2.64], !P3 ;  /* 0x0140000002047fae */ /* 0x0001e2000d901d7c */
[----:B------:R-:W-:Y:S02]  /*2e180*/  MOV R13, R18 ;  /* 0x00000012000d7202 */ /* 0x000fe40000000f00 */
[C---:B------:R-:W-:Y:S01]  /*2e190*/  ISETP.LT.OR P3, PT, R6.reuse, 0x31, P1 ;  /* 0x000000310600780c */ /* 0x040fe20000f61670 */
[----:B------:R0:W-:Y:S01]  /*2e1a0*/  LDGSTS.E.BYPASS.LTC128B.128 [R4+0x4400], desc[UR60][R2.64+0x80], !P4 ;  /* 0x0440008002047fae */ /* 0x0001e2000e101d7c */
[----:B------:R-:W-:Y:S01]  /*2e1b0*/  ISETP.LT.OR P4, PT, R6, 0x31, !P0 ;  /* 0x000000310600780c */ /* 0x000fe20004781670 */
[----:B------:R-:W-:-:S12]  /*2e1c0*/  IMAD.MOV.U32 R8, RZ, RZ, R14 ;  /* 0x000000ffff087224 */ /* 0x000fd800078e000e */
[----:B0-----:R-:W-:Y:S05]  /*2e1d0*/  WARPSYNC.COLLECTIVE R15, `(.L_x_2135) ;  /* 0x000000000f087348 */ /* 0x001fea0003c00000 */
[----:B------:R1:W2:Y:S02]  /*2e1e0*/  SHFL.IDX P6, R14, R13, R12, R11 ;  /* 0x0000000c0d0e7389 */ /* 0x0002a400000c000b */
[----:B012---:R-:W-:Y:S01]  /*2e1f0*/  ENDCOLLECTIVE ;  /* 0x000000000000791b */ /* 0x007fe20003800000 */
.L_x_2135:
[----:B------:R-:W-:Y:S02]  /*2e200*/  IMAD.MOV.U32 R13, RZ, RZ, R19 ;  /* 0x000000ffff0d7224 */ /* 0x000fe400078e0013 */
[----:B------:R-:W-:Y:S01]  /*2e210*/  IMAD.MOV.U32 R12, RZ, RZ, 0x4 ;  /* 0x00000004ff0c7424 */ /* 0x000fe200078e00ff */
[----:B------:R-:W-:-:S13]  /*2e220*/  IADD3 R2, P2, R14, R5, RZ ;  /* 0x000000050e027210 */ /* 0x000fda0007f5e0ff */
[----:B------:R-:W-:Y:S05]  /*2e230*/  WARPSYNC.COLLECTIVE R15, `(.L_x_2136) ;  /* 0x000000000f087348 */ /* 0x000fea0003c00000 */
[----:B------:R0:W1:Y:S02]  /*2e240*/  SHFL.IDX P6, R14, R13, R12, R11 ;  /* 0x0000000c0d0e7389 */ /* 0x00006400000c000b */
[----:B01----:R-:W-:Y:S01]  /*2e250*/  ENDCOLLECTIVE ;  /* 0x000000000000791b */ /* 0x003fe20003800000 */
.L_x_2136:
        /* <DEDUP_REMOVED lines=13> */
.L_x_2137:
[----:B------:R-:W-:Y:S02]  /*2e330*/  IMAD.MOV.U32 R13, RZ, RZ, R19 ;  /* 0x000000ffff0d7224 */ /* 0x000fe400078e0013 */
[----:B------:R-:W-:Y:S02]  /*2e340*/  IMAD.MOV.U32 R12, RZ, RZ, 0x5 ;  /* 0x00000005ff0c7424 */ /* 0x000fe400078e00ff */
[----:B------:R-:W-:-:S07]  /*2e350*/  IMAD.MOV.U32 R10, RZ, RZ, R14 ;  /* 0x000000ffff0a7224 */ /* 0x000fce00078e000e */
[----:B------:R-:W-:Y:S05]  /*2e360*/  WARPSYNC.COLLECTIVE R15, `(.L_x_2138) ;  /* 0x000000000f087348 */ /* 0x000fea0003c00000 */
[----:B------:R0:W1:Y:S02]  /*2e370*/  SHFL.IDX P6, R14, R13, R12, R11 ;  /* 0x0000000c0d0e7389 */ /* 0x00006400000c000b */
[----:B01----:R-:W-:Y:S01]  /*2e380*/  ENDCOLLECTIVE ;  /* 0x000000000000791b */ /* 0x003fe20003800000 */
.L_x_2138:
[----:B------:R-:W-:-:S04]  /*2e390*/  IADD3 R2, P2, R10, R5, RZ ;  /* 0x000000050a027210 */ /* 0x000fc80007f5e0ff */
[----:B------:R-:W-:-:S05]  /*2e3a0*/  IADD3.X R3, RZ, R7, RZ, P2, !PT ;  /* 0x00000007ff037210 */ /* 0x000fca00017fe4ff */
        /* <DEDUP_REMOVED lines=10> */
.L_x_2139:
[----:B------:R-:W-:Y:S05]  /*2e450*/  BRA `(.L_x_2140) ;  /* 0xffffffa800007947 */ /* 0x000fea000383ffff */
.L_x_1973:
[----:B------:R-:W-:Y:S01]  /*2e460*/  BSSY B0, `(.L_x_2141) ;  /* 0x0000008000007945 */ /* 0x000fe20003800000 */
[----:B------:R-:W-:Y:S01]  /*2e470*/  IMAD.MOV.U32 R13, RZ, RZ, R24 ;  /* 0x000000ffff0d7224 */ /* 0x000fe200078e0018 */
[----:B------:R-:W-:Y:S01]  /*2e480*/  MOV R11, 0x1f ;  /* 0x0000001f000b7802 */ /* 0x000fe20000000f00 */
[----:B------:R-:W-:Y:S02]  /*2e490*/  IMAD.MOV.U32 R12, RZ, RZ, RZ ;  /* 0x000000ffff0c7224 */ /* 0x000fe400078e00ff */
[----:B------:R-:W-:-:S07]  /*2e4a0*/  IMAD.MOV.U32 R15, RZ, RZ, -0x1 ;  /* 0xffffffffff0f7424 */ /* 0x000fce00078e00ff */
[----:B01----:R-:W-:Y:S05]  /*2e4b0*/  WARPSYNC.COLLECTIVE R15, `(.L_x_2142) ;  /* 0x000000000f087348 */ /* 0x003fea0003c00000 */
[----:B------:R2:W3:Y:S02]  /*2e4c0*/  SHFL.IDX P6, R14, R13, R12, R11 ;  /* 0x0000000c0d0e7389 */ /* 0x0004e400000c000b */
[----:B0123--:R-:W-:Y:S01]  /*2e4d0*/  ENDCOLLECTIVE ;  /* 0x000000000000791b */ /* 0x00ffe20003800000 */
.L_x_2142:
[----:B------:R-:W-:Y:S05]  /*2e4e0*/  BSYNC B0 ;  /* 0x0000000000007941 */ /* 0x000fea0003800000 */
.L_x_2141:
        /* <DEDUP_REMOVED lines=9> */
.L_x_2143:
[----:B------:R-:W-:Y:S02]  /*2e580*/  ULDC UR4, c[0x0][0xc3c] ;  /* 0x00030f0000047ab9 */ /* 0x000fe40000000800 */
[----:B------:R-:W-:-:S13]  /*2e590*/  ISETP.GE.OR P1, PT, R9, UR4, !P0 ;  /* 0x0000000409007c0c */ /* 0x000fda000c726670 */
[----:B------:R-:W0:Y:S08]  /*2e5a0*/  @!P1 LDC.64 R2, c[0x0][0xc80] ;  /* 0x00032000ff029b82 */ /* 0x000e300000000a00 */
[----:B------:R-:W1:Y:S01]  /*2e5b0*/  @!P1 LDC.64 R4, c[0x0][0xc78] ;  /* 0x00031e00ff049b82 */ /* 0x000e620000000a00 */
[----:B------:R-:W-:Y:S01]  /*2e5c0*/  IMAD.MOV.U32 R25, RZ, RZ, RZ ;  /* 0x000000ffff197224 */ /* 0x000fe200078e00ff */
[----:B------:R-:W-:Y:S01]  /*2e5d0*/  MOV R7, R14 ;  /* 0x0000000e00077202 */ /* 0x000fe20000000f00 */
        /* <DEDUP_REMOVED lines=9> */
[----:B------:R-:W-:Y:S01]  /*2e670*/  ISETP.GE.U32.AND P5, PT, R8, 0x10, PT ;  /* 0x000000100800780c */ /* 0x000fe20003fa6070 */
[----:B--2---:R-:W-:Y:S02]  /*2e680*/  @!P1 IMAD.MOV.U32 R25, RZ, RZ, R6 ;  /* 0x000000ffff199224 */ /* 0x004fe400078e0006 */
[----:B------:R-:W-:-:S02]  /*2e690*/  IMAD.MOV.U32 R6, RZ, RZ, RZ ;  /* 0x000000ffff067224 */ /* 0x000fc400078e00ff */
[----:B---3--:R-:W-:Y:S01]  /*2e6a0*/  @!P1 IMAD.MOV.U32 R4, RZ, RZ, R5 ;  /* 0x000000ffff049224 */ /* 0x008fe200078e0005 */
[----:B------:R-:W-:-:S03]  /*2e6b0*/  ISETP.NE.AND P1, PT, R8, RZ, PT ;  /* 0x000000ff0800720c */ /* 0x000fc60003f25270 */
[----:B------:R-:W-:-:S10]  /*2e6c0*/  IMAD R13, R4, R25, RZ ;  /* 0x00000019040d7224 */ /* 0x000fd400078e02ff */
[----:B------:R-:W-:Y:S05]  /*2e6d0*/  WARPSYNC.COLLECTIVE R15, `(.L_x_2144) ;  /* 0x000000000f087348 */ /* 0x000fea0003c00000 */
[----:B------:R0:W1:Y:S02]  /*2e6e0*/  SHFL.UP P6, R14, R13, R12, R11 ;  /* 0x0400000c0d0e7389 */ /* 0x00006400000c000b */
[----:B01----:R-:W-:Y:S01]  /*2e6f0*/  ENDCOLLECTIVE ;  /* 0x000000000000791b */ /* 0x003fe20003800000 */
.L_x_2144:
[----:B------:R-:W-:Y:S01]  /*2e700*/  IMAD.MOV.U32 R12, RZ, RZ, 0x2 ;  /* 0x00000002ff0c7424 */ /* 0x000fe200078e00ff */
[----:B------:R-:W-:-:S04]  /*2e710*/  SEL R14, R14, RZ, P1 ;  /* 0x000000ff0e0e7207 */ /* 0x000fc80000800000 */
[----:B------:R-:W-:-:S05]  /*2e720*/  IADD3 R5, R13, R14, RZ ;  /* 0x0000000e0d057210 */ /* 0x000fca0007ffe0ff */
[----:B------:R-:W-:-:S07]  /*2e730*/  IMAD.MOV.U32 R13, RZ, RZ, R5 ;  /* 0x000000ffff0d7224 */ /* 0x000fce00078e0005 */
[----:B------:R-:W-:Y:S05]  /*2e740*/  WARPSYNC.COLLECTIVE R15, `(.L_x_2145) ;  /* 0x000000000f087348 */ /* 0x000fea0003c00000 */
[----:B------:R0:W1:Y:S02]  /*2e750*/  SHFL.UP P6, R14, R13, R12, R11 ;  /* 0x0400000c0d0e7389 */ /* 0x00006400000c000b */
[----:B01----:R-:W-:Y:S01]  /*2e760*/  ENDCOLLECTIVE ;  /* 0x000000000000791b */ /* 0x003fe20003800000 */
.L_x_2145:
[----:B------:R-:W-:Y:S01]  /*2e770*/  IMAD.MOV.U32 R12, RZ, RZ, 0x4 ;  /* 0x00000004ff0c7424 */ /* 0x000fe200078e00ff */
[----:B------:R-:W-:-:S05]  /*2e780*/  SEL R2, R14, RZ, P2 ;  /* 0x000000ff0e027207 */ /* 0x000fca0001000000 */
[----:B------:R-:W-:-:S04]  /*2e790*/  IMAD.IADD R2, R5, 0x1, R2 ;  /* 0x0000000105027824 */ /* 0x000fc800078e0202 */
[----:B------:R-:W-:-:S07]  /*2e7a0*/  IMAD.MOV.U32 R13, RZ, RZ, R2 ;  /* 0x000000ffff0d7224 */ /* 0x000fce00078e0002 */
[----:B------:R-:W-:Y:S05]  /*2e7b0*/  WARPSYNC.COLLECTIVE R15, `(.L_x_2146) ;  /* 0x000000000f087348 */ /* 0x000fea0003c00000 */
[----:B------:R0:W1:Y:S02]  /*2e7c0*/  SHFL.UP P6, R14, R13, R12, R11 ;  /* 0x0400000c0d0e7389 */ /* 0x00006400000c000b */
[----:B01----:R-:W-:Y:S01]  /*2e7d0*/  ENDCOLLECTIVE ;  /* 0x000000000000791b */ /* 0x003fe20003800000 */
.L_x_2146:
[----:B------:R-:W-:Y:S01]  /*2e7e0*/  IMAD.MOV.U32 R12, RZ, RZ, 0x8 ;  /* 0x00000008ff0c7424 */ /* 0x000fe200078e00ff */
[----:B------:R-:W-:-:S05]  /*2e7f0*/  SEL R3, R14, RZ, P3 ;  /* 0x000000ff0e037207 */ /* 0x000fca0001800000 */
[----:B------:R-:W-:-:S05]  /*2e800*/  IMAD.IADD R3, R2, 0x1, R3 ;  /* 0x0000000102037824 */ /* 0x000fca00078e0203 */
[----:B------:R-:W-:-:S07]  /*2e810*/  MOV R13, R3 ;  /* 0x00000003000d7202 */ /* 0x000fce0000000f00 */
[----:B------:R-:W-:Y:S05]  /*2e820*/  WARPSYNC.COLLECTIVE R15, `(.L_x_2147) ;  /* 0x000000000f087348 */ /* 0x000fea0003c00000 */
[----:B------:R0:W1:Y:S02]  /*2e830*/  SHFL.UP P6, R14, R13, R12, R11 ;  /* 0x0400000c0d0e7389 */ /* 0x00006400000c000b */
[----:B01----:R-:W-:Y:S01]  /*2e840*/  ENDCOLLECTIVE ;  /* 0x000000000000791b */ /* 0x003fe20003800000 */
.L_x_2147:
[----:B------:R-:W-:Y:S01]  /*2e850*/  IMAD.MOV.U32 R12, RZ, RZ, 0x10 ;  /* 0x00000010ff0c7424 */ /* 0x000fe200078e00ff */
[----:B------:R-:W-:-:S05]  /*2e860*/  SEL R14, R14, RZ, P4 ;  /* 0x000000ff0e0e7207 */ /* 0x000fca0002000000 */
[----:B------:R-:W-:-:S04]  /*2e870*/  IMAD.IADD R5, R3, 0x1, R14 ;  /* 0x0000000103057824 */ /* 0x000fc800078e020e */
[----:B------:R-:W-:-:S07]  /*2e880*/  IMAD.MOV.U32 R13, RZ, RZ, R5 ;  /* 0x000000ffff0d7224 */ /* 0x000fce00078e0005 */
[----:B------:R-:W-:Y:S05]  /*2e890*/  WARPSYNC.COLLECTIVE R15, `(.L_x_2148) ;  /* 0x000000000f087348 */ /* 0x000fea0003c00000 */
[----:B------:R0:W1:Y:S02]  /*2e8a0*/  SHFL.UP P6, R14, R13, R12, R11 ;  /* 0x0400000c0d0e7389 */ /* 0x00006400000c000b */
[----:B01----:R-:W-:Y:S01]  /*2e8b0*/  ENDCOLLECTIVE ;  /* 0x000000000000791b */ /* 0x003fe20003800000 */
.L_x_2148:
[----:B------:R-:W-:Y:S01]  /*2e8c0*/  MOV R12, 0x1f ;  /* 0x0000001f000c7802 */ /* 0x000fe20000000f00 */
[----:B------:R-:W-:Y:S01]  /*2e8d0*/  IMAD.MOV.U32 R11, RZ, RZ, 0x1f ;  /* 0x0000001fff0b7424 */ /* 0x000fe200078e00ff */
[----:B------:R-:W-:-:S05]  /*2e8e0*/  SEL R2, R14, RZ, P5 ;  /* 0x000000ff0e027207 */ /* 0x000fca0002800000 */
[----:B------:R-:W-:-:S04]  /*2e8f0*/  IMAD.IADD R2, R5, 0x1, R2 ;  /* 0x0000000105027824 */ /* 0x000fc800078e0202 */
[----:B------:R-:W-:-:S07]  /*2e900*/  IMAD.MOV.U32 R13, RZ, RZ, R2 ;  /* 0x000000ffff0d7224 */ /* 0x000fce00078e0002 */
[----:B------:R-:W-:Y:S05]  /*2e910*/  WARPSYNC.COLLECTIVE R15, `(.L_x_2149) ;  /* 0x000000000f087348 */ /* 0x000fea0003c00000 */
[----:B------:R0:W1:Y:S02]  /*2e920*/  SHFL.IDX P6, R14, R13, R12, R11 ;  /* 0x0000000c0d0e7389 */ /* 0x00006400000c000b */
[----:B01----:R-:W-:Y:S01]  /*2e930*/  ENDCOLLECTIVE ;  /* 0x000000000000791b */ /* 0x003fe20003800000 */
.L_x_2149:
[----:B------:R-:W-:Y:S05]  /*2e940*/  BRA `(.L_x_2150) ;  /* 0xffffffa8000c7947 */ /* 0x000fea000383ffff */
.L_x_1976:
[----:B------:R-:W-:Y:S01]  /*2e950*/  BSSY B0, `(.L_x_2151) ;  /* 0x0000007000007945 */ /* 0x000fe20003800000 */
[----:B------:R-:W-:Y:S02]  /*2e960*/  IMAD.MOV.U32 R12, RZ, RZ, 0x1 ;  /* 0x00000001ff0c7424 */ /* 0x000fe400078e00ff */
[----:B------:R-:W-:Y:S02]  /*2e970*/  IMAD.MOV.U32 R11, RZ, RZ, RZ ;  /* 0x000000ffff0b7224 */ /* 0x000fe400078e00ff */
[----:B------:R-:W-:-:S07]  /*2e980*/  IMAD.MOV.U32 R15, RZ, RZ, -0x1 ;  /* 0xffffffffff0f7424 */ /* 0x000fce00078e00ff */
[----:B0-----:R-:W-:Y:S05]  /*2e990*/  WARPSYNC.COLLECTIVE R15, `(.L_x_2152) ;  /* 0x000000000f087348 */ /* 0x001fea0003c00000 */
[----:B------:R1:W2:Y:S02]  /*2e9a0*/  SHFL.UP P6, R14, R13, R12, R11 ;  /* 0x0400000c0d0e7389 */ /* 0x0002a400000c000b */
[----:B012---:R-:W-:Y:S01]  /*2e9b0*/  ENDCOLLECTIVE ;  /* 0x000000000000791b */ /* 0x007fe20003800000 */
.L_x_2152:
[----:B------:R-:W-:Y:S05]  /*2e9c0*/  BSYNC B0 ;  /* 0x0000000000007941 */ /* 0x000fea0003800000 */
.L_x_2151:
[----:B------:R-:W-:Y:S01]  /*2e9d0*/  SEL R14, R14, RZ, P1 ;  /* 0x000000ff0e0e7207 */ /* 0x000fe20000800000 */
[----:B------:R-:W-:Y:S01]  /*2e9e0*/  IMAD.MOV.U32 R11, RZ, RZ, RZ ;  /* 0x000000ffff0b7224 */ /* 0x000fe200078e00ff */
[----:B------:R-:W-:Y:S01]  /*2e9f0*/  MOV R12, 0x2 ;  /* 0x00000002000c7802 */ /* 0x000fe20000000f00 */
[----:B------:R-:W-:Y:S02]  /*2ea00*/  IMAD.MOV.U32 R15, RZ, RZ, -0x1 ;  /* 0xffffffffff0f7424 */ /* 0x000fe400078e00ff */
[----:B------:R-:W-:-:S07]  /*2ea10*/  IMAD.IADD R13, R13, 0x1, R14 ;  /* 0x000000010d0d7824 */ /* 0x000fce00078e020e */
[----:B------:R-:W-:Y:S05]  /*2ea20*/  WARPSYNC.COLLECTIVE R15, `(.L_x_2153) ;  /* 0x000000000f087348 */ /* 0x000fea0003c00000 */
[----:B------:R0:W1:Y:S02]  /*2ea30*/  SHFL.UP P6, R14, R13, R12, R11 ;  /* 0x0400000c0d0e7389 */ /* 0x00006400000c000b */
[----:B01----:R-:W-:Y:S01]  /*2ea40*/  ENDCOLLECTIVE ;  /* 0x000000000000791b */ /* 0x003fe20003800000 */
.L_x_2153:
[----:B------:R-:W-:Y:S01]  /*2ea50*/  IMAD.MOV.U32 R12, RZ, RZ, 0x4 ;  /* 0x00000004ff0c7424 */ /* 0x000fe200078e00ff */
[----:B------:R-:W-:-:S05]  /*2ea60*/  SEL R2, R14, RZ, P2 ;  /* 0x000000ff0e027207 */ /* 0x000fca0001000000 */
[----:B------:R-:W-:-:S04]  /*2ea70*/  IMAD.IADD R2, R13, 0x1, R2 ;  /* 0x000000010d027824 */ /* 0x000fc800078e0202 */
[----:B------:R-:W-:-:S07]  /*2ea80*/  IMAD.MOV.U32 R13, RZ, RZ, R2 ;  /* 0x000000ffff0d7224 */ /* 0x000fce00078e0002 */
[----:B------:R-:W-:Y:S05]  /*2ea90*/  WARPSYNC.COLLECTIVE R15, `(.L_x_2154) ;  /* 0x000000000f087348 */ /* 0x000fea0003c00000 */
[----:B------:R0:W1:Y:S02]  /*2eaa0*/  SHFL.UP P6, R14, R13, R12, R11 ;  /* 0x0400000c0d0e7389 */ /* 0x00006400000c000b */
[----:B01----:R-:W-:Y:S01]  /*2eab0*/  ENDCOLLECTIVE ;  /* 0x000000000000791b */ /* 0x003fe20003800000 */
.L_x_2154:
[----:B------:R-:W-:Y:S01]  /*2eac0*/  IMAD.MOV.U32 R12, RZ, RZ, 0x8 ;  /* 0x00000008ff0c7424 */ /* 0x000fe200078e00ff */
[----:B------:R-:W-:-:S05]  /*2ead0*/  SEL R3, R14, RZ, P3 ;  /* 0x000000ff0e037207 */ /* 0x000fca0001800000 */
[----:B------:R-:W-:-:S05]  /*2eae0*/  IMAD.IADD R3, R2, 0x1, R3 ;  /* 0x0000000102037824 */ /* 0x000fca00078e0203 */
[----:B------:R-:W-:-:S07]  /*2eaf0*/  MOV R13, R3 ;  /* 0x00000003000d7202 */ /* 0x000fce0000000f00 */
[----:B------:R-:W-:Y:S05]  /*2eb00*/  WARPSYNC.COLLECTIVE R15, `(.L_x_2155) ;  /* 0x000000000f087348 */ /* 0x000fea0003c00000 */
[----:B------:R0:W1:Y:S02]  /*2eb10*/  SHFL.UP P6, R14, R13, R12, R11 ;  /* 0x0400000c0d0e7389 */ /* 0x00006400000c000b */
[----:B01----:R-:W-:Y:S01]  /*2eb20*/  ENDCOLLECTIVE ;  /* 0x000000000000791b */ /* 0x003fe20003800000 */
.L_x_2155:
[----:B------:R-:W-:Y:S01]  /*2eb30*/  IMAD.MOV.U32 R12, RZ, RZ, 0x10 ;  /* 0x00000010ff0c7424 */ /* 0x000fe200078e00ff */
[----:B------:R-:W-:-:S05]  /*2eb40*/  SEL R14, R14, RZ, P4 ;  /* 0x000000ff0e0e7207 */ /* 0x000fca0002000000 */
[----:B------:R-:W-:-:S04]  /*2eb50*/  IMAD.IADD R5, R3, 0x1, R14 ;  /* 0x0000000103057824 */ /* 0x000fc800078e020e */
[----:B------:R-:W-:-:S07]  /*2eb60*/  IMAD.MOV.U32 R13, RZ, RZ, R5 ;  /* 0x000000ffff0d7224 */ /* 0x000fce00078e0005 */
[----:B------:R-:W-:Y:S05]  /*2eb70*/  WARPSYNC.COLLECTIVE R15, `(.L_x_2156) ;  /* 0x000000000f087348 */ /* 0x000fea0003c00000 */
[----:B------:R0:W1:Y:S02]  /*2eb80*/  SHFL.UP P6, R14, R13, R12, R11 ;  /* 0x0400000c0d0e7389 */ /* 0x00006400000c000b */
[----:B01----:R-:W-:Y:S01]  /*2eb90*/  ENDCOLLECTIVE ;  /* 0x000000000000791b */ /* 0x003fe20003800000 */
.L_x_2156:
        /* <DEDUP_REMOVED lines=8> */
.L_x_2157:
[----:B------:R-:W-:Y:S05]  /*2ec20*/  BRA `(.L_x_2158) ;  /* 0xffffffa400f87947 */ /* 0x000fea000383ffff */
.L_x_1978:
[----:B------:R-:W-:Y:S01]  /*2ec30*/  BSSY B0, `(.L_x_2159) ;  /* 0x0000006000007945 */ /* 0x000fe20003800000 */
[----:B------:R-:W-:Y:S01]  /*2ec40*/  PLOP3.LUT P6, PT, P6, PT, PT, 0x8, 0x0 ;  /* 0x000000000000781c */ /* 0x000fe200037ce170 */
[----:B------:R-:W-:-:S12]  /*2ec50*/  IMAD.MOV.U32 R15, RZ, RZ, -0x1 ;  /* 0xffffffffff0f7424 */ /* 0x000fd800078e00ff */
[----:B01----:R-:W-:Y:S05]  /*2ec60*/  WARPSYNC.COLLECTIVE R15, `(.L_x_2160) ;  /* 0x000000000f087348 */ /* 0x003fea0003c00000 */
[----:B------:R-:W-:Y:S01]  /*2ec70*/  VOTE.ANY R14, PT, P6 ;  /* 0x00000000000e7806 */ /* 0x000fe200030e0100 */
[----:B01----:R-:W-:Y:S06]  /*2ec80*/  ENDCOLLECTIVE ;  /* 0x000000000000791b */ /* 0x003fec0003800000 */
.L_x_2160:
[----:B------:R-:W-:Y:S05]  /*2ec90*/  BSYNC B0 ;  /* 0x0000000000007941 */ /* 0x000fea0003800000 */
.L_x_2159:
        /* <DEDUP_REMOVED lines=8> */
.L_x_2161:
[----:B------:R-:W-:Y:S02]  /*2ed20*/  IMAD.IADD R27, R12, 0x1, R27 ;  /* 0x000000010c1b7824 */ /* 0x000fe400078e021b */
[----:B------:R-:W-:Y:S01]  /*2ed30*/  IMAD.MOV.U32 R13, RZ, RZ, R4 ;  /* 0x000000ffff0d7224 */ /* 0x000fe200078e0004 */
[----:B------:R-:W-:-:S07]  /*2ed40*/  MOV R25, R14 ;  /* 0x0000000e00197202 */ /* 0x000fce0000000f00 */
[----:B------:R-:W-:Y:S05]  /*2ed50*/  WARPSYNC.COLLECTIVE R15, `(.L_x_2162) ;  /* 0x000000000f087348 */ /* 0x000fea0003c00000 */
[----:B------:R0:W1:Y:S02]  /*2ed60*/  SHFL.IDX P6, R14, R13, R12, R11 ;  /* 0x0000000c0d0e7389 */ /* 0x00006400000c000b */
[----:B01----:R-:W-:Y:S01]  /*2ed70*/  ENDCOLLECTIVE ;  /* 0x000000000000791b */ /* 0x003fe20003800000 */
.L_x_2162:
[----:B------:R-:W-:Y:S01]  /*2ed80*/  IMAD.MOV.U32 R4, RZ, RZ, R14 ;  /* 0x000000ffff047224 */ /* 0x000fe200078e000e */
[----:B------:R-:W-:Y:S06]  /*2ed90*/  BRA `(.L_x_2163) ;  /* 0xffffffa400dc7947 */ /* 0x000fec000383ffff */
.L_x_1980:
[----:B------:R-:W-:Y:S01]  /*2eda0*/  BSSY B0, `(.L_x_2164) ;  /* 0x0000007000007945 */ /* 0x000fe20003800000 */
[----:B------:R-:W-:Y:S02]  /*2edb0*/  IMAD.MOV.U32 R13, RZ, RZ, R2 ;  /* 0x000000ffff0d7224 */ /* 0x000fe400078e0002 */
[----:B------:R-:W-:Y:S02]  /*2edc0*/  IMAD.MOV.U32 R11, RZ, RZ, 0x1f ;  /* 0x0000001fff0b7424 */ /* 0x000fe400078e00ff */
[----:B------:R-:W-:-:S07]  /*2edd0*/  IMAD.MOV.U32 R15, RZ, RZ, -0x1 ;  /* 0xffffffffff0f7424 */ /* 0x000fce00078e00ff */
[----:B01-34-:R-:W-:Y:S05]  /*2ede0*/  WARPSYNC.COLLECTIVE R15, `(.L_x_2165) ;  /* 0x000000000f087348 */ /* 0x01bfea0003c00000 */
[----:B------:R2:W0:Y:S02]  /*2edf0*/  SHFL.IDX P6, R14, R13, R12, R11 ;  /* 0x0000000c0d0e7389 */ /* 0x00042400000c000b */
[----:B01234-:R-:W-:Y:S01]  /*2ee00*/  ENDCOLLECTIVE ;  /* 0x000000000000791b */ /* 0x01ffe20003800000 */
.L_x_2165:
[----:B------:R-:W-:Y:S05]  /*2ee10*/  BSYNC B0 ;  /* 0x0000000000007941 */ /* 0x000fea0003800000 */
.L_x_2164:
[----:B------:R-:W-:Y:S01]  /*2ee20*/  MOV R6, R14 ;  /* 0x0000000e00067202 */ /* 0x000fe20000000f00 */
[----:B------:R-:W-:Y:S06]  /*2ee30*/  BRA `(.L_x_1979) ;  /* 0xffffffa400cc7947 */ /* 0x000fec000383ffff */
.L_x_1986:
[----:B0-----:R0:W2:Y:S02]  /*2ee40*/  SYNCS.PHASECHK.TRANS64.TRYWAIT P0, [R7+URZ+0x2a820], R0 ;  /* 0x02a82000070075a7 */ /* 0x0010a4000800017f */
[----:B--2---:R-:W-:Y:S05]  /*2ee50*/  @!P0 NANOSLEEP.SYNCS 0x989680 ;  /* 0x009896800000895d */ /* 0x004fea0003900000 */
[----:B------:R-:W2:Y:S02]  /*2ee60*/  @!P0 SYNCS.PHASECHK.TRANS64 P0, [R7+URZ+0x2a820], R0 ;  /* 0x02a82000070085a7 */ /* 0x000ea4000800007f */
[----:B--2---:R-:W-:Y:S05]  /*2ee70*/  @!P0 BRA `(.L_x_1986) ;  /* 0xfffffffc00f08947 */ /* 0x004fea000383ffff */
[----:B------:R-:W-:Y:S05]  /*2ee80*/  BRA `(.L_x_2166) ;  /* 0xffffffb000247947 */ /* 0x000fea000383ffff */
.L_x_1987:
[----:B------:R-:W2:Y:S01]  /*2ee90*/  S2R R2, SR_TID.X ;  /* 0x0000000000027919 */ /* 0x000ea20000002100 */
[----:B------:R-:W-:Y:S01]  /*2eea0*/  BSSY B0, `(.L_x_2167) ;  /* 0x000000a000007945 */ /* 0x000fe20003800000 */
[----:B------:R-:W-:Y:S02]  /*2eeb0*/  IMAD.MOV.U32 R12, RZ, RZ, RZ ;  /* 0x000000ffff0c7224 */ /* 0x000fe400078e00ff */
[----:B------:R-:W-:Y:S02]  /*2eec0*/  IMAD.MOV.U32 R11, RZ, RZ, 0x1f ;  /* 0x0000001fff0b7424 */ /* 0x000fe400078e00ff */
[----:B------:R-:W-:Y:S01]  /*2eed0*/  IMAD.MOV.U32 R15, RZ, RZ, -0x1 ;  /* 0xffffffffff0f7424 */ /* 0x000fe200078e00ff */
[----:B--2---:R-:W-:-:S04]  /*2eee0*/  SHF.R.U32.HI R2, RZ, 0x5, R2 ;  /* 0x00000005ff027819 */ /* 0x004fc80000011602 */
[----:B------:R-:W-:-:S05]  /*2eef0*/  LOP3.LUT R2, R2, 0x3, RZ, 0xc0, !PT ;  /* 0x0000000302027812 */ /* 0x000fca00078ec0ff */
[----:B------:R-:W-:-:S07]  /*2ef00*/  IMAD.MOV.U32 R13, RZ, RZ, R2 ;  /* 0x000000ffff0d7224 */ /* 0x000fce00078e0002 */
[----:B01-3--:R-:W-:Y:S05]  /*2ef10*/  WARPSYNC.COLLECTIVE R15, `(.L_x_2168) ;  /* 0x000000000f087348 */ /* 0x00bfea0003c00000 */
[----:B------:R2:W4:Y:S02]  /*2ef20*/  SHFL.IDX P6, R14, R13, R12, R11 ;  /* 0x0000000c0d0e7389 */ /* 0x00052400000c000b */
[----:B01234-:R-:W-:Y:S01]  /*2ef30*/  ENDCOLLECTIVE ;  /* 0x000000000000791b */ /* 0x01ffe20003800000 */
.L_x_2168:
[----:B------:R-:W-:Y:S05]  /*2ef40*/  BSYNC B0 ;  /* 0x0000000000007941 */ /* 0x000fea0003800000 */
.L_x_2167:
[----:B------:R-:W-:Y:S05]  /*2ef50*/  BRA `(.L_x_2169) ;  /* 0xffffffb0000c7947 */ /* 0x000fea000383ffff */
.L_x_1988:
[----:B------:R-:W-:Y:S01]  /*2ef60*/  BSSY B0, `(.L_x_2170) ;  /* 0x0000006000007945 */ /* 0x000fe20003800000 */
[----:B------:R-:W-:-:S07]  /*2ef70*/  IMAD.MOV.U32 R15, RZ, RZ, -0x1 ;  /* 0xffffffffff0f7424 */ /* 0x000fce00078e00ff */
[----:B01-3--:R-:W-:Y:S05]  /*2ef80*/  WARPSYNC.COLLECTIVE R15, `(.L_x_2171) ;  /* 0x000000000f0c7348 */ /* 0x00bfea0003c00000 */
[----:B------:R-:W-:Y:S02]  /*2ef90*/  ELECT P6, UR62, PT ;  /* 0x00000000003e782f */ /* 0x000fe400038c0000 */
[----:B------:R-:W-:Y:S01]  /*2efa0*/  MOV R14, UR62 ;  /* 0x0000003e000e7c02 */ /* 0x000fe20008000f00 */
[----:B01-3--:R-:W-:Y:S10]  /*2efb0*/  ENDCOLLECTIVE ;  /* 0x000000000000791b */ /* 0x00bff40003800000 */
.L_x_2171:
[----:B------:R-:W-:Y:S05]  /*2efc0*/  BSYNC B0 ;  /* 0x0000000000007941 */ /* 0x000fea0003800000 */
.L_x_2170:
[----:B------:R-:W-:Y:S05]  /*2efd0*/  BRA `(.L_x_2172) ;  /* 0xffffffb000007947 */ /* 0x000fea000383ffff */
.L_x_1990:
[----:B0-----:R0:W2:Y:S02]  /*2efe0*/  SYNCS.PHASECHK.TRANS64.TRYWAIT P1, [R5+URZ+0x2a840], R0 ;  /* 0x02a84000050075a7 */ /* 0x0010a4000802017f */
[----:B--2---:R-:W-:Y:S05]  /*2eff0*/  @!P1 NANOSLEEP.SYNCS 0x989680 ;  /* 0x009896800000995d */ /* 0x004fea0003900000 */
[----:B------:R-:W2:Y:S02]  /*2f000*/  @!P1 SYNCS.PHASECHK.TRANS64 P1, [R5+URZ+0x2a840], R0 ;  /* 0x02a84000050095a7 */ /* 0x000ea4000802007f */
[----:B--2---:R-:W-:Y:S05]  /*2f010*/  @!P1 BRA `(.L_x_1990) ;  /* 0xfffffffc00f09947 */ /* 0x004fea000383ffff */
[----:B------:R-:W-:Y:S05]  /*2f020*/  BRA `(.L_x_2173) ;  /* 0xffffffb000287947 */ /* 0x000fea000383ffff */
.L_x_1992:
[----:B--2---:R2:W4:Y:S02]  /*2f030*/  SYNCS.PHASECHK.TRANS64.TRYWAIT P1, [R3+URZ+0x2a840], R2 ;  /* 0x02a84002030075a7 */ /* 0x004524000802017f */
[----:B----4-:R-:W-:Y:S05]  /*2f040*/  @!P1 NANOSLEEP.SYNCS 0x989680 ;  /* 0x009896800000995d */ /* 0x010fea0003900000 */
[----:B------:R-:W4:Y:S02]  /*2f050*/  @!P1 SYNCS.PHASECHK.TRANS64 P1, [R3+URZ+0x2a840], R2 ;  /* 0x02a84002030095a7 */ /* 0x000f24000802007f */
[----:B----4-:R-:W-:Y:S05]  /*2f060*/  @!P1 BRA `(.L_x_1992) ;  /* 0xfffffffc00f09947 */ /* 0x010fea000383ffff */
[----:B------:R-:W-:Y:S05]  /*2f070*/  BRA `(.L_x_2174) ;  /* 0xffffffb000347947 */ /* 0x000fea000383ffff */
.L_x_1994:
[----:B----4-:R4:W0:Y:S02]  /*2f080*/  SYNCS.PHASECHK.TRANS64.TRYWAIT P1, [R5+URZ+0x2a860], R0 ;  /* 0x02a86000050075a7 */ /* 0x010824000802017f */
[----:B0-----:R-:W-:Y:S05]  /*2f090*/  @!P1 NANOSLEEP.SYNCS 0x989680 ;  /* 0x009896800000995d */ /* 0x001fea0003900000 */
[----:B------:R-:W0:Y:S02]  /*2f0a0*/  @!P1 SYNCS.PHASECHK.TRANS64 P1, [R5+URZ+0x2a860], R0 ;  /* 0x02a86000050095a7 */ /* 0x000e24000802007f */
[----:B0-----:R-:W-:Y:S05]  /*2f0b0*/  @!P1 BRA `(.L_x_1994) ;  /* 0xfffffffc00f09947 */ /* 0x001fea000383ffff */
[----:B------:R-:W-:Y:S05]  /*2f0c0*/  BRA `(.L_x_2175) ;  /* 0xffffffb000307947 */ /* 0x000fea000383ffff */
.L_x_2176:
        /* <DEDUP_REMOVED lines=11> */
.L_x_3209:


//--------------------- .text._ZN7cutlass13device_kernelIN5flash11enable_sm90INS1_16FlashAttnFwdSm90INS1_25CollectiveMainloopFwdSm90ILi2EN4cute5tupleIJNS5_1CILi1EEES8_S8_EEENS6_IJNS7_ILi128EEENS7_ILi96EEENS7_ILi192EEEEEELi128ENS_6half_tEfNS_4arch4Sm90ELb1ELb0ELb0ELb0ELb1ELb0ELb0ELb1ELb1ELb1ELb1ELb0EEENS1_21CollectiveEpilogueFwdINS6_IJSA_SA_SB_EEES9_SE_SG_Li256ELb0ELb1ELb1ELb0EEENS1_19SingleTileSchedulerILb0ELb1ELb1ELi128EEEEEEEEEvNT_6ParamsE --------------------------
	.section	.text._ZN7cutlass13device_kernelIN5flash11enable_sm90INS1_16FlashAttnFwdSm90INS1_25CollectiveMainloopFwdSm90ILi2EN4cute5tupleIJNS5_1CILi1EEES8_S8_EEENS6_IJNS7_ILi128EEENS7_ILi96EEENS7_ILi192EEEEEELi128ENS_6half_tEfNS_4arch4Sm90ELb1ELb0ELb0ELb0ELb1ELb0ELb0ELb1ELb1ELb1ELb1ELb0EEENS1_21CollectiveEpilogueFwdINS6_IJSA_SA_SB_EEES9_SE_SG_Li256ELb0ELb1ELb1ELb0EEENS1_19SingleTileSchedulerILb0ELb1ELb1ELi128EEEEEEEEEvNT_6ParamsE,"ax",@progbits
	.align	128
.text._ZN7cutlass13device_kernelIN5flash11enable_sm90INS1_16FlashAttnFwdSm90INS1_25CollectiveMainloopFwdSm90ILi2EN4cute5tupleIJNS5_1CILi1EEES8_S8_EEENS6_IJNS7_ILi128EEENS7_ILi96EEENS7_ILi192EEEEEELi128ENS_6half_tEfNS_4arch4Sm90ELb1ELb0ELb0ELb0ELb1ELb0ELb0ELb1ELb1ELb1ELb1ELb0EEENS1_21CollectiveEpilogueFwdINS6_IJSA_SA_SB_EEES9_SE_SG_Li256ELb0ELb1ELb1ELb0EEENS1_19SingleTileSchedulerILb0ELb1ELb1ELi128EEEEEEEEEvNT_6ParamsE:
        .type           _ZN7cutlass13device_kernelIN5flash11enable_sm90INS1_16FlashAttnFwdSm90INS1_25CollectiveMainloopFwdSm90ILi2EN4cute5tupleIJNS5_1CILi1EEES8_S8_EEENS6_IJNS7_ILi128EEENS7_ILi96EEENS7_ILi192EEEEEELi128ENS_6half_tEfNS_4arch4Sm90ELb1ELb0ELb0ELb0ELb1ELb0ELb0ELb1ELb1ELb1ELb1ELb0EEENS1_21CollectiveEpilogueFwdINS6_IJSA_SA_SB_EEES9_SE_SG_Li256ELb0ELb1ELb1ELb0EEENS1_19SingleTileSchedulerILb0ELb1ELb1ELi128EEEEEEEEEvNT_6ParamsE,@function
        .size           _ZN7cutlass13device_kernelIN5flash11enable_sm90INS1_16FlashAttnFwdSm90INS1_25CollectiveMainloopFwdSm90ILi2EN4cute5tupleIJNS5_1CILi1EEES8_S8_EEENS6_IJNS7_ILi128EEENS7_ILi96EEENS7_ILi192EEEEEELi128ENS_6half_tEfNS_4arch4Sm90ELb1ELb0ELb0ELb0ELb1ELb0ELb0ELb1ELb1ELb1ELb1ELb0EEENS1_21CollectiveEpilogueFwdINS6_IJSA_SA_SB_EEES9_SE_SG_Li256ELb0ELb1ELb1ELb0EEENS1_19SingleTileSchedulerILb0ELb1ELb1ELi128EEEEEEEEEvNT_6ParamsE,(.L_x_3210 - _ZN7cutlass13device_kernelIN5flash11enable_sm90INS1_16FlashAttnFwdSm90INS1_25CollectiveMainloopFwdSm90ILi2EN4cute5tupleIJNS5_1CILi1EEES8_S8_EEENS6_IJNS7_ILi128EEENS7_ILi96EEENS7_ILi192EEEEEELi128ENS_6half_tEfNS_4arch4Sm90ELb1ELb0ELb0ELb0ELb1ELb0ELb0ELb1ELb1ELb1ELb1ELb0EEENS1_21CollectiveEpilogueFwdINS6_IJSA_SA_SB_EEES9_SE_SG_Li256ELb0ELb1ELb1ELb0EEENS1_19SingleTileSchedulerILb0ELb1ELb1ELi128EEEEEEEEEvNT_6ParamsE)
        .other          _ZN7cutlass13device_kernelIN5flash11enable_sm90INS1_16FlashAttnFwdSm90INS1_25CollectiveMainloopFwdSm90ILi2EN4cute5tupleIJNS5_1CILi1EEES8_S8_EEENS6_IJNS7_ILi128EEENS7_ILi96EEENS7_ILi192EEEEEELi128ENS_6half_tEfNS_4arch4Sm90ELb1ELb0ELb0ELb0ELb1ELb0ELb0ELb1ELb1ELb1ELb1ELb0EEENS1_21CollectiveEpilogueFwdINS6_IJSA_SA_SB_EEES9_SE_SG_Li256ELb0ELb1ELb1ELb0EEENS1_19SingleTileSchedulerILb0ELb1ELb1ELi128EEEEEEEEEvNT_6ParamsE,@"STO_CUDA_ENTRY STV_DEFAULT"
_ZN7cutlass13device_kernelIN5flash11enable_sm90INS1_16FlashAttnFwdSm90INS1_25CollectiveMainloopFwdSm90ILi2EN4cute5tupleIJNS5_1CILi1EEES8_S8_EEENS6_IJNS7_ILi128EEENS7_ILi96EEENS7_ILi192EEEEEELi128ENS_6half_tEfNS_4arch4Sm90ELb1ELb0ELb0ELb0ELb1ELb0ELb0ELb1ELb1ELb1ELb1ELb0EEENS1_21CollectiveEpilogueFwdINS6_IJSA_SA_SB_EEES9_SE_SG_Li256ELb0ELb1ELb1ELb0EEENS1_19SingleTileSchedulerILb0ELb1ELb1ELi128EEEEEEEEEvNT_6ParamsE:
        /* <DEDUP_REMOVED lines=44> */
.L_x_2177:
        /* <DEDUP_REMOVED lines=22> */
.L_x_2178:
        /* <DEDUP_REMOVED lines=18> */
.L_x_2179:
        /* <DEDUP_REMOVED lines=22> */
.L_x_2180:
        /* <DEDUP_REMOVED lines=23> */
.L_x_2181:
        /* <DEDUP_REMOVED lines=8> */
[----:B------:R-:W-:-:S10]  /*0890*/  IMAD.U32 R2, RZ, RZ, UR4 ;  /* 0x00000004ff027e24 */ /* 0x000fd4000f8e00ff */
[----:B------:R-:W-:Y:S05]  /*08a0*/  @!P0 BRA `(.L_x_2183) ;  /* 0x0000008c00f08947 */ /* 0x000fea0003800000 */
.L_x_2184:
        /* <DEDUP_REMOVED lines=18> */
[----:B------:R-:W0:Y:S01]  /*09d0*/  S2UR UR42, SR_CTAID.X ;  /* 0x00000000002a79c3 */ /* 0x000e220000002500 */
[----:B------:R-:W-:Y:S01]  /*09e0*/  ULDC UR4, c[0x0][0x448] ;  /* 0x0001120000047ab9 */ /* 0x000fe20000000800 */
[----:B------:R-:W-:Y:S01]  /*09f0*/  SHF.R.U32.HI R6, RZ, 0x10, R17 ;  /* 0x00000010ff067819 */ /* 0x000fe20000011611 */
[----:B------:R-:W-:Y:S01]  /*0a00*/  UISETP.NE.AND UP0, UPT, UR4, 0x1, UPT ;  /* 0x000000010400788c */ /* 0x000fe2000bf05270 */
[----:B------:R-:W-:Y:S02]  /*0a10*/  LOP3.LUT R17, R17, 0xffff, RZ, 0xc0, !PT ;  /* 0x0000ffff11117812 */ /* 0x000fe400078ec0ff */
[----:B------:R-:W-:Y:S01]  /*0a20*/  MOV R22, RZ ;  /* 0x000000ff00167202 */ /* 0x000fe20000000f00 */
[----:B------:R-:W-:Y:S01]  /*0a30*/  UP2UR UR60, UPR, URZ, 0x1 ;  /* 0x000000013f3c7883 */ /* 0x000fe20008000000 */
[----:B------:R-:W1:Y:S06]  /*0a40*/  LDC.64 R4, c[0x0][0x418] ;  /* 0x00010600ff047b82 */ /* 0x000e6c0000000a00 */
[----:B------:R-:W-:Y:S01]  /*0a50*/  @UP0 ULDC UR5, c[0x0][0x44c] ;  /* 0x0001130000050ab9 */ /* 0x000fe20000000800 */
[----:B------:R-:W-:Y:S01]  /*0a60*/  @UP0 ULDC UR7, c[0x0][0x450] ;  /* 0x0001140000070ab9 */ /* 0x000fe20000000800 */
[----:B------:R-:W2:Y:S08]  /*0a70*/  LDC R3, c[0x0][0x288] ;  /* 0x0000a200ff037b82 */ /* 0x000eb00000000800 */
[----:B------:R-:W3:Y:S01]  /*0a80*/  LDC R18, c[0x0][0x424] ;  /* 0x00010900ff127b82 */ /* 0x000ee20000000800 */
[----:B0-----:R-:W-:-:S04]  /*0a90*/  USHF.L.U32 UR42, UR42, 0x7, URZ ;  /* 0x000000072a2a7899 */ /* 0x001fc8000800063f */
[----:B------:R-:W-:Y:S02]  /*0aa0*/  @UP0 UIADD3 UR4, UR42, 0x7f, URZ ;  /* 0x0000007f2a040890 */ /* 0x000fe4000fffe03f */
[----:B------:R-:W-:Y:S01]  /*0ab0*/  UIADD3 UR6, UR42, 0x7f, URZ ;  /* 0x0000007f2a067890 */ /* 0x000fe2000fffe03f */
[----:B------:R-:W0:Y:S01]  /*0ac0*/  LDC R7, c[0x0][0x2f0] ;  /* 0x0000bc00ff077b82 */ /* 0x000e220000000800 */
[----:B-1----:R-:W-:Y:S01]  /*0ad0*/  ISETP.NE.U32.AND P0, PT, R4, RZ, PT ;  /* 0x000000ff0400720c */ /* 0x002fe20003f05070 */
[----:B------:R-:W-:-:S03]  /*0ae0*/  UIMAD.WIDE.U32 UR4, UR4, UR5, URZ ;  /* 0x00000005040472a5 */ /* 0x000fc6000f8e003f */
[----:B------:R-:W-:Y:S01]  /*0af0*/  ISETP.NE.AND.EX P0, PT, R5, RZ, PT, P0 ;  /* 0x000000ff0500720c */ /* 0x000fe20003f05300 */
[----:B------:R-:W-:Y:S01]  /*0b00*/  @UP0 USHF.R.U32.HI UR6, URZ, UR7, UR5 ;  /* 0x000000073f060299 */ /* 0x000fe20008011605 */
[----:B--2---:R-:W-:Y:S02]  /*0b10*/  IADD3 R3, -R3, 0x60, RZ ;  /* 0x0000006003037810 */ /* 0x004fe40007ffe1ff */
[----:B---3--:R-:W-:Y:S02]  /*0b20*/  SEL R18, R18, 0x1, P0 ;  /* 0x0000000112127807 */ /* 0x008fe40000000000 */
[----:B------:R-:W-:-:S03]  /*0b30*/  ISETP.NE.AND P0, PT, R6, RZ, PT ;  /* 0x000000ff0600720c */ /* 0x000fc60003f05270 */
[CC--:B0-----:R-:W-:Y:S02]  /*0b40*/  IMAD R3, R18.reuse, R7.reuse, R3 ;  /* 0x0000000712037224 */ /* 0x0c1fe400078e0203 */
[----:B------:R-:W-:Y:S02]  /*0b50*/  IMAD R0, R18, R7, 0x5f ;  /* 0x0000005f12007424 */ /* 0x000fe400078e0207 */
[----:B------:R-:W-:Y:S02]  /*0b60*/  VIADD R3, R3, UR6 ;  /* 0x0000000603037c36 */ /* 0x000fe40008000000 */
[----:B------:R-:W-:-:S04]  /*0b70*/  IMAD.HI R0, R0, 0x2aaaaaab, RZ ;  /* 0x2aaaaaab00007827 */ /* 0x000fc800078e02ff */
[----:B------:R-:W0:Y:S01]  /*0b80*/  @!P0 LDC R6, c[0x0][0x9f0] ;  /* 0x00027c00ff068b82 */ /* 0x000e220000000800 */
[----:B------:R-:W-:Y:S01]  /*0b90*/  IMAD.HI R4, R3, 0x2aaaaaab, RZ ;  /* 0x2aaaaaab03047827 */ /* 0x000fe200078e02ff */
[----:B------:R-:W-:-:S04]  /*0ba0*/  SHF.R.U32.HI R3, RZ, 0x1f, R0 ;  /* 0x0000001fff037819 */ /* 0x000fc80000011600 */
[----:B------:R-:W-:Y:S02]  /*0bb0*/  SHF.R.U32.HI R5, RZ, 0x1f, R4 ;  /* 0x0000001fff057819 */ /* 0x000fe40000011604 */
[----:B------:R-:W-:Y:S02]  /*0bc0*/  LEA.HI.SX32 R3, R0, R3, 0x1c ;  /* 0x0000000300037211 */ /* 0x000fe400078fe2ff */
[----:B------:R-:W-:-:S04]  /*0bd0*/  LEA.HI.SX32 R4, R4, R5, 0x1c ;  /* 0x0000000504047211 */ /* 0x000fc800078fe2ff */
[----:B------:R-:W-:-:S04]  /*0be0*/  VIMNMX R13, R3, R4, PT ;  /* 0x00000004030d7248 */ /* 0x000fc80003fe0100 */
[----:B------:R-:W-:-:S13]  /*0bf0*/  ISETP.GE.AND P1, PT, R13, 0x1, PT ;  /* 0x000000010d00780c */ /* 0x000fda0003f26270 */
[----:B------:R-:W-:Y:S05]  /*0c00*/  @!P1 BRA `(.L_x_2186) ;  /* 0x00000000006c9947 */ /* 0x000fea0003800000 */
[-C--:B0-----:R-:W-:Y:S02]  /*0c10*/  IABS R9, R6.reuse ;  /* 0x0000000600097213 */ /* 0x081fe40000000000 */
[----:B------:R-:W-:Y:S02]  /*0c20*/  IABS R10, R6 ;  /* 0x00000006000a7213 */ /* 0x000fe40000000000 */
[----:B------:R-:W0:Y:S01]  /*0c30*/  I2F.RP R0, R9 ;  /* 0x0000000900007306 */ /* 0x000e220000209400 */
[----:B------:R-:W-:Y:S02]  /*0c40*/  IADD3 R3, R6, -0x1, R13 ;  /* 0xffffffff06037810 */ /* 0x000fe40007ffe00d */
[----:B------:R-:W-:-:S05]  /*0c50*/  IMAD.MOV R10, RZ, RZ, -R10 ;  /* 0x000000ffff0a7224 */ /* 0x000fca00078e0a0a */
[----:B0-----:R-:W0:Y:S02]  /*0c60*/  MUFU.RCP R0, R0 ;  /* 0x0000000000007308 */ /* 0x001e240000001000 */
[----:B0-----:R-:W-:Y:S01]  /*0c70*/  VIADD R4, R0, 0xffffffe ;  /* 0x0ffffffe00047836 */ /* 0x001fe20000000000 */
[----:B------:R-:W-:Y:S02]  /*0c80*/  IABS R0, R3 ;  /* 0x0000000300007213 */ /* 0x000fe40000000000 */
[----:B------:R-:W-:-:S03]  /*0c90*/  LOP3.LUT R3, R3, R6, RZ, 0x3c, !PT ;  /* 0x0000000603037212 */ /* 0x000fc600078e3cff */
[----:B------:R0:W1:Y:S01]  /*0ca0*/  F2I.FTZ.U32.TRUNC.NTZ R5, R4 ;  /* 0x0000000400057305 */ /* 0x000062000021f000 */
[----:B------:R-:W-:Y:S01]  /*0cb0*/  ISETP.GE.AND P2, PT, R3, RZ, PT ;  /* 0x000000ff0300720c */ /* 0x000fe20003f46270 */
[----:B0-----:R-:W-:Y:S02]  /*0cc0*/  IMAD.MOV.U32 R4, RZ, RZ, RZ ;  /* 0x000000ffff047224 */ /* 0x001fe400078e00ff */
[----:B-1----:R-:W-:-:S04]  /*0cd0*/  IMAD.MOV R8, RZ, RZ, -R5 ;  /* 0x000000ffff087224 */ /* 0x002fc800078e0a05 */
[----:B------:R-:W-:-:S04]  /*0ce0*/  IMAD R11, R8, R9, RZ ;  /* 0x00000009080b7224 */ /* 0x000fc800078e02ff */
[----:B------:R-:W-:Y:S01]  /*0cf0*/  IMAD.HI.U32 R5, R5, R11, R4 ;  /* 0x0000000b05057227 */ /* 0x000fe200078e0004 */
[----:B------:R-:W-:-:S05]  /*0d00*/  MOV R4, R10 ;  /* 0x0000000a00047202 */ /* 0x000fca0000000f00 */
        /* <DEDUP_REMOVED lines=11> */
.L_x_2186:
[-C--:B------:R-:W-:Y:S01]  /*0dc0*/  IMAD R17, R17, R22.reuse, RZ ;  /* 0x0000001611117224 */ /* 0x080fe200078e02ff */
[----:B------:R-:W-:Y:S01]  /*0dd0*/  PLOP3.LUT P0, PT, PT, PT, PT, 0x80, 0x0 ;  /* 0x000000000000781c */ /* 0x000fe20003f0f070 */
[----:B------:R-:W-:Y:S01]  /*0de0*/  VIADD R23, R19, 0xffffff80 ;  /* 0xffffff8013177836 */ /* 0x000fe20000000000 */
[----:B------:R-:W-:Y:S01]  /*0df0*/  CS2R R86, SRZ ;  /* 0x0000000000567805 */ /* 0x000fe2000001ff00 */
[----:B------:R-:W-:Y:S01]  /*0e00*/  IMAD.MOV.U32 R0, RZ, RZ, RZ ;  /* 0x000000ffff007224 */ /* 0x000fe200078e00ff */
[----:B------:R-:W-:Y:S01]  /*0e10*/  VIADDMNMX R22, R17, R22, R13, PT ;  /* 0x0000001611167246 */ /* 0x000fe2000380010d */
[----:B------:R-:W-:Y:S01]  /*0e20*/  IMAD.MOV.U32 R3, RZ, RZ, RZ ;  /* 0x000000ffff037224 */ /* 0x000fe200078e00ff */
[----:B------:R-:W-:Y:S02]  /*0e30*/  CS2R R84, SRZ ;  /* 0x0000000000547805 */ /* 0x000fe4000001ff00 */
[----:B------:R-:W-:Y:S02]  /*0e40*/  CS2R R82, SRZ ;  /* 0x0000000000527805 */ /* 0x000fe4000001ff00 */
[----:B------:R-:W-:-:S02]  /*0e50*/  ISETP.GT.AND P1, PT, R22, R17, PT ;  /* 0x000000111600720c */ /* 0x000fc40003f24270 */
        /* <DEDUP_REMOVED lines=29> */
[----:B------:R-:W-:Y:S01]  /*1030*/  IMAD R19, R18, R7, RZ ;  /* 0x0000000712137224 */ /* 0x000fe200078e02ff */
[----:B------:R-:W-:Y:S06]  /*1040*/  @!P1 BRA `(.L_x_2187) ;  /* 0x0000006c00ec9947 */ /* 0x000fec0003800000 */
[----:B------:R-:W-:Y:S01]  /*1050*/  SHF.R.S32.HI R72, RZ, 0x1f, R23 ;  /* 0x0000001fff487819 */ /* 0x000fe20000011417 */
[----:B------:R-:W1:Y:S01]  /*1060*/  S2UR UR6, SR_CgaCtaId ;  /* 0x00000000000679c3 */ /* 0x000e620000008800 */
[----:B------:R-:W-:Y:S02]  /*1070*/  UMOV UR38, 0x400 ;  /* 0x0000040000267882 */ /* 0x000fe40000000000 */
[----:B------:R-:W-:-:S04]  /*1080*/  LEA.HI R73, R72, R23, RZ, 0x7 ;  /* 0x0000001748497211 */ /* 0x000fc800078f38ff */
[----:B------:R-:W-:-:S05]  /*1090*/  SHF.R.S32.HI R74, RZ, 0x7, R73 ;  /* 0x00000007ff4a7819 */ /* 0x000fca0000011449 */
[----:B------:R-:W2:Y:S01]  /*10a0*/  SHFL.IDX PT, R0, R74, RZ, 0x1f ;  /* 0x00001fff4a007589 */ /* 0x000ea200000e0000 */
[----:B-1----:R-:W-:-:S04]  /*10b0*/  ULEA UR38, UR6, UR38, 0x18 ;  /* 0x0000002606267291 */ /* 0x002fc8000f8ec03f */
[----:B------:R-:W-:-:S04]  /*10c0*/  UIADD3 UR6, UR38, 0xc400, URZ ;  /* 0x0000c40026067890 */ /* 0x000fc8000fffe03f */
[----:B------:R-:W-:Y:S01]  /*10d0*/  ULOP3.LUT UP0, URZ, UR6, 0x1bf, URZ, 0xc0, !UPT ;  /* 0x000001bf063f7892 */ /* 0x000fe2000f80c03f */
[----:B--2---:R-:W-:-:S05]  /*10e0*/  R2UR UR4, R0 ;  /* 0x00000000000472ca */ /* 0x004fca00000e0000 */
        /* <DEDUP_REMOVED lines=12> */
[----:B------:R1:W2:Y:S01]  /*11b0*/  LDC.64 R14, c[0x4][R0] ;  /* 0x01000000000e7b82 */ /* 0x0002a20000000a00 */
[----:B------:R-:W-:Y:S01]  /*11c0*/  MOV R5, UR5 ;  /* 0x0000000500057c02 */ /* 0x000fe20008000f00 */
[----:B------:R-:W-:Y:S01]  /*11d0*/  ULDC.64 UR4, c[0x4][0x98] ;  /* 0x0100260000047ab9 */ /* 0x000fe20000000a00 */
[----:B------:R-:W-:Y:S01]  /*11e0*/  IMAD.U32 R10, RZ, RZ, UR6 ;  /* 0x00000006ff0a7e24 */ /* 0x000fe2000f8e00ff */
[----:B------:R-:W-:Y:S01]  /*11f0*/  MOV R8, 0x70 ;  /* 0x0000007000087802 */ /* 0x000fe20000000f00 */
[----:B0-----:R-:W-:Y:S02]  /*1200*/  IMAD.U32 R6, RZ, RZ, UR4 ;  /* 0x00000004ff067e24 */ /* 0x001fe4000f8e00ff */
[----:B------:R-:W-:-:S02]  /*1210*/  IMAD.U32 R7, RZ, RZ, UR5 ;  /* 0x00000005ff077e24 */ /* 0x000fc4000f8e00ff */
[----:B------:R-:W-:Y:S02]  /*1220*/  IMAD.U32 R11, RZ, RZ, UR7 ;  /* 0x00000007ff0b7e24 */ /* 0x000fe4000f8e00ff */
[----:B------:R-:W-:Y:S02]  /*1230*/  IMAD.MOV.U32 R12, RZ, RZ, 0x1 ;  /* 0x00000001ff0c7424 */ /* 0x000fe400078e00ff */
[----:B-1----:R-:W-:-:S07]  /*1240*/  IMAD.MOV.U32 R13, RZ, RZ, RZ ;  /* 0x000000ffff0d7224 */ /* 0x002fce00078e00ff */
[----:B------:R-:W-:-:S07]  /*1250*/  LEPC R20, `(.L_x_2188) ;  /* 0x000000001014794e */ /* 0x000fce0000000000 */
[----:B--2---:R-:W-:Y:S05]  /*1260*/  CALL.ABS.NOINC R14 ;  /* 0x000000000e007343 */ /* 0x004fea0003c00000 */
.L_x_2188:
[----:B------:R-:W-:-:S04]  /*1270*/  SHF.L.U32 R0, RZ, 0x1f, RZ ;  /* 0x0000001fff007819 */ /* 0x000fc800000006ff */
[----:B------:R-:W1:Y:S02]  /*1280*/  SYNCS.PHASECHK.TRANS64.TRYWAIT P0, [UR38+0x2a800], R0 ;  /* 0x02a80000ff0075a7 */ /* 0x000e640008000166 */
[----:B-1----:R-:W-:Y:S05]  /*1290*/  @!P0 BRA `(.L_x_2189) ;  /* 0x000000c000288947 */ /* 0x002fea0003800000 */
.L_x_2274:
[----:B------:R-:W-:-:S13]  /*12a0*/  R2UR UR4, R2 ;  /* 0x00000000020472ca */ /* 0x000fda00000e0000 */
[----:B------:R-:W-:-:S06]  /*12b0*/  ULOP3.LUT UR4, UR4, 0x1, URZ, 0xfc, !UPT ;  /* 0x0000000104047892 */ /* 0x000fcc000f8efc3f */
[----:B-1----:R-:W-:-:S05]  /*12c0*/  IMAD.U32 R3, RZ, RZ, UR4 ;  /* 0x00000004ff037e24 */ /* 0x002fca000f8e00ff */
[----:B------:R-:W-:-:S13]  /*12d0*/  ISETP.NE.AND P0, PT, R3, 0x3, PT ;  /* 0x000000030300780c */ /* 0x000fda0003f05270 */
[----:B------:R-:W-:Y:S05]  /*12e0*/  @!P0 BRA `(.L_x_2190) ;  /* 0x0000000000048947 */ /* 0x000fea0003800000 */
[----:B------:R-:W-:Y:S01]  /*12f0*/  BPT.TRAP 0x1 ;  /* 0x000000040000795c */ /* 0x000fe20000300000 */
.L_x_2190:
[----:B------:R1:W2:Y:S01]  /*1300*/  SYNCS.PHASECHK.TRANS64.TRYWAIT P1, [UR38+0x2a830], R0 ;  /* 0x02a83000ff0075a7 */ /* 0x0002a20008020166 */
[----:B------:R-:W-:Y:S05]  /*1310*/  @!P0 BRA `(.L_x_2191) ;  /* 0x0000000000048947 */ /* 0x000fea0003800000 */
[----:B------:R-:W-:Y:S01]  /*1320*/  BPT.TRAP 0x1 ;  /* 0x000000040000795c */ /* 0x000fe20000300000 */
.L_x_2191:
[----:B------:R-:W-:-:S05]  /*1330*/  IMAD.U32 R12, RZ, RZ, UR39 ;  /* 0x00000027ff0c7e24 */ /* 0x000fca000f8e00ff */
[----:B------:R-:W-:Y:S01]  /*1340*/  LOP3.LUT R12, R12, 0x10000, RZ, 0xfc, !PT ;  /* 0x000100000c0c7812 */ /* 0x000fe200078efcff */
[----:B--2---:R-:W-:Y:S06]  /*1350*/  @P1 BRA `(.L_x_2192) ;  /* 0x0000000000081947 */ /* 0x004fec0003800000 */
[----:B------:R-:W2:Y:S02]  /*1360*/  SYNCS.PHASECHK.TRANS64.TRYWAIT P1, [UR38+0x2a830], R0 ;  /* 0x02a83000ff0075a7 */ /* 0x000ea40008020166 */
[----:B--2---:R-:W-:Y:S05]  /*1370*/  @!P1 BRA `(.L_x_2193) ;  /* 0x000000c000089947 */ /* 0x004fea0003800000 */
.L_x_2192:
[----:B------:R-:W-:Y:S05]  /*1380*/  WARPSYNC.ALL ;  /* 0x0000000000007948 */ /* 0x000fea0003800000 */
[----:B------:R-:W-:Y:S01]  /*1390*/  MOV R13, 0x40000040 ;  /* 0x40000040000d7802 */ /* 0x000fe20000000f00 */
[----:B------:R-:W-:Y:S01]  /*13a0*/  UIADD3 UR4, UR38, 0x18400, URZ ;  /* 0x0001840026047890 */ /* 0x000fe2000fffe03f */
[----:B------:R-:W-:Y:S01]  /*13b0*/  R2UR UR8, R12 ;  /* 0x000000000c0872ca */ /* 0x000fe200000e0000 */
[----:B------:R-:W-:Y:S01]  /*13c0*/  WARPGROUP.ARRIVE ;  /* 0x00000000000079c5 */ /* 0x000fe20000000000 */
[----:B------:R-:W-:Y:S01]  /*13d0*/  R2UR UR9, R13 ;  /* 0x000000000d0972ca */ /* 0x000fe200000e0000 */
[----:B------:R-:W-:-:S04]  /*13e0*/  USHF.R.U32.HI UR4, URZ, 0x4, UR4 ;  /* 0x000000043f047899 */ /* 0x000fc80008011604 */
[----:B------:R-:W3:Y:S01]  /*13f0*/  S2UR UR61, SR_CgaCtaId ;  /* 0x00000000003d79c3 */ /* 0x000ee20000008800 */
[----:B------:R-:W-:Y:S01]  /*1400*/  UMOV UR11, 0x40000040 ;  /* 0x40000040000b7882 */ /* 0x000fe20000000000 */
[----:B------:R-:W-:Y:S01]  /*1410*/  UMOV UR7, 0x40000040 ;  /* 0x4000004000077882 */ /* 0x000fe20000000000 */
[----:B------:R-:W-:Y:S01]  /*1420*/  ULOP3.LUT UR4, UR4, 0x3fff, URZ, 0xc0, !UPT ;  /* 0x00003fff04047892 */ /* 0x000fe2000f8ec03f */
[----:B------:R-:W-:Y:S01]  /*1430*/  UMOV UR13, 0x40000040 ;  /* 0x40000040000d7882 */ /* 0x000fe20000000000 */
[----:B------:R-:W-:Y:S02]  /*1440*/  UMOV UR15, 0x40000040 ;  /* 0x40000040000f7882 */ /* 0x000fe40000000000 */
[----:B------:R-:W-:Y:S01]  /*1450*/  ULOP3.LUT UR39, UR4, 0x10000, URZ, 0xfc, !UPT ;  /* 0x0001000004277892 */ /* 0x000fe2000f8efc3f */
[----:B------:R-:W-:Y:S01]  /*1460*/  UMOV UR17, 0x40000040 ;  /* 0x4000004000117882 */ /* 0x000fe20000000000 */
[----:B------:R-:W-:Y:S02]  /*1470*/  UMOV UR19, 0x40000040 ;  /* 0x4000004000137882 */ /* 0x000fe40000000000 */
[----:B------:R-:W-:-:S02]  /*1480*/  UIADD3 UR6, UR39, 0x2, URZ ;  /* 0x0000000227067890 */ /* 0x000fc4000fffe03f */
[----:B------:R-:W-:Y:S02]  /*1490*/  UIADD3 UR14, UR39, 0x4, URZ ;  /* 0x00000004270e7890 */ /* 0x000fe4000fffe03f */
[----:B------:R-:W-:Y:S01]  /*14a0*/  UMOV UR10, UR39 ;  /* 0x00000027000a7c82 */ /* 0x000fe20008000000 */
[----:B------:R-:W-:Y:S01]  /*14b0*/  UIADD3 UR18, UR39, 0x6, URZ ;  /* 0x0000000627127890 */ /* 0x000fe2000fffe03f */
[----:B------:R-:W-:Y:S01]  /*14c0*/  HGMMA.64x96x16.F32 R24, gdesc[UR8], RZ, !UPT, gsb0 ;  /* 0x01600000081879f0 */ /* 0x000fe2000c0008ff */
[----:B------:R-:W-:Y:S01]  /*14d0*/  R2UR UR10, R12 ;  /* 0x000000000c0a72ca */ /* 0x000fe200000e0000 */
[----:B------:R-:W-:Y:S01]  /*14e0*/  UMOV UR9, 0x40000040 ;  /* 0x4000004000097882 */ /* 0x000fe20000000000 */
[----:B------:R-:W-:Y:S01]  /*14f0*/  UIADD3 UR22, UR39, 0x300, URZ ;  /* 0x0000030027167890 */ /* 0x000fe2000fffe03f */
[----:B------:R-:W-:Y:S01]  /*1500*/  UMOV UR5, UR9 ;  /* 0x0000000900057c82 */ /* 0x000fe20008000000 */
[----:B------:R-:W-:Y:S01]  /*1510*/  UMOV UR21, 0x40000040 ;  /* 0x4000004000157882 */ /* 0x000fe20000000000 */
[----:B------:R-:W-:Y:S01]  /*1520*/  UMOV UR23, 0x40000040 ;  /* 0x4000004000177882 */ /* 0x000fe20000000000 */
[----:B------:R-:W-:Y:S01]  /*1530*/  UIADD3 UR26, UR39, 0x302, URZ ;  /* 0x00000302271a7890 */ /* 0x000fe2000fffe03f */
[----:B------:R-:W-:Y:S01]  /*1540*/  UMOV UR25, 0x40000040 ;  /* 0x4000004000197882 */ /* 0x000fe20000000000 */
[----:B------:R-:W-:Y:S01]  /*1550*/  UMOV UR27, 0x40000040 ;  /* 0x40000040001b7882 */ /* 0x000fe20000000000 */
[----:B------:R-:W-:-:S04]  /*1560*/  UIADD3 UR30, UR39, 0x304, URZ ;  /* 0x00000304271e7890 */ /* 0x000fc8000fffe03f */
[----:B------:R-:W-:Y:S02]  /*1570*/  UIADD3 UR8, UR10, 0x2, URZ ;  /* 0x000000020a087890 */ /* 0x000fe4000fffe03f */
[----:B------:R-:W-:Y:S02]  /*1580*/  UIADD3 UR12, UR10, 0x4, URZ ;  /* 0x000000040a0c7890 */ /* 0x000fe4000fffe03f */
[----:B------:R-:W-:Y:S02]  /*1590*/  UIADD3 UR16, UR10, 0x6, URZ ;  /* 0x000000060a107890 */ /* 0x000fe4000fffe03f */
[----:B------:R-:W-:Y:S01]  /*15a0*/  UIADD3 UR20, UR10, 0x400, URZ ;  /* 0x000004000a147890 */ /* 0x000fe2000fffe03f */
[----:B------:R-:W-:Y:S01]  /*15b0*/  UMOV UR4, UR8 ;  /* 0x0000000800047c82 */ /* 0x000fe20008000000 */
        /* <DEDUP_REMOVED lines=8> */
[----:B------:R-:W-:Y:S01]  /*1640*/  UIADD3 UR40, UR10, 0x800, URZ ;  /* 0x000008000a287890 */ /* 0x000fe2000fffe03f */
[----:B------:R-:W-:Y:S01]  /*1650*/  UMOV UR41, 0x40000040 ;  /* 0x4000004000297882 */ /* 0x000fe20000000000 */
[----:B------:R-:W-:Y:S01]  /*1660*/  UIADD3 UR44, UR10, 0x802, URZ ;  /* 0x000008020a2c7890 */ /* 0x000fe2000fffe03f */
[----:B------:R-:W-:Y:S01]  /*1670*/  UMOV UR45, 0x40000040 ;  /* 0x40000040002d7882 */ /* 0x000fe20000000000 */
[----:B------:R-:W-:Y:S01]  /*1680*/  UIADD3 UR48, UR10, 0x804, URZ ;  /* 0x000008040a307890 */ /* 0x000fe2000fffe03f */
[----:B------:R-:W-:Y:S01]  /*1690*/  UMOV UR49, 0x40000040 ;  /* 0x4000004000317882 */ /* 0x000fe20000000000 */
[----:B------:R-:W-:Y:S01]  /*16a0*/  UIADD3 UR52, UR10, 0x806, URZ ;  /* 0x000008060a347890 */ /* 0x000fe2000fffe03f */
[----:B------:R-:W-:Y:S01]  /*16b0*/  UMOV UR53, 0x40000040 ;  /* 0x4000004000357882 */ /* 0x000fe20000000000 */
        /* <DEDUP_REMOVED lines=50> */
[----:B---3--:R-:W-:Y:S05]  /*19e0*/  @!P0 BRA `(.L_x_2194) ;  /* 0x0000000000048947 */ /* 0x008fea0003800000 */
[----:B------:R-:W-:Y:S01]  /*19f0*/  BPT.TRAP 0x1 ;  /* 0x000000040000795c */ /* 0x000fe20000300000 */
.L_x_2194:
[----:B-12---:R-:W-:Y:S01]  /*1a00*/  LOP3.LUT R0, R73, 0xffffff80, RZ, 0xc0, !PT ;  /* 0xffffff8049007812 */ /* 0x006fe200078ec0ff */
[----:B------:R-:W-:Y:S01]  /*1a10*/  UISETP.NE.AND UP0, UPT, UR60, URZ, UPT ;  /* 0x0000003f3c00728c */ /* 0x000fe2000bf05270 */
[----:B------:R-:W-:Y:S01]  /*1a20*/  LEA.HI R72, R72, R23, RZ, 0x2 ;  /* 0x0000001748487211 */ /* 0x000fe200078f10ff */
[----:B------:R-:W-:Y:S01]  /*1a30*/  IMAD.MOV.U32 R15, RZ, RZ, -0x60 ;  /* 0xffffffa0ff0f7424 */ /* 0x000fe200078e00ff */
[----:B0-----:R-:W-:Y:S01]  /*1a40*/  LEA.HI R6, R74, R74, RZ, 0x1 ;  /* 0x0000004a4a067211 */ /* 0x001fe200078f08ff */
[C---:B------:R-:W-:Y:S01]  /*1a50*/  IMAD.IADD R11, R23.reuse, 0x1, -R0 ;  /* 0x00000001170b7824 */ /* 0x040fe200078e0a00 */
[----:B------:R-:W-:Y:S02]  /*1a60*/  LOP3.LUT R72, R72, 0xfffffffc, RZ, 0xc0, !PT ;  /* 0xfffffffc48487812 */ /* 0x000fe400078ec0ff */
[----:B------:R-:W-:Y:S02]  /*1a70*/  LOP3.LUT R7, R6, 0x3fffffe, RZ, 0xc0, !PT ;  /* 0x03fffffe06077812 */ /* 0x000fe400078ec0ff */
[----:B------:R-:W-:Y:S01]  /*1a80*/  SHF.R.S32.HI R0, RZ, 0x1f, R11 ;  /* 0x0000001fff007819 */ /* 0x000fe2000001140b */
[----:B------:R-:W-:Y:S01]  /*1a90*/  IMAD.IADD R72, R23, 0x1, -R72 ;  /* 0x0000000117487824 */ /* 0x000fe200078e0a48 */
[----:B------:R-:W-:Y:S01]  /*1aa0*/  PLOP3.LUT P1, PT, PT, PT, UP0, 0x80, 0x0 ;  /* 0x000000000000781c */ /* 0x000fe20003f2f008 */
[----:B------:R-:W-:Y:S01]  /*1ab0*/  IMAD.IADD R7, R74, 0x1, -R7 ;  /* 0x000000014a077824 */ /* 0x000fe200078e0a07 */
[CC--:B------:R-:W-:Y:S01]  /*1ac0*/  LEA.HI R3, R0.reuse, R11.reuse, RZ, 0x2 ;  /* 0x0000000b00037211 */ /* 0x0c0fe200078f10ff */
[----:B------:R-:W-:Y:S01]  /*1ad0*/  @UP0 ULDC UR4, c[0x0][0x44c] ;  /* 0x0001130000040ab9 */ /* 0x000fe20000000800 */
[----:B------:R-:W-:Y:S01]  /*1ae0*/  LEA.HI R4, R0, R11, RZ, 0x5 ;  /* 0x0000000b00047211 */ /* 0x000fe200078f28ff */
[----:B------:R-:W-:Y:S01]  /*1af0*/  @UP0 ULDC UR6, c[0x0][0x450] ;  /* 0x0001140000060ab9 */ /* 0x000fe20000000800 */
[----:B------:R-:W-:-:S02]  /*1b00*/  SHF.R.S32.HI R0, RZ, 0x2, R3 ;  /* 0x00000002ff007819 */ /* 0x000fc40000011403 */
[----:B------:R-:W-:Y:S02]  /*1b10*/  SHF.R.S32.HI R5, RZ, 0x1f, R3 ;  /* 0x0000001fff057819 */ /* 0x000fe40000011403 */
[----:B------:R-:W-:Y:S02]  /*1b20*/  SHF.R.S32.HI R4, RZ, 0x5, R4 ;  /* 0x00000005ff047819 */ /* 0x000fe40000011404 */
[----:B------:R-:W-:Y:S02]  /*1b30*/  LEA.HI R5, R5, R0, RZ, 0x3 ;  /* 0x0000000005057211 */ /* 0x000fe400078f18ff */
[----:B------:R-:W-:Y:S02]  /*1b40*/  LEA.HI R6, R72, R72, RZ, 0x1 ;  /* 0x0000004848067211 */ /* 0x000fe400078f08ff */
[----:B------:R-:W-:Y:S02]  /*1b50*/  LEA R4, R4, UR42, 0x4 ;  /* 0x0000002a04047c11 */ /* 0x000fe4000f8e20ff */
[----:B------:R-:W-:-:S02]  /*1b60*/  LOP3.LUT R5, R5, 0xfffffff8, RZ, 0xc0, !PT ;  /* 0xfffffff805057812 */ /* 0x000fc400078ec0ff */
[----:B------:R-:W-:Y:S01]  /*1b70*/  LOP3.LUT R9, R6, 0x1ffffffe, RZ, 0xc0, !PT ;  /* 0x1ffffffe06097812 */ /* 0x000fe200078ec0ff */
[----:B------:R-:W-:Y:S01]  /*1b80*/  IMAD R6, R22, R15, 0x61 ;  /* 0x0000006116067424 */ /* 0x000fe200078e020f */
[----:B------:R-:W-:Y:S02]  /*1b90*/  IADD3 R4, R4, R0, -R5 ;  /* 0x0000000004047210 */ /* 0x000fe40007ffe805 */
[----:B------:R-:W-:Y:S01]  /*1ba0*/  PLOP3.LUT P2, PT, PT, PT, UP0, 0x80, 0x0 ;  /* 0x000000000000781c */ /* 0x000fe20003f4f008 */
[----:B------:R-:W-:Y:S01]  /*1bb0*/  IMAD.IADD R9, R72, 0x1, -R9 ;  /* 0x0000000148097824 */ /* 0x000fe200078e0a09 */
[----:B------:R-:W-:-:S05]  /*1bc0*/  LEA R4, R7, R4, 0x6 ;  /* 0x0000000407047211 */ /* 0x000fca00078e30ff */
[----:B------:R-:W-:Y:S01]  /*1bd0*/  IMAD R9, R9, 0x8, R4 ;  /* 0x0000000809097824 */ /* 0x000fe200078e0204 */
[----:B------:R-:W-:Y:S01]  /*1be0*/  LOP3.LUT R4, R3, 0x7ffffffc, RZ, 0xc0, !PT ;  /* 0x7ffffffc03047812 */ /* 0x000fe200078ec0ff */
[----:B------:R-:W-:Y:S02]  /*1bf0*/  IMAD R3, R22, -0x60, R19 ;  /* 0xffffffa016037824 */ /* 0x000fe400078e0213 */
[----:B------:R-:W-:Y:S01]  /*1c00*/  @P1 IMAD.HI.U32 R0, R9, UR4, RZ ;  /* 0x0000000409001c27 */ /* 0x000fe2000f8e00ff */
[----:B------:R-:W-:-:S03]  /*1c10*/  @UP0 ULDC UR4, c[0x0][0x450] ;  /* 0x0001140000040ab9 */ /* 0x000fc60000000800 */
[----:B------:R-:W-:Y:S01]  /*1c20*/  IMAD.MOV.U32 R5, RZ, RZ, R9 ;  /* 0x000000ffff057224 */ /* 0x000fe200078e0009 */
[----:B------:R-:W-:Y:S01]  /*1c30*/  @P2 SHF.R.U32.HI R5, RZ, UR4, R0 ;  /* 0x00000004ff052c19 */ /* 0x000fe20008011600 */
[----:B------:R-:W-:Y:S01]  /*1c40*/  IMAD.IADD R11, R11, 0x1, -R4 ;  /* 0x000000010b0b7824 */ /* 0x000fe200078e0a04 */
[----:B------:R-:W0:Y:S01]  /*1c50*/  LDC R0, c[0x0][0x288] ;  /* 0x0000a200ff007b82 */ /* 0x000e220000000800 */
[----:B------:R-:W-:Y:S01]  /*1c60*/  IADD3 R4, R3, 0x60, RZ ;  /* 0x0000006003047810 */ /* 0x000fe20007ffe0ff */
[----:B------:R-:W-:Y:S01]  /*1c70*/  ULDC UR4, c[0x0][0x988] ;  /* 0x0002620000047ab9 */ /* 0x000fe20000000800 */
[----:B------:R-:W1:Y:S01]  /*1c80*/  SHFL.IDX PT, R7, R5, 0x1, 0x1c1f ;  /* 0x003c1f0005077f89 */ /* 0x000e6200000e0000 */
[C---:B------:R-:W-:Y:S02]  /*1c90*/  IMAD R6, R11.reuse, -0x2, R6 ;  /* 0xfffffffe0b067824 */ /* 0x040fe400078e0206 */
[----:B------:R-:W-:Y:S01]  /*1ca0*/  IMAD R4, R11, -0x2, R4 ;  /* 0xfffffffe0b047824 */ /* 0x000fe200078e0204 */
[----:B------:R-:W2:Y:S02]  /*1cb0*/  SHFL.IDX PT, R5, R5, RZ, 0x1c1f ;  /* 0x001c1fff05057589 */ /* 0x000ea400000e0000 */
[----:B0-----:R-:W-:-:S04]  /*1cc0*/  IADD3 R3, R6, -R0, R19 ;  /* 0x8000000006037210 */ /* 0x001fc80007ffe013 */
[-CC-:B-1----:R-:W-:Y:S02]  /*1cd0*/  VIADDMNMX R7, R7, R3.reuse, R4.reuse, PT ;  /* 0x0000000307077246 */ /* 0x182fe40003800104 */
[----:B--2---:R-:W-:Y:S01]  /*1ce0*/  VIADDMNMX R3, R5, R3, R4, PT ;  /* 0x0000000305037246 */ /* 0x004fe20003800104 */
[----:B------:R-:W-:Y:S01]  /*1cf0*/  IMAD.U32 R5, RZ, RZ, UR4 ;  /* 0x00000004ff057e24 */ /* 0x000fe2000f8e00ff */
[C---:B------:R-:W-:Y:S01]  /*1d00*/  ISETP.GT.AND P1, PT, R7.reuse, RZ, PT ;  /* 0x000000ff0700720c */ /* 0x040fe20003f24270 */
[----:B------:R-:W-:Y:S01]  /*1d10*/  @UP0 ULDC UR4, c[0x0][0x44c] ;  /* 0x0001130000040ab9 */ /* 0x000fe20000000800 */
[C---:B------:R-:W-:Y:S01]  /*1d20*/  ISETP.GT.AND P2, PT, R7.reuse, 0x1, PT ;  /* 0x000000010700780c */ /* 0x040fe20003f44270 */
[----:B------:R-:W-:Y:S01]  /*1d30*/  UIMAD.WIDE.U32 UR4, UR42, UR4, URZ ;  /* 0x000000042a0472a5 */ /* 0x000fe2000f8e003f */
[----:B------:R-:W-:Y:S01]  /*1d40*/  ISETP.GT.AND P3, PT, R7, 0x8, PT ;  /* 0x000000080700780c */ /* 0x000fe20003f64270 */
[----:B------:R-:W-:Y:S01]  /*1d50*/  UIADD3 UR4, UR38, 0x2a840, URZ ;  /* 0x0002a84026047890 */ /* 0x000fe2000fffe03f */
[----:B------:R-:W-:Y:S01]  /*1d60*/  FSEL R26, R26, -INF , P1 ;  /* 0xff8000001a1a7808 */ /* 0x000fe20000800000 */
[----:B------:R-:W-:Y:S01]  /*1d70*/  @UP0 USHF.R.U32.HI UR42, URZ, UR6, UR5 ;  /* 0x000000063f2a0299 */ /* 0x000fe20008011605 */
[----:B------:R-:W-:Y:S01]  /*1d80*/  FSEL R27, R27, -INF , P2 ;  /* 0xff8000001b1b7808 */ /* 0x000fe20001000000 */
[----:B------:R-:W-:Y:S01]  /*1d90*/  UPRMT UR4, UR61, 0x654, UR4 ;  /* 0x000006543d047896 */ /* 0x000fe20008000004 */
[----:B------:R-:W-:-:S02]  /*1da0*/  ISETP.GT.AND P1, PT, R7, 0x9, PT ;  /* 0x000000090700780c */ /* 0x000fc40003f24270 */
[----:B------:R-:W-:Y:S02]  /*1db0*/  FSEL R30, R30, -INF , P3 ;  /* 0xff8000001e1e7808 */ /* 0x000fe40001800000 */
[----:B------:R-:W-:Y:S02]  /*1dc0*/  FMNMX.FTZ R15, R26, R27, !PT ;  /* 0x0000001b1a0f7209 */ /* 0x000fe40007810000 */
[----:B------:R-:W-:Y:S02]  /*1dd0*/  ISETP.GT.AND P2, PT, R7, 0x10, PT ;  /* 0x000000100700780c */ /* 0x000fe40003f44270 */
[----:B------:R-:W-:Y:S01]  /*1de0*/  FSEL R10, R31, -INF , P1 ;  /* 0xff8000001f0a7808 */ /* 0x000fe20000800000 */
[----:B------:R-:W-:Y:S01]  /*1df0*/  SYNCS.ARRIVE.TRANS64.RED.A1T0 RZ, [UR4], RZ ;  /* 0x000000ffffff79a7 */ /* 0x000fe20008100404 */
[----:B------:R-:W-:Y:S01]  /*1e00*/  FMNMX.FTZ R15, R30, R15, !PT ;  /* 0x0000000f1e0f7209 */ /* 0x000fe20007810000 */
[----:B------:R-:W-:Y:S01]  /*1e10*/  UMOV UR4, URZ ;  /* 0x0000003f00047c82 */ /* 0x000fe20008000000 */
        /* <DEDUP_REMOVED lines=58> */
[----:B------:R-:W-:Y:S02]  /*21c0*/  FMNMX.FTZ R15, R70, R15, !PT ;  /* 0x0000000f460f7209 */ /* 0x000fe40007810000 */
[----:B------:R-:W-:Y:S02]  /*21d0*/  ISETP.GT.AND P1, PT, R3, RZ, PT ;  /* 0x000000ff0300720c */ /* 0x000fe40003f24270 */
[----:B------:R-:W-:-:S02]  /*21e0*/  FMNMX.FTZ R15, R100, R15, !PT ;  /* 0x0000000f640f7209 */ /* 0x000fc40007810000 */
[C---:B------:R-:W-:Y:S02]  /*21f0*/  ISETP.GT.AND P2, PT, R3.reuse, 0x1, PT ;  /* 0x000000010300780c */ /* 0x040fe40003f44270 */
[----:B------:R-:W-:Y:S01]  /*2200*/  ISETP.GT.AND P3, PT, R3, 0x8, PT ;  /* 0x000000080300780c */ /* 0x000fe20003f64270 */
[----:B------:R-:W0:Y:S01]  /*2210*/  SHFL.BFLY PT, R6, R15, 0x2, 0x1f ;  /* 0x0c401f000f067f89 */ /* 0x000e2200000e0000 */
[----:B------:R-:W-:Y:S02]  /*2220*/  FSEL R24, R24, -INF , P1 ;  /* 0xff80000018187808 */ /* 0x000fe40000800000 */
[----:B------:R-:W-:Y:S02]  /*2230*/  FSEL R25, R25, -INF , P2 ;  /* 0xff80000019197808 */ /* 0x000fe40001000000 */
[----:B------:R-:W-:Y:S02]  /*2240*/  ISETP.GT.AND P1, PT, R3, 0x9, PT ;  /* 0x000000090300780c */ /* 0x000fe40003f24270 */
[----:B------:R-:W-:-:S02]  /*2250*/  FSEL R28, R28, -INF , P3 ;  /* 0xff8000001c1c7808 */ /* 0x000fc40001800000 */
[----:B------:R-:W-:Y:S02]  /*2260*/  ISETP.GT.AND P2, PT, R3, 0x10, PT ;  /* 0x000000100300780c */ /* 0x000fe40003f44270 */
[----:B------:R-:W-:Y:S02]  /*2270*/  FSEL R4, R29, -INF , P1 ;  /* 0xff8000001d047808 */ /* 0x000fe40000800000 */
[C---:B------:R-:W-:Y:S02]  /*2280*/  ISETP.GT.AND P1, PT, R3.reuse, 0x11, PT ;  /* 0x000000110300780c */ /* 0x040fe40003f24270 */
[----:B------:R-:W-:Y:S02]  /*2290*/  FSEL R32, R32, -INF , P2 ;  /* 0xff80000020207808 */ /* 0x000fe40001000000 */
[----:B------:R-:W-:Y:S02]  /*22a0*/  ISETP.GT.AND P3, PT, R3, 0x18, PT ;  /* 0x000000180300780c */ /* 0x000fe40003f64270 */
[----:B------:R-:W-:-:S02]  /*22b0*/  IADD3 R0, -R0, UR42, R19 ;  /* 0x0000002a00007c10 */ /* 0x000fc4000fffe113 */
[----:B------:R-:W-:Y:S02]  /*22c0*/  FSEL R36, R36, -INF , P3 ;  /* 0xff80000024247808 */ /* 0x000fe40001800000 */
[----:B0-----:R-:W-:-:S05]  /*22d0*/  FMNMX.FTZ R6, R15, R6, !PT ;  /* 0x000000060f067209 */ /* 0x001fca0007810000 */
[----:B------:R-:W0:Y:S02]  /*22e0*/  SHFL.BFLY PT, R7, R6, 0x1, 0x1f ;  /* 0x0c201f0006077f89 */ /* 0x000e2400000e0000 */
[----:B0-----:R-:W-:Y:S02]  /*22f0*/  FMNMX.FTZ R8, R6, R7, !PT ;  /* 0x0000000706087209 */ /* 0x001fe40007810000 */
[----:B------:R-:W-:Y:S02]  /*2300*/  FMNMX.FTZ R7, R24, R25, !PT ;  /* 0x0000001918077209 */ /* 0x000fe40007810000 */
[----:B------:R-:W-:Y:S01]  /*2310*/  FSEL R6, R33, -INF , P1 ;  /* 0xff80000021067808 */ /* 0x000fe20000800000 */
[----:B------:R-:W-:Y:S01]  /*2320*/  FMUL.FTZ R14, R8, R5 ;  /* 0x00000005080e7220 */ /* 0x000fe20000410000 */
[----:B------:R-:W-:Y:S02]  /*2330*/  FMNMX.FTZ R7, R28, R7, !PT ;  /* 0x000000071c077209 */ /* 0x000fe40007810000 */
[----:B------:R-:W-:-:S02]  /*2340*/  FSETP.NEU.FTZ.AND P2, PT, R8, -INF , PT ;  /* 0xff8000000800780b */ /* 0x000fc40003f5d000 */
[----:B------:R-:W-:Y:S02]  /*2350*/  FMNMX.FTZ R7, R4, R7, !PT ;  /* 0x0000000704077209 */ /* 0x000fe40007810000 */
[C---:B------:R-:W-:Y:S02]  /*2360*/  ISETP.GT.AND P1, PT, R3.reuse, 0x19, PT ;  /* 0x000000190300780c */ /* 0x040fe40003f24270 */
[----:B------:R-:W-:Y:S02]  /*2370*/  FMNMX.FTZ R7, R32, R7, !PT ;  /* 0x0000000720077209 */ /* 0x000fe40007810000 */
[----:B------:R-:W-:Y:S02]  /*2380*/  FSEL R31, R14, RZ, P2 ;  /* 0x000000ff0e1f7208 */ /* 0x000fe40001000000 */
[----:B------:R-:W-:Y:S02]  /*2390*/  FMNMX.FTZ R7, R6, R7, !PT ;  /* 0x0000000706077209 */ /* 0x000fe40007810000 */
[----:B------:R-:W-:Y:S01]  /*23a0*/  ISETP.GT.AND P2, PT, R3, 0x20, PT ;  /* 0x000000200300780c */ /* 0x000fe20003f44270 */
[-CC-:B------:R-:W-:Y:S01]  /*23b0*/  FFMA.FTZ R26, R26, R5.reuse, -R31.reuse ;  /* 0x000000051a1a7223 */ /* 0x180fe2000001081f */
[----:B------:R-:W-:Y:S01]  /*23c0*/  FSEL R14, R37, -INF , P1 ;  /* 0xff800000250e7808 */ /* 0x000fe20000800000 */
[--C-:B------:R-:W-:Y:S01]  /*23d0*/  FFMA.FTZ R15, R30, R5, -R31.reuse ;  /* 0x000000051e0f7223 */ /* 0x100fe2000001081f */
[----:B------:R-:W-:Y:S01]  /*23e0*/  FMNMX.FTZ R7, R36, R7, !PT ;  /* 0x0000000724077209 */ /* 0x000fe20007810000 */
[----:B------:R0:W-:Y:S01]  /*23f0*/  MUFU.EX2 R157, R26 ;  /* 0x0000001a009d7308 */ /* 0x0001e20000000800 */
[----:B------:R-:W-:Y:S01]  /*2400*/  ISETP.GT.AND P1, PT, R3, 0x21, PT ;  /* 0x000000210300780c */ /* 0x000fe20003f24270 */
[-CC-:B------:R-:W-:Y:S01]  /*2410*/  FFMA.FTZ R10, R10, R5.reuse, -R31.reuse ;  /* 0x000000050a0a7223 */ /* 0x180fe2000001081f */
[----:B------:R-:W-:Y:S01]  /*2420*/  FSEL R40, R40, -INF , P2 ;  /* 0xff80000028287808 */ /* 0x000fe20001000000 */
[--C-:B------:R-:W-:Y:S01]  /*2430*/  FFMA.FTZ R27, R27, R5, -R31.reuse ;  /* 0x000000051b1b7223 */ /* 0x100fe2000001081f */
[----:B------:R-:W-:Y:S01]  /*2440*/  FMNMX.FTZ R7, R14, R7, !PT ;  /* 0x000000070e077209 */ /* 0x000fe20007810000 */
[-CC-:B------:R-:W-:Y:S01]  /*2450*/  FFMA.FTZ R72, R72, R5.reuse, -R31.reuse ;  /* 0x0000000548487223 */ /* 0x180fe2000001081f */
[----:B------:R-:W-:Y:S01]  /*2460*/  ISETP.GT.AND P2, PT, R3, 0x28, PT ;  /* 0x000000280300780c */ /* 0x000fe20003f44270 */
[----:B------:R-:W-:Y:S01]  /*2470*/  MUFU.EX2 R104, R10 ;  /* 0x0000000a00687308 */ /* 0x000fe20000000800 */
[----:B------:R-:W-:Y:S01]  /*2480*/  FSEL R20, R41, -INF , P1 ;  /* 0xff80000029147808 */ /* 0x000fe20000800000 */
[--C-:B------:R-:W-:Y:S01]  /*2490*/  FFMA.FTZ R74, R74, R5, -R31.reuse ;  /* 0x000000054a4a7223 */ /* 0x100fe2000001081f */
[----:B------:R-:W-:Y:S01]  /*24a0*/  FMNMX.FTZ R7, R40, R7, !PT ;  /* 0x0000000728077209 */ /* 0x000fe20007810000 */
[-CC-:B------:R-:W-:Y:S01]  /*24b0*/  FFMA.FTZ R76, R76, R5.reuse, -R31.reuse ;  /* 0x000000054c4c7223 */ /* 0x180fe2000001081f */
[C---:B------:R-:W-:Y:S01]  /*24c0*/  ISETP.GT.AND P1, PT, R3.reuse, 0x29, PT ;  /* 0x000000290300780c */ /* 0x040fe20003f24270 */
[--C-:B------:R-:W-:Y:S01]  /*24d0*/  FFMA.FTZ R78, R78, R5, -R31.reuse ;  /* 0x000000054e4e7223 */ /* 0x100fe2000001081f */
[----:B------:R-:W-:Y:S01]  /*24e0*/  FSEL R44, R44, -INF , P2 ;  /* 0xff8000002c2c7808 */ /* 0x000fe20001000000 */
[----:B------:R-:W-:Y:S01]  /*24f0*/  MUFU.EX2 R102, R27 ;  /* 0x0000001b00667308 */ /* 0x000fe20000000800 */
[----:B------:R-:W-:Y:S01]  /*2500*/  FMNMX.FTZ R7, R20, R7, !PT ;  /* 0x0000000714077209 */ /* 0x000fe20007810000 */
[-CC-:B------:R-:W-:Y:S01]  /*2510*/  FFMA.FTZ R80, R80, R5.reuse, -R31.reuse ;  /* 0x0000000550507223 */ /* 0x180fe2000001081f */
[----:B------:R-:W-:Y:S01]  /*2520*/  ISETP.GT.AND P2, PT, R3, 0x30, PT ;  /* 0x000000300300780c */ /* 0x000fe20003f44270 */
[-CC-:B------:R-:W-:Y:S01]  /*2530*/  FFMA.FTZ R82, R82, R5.reuse, -R31.reuse ;  /* 0x0000000552527223 */ /* 0x180fe2000001081f */
[----:B0-----:R-:W-:Y:S01]  /*2540*/  FSEL R26, R45, -INF , P1 ;  /* 0xff8000002d1a7808 */ /* 0x001fe20000800000 */
[--C-:B------:R-:W-:Y:S01]  /*2550*/  FFMA.FTZ R84, R84, R5, -R31.reuse ;  /* 0x0000000554547223 */ /* 0x100fe2000001081f */
[----:B------:R-:W-:Y:S01]  /*2560*/  FMNMX.FTZ R7, R44, R7, !PT ;  /* 0x000000072c077209 */ /* 0x000fe20007810000 */
[----:B------:R-:W-:Y:S01]  /*2570*/  MUFU.EX2 R159, R15 ;  /* 0x0000000f009f7308 */ /* 0x000fe20000000800 */
[C---:B------:R-:W-:Y:S01]  /*2580*/  ISETP.GT.AND P1, PT, R3.reuse, 0x31, PT ;  /* 0x000000310300780c */ /* 0x040fe20003f24270 */
        /* <DEDUP_REMOVED lines=14> */
[----:B------:R0:W-:Y:S01]  /*2670*/  MUFU.EX2 R153, R74 ;  /* 0x0000004a00997308 */ /* 0x0001e20000000800 */
[----:B------:R-:W-:Y:S01]  /*2680*/  FMNMX.FTZ R7, R30, R7, !PT ;  /* 0x000000071e077209 */ /* 0x000fe20007810000 */
[-CC-:B------:R-:W-:Y:S01]  /*2690*/  FFMA.FTZ R94, R94, R5.reuse, -R31.reuse ;  /* 0x000000055e5e7223 */ /* 0x180fe2000001081f */
[----:B------:R-:W-:Y:S01]  /*26a0*/  ISETP.GT.AND P2, PT, R3, 0x40, PT ;  /* 0x000000400300780c */ /* 0x000fe20003f44270 */
[-CC-:B------:R-:W-:Y:S01]  /*26b0*/  FFMA.FTZ R62, R62, R5.reuse, -R31.reuse ;  /* 0x000000053e3e7223 */ /* 0x180fe2000001081f */
[----:B------:R-:W-:Y:S01]  /*26c0*/  FSEL R34, R53, -INF , P1 ;  /* 0xff80000035227808 */ /* 0x000fe20000800000 */
        /* <DEDUP_REMOVED lines=10> */
[----:B------:R1:W-:Y:S01]  /*2770*/  MUFU.EX2 R155, R78 ;  /* 0x0000004e009b7308 */ /* 0x0003e20000000800 */
[----:B------:R-:W-:Y:S01]  /*2780*/  FSEL R38, R57, -INF , P1 ;  /* 0xff80000039267808 */ /* 0x000fe20000800000 */
[----:B------:R-:W-:Y:S01]  /*2790*/  FFMA.FTZ R100, R100, R5, -R31 ;  /* 0x0000000564647223 */ /* 0x000fe2000001081f */
[----:B------:R-:W-:-:S02]  /*27a0*/  FMNMX.FTZ R7, R56, R7, !PT ;  /* 0x0000000738077209 */ /* 0x000fc40007810000 */
[----:B0-----:R-:W-:Y:S02]  /*27b0*/  CS2R R74, SRZ ;  /* 0x00000000004a7805 */ /* 0x001fe4000001ff00 */
[C---:B------:R-:W-:Y:S02]  /*27c0*/  ISETP.GT.AND P1, PT, R3.reuse, 0x49, PT ;  /* 0x000000490300780c */ /* 0x040fe40003f24270 */
[----:B------:R-:W-:Y:S01]  /*27d0*/  FSEL R60, R60, -INF , P2 ;  /* 0xff8000003c3c7808 */ /* 0x000fe20001000000 */
[----:B------:R-:W-:Y:S01]  /*27e0*/  MUFU.EX2 R80, R80 ;  /* 0x0000005000507308 */ /* 0x000fe20000000800 */
[----:B------:R-:W-:Y:S02]  /*27f0*/  FMNMX.FTZ R7, R38, R7, !PT ;  /* 0x0000000726077209 */ /* 0x000fe40007810000 */
[----:B-1----:R-:W-:Y:S02]  /*2800*/  CS2R R78, SRZ ;  /* 0x00000000004e7805 */ /* 0x002fe4000001ff00 */
[----:B------:R-:W-:-:S02]  /*2810*/  ISETP.GT.AND P2, PT, R3, 0x50, PT ;  /* 0x000000500300780c */ /* 0x000fc40003f44270 */
[----:B------:R-:W-:Y:S02]  /*2820*/  FSEL R42, R61, -INF , P1 ;  /* 0xff8000003d2a7808 */ /* 0x000fe40000800000 */
[----:B------:R-:W-:Y:S01]  /*2830*/  FMNMX.FTZ R7, R60, R7, !PT ;  /* 0x000000073c077209 */ /* 0x000fe20007810000 */
[----:B------:R0:W-:Y:S01]  /*2840*/  MUFU.EX2 R149, R82 ;  /* 0x0000005200957308 */ /* 0x0001e20000000800 */
[C---:B------:R-:W-:Y:S02]  /*2850*/  ISETP.GT.AND P1, PT, R3.reuse, 0x51, PT ;  /* 0x000000510300780c */ /* 0x040fe40003f24270 */
[----:B------:R-:W-:Y:S02]  /*2860*/  FSEL R64, R64, -INF , P2 ;  /* 0xff80000040407808 */ /* 0x000fe40001000000 */
[----:B------:R-:W-:Y:S02]  /*2870*/  FMNMX.FTZ R7, R42, R7, !PT ;  /* 0x000000072a077209 */ /* 0x000fe40007810000 */
[----:B------:R-:W-:Y:S01]  /*2880*/  ISETP.GT.AND P2, PT, R3, 0x58, PT ;  /* 0x000000580300780c */ /* 0x000fe20003f44270 */
[----:B------:R-:W-:Y:S01]  /*2890*/  MUFU.EX2 R84, R84 ;  /* 0x0000005400547308 */ /* 0x000fe20000000800 */
[----:B------:R-:W-:-:S02]  /*28a0*/  FSEL R46, R65, -INF , P1 ;  /* 0xff800000412e7808 */ /* 0x000fc40000800000 */
[----:B0-----:R-:W-:Y:S02]  /*28b0*/  CS2R R82, SRZ ;  /* 0x0000000000527805 */ /* 0x001fe4000001ff00 */
[----:B------:R-:W-:Y:S02]  /*28c0*/  FMNMX.FTZ R7, R64, R7, !PT ;  /* 0x0000000740077209 */ /* 0x000fe40007810000 */
[----:B------:R-:W-:Y:S02]  /*28d0*/  ISETP.GT.AND P1, PT, R3, 0x59, PT ;  /* 0x000000590300780c */ /* 0x000fe40003f24270 */
[----:B------:R-:W-:Y:S01]  /*28e0*/  FSEL R68, R68, -INF , P2 ;  /* 0xff80000044447808 */ /* 0x000fe20001000000 */
[----:B------:R0:W-:Y:S01]  /*28f0*/  MUFU.EX2 R151, R86 ;  /* 0x0000005600977308 */ /* 0x0001e20000000800 */
[----:B------:R-:W-:Y:S02]  /*2900*/  FMNMX.FTZ R7, R46, R7, !PT ;  /* 0x000000072e077209 */ /* 0x000fe40007810000 */
[----:B------:R-:W-:-:S02]  /*2910*/  FSEL R50, R69, -INF , P1 ;  /* 0xff80000045327808 */ /* 0x000fc40000800000 */
[----:B------:R-:W-:-:S03]  /*2920*/  FMNMX.FTZ R7, R68, R7, !PT ;  /* 0x0000000744077209 */ /* 0x000fc60007810000 */
[----:B------:R-:W-:Y:S01]  /*2930*/  MUFU.EX2 R88, R88 ;  /* 0x0000005800587308 */ /* 0x000fe20000000800 */
[----:B------:R-:W-:Y:S02]  /*2940*/  FMNMX.FTZ R7, R50, R7, !PT ;  /* 0x0000000732077209 */ /* 0x000fe40007810000 */
[----:B0-----:R-:W-:-:S03]  /*2950*/  CS2R R86, SRZ ;  /* 0x0000000000567805 */ /* 0x001fc6000001ff00 */
        /* <DEDUP_REMOVED lines=10> */
[----:B0-----:R-:W-:-:S04]  /*2a00*/  FMNMX.FTZ R10, R3, R10, !PT ;  /* 0x0000000a030a7209 */ /* 0x001fc80007810000 */
        /* <DEDUP_REMOVED lines=31> */
[----:B------:R-:W-:-:S05]  /*2c00*/  FFMA.FTZ R50, R50, R5, -R3 ;  /* 0x0000000532327223 */ /* 0x000fca0000010803 */
[----:B------:R1:W2:Y:S01]  /*2c10*/  MUFU.EX2 R7, R4 ;  /* 0x0000000400077308 */ /* 0x0002a20000000800 */
[----:B0-----:R-:W-:Y:S01]  /*2c20*/  FADD.FTZ R33, R24, R25 ;  /* 0x0000001918217221 */ /* 0x001fe20000010000 */
[----:B------:R-:W-:Y:S02]  /*2c30*/  F2FP.F16.F32.PACK_AB R156, R25, R24 ;  /* 0x00000018199c723e */ /* 0x000fe400000000ff */
[----:B------:R-:W-:-:S04]  /*2c40*/  CS2R R24, SRZ ;  /* 0x0000000000187805 */ /* 0x000fc8000001ff00 */
[----:B------:R-:W0:Y:S01]  /*2c50*/  MUFU.EX2 R32, R32 ;  /* 0x0000002000207308 */ /* 0x000e220000000800 */
[----:B-1----:R-:W-:-:S07]  /*2c60*/  FADD.FTZ R4, R28, R33 ;  /* 0x000000211c047221 */ /* 0x002fce0000010000 */
[----:B------:R1:W3:Y:S01]  /*2c70*/  MUFU.EX2 R15, R6 ;  /* 0x00000006000f7308 */ /* 0x0002e20000000800 */
[C---:B--2---:R-:W-:Y:S01]  /*2c80*/  FADD.FTZ R35, R7.reuse, R4 ;  /* 0x0000000407237221 */ /* 0x044fe20000010000 */
[----:B------:R-:W-:-:S06]  /*2c90*/  F2FP.F16.F32.PACK_AB R158, R7, R28 ;  /* 0x0000001c079e723e */ /* 0x000fcc00000000ff */
[----:B------:R-:W2:Y:S01]  /*2ca0*/  MUFU.EX2 R36, R36 ;  /* 0x0000002400247308 */ /* 0x000ea20000000800 */
[----:B-1----:R-:W-:-:S04]  /*2cb0*/  IMAD.HI R6, R0, 0x2aaaaaab, RZ ;  /* 0x2aaaaaab00067827 */ /* 0x002fc800078e02ff */
[----:B------:R-:W-:Y:S01]  /*2cc0*/  FADD.FTZ R0, R157, R102 ;  /* 0x000000669d007221 */ /* 0x000fe20000010000 */
[----:B------:R-:W-:-:S03]  /*2cd0*/  F2FP.F16.F32.PACK_AB R157, R102, R157 ;  /* 0x0000009d669d723e */ /* 0x000fc600000000ff */
[----:B------:R-:W-:Y:S01]  /*2ce0*/  FADD.FTZ R33, R159, R0 ;  /* 0x000000009f217221 */ /* 0x000fe20000010000 */
[----:B0-----:R-:W-:Y:S01]  /*2cf0*/  FADD.FTZ R0, R32, R35 ;  /* 0x0000002320007221 */ /* 0x001fe20000010000 */
[----:B------:R0:W1:Y:S01]  /*2d00*/  MUFU.EX2 R21, R14 ;  /* 0x0000000e00157308 */ /* 0x0000620000000800 */
[----:B------:R-:W-:Y:S01]  /*2d10*/  SHF.R.U32.HI R37, RZ, 0x1f, R6 ;  /* 0x0000001fff257819 */ /* 0x000fe20000011606 */
[C---:B------:R-:W-:Y:S01]  /*2d20*/  FADD.FTZ R33, R104.reuse, R33 ;  /* 0x0000002168217221 */ /* 0x040fe20000010000 */
[C---:B---3--:R-:W-:Y:S02]  /*2d30*/  F2FP.F16.F32.PACK_AB R152, R15.reuse, R32 ;  /* 0x000000200f98723e */ /* 0x048fe400000000ff */
[----:B------:R-:W-:Y:S01]  /*2d40*/  F2FP.F16.F32.PACK_AB R159, R104, R159 ;  /* 0x0000009f689f723e */ /* 0x000fe200000000ff */
[----:B------:R-:W-:Y:S01]  /*2d50*/  FADD.FTZ R4, R72, R33 ;  /* 0x0000002148047221 */ /* 0x000fe20000010000 */
[----:B------:R-:W-:Y:S01]  /*2d60*/  FADD.FTZ R33, R15, R0 ;  /* 0x000000000f217221 */ /* 0x000fe20000010000 */
[----:B------:R-:W3:Y:S01]  /*2d70*/  MUFU.EX2 R40, R40 ;  /* 0x0000002800287308 */ /* 0x000ee20000000800 */
[----:B0-----:R-:W-:Y:S01]  /*2d80*/  LEA.HI.SX32 R14, R6, R37, 0x1c ;  /* 0x00000025060e7211 */ /* 0x001fe200078fe2ff */
[C---:B------:R-:W-:Y:S01]  /*2d90*/  FADD.FTZ R35, R153.reuse, R4 ;  /* 0x0000000499237221 */ /* 0x040fe20000010000 */
[----:B--2---:R-:W-:Y:S01]  /*2da0*/  FADD.FTZ R0, R36, R33 ;  /* 0x0000002124007221 */ /* 0x004fe20000010000 */
[----:B------:R-:W-:Y:S01]  /*2db0*/  F2FP.F16.F32.PACK_AB R153, R153, R72 ;  /* 0x000000489999723e */ /* 0x000fe200000000ff */
[----:B------:R-:W-:-:S02]  /*2dc0*/  IMAD.MOV.U32 R6, RZ, RZ, 0x3f800000 ;  /* 0x3f800000ff067424 */ /* 0x000fc400078e00ff */
[----:B------:R-:W-:Y:S01]  /*2dd0*/  FADD.FTZ R4, R76, R35 ;  /* 0x000000234c047221 */ /* 0x000fe20000010000 */
[----:B------:R-:W-:Y:S01]  /*2de0*/  CS2R R72, SRZ ;  /* 0x0000000000487805 */ /* 0x000fe2000001ff00 */
[----:B------:R0:W2:Y:S01]  /*2df0*/  MUFU.EX2 R23, R20 ;  /* 0x0000001400177308 */ /* 0x0000a20000000800 */
[----:B-1----:R-:W-:Y:S01]  /*2e00*/  FADD.FTZ R33, R21, R0 ;  /* 0x0000000015217221 */ /* 0x002fe20000010000 */
[----:B------:R-:W-:Y:S01]  /*2e10*/  FADD.FTZ R35, R155, R4 ;  /* 0x000000049b237221 */ /* 0x000fe20000010000 */
[----:B------:R-:W-:Y:S02]  /*2e20*/  F2FP.F16.F32.PACK_AB R154, R21, R36 ;  /* 0x00000024159a723e */ /* 0x000fe400000000ff */
[----:B------:R-:W-:Y:S01]  /*2e30*/  F2FP.F16.F32.PACK_AB R155, R155, R76 ;  /* 0x0000004c9b9b723e */ /* 0x000fe200000000ff */
[----:B------:R-:W-:Y:S01]  /*2e40*/  FADD.FTZ R4, R80, R35 ;  /* 0x0000002350047221 */ /* 0x000fe20000010000 */
[----:B------:R-:W-:Y:S01]  /*2e50*/  CS2R R76, SRZ ;  /* 0x00000000004c7805 */ /* 0x000fe2000001ff00 */
[----:B------:R-:W1:Y:S01]  /*2e60*/  MUFU.EX2 R44, R44 ;  /* 0x0000002c002c7308 */ /* 0x000e620000000800 */
[----:B---3--:R-:W-:Y:S01]  /*2e70*/  FADD.FTZ R0, R40, R33 ;  /* 0x0000002128007221 */ /* 0x008fe20000010000 */
[C---:B------:R-:W-:Y:S01]  /*2e80*/  FADD.FTZ R35, R149.reuse, R4 ;  /* 0x0000000495237221 */ /* 0x040fe20000010000 */
[----:B0-----:R-:W-:Y:S01]  /*2e90*/  VIADD R20, R22, 0xfffffffe ;  /* 0xfffffffe16147836 */ /* 0x001fe20000000000 */
[----:B------:R-:W-:-:S02]  /*2ea0*/  F2FP.F16.F32.PACK_AB R149, R149, R80 ;  /* 0x000000509595723e */ /* 0x000fc400000000ff */
[----:B------:R-:W-:Y:S01]  /*2eb0*/  CS2R R80, SRZ ;  /* 0x0000000000507805 */ /* 0x000fe2000001ff00 */
[----:B------:R-:W-:Y:S01]  /*2ec0*/  FADD.FTZ R4, R84, R35 ;  /* 0x0000002354047221 */ /* 0x000fe20000010000 */
[----:B------:R-:W0:Y:S01]  /*2ed0*/  MUFU.EX2 R27, R26 ;  /* 0x0000001a001b7308 */ /* 0x000e220000000800 */
[----:B--2---:R-:W-:Y:S02]  /*2ee0*/  FADD.FTZ R33, R23, R0 ;  /* 0x0000000017217221 */ /* 0x004fe40000010000 */
[C---:B------:R-:W-:Y:S01]  /*2ef0*/  FADD.FTZ R35, R151.reuse, R4 ;  /* 0x0000000497237221 */ /* 0x040fe20000010000 */
[----:B------:R-:W-:Y:S02]  /*2f00*/  F2FP.F16.F32.PACK_AB R151, R151, R84 ;  /* 0x000000549797723e */ /* 0x000fe400000000ff */
[----:B------:R-:W-:Y:S02]  /*2f10*/  CS2R R84, SRZ ;  /* 0x0000000000547805 */ /* 0x000fe4000001ff00 */
[----:B------:R-:W-:Y:S01]  /*2f20*/  F2FP.F16.F32.PACK_AB R148, R23, R40 ;  /* 0x000000281794723e */ /* 0x000fe200000000ff */
[----:B------:R-:W-:Y:S01]  /*2f30*/  FADD.FTZ R4, R88, R35 ;  /* 0x0000002358047221 */ /* 0x000fe20000010000 */
[----:B------:R-:W-:Y:S01]  /*2f40*/  CS2R R40, SRZ ;  /* 0x0000000000287805 */ /* 0x000fe2000001ff00 */
[----:B------:R-:W2:Y:S01]  /*2f50*/  MUFU.EX2 R48, R48 ;  /* 0x0000003000307308 */ /* 0x000ea20000000800 */
[----:B-1----:R-:W-:Y:S01]  /*2f60*/  FADD.FTZ R0, R44, R33 ;  /* 0x000000212c007221 */ /* 0x002fe20000010000 */
[C---:B------:R-:W-:Y:S01]  /*2f70*/  FADD.FTZ R37, R145.reuse, R4 ;  /* 0x0000000491257221 */ /* 0x040fe20000010000 */
[----:B------:R-:W-:-:S03]  /*2f80*/  F2FP.F16.F32.PACK_AB R145, R145, R88 ;  /* 0x000000589191723e */ /* 0x000fc600000000ff */
[----:B------:R-:W-:Y:S01]  /*2f90*/  FADD.FTZ R4, R54, R37 ;  /* 0x0000002536047221 */ /* 0x000fe20000010000 */
[----:B------:R-:W-:Y:S01]  /*2fa0*/  CS2R R36, SRZ ;  /* 0x0000000000247805 */ /* 0x000fe2000001ff00 */
[----:B------:R-:W1:Y:S01]  /*2fb0*/  MUFU.EX2 R29, R30 ;  /* 0x0000001e001d7308 */ /* 0x000e620000000800 */
[----:B0-----:R-:W-:Y:S01]  /*2fc0*/  FADD.FTZ R33, R27, R0 ;  /* 0x000000001b217221 */ /* 0x001fe20000010000 */
[----:B------:R-:W-:Y:S01]  /*2fd0*/  FADD.FTZ R15, R147, R4 ;  /* 0x00000004930f7221 */ /* 0x000fe20000010000 */
[----:B------:R-:W-:Y:S02]  /*2fe0*/  F2FP.F16.F32.PACK_AB R150, R27, R44 ;  /* 0x0000002c1b96723e */ /* 0x000fe400000000ff */
[----:B------:R-:W-:Y:S02]  /*2ff0*/  CS2R R44, SRZ ;  /* 0x00000000002c7805 */ /* 0x000fe4000001ff00 */
[----:B------:R-:W-:Y:S01]  /*3000*/  F2FP.F16.F32.PACK_AB R147, R147, R54 ;  /* 0x000000369393723e */ /* 0x000fe200000000ff */
[----:B------:R-:W-:Y:S01]  /*3010*/  FADD.FTZ R4, R58, R15 ;  /* 0x0000000f3a047221 */ /* 0x000fe20000010000 */
[----:B------:R-:W-:Y:S01]  /*3020*/  CS2R R54, SRZ ;  /* 0x0000000000367805 */ /* 0x000fe2000001ff00 */
[----:B------:R-:W0:Y:S01]  /*3030*/  MUFU.EX2 R52, R52 ;  /* 0x0000003400347308 */ /* 0x000e220000000800 */
[----:B--2---:R-:W-:Y:S01]  /*3040*/  FADD.FTZ R0, R48, R33 ;  /* 0x0000002130007221 */ /* 0x004fe20000010000 */
[C---:B------:R-:W-:Y:S01]  /*3050*/  FADD.FTZ R21, R141.reuse, R4 ;  /* 0x000000048d157221 */ /* 0x040fe20000010000 */
[----:B------:R-:W-:-:S02]  /*3060*/  F2FP.F16.F32.PACK_AB R141, R141, R58 ;  /* 0x0000003a8d8d723e */ /* 0x000fc400000000ff */
[----:B------:R-:W-:Y:S02]  /*3070*/  CS2R R58, SRZ ;  /* 0x00000000003a7805 */ /* 0x000fe4000001ff00 */
[----:B------:R-:W-:Y:S01]  /*3080*/  CS2R R26, SRZ ;  /* 0x00000000001a7805 */ /* 0x000fe2000001ff00 */
[----:B------:R-:W-:Y:S01]  /*3090*/  FADD.FTZ R4, R62, R21 ;  /* 0x000000153e047221 */ /* 0x000fe20000010000 */
[----:B------:R2:W3:Y:S01]  /*30a0*/  MUFU.EX2 R19, R34 ;  /* 0x0000002200137308 */ /* 0x0004e20000000800 */
[C---:B-1----:R-:W-:Y:S01]  /*30b0*/  FADD.FTZ R35, R29.reuse, R0 ;  /* 0x000000001d237221 */ /* 0x042fe20000010000 */
[----:B------:R-:W-:Y:S02]  /*30c0*/  F2FP.F16.F32.PACK_AB R144, R29, R48 ;  /* 0x000000301d90723e */ /* 0x000fe400000000ff */
[----:B------:R-:W-:Y:S02]  /*30d0*/  CS2R R48, SRZ ;  /* 0x0000000000307805 */ /* 0x000fe4000001ff00 */
[----:B------:R-:W-:-:S02]  /*30e0*/  CS2R R28, SRZ ;  /* 0x00000000001c7805 */ /* 0x000fc4000001ff00 */
[----:B------:R-:W1:Y:S01]  /*30f0*/  MUFU.EX2 R56, R56 ;  /* 0x0000003800387308 */ /* 0x000e620000000800 */
[----:B0-----:R-:W-:Y:S01]  /*3100*/  FADD.FTZ R0, R52, R35 ;  /* 0x0000002334007221 */ /* 0x001fe20000010000 */
[----:B--2---:R-:W-:-:S06]  /*3110*/  CS2R R34, SRZ ;  /* 0x0000000000227805 */ /* 0x004fcc000001ff00 */
[----:B------:R0:W2:Y:S01]  /*3120*/  MUFU.EX2 R31, R38 ;  /* 0x00000026001f7308 */ /* 0x0000a20000000800 */
[C---:B---3--:R-:W-:Y:S01]  /*3130*/  FADD.FTZ R7, R19.reuse, R0 ;  /* 0x0000000013077221 */ /* 0x048fe20000010000 */
[----:B------:R-:W-:Y:S01]  /*3140*/  F2FP.F16.F32.PACK_AB R146, R19, R52 ;  /* 0x000000341392723e */ /* 0x000fe200000000ff */
[C---:B------:R-:W-:Y:S01]  /*3150*/  FADD.FTZ R19, R143.reuse, R4 ;  /* 0x000000048f137221 */ /* 0x040fe20000010000 */
[----:B------:R-:W-:Y:S02]  /*3160*/  F2FP.F16.F32.PACK_AB R143, R143, R62 ;  /* 0x0000003e8f8f723e */ /* 0x000fe400000000ff */
[----:B------:R-:W-:Y:S02]  /*3170*/  CS2R R62, SRZ ;  /* 0x00000000003e7805 */ /* 0x000fe4000001ff00 */
[----:B------:R-:W-:Y:S01]  /*3180*/  CS2R R52, SRZ ;  /* 0x0000000000347805 */ /* 0x000fe2000001ff00 */
[----:B------:R-:W-:Y:S01]  /*3190*/  FADD.FTZ R4, R66, R19 ;  /* 0x0000001342047221 */ /* 0x000fe20000010000 */
[----:B------:R-:W3:Y:S01]  /*31a0*/  MUFU.EX2 R60, R60 ;  /* 0x0000003c003c7308 */ /* 0x000ee20000000800 */
[----:B-1----:R-:W-:Y:S01]  /*31b0*/  FADD.FTZ R0, R56, R7 ;  /* 0x0000000738007221 */ /* 0x002fe20000010000 */
[----:B0-----:R-:W-:-:S06]  /*31c0*/  CS2R R38, SRZ ;  /* 0x0000000000267805 */ /* 0x001fcc000001ff00 */
[----:B------:R0:W1:Y:S01]  /*31d0*/  MUFU.EX2 R3, R42 ;  /* 0x0000002a00037308 */ /* 0x0000620000000800 */
[C---:B--2---:R-:W-:Y:S01]  /*31e0*/  FADD.FTZ R15, R31.reuse, R0 ;  /* 0x000000001f0f7221 */ /* 0x044fe20000010000 */
[----:B------:R-:W-:Y:S02]  /*31f0*/  F2FP.F16.F32.PACK_AB R140, R31, R56 ;  /* 0x000000381f8c723e */ /* 0x000fe400000000ff */
[----:B------:R-:W-:Y:S02]  /*3200*/  CS2R R56, SRZ ;  /* 0x0000000000387805 */ /* 0x000fe4000001ff00 */
[----:B------:R-:W-:Y:S02]  /*3210*/  CS2R R30, SRZ ;  /* 0x00000000001e7805 */ /* 0x000fe4000001ff00 */
[----:B------:R-:W2:Y:S01]  /*3220*/  MUFU.EX2 R64, R64 ;  /* 0x0000004000407308 */ /* 0x000ea20000000800 */
[----:B---3--:R-:W-:Y:S01]  /*3230*/  FADD.FTZ R0, R60, R15 ;  /* 0x0000000f3c007221 */ /* 0x008fe20000010000 */
[----:B0-----:R-:W-:-:S06]  /*3240*/  CS2R R42, SRZ ;  /* 0x00000000002a7805 */ /* 0x001fcc000001ff00 */
[----:B------:R0:W3:Y:S01]  /*3250*/  MUFU.EX2 R33, R46 ;  /* 0x0000002e00217308 */ /* 0x0000e20000000800 */
[C---:B-1----:R-:W-:Y:S01]  /*3260*/  FADD.FTZ R15, R3.reuse, R0 ;  /* 0x00000000030f7221 */ /* 0x042fe20000010000 */
[----:B------:R-:W-:Y:S01]  /*3270*/  F2FP.F16.F32.PACK_AB R142, R3, R60 ;  /* 0x0000003c038e723e */ /* 0x000fe200000000ff */
[C---:B------:R-:W-:Y:S01]  /*3280*/  FADD.FTZ R3, R137.reuse, R4 ;  /* 0x0000000489037221 */ /* 0x040fe20000010000 */
[----:B------:R-:W-:Y:S02]  /*3290*/  F2FP.F16.F32.PACK_AB R137, R137, R66 ;  /* 0x000000428989723e */ /* 0x000fe400000000ff */
[----:B------:R-:W-:Y:S02]  /*32a0*/  CS2R R66, SRZ ;  /* 0x0000000000427805 */ /* 0x000fe4000001ff00 */
[----:B------:R-:W-:Y:S01]  /*32b0*/  CS2R R60, SRZ ;  /* 0x00000000003c7805 */ /* 0x000fe2000001ff00 */
[----:B------:R-:W1:Y:S01]  /*32c0*/  MUFU.EX2 R68, R68 ;  /* 0x0000004400447308 */ /* 0x000e620000000800 */
[----:B--2---:R-:W-:Y:S01]  /*32d0*/  FADD.FTZ R0, R64, R15 ;  /* 0x0000000f40007221 */ /* 0x004fe20000010000 */
[----:B0-----:R-:W-:-:S06]  /*32e0*/  CS2R R46, SRZ ;  /* 0x00000000002e7805 */ /* 0x001fcc000001ff00 */
[----:B------:R-:W0:Y:S01]  /*32f0*/  MUFU.EX2 R70, R70 ;  /* 0x0000004600467308 */ /* 0x000e220000000800 */
[C---:B---3--:R-:W-:Y:S01]  /*3300*/  FADD.FTZ R15, R33.reuse, R0 ;  /* 0x00000000210f7221 */ /* 0x048fe20000010000 */
[----:B------:R-:W-:Y:S02]  /*3310*/  F2FP.F16.F32.PACK_AB R136, R33, R64 ;  /* 0x000000402188723e */ /* 0x000fe400000000ff */
[----:B------:R-:W-:Y:S02]  /*3320*/  CS2R R64, SRZ ;  /* 0x0000000000407805 */ /* 0x000fe4000001ff00 */
[----:B------:R-:W-:Y:S02]  /*3330*/  CS2R R32, SRZ ;  /* 0x0000000000207805 */ /* 0x000fe4000001ff00 */
[----:B------:R-:W2:Y:S01]  /*3340*/  MUFU.EX2 R139, R100 ;  /* 0x00000064008b7308 */ /* 0x000ea20000000800 */
[----:B-1----:R-:W-:Y:S01]  /*3350*/  FADD.FTZ R4, R68, R15 ;  /* 0x0000000f44047221 */ /* 0x002fe20000010000 */
[----:B------:R-:W-:-:S04]  /*3360*/  VIMNMX R15, R17, R14, !PT ;  /* 0x0000000e110f7248 */ /* 0x000fc80007fe0100 */
[----:B------:R-:W-:Y:S02]  /*3370*/  ISETP.GE.AND P1, PT, R20, R15, PT ;  /* 0x0000000f1400720c */ /* 0x000fe40003f26270 */
[----:B------:R1:W3:Y:S01]  /*3380*/  MUFU.EX2 R7, R50 ;  /* 0x0000003200077308 */ /* 0x0002e20000000800 */
[----:B0-----:R-:W-:-:S04]  /*3390*/  FADD.FTZ R0, R70, R3 ;  /* 0x0000000346007221 */ /* 0x001fc80000010000 */
[C---:B--2---:R-:W-:Y:S01]  /*33a0*/  FADD.FTZ R3, R139.reuse, R0 ;  /* 0x000000008b037221 */ /* 0x044fe20000010000 */
[----:B------:R-:W-:Y:S02]  /*33b0*/  F2FP.F16.F32.PACK_AB R139, R139, R70 ;  /* 0x000000468b8b723e */ /* 0x000fe400000000ff */
[----:B------:R-:W-:Y:S02]  /*33c0*/  CS2R R70, SRZ ;  /* 0x0000000000467805 */ /* 0x000fe4000001ff00 */
[----:B------:R-:W-:Y:S02]  /*33d0*/  MOV R0, RZ ;  /* 0x000000ff00007202 */ /* 0x000fe40000000f00 */
[----:B-1----:R-:W-:Y:S01]  /*33e0*/  CS2R R50, SRZ ;  /* 0x0000000000327805 */ /* 0x002fe2000001ff00 */
[C---:B---3--:R-:W-:Y:S01]  /*33f0*/  FADD.FTZ R4, R7.reuse, R4 ;  /* 0x0000000407047221 */ /* 0x048fe20000010000 */
[----:B------:R-:W-:Y:S01]  /*3400*/  F2FP.F16.F32.PACK_AB R138, R7, R68 ;  /* 0x00000044078a723e */ /* 0x000fe200000000ff */
[----:B------:R-:W-:Y:S01]  /*3410*/  IMAD.MOV.U32 R7, RZ, RZ, 0x3f800000 ;  /* 0x3f800000ff077424 */ /* 0x000fe200078e00ff */
[----:B------:R-:W-:Y:S01]  /*3420*/  CS2R R68, SRZ ;  /* 0x0000000000447805 */ /* 0x000fe2000001ff00 */
[----:B------:R-:W-:Y:S06]  /*3430*/  @!P1 BRA `(.L_x_2195) ;  /* 0x0000002000cc9947 */ /* 0x000fec0003800000 */
[----:B------:R-:W-:Y:S01]  /*3440*/  IMAD.MOV.U32 R14, RZ, RZ, R8 ;  /* 0x000000ffff0e7224 */ /* 0x000fe200078e0008 */
[----:B------:R-:W-:Y:S01]  /*3450*/  MOV R87, RZ ;  /* 0x000000ff00577202 */ /* 0x000fe20000000f00 */
[----:B------:R-:W-:Y:S01]  /*3460*/  IMAD.MOV.U32 R19, RZ, RZ, R10 ;  /* 0x000000ffff137224 */ /* 0x000fe200078e000a */
[----:B------:R-:W-:Y:S01]  /*3470*/  UMOV UR5, URZ ;  /* 0x0000003f00057c82 */ /* 0x000fe20008000000 */
[----:B------:R-:W-:Y:S01]  /*3480*/  IMAD.MOV.U32 R21, RZ, RZ, RZ ;  /* 0x000000ffff157224 */ /* 0x000fe200078e00ff */
[----:B------:R-:W-:Y:S01]  /*3490*/  ULDC UR6, c[0x0][0x288] ;  /* 0x0000a20000067ab9 */ /* 0x000fe20000000800 */
[----:B------:R-:W-:-:S07]  /*34a0*/  IMAD.MOV.U32 R6, RZ, RZ, 0x3f800000 ;  /* 0x3f800000ff067424 */ /* 0x000fce00078e00ff */
.L_x_2206:
[----:B------:R-:W-:-:S04]  /*34b0*/  UISETP.NE.AND UP0, UPT, UR5, 0x1, UPT ;  /* 0x000000010500788c */ /* 0x000fc8000bf05270 */
[----:B------:R-:W-:-:S06]  /*34c0*/  USEL UR4, URZ, 0x1, UP0 ;  /* 0x000000013f047887 */ /* 0x000fcc0008000000 */
[----:B------:R-:W-:Y:S01]  /*34d0*/  LOP3.LUT R0, R21, UR4, RZ, 0x3c, !PT ;  /* 0x0000000415007c12 */ /* 0x000fe2000f8e3cff */
[----:B------:R-:W-:Y:S06]  /*34e0*/  @!P0 BRA `(.L_x_2196) ;  /* 0x0000000000048947 */ /* 0x000fec0003800000 */
[----:B------:R-:W-:Y:S01]  /*34f0*/  BPT.TRAP 0x1 ;  /* 0x000000040000795c */ /* 0x000fe20000300000 */
.L_x_2196:
        /* <DEDUP_REMOVED lines=8> */
.L_x_2197:
[----:B-1----:R-:W-:Y:S05]  /*3580*/  @P1 BRA `(.L_x_2198) ;  /* 0x0000000000081947 */ /* 0x002fea0003800000 */
[----:B------:R-:W1:Y:S02]  /*3590*/  SYNCS.PHASECHK.TRANS64.TRYWAIT P1, [UR7+0x2a830], R5 ;  /* 0x02a83005ff0075a7 */ /* 0x000e640008020147 */
[----:B-1----:R-:W-:Y:S05]  /*35a0*/  @!P1 BRA `(.L_x_2199) ;  /* 0x0000009c00949947 */ /* 0x002fea0003800000 */
.L_x_2198:
        /* <DEDUP_REMOVED lines=129> */
.L_x_2200:
[----:B------:R-:W-:Y:S01]  /*3dc0*/  ULEA UR10, UR5, UR38, 0x3 ;  /* 0x00000026050a7291 */ /* 0x000fe2000f8e183f */
[----:B01----:R-:W-:-:S08]  /*3dd0*/  SHF.L.U32 R5, R21, 0x1f, RZ ;  /* 0x0000001f15057819 */ /* 0x003fd000000006ff */
[----:B------:R0:W1:Y:S01]  /*3de0*/  SYNCS.PHASECHK.TRANS64.TRYWAIT P1, [UR10+0x2a850], R5 ;  /* 0x02a85005ff0075a7 */ /* 0x000062000802014a */
[----:B------:R-:W-:Y:S05]  /*3df0*/  @!P0 BRA `(.L_x_2201) ;  /* 0x0000000000048947 */ /* 0x000fea0003800000 */
[----:B------:R-:W-:Y:S01]  /*3e00*/  BPT.TRAP 0x1 ;  /* 0x000000040000795c */ /* 0x000fe20000300000 */
.L_x_2201:
[----:B-1----:R-:W-:Y:S05]  /*3e10*/  @P1 BRA `(.L_x_2202) ;  /* 0x0000000000081947 */ /* 0x002fea0003800000 */
[----:B------:R-:W1:Y:S02]  /*3e20*/  SYNCS.PHASECHK.TRANS64.TRYWAIT P1, [UR10+0x2a850], R5 ;  /* 0x02a85005ff0075a7 */ /* 0x000e64000802014a */
[----:B-1----:R-:W-:Y:S05]  /*3e30*/  @!P1 BRA `(.L_x_2203) ;  /* 0x0000009400889947 */ /* 0x002fea0003800000 */
.L_x_2202:
[----:B------:R-:W-:Y:S01]  /*3e40*/  UIADD3 UR11, UR38, 0x400, URZ ;  /* 0x00000400260b7890 */ /* 0x000fe2000fffe03f */
[----:B------:R-:W-:Y:S01]  /*3e50*/  WARPGROUP.ARRIVE ;  /* 0x00000000000079c5 */ /* 0x000fe20000000000 */
[----:B------:R-:W-:Y:S01]  /*3e60*/  UMOV UR15, 0x40000040 ;  /* 0x40000040000f7882 */ /* 0x000fe20000000000 */
[----:B------:R-:W-:Y:S01]  /*3e70*/  UMOV UR19, 0x40000040 ;  /* 0x4000004000137882 */ /* 0x000fe20000000000 */
[----:B------:R-:W-:-:S04]  /*3e80*/  USHF.R.U32.HI UR11, URZ, 0x4, UR11 ;  /* 0x000000043f0b7899 */ /* 0x000fc8000801160b */
[----:B------:R-:W-:-:S04]  /*3e90*/  ULOP3.LUT UR11, UR11, 0x3fff, URZ, 0xc0, !UPT ;  /* 0x00003fff0b0b7892 */ /* 0x000fc8000f8ec03f */
[----:B------:R-:W-:-:S04]  /*3ea0*/  ULOP3.LUT UR11, UR11, 0x3000000, URZ, 0xfc, !UPT ;  /* 0x030000000b0b7892 */ /* 0x000fc8000f8efc3f */
[----:B------:R-:W-:-:S04]  /*3eb0*/  UIMAD UR14, UR5, 0x600, UR11 ;  /* 0x00000600050e78a4 */ /* 0x000fc8000f8e020b */
[----:B------:R-:W-:-:S05]  /*3ec0*/  UIADD3 UR18, UR14, 0x80, URZ ;  /* 0x000000800e127890 */ /* 0x000fca000fffe03f */
[----:B------:R-:W-:Y:S01]  /*3ed0*/  HGMMA.64x128x16.F32 R24, R156, gdesc[UR12].tnspB, R24, gsb0 ;  /* 0x41e0000c9c187df0 */ /* 0x000fe20008000818 */
[----:B------:R-:W-:Y:S02]  /*3ee0*/  UMOV UR15, 0x40000040 ;  /* 0x40000040000f7882 */ /* 0x000fe40000000000 */
        /* <DEDUP_REMOVED lines=18> */
[----:B------:R-:W-:Y:S03]  /*4010*/  HGMMA.64x128x16.F32 R24, R140, gdesc[UR16].tnspB, R24, gsb0 ;  /* 0x41e000108c187df0 */ /* 0x000fe60008000818 */
[----:B------:R-:W-:Y:S02]  /*4020*/  WARPGROUP.DEPBAR.LE gsb0, 0x0 ;  /* 0x00008000000079c5 */ /* 0x000fe40000010000 */
[----:B------:R-:W-:-:S07]  /*4030*/  WARPGROUP.ARRIVE ;  /* 0x00000000000079c5 */ /* 0x000fce0000000000 */
[----:B------:R-:W-:Y:S03]  /*4040*/  HGMMA.64x128x16.F32 R24, R136, gdesc[UR12].tnspB, R24, gsb0 ;  /* 0x41e0000c88187df0 */ /* 0x000fe60008000818 */
[----:B------:R-:W-:Y:S02]  /*4050*/  WARPGROUP.DEPBAR.LE gsb0, 0x0 ;  /* 0x00008000000079c5 */ /* 0x000fe40000010000 */
[----:B------:R-:W-:Y:S05]  /*4060*/  @!P0 BRA `(.L_x_2204) ;  /* 0x0000000000048947 */ /* 0x000fea0003800000 */
[----:B------:R-:W-:Y:S01]  /*4070*/  BPT.TRAP 0x1 ;  /* 0x000000040000795c */ /* 0x000fe20000300000 */
.L_x_2204:
[----:B------:R-:W-:Y:S01]  /*4080*/  UISETP.NE.AND UP0, UPT, UR60, URZ, UPT ;  /* 0x0000003f3c00728c */ /* 0x000fe2000bf05270 */
[----:B------:R-:W-:Y:S01]  /*4090*/  IMAD.MOV.U32 R7, RZ, RZ, R9 ;  /* 0x000000ffff077224 */ /* 0x000fe200078e0009 */
[----:B------:R-:W-:Y:S01]  /*40a0*/  ULDC UR11, c[0x0][0x2f0] ;  /* 0x0000bc00000b7ab9 */ /* 0x000fe20000000800 */
[----:B------:R-:W-:-:S03]  /*40b0*/  UIADD3 UR7, UR7, 0x2a840, URZ ;  /* 0x0002a84007077890 */ /* 0x000fc6000fffe03f */
[----:B------:R-:W-:Y:S01]  /*40c0*/  PLOP3.LUT P1, PT, PT, PT, UP0, 0x80, 0x0 ;  /* 0x000000000000781c */ /* 0x000fe20003f2f008 */
[----:B------:R-:W-:Y:S01]  /*40d0*/  UPRMT UR7, UR61, 0x654, UR7 ;  /* 0x000006543d077896 */ /* 0x000fe20008000007 */
[----:B------:R-:W-:-:S03]  /*40e0*/  PLOP3.LUT P2, PT, PT, PT, UP0, 0x80, 0x0 ;  /* 0x000000000000781c */ /* 0x000fc60003f4f008 */
[----:B------:R-:W-:-:S05]  /*40f0*/  @UP0 ULDC UR5, c[0x0][0x44c] ;  /* 0x0001130000050ab9 */ /* 0x000fca0000000800 */
[----:B------:R-:W-:Y:S03]  /*4100*/  SYNCS.ARRIVE.TRANS64.RED.A1T0 RZ, [UR7], RZ ;  /* 0x000000ffffff79a7 */ /* 0x000fe60008100407 */
[----:B01----:R-:W-:Y:S01]  /*4110*/  @P1 IMAD.HI.U32 R5, R9, UR5, RZ ;  /* 0x0000000509051c27 */ /* 0x003fe2000f8e00ff */
[----:B------:R-:W-:-:S04]  /*4120*/  @UP0 ULDC UR5, c[0x0][0x450] ;  /* 0x0001140000050ab9 */ /* 0x000fc80000000800 */
[----:B------:R-:W-:Y:S01]  /*4130*/  @P2 SHF.R.U32.HI R7, RZ, UR5, R5 ;  /* 0x00000005ff072c19 */ /* 0x000fe20008011605 */
[----:B------:R-:W-:-:S04]  /*4140*/  IMAD.MOV.U32 R5, RZ, RZ, -0x60 ;  /* 0xffffffa0ff057424 */ /* 0x000fc800078e00ff */
[----:B------:R-:W0:Y:S01]  /*4150*/  SHFL.IDX PT, R21, R7, RZ, 0x1c1f ;  /* 0x001c1fff07157589 */ /* 0x000e2200000e0000 */
[----:B------:R-:W-:-:S03]  /*4160*/  IMAD R6, R20, R5, 0x1 ;  /* 0x0000000114067424 */ /* 0x000fc600078e0205 */
[----:B------:R-:W1:Y:S01]  /*4170*/  SHFL.IDX PT, R7, R7, 0x1, 0x1c1f ;  /* 0x003c1f0007077f89 */ /* 0x000e6200000e0000 */
[----:B------:R-:W-:-:S04]  /*4180*/  IMAD R5, R11, -0x2, R6 ;  /* 0xfffffffe0b057824 */ /* 0x000fc800078e0206 */
[----:B------:R-:W-:-:S05]  /*4190*/  IMAD R10, R18, UR11, R5 ;  /* 0x0000000b120a7c24 */ /* 0x000fca000f8e0205 */
[----:B0-----:R-:W-:-:S04]  /*41a0*/  IADD3 R21, R21, -UR6, R10 ;  /* 0x8000000615157c10 */ /* 0x001fc8000fffe00a */
[C---:B------:R-:W-:Y:S02]  /*41b0*/  ISETP.GT.AND P1, PT, R21.reuse, RZ, PT ;  /* 0x000000ff1500720c */ /* 0x040fe40003f24270 */
[C---:B------:R-:W-:Y:S02]  /*41c0*/  ISETP.GT.AND P2, PT, R21.reuse, 0x1, PT ;  /* 0x000000011500780c */ /* 0x040fe40003f44270 */
[----:B------:R-:W-:Y:S02]  /*41d0*/  FSEL R140, R88, -INF , P1 ;  /* 0xff800000588c7808 */ /* 0x000fe40000800000 */
[----:B------:R-:W-:Y:S02]  /*41e0*/  ISETP.GT.AND P1, PT, R21, 0x8, PT ;  /* 0x000000081500780c */ /* 0x000fe40003f24270 */
[----:B------:R-:W-:Y:S02]  /*41f0*/  FSEL R142, R89, -INF , P2 ;  /* 0xff800000598e7808 */ /* 0x000fe40001000000 */
[----:B------:R-:W-:-:S02]  /*4200*/  FMNMX.FTZ R5, R140, R19, !PT ;  /* 0x000000138c057209 */ /* 0x000fc40007810000 */
[C---:B------:R-:W-:Y:S02]  /*4210*/  ISETP.GT.AND P2, PT, R21.reuse, 0x9, PT ;  /* 0x000000091500780c */ /* 0x040fe40003f44270 */
[----:B------:R-:W-:Y:S02]  /*4220*/  FSEL R144, R92, -INF , P1 ;  /* 0xff8000005c907808 */ /* 0x000fe40000800000 */
[----:B------:R-:W-:Y:S02]  /*4230*/  FMNMX.FTZ R5, R142, R5, !PT ;  /* 0x000000058e057209 */ /* 0x000fe40007810000 */
        /* <DEDUP_REMOVED lines=61> */
[----:B------:R-:W-:Y:S02]  /*4610*/  FMNMX.FTZ R5, R132, R5, !PT ;  /* 0x0000000584057209 */ /* 0x000fe40007810000 */
[----:B-1----:R-:W-:-:S02]  /*4620*/  IADD3 R93, R7, -UR6, R10 ;  /* 0x80000006075d7c10 */ /* 0x002fc4000fffe00a */
[----:B------:R-:W-:Y:S02]  /*4630*/  FMNMX.FTZ R21, R104, R5, !PT ;  /* 0x0000000568157209 */ /* 0x000fe40007810000 */
[----:B------:R-:W0:Y:S01]  /*4640*/  LDC R5, c[0x0][0x988] ;  /* 0x00026200ff057b82 */ /* 0x000e220000000800 */
[C---:B------:R-:W-:Y:S02]  /*4650*/  ISETP.GT.AND P1, PT, R93.reuse, RZ, PT ;  /* 0x000000ff5d00720c */ /* 0x040fe40003f24270 */
[----:B------:R-:W1:Y:S01]  /*4660*/  SHFL.BFLY PT, R136, R21, 0x2, 0x1f ;  /* 0x0c401f0015887f89 */ /* 0x000e6200000e0000 */
[C---:B------:R-:W-:Y:S02]  /*4670*/  ISETP.GT.AND P2, PT, R93.reuse, 0x1, PT ;  /* 0x000000015d00780c */ /* 0x040fe40003f44270 */
[----:B------:R-:W-:Y:S02]  /*4680*/  FSEL R90, R90, -INF , P1 ;  /* 0xff8000005a5a7808 */ /* 0x000fe40000800000 */
[----:B------:R-:W-:-:S02]  /*4690*/  ISETP.GT.AND P3, PT, R93, 0x8, PT ;  /* 0x000000085d00780c */ /* 0x000fc40003f64270 */
[----:B------:R-:W-:Y:S02]  /*46a0*/  FMNMX.FTZ R7, R90, R14, !PT ;  /* 0x0000000e5a077209 */ /* 0x000fe40007810000 */
[----:B------:R-:W-:Y:S02]  /*46b0*/  ISETP.GT.AND P4, PT, R93, 0x9, PT ;  /* 0x000000095d00780c */ /* 0x000fe40003f84270 */
[----:B------:R-:W-:Y:S02]  /*46c0*/  FSEL R94, R94, -INF , P3 ;  /* 0xff8000005e5e7808 */ /* 0x000fe40001800000 */
[----:B------:R-:W-:Y:S02]  /*46d0*/  FSEL R138, R95, -INF , P4 ;  /* 0xff8000005f8a7808 */ /* 0x000fe40002000000 */
[----:B------:R-:W-:Y:S02]  /*46e0*/  ISETP.GT.AND P3, PT, R93, 0x11, PT ;  /* 0x000000115d00780c */ /* 0x000fe40003f64270 */
[----:B-1----:R-:W-:-:S05]  /*46f0*/  FMNMX.FTZ R23, R21, R136, !PT ;  /* 0x0000008815177209 */ /* 0x002fca0007810000 */
[----:B------:R-:W1:Y:S02]  /*4700*/  SHFL.BFLY PT, R136, R23, 0x1, 0x1f ;  /* 0x0c201f0017887f89 */ /* 0x000e6400000e0000 */
[----:B-1----:R-:W-:Y:S02]  /*4710*/  FMNMX.FTZ R10, R23, R136, !PT ;  /* 0x00000088170a7209 */ /* 0x002fe40007810000 */
[----:B------:R-:W-:Y:S02]  /*4720*/  FSEL R136, R91, -INF , P2 ;  /* 0xff8000005b887808 */ /* 0x000fe40001000000 */
[C---:B------:R-:W-:Y:S01]  /*4730*/  FSETP.NEU.FTZ.AND P1, PT, R10.reuse, -INF , PT ;  /* 0xff8000000a00780b */ /* 0x040fe20003f3d000 */
[----:B0-----:R-:W-:Y:S01]  /*4740*/  FMUL.FTZ R21, R10, R5 ;  /* 0x000000050a157220 */ /* 0x001fe20000410000 */
[----:B------:R-:W-:Y:S02]  /*4750*/  FMNMX.FTZ R7, R136, R7, !PT ;  /* 0x0000000788077209 */ /* 0x000fe40007810000 */
[----:B------:R-:W-:-:S02]  /*4760*/  ISETP.GT.AND P2, PT, R93, 0x10, PT ;  /* 0x000000105d00780c */ /* 0x000fc40003f44270 */
[----:B------:R-:W-:Y:S02]  /*4770*/  FMNMX.FTZ R7, R94, R7, !PT ;  /* 0x000000075e077209 */ /* 0x000fe40007810000 */
[----:B------:R-:W-:Y:S02]  /*4780*/  FSEL R109, R21, RZ, P1 ;  /* 0x000000ff156d7208 */ /* 0x000fe40000800000 */
[----:B------:R-:W-:Y:S02]  /*4790*/  FSEL R98, R98, -INF , P2 ;  /* 0xff80000062627808 */ /* 0x000fe40001000000 */
[----:B------:R-:W-:Y:S01]  /*47a0*/  FMNMX.FTZ R7, R138, R7, !PT ;  /* 0x000000078a077209 */ /* 0x000fe20007810000 */
[-CC-:B------:R-:W-:Y:S01]  /*47b0*/  FFMA.FTZ R156, R140, R5.reuse, -R109.reuse ;  /* 0x000000058c9c7223 */ /* 0x180fe2000001086d */
[----:B------:R-:W-:Y:S01]  /*47c0*/  ISETP.GT.AND P2, PT, R93, 0x18, PT ;  /* 0x000000185d00780c */ /* 0x000fe20003f44270 */
[-CC-:B------:R-:W-:Y:S01]  /*47d0*/  FFMA.FTZ R95, R6, R5.reuse, -R109.reuse ;  /* 0x00000005065f7223 */ /* 0x180fe2000001086d */
[----:B------:R-:W-:Y:S01]  /*47e0*/  FSEL R140, R99, -INF , P3 ;  /* 0xff800000638c7808 */ /* 0x000fe20001800000 */
[--C-:B------:R-:W-:Y:S01]  /*47f0*/  FFMA.FTZ R97, R8, R5, -R109.reuse ;  /* 0x0000000508617223 */ /* 0x100fe2000001086d */
[----:B------:R-:W-:Y:S01]  /*4800*/  FMNMX.FTZ R7, R98, R7, !PT ;  /* 0x0000000762077209 */ /* 0x000fe20007810000 */
[-CC-:B------:R-:W-:Y:S01]  /*4810*/  FFMA.FTZ R21, R142, R5.reuse, -R109.reuse ;  /* 0x000000058e157223 */ /* 0x180fe2000001086d */
[C---:B------:R-:W-:Y:S01]  /*4820*/  ISETP.GT.AND P3, PT, R93.reuse, 0x19, PT ;  /* 0x000000195d00780c */ /* 0x040fe20003f64270 */
[-CC-:B------:R-:W-:Y:S01]  /*4830*/  FFMA.FTZ R158, R144, R5.reuse, -R109.reuse ;  /* 0x00000005909e7223 */ /* 0x180fe2000001086d */
[----:B------:R-:W-:Y:S01]  /*4840*/  FSEL R160, R102, -INF , P2 ;  /* 0xff80000066a07808 */ /* 0x000fe20001000000 */
[--C-:B------:R-:W-:Y:S01]  /*4850*/  FFMA.FTZ R23, R146, R5, -R109.reuse ;  /* 0x0000000592177223 */ /* 0x100fe2000001086d */
        /* <DEDUP_REMOVED lines=32> */
[----:B------:R-:W-:Y:S01]  /*4a60*/  ISETP.GT.AND P3, PT, R93, 0x31, PT ;  /* 0x000000315d00780c */ /* 0x000fe20003f64270 */
[----:B------:R-:W-:Y:S01]  /*4a70*/  FFMA.FTZ R107, R104, R5, -R109 ;  /* 0x00000005686b7223 */ /* 0x000fe2000001086d */
[----:B------:R-:W-:Y:S01]  /*4a80*/  FSEL R166, R114, -INF , P2 ;  /* 0xff80000072a67808 */ /* 0x000fe20001000000 */
[----:B------:R-:W-:Y:S01]  /*4a90*/  MUFU.EX2 R156, R156 ;  /* 0x0000009c009c7308 */ /* 0x000fe20000000800 */
[----:B------:R-:W-:-:S02]  /*4aa0*/  FMNMX.FTZ R7, R110, R7, !PT ;  /* 0x000000076e077209 */ /* 0x000fc40007810000 */
[----:B------:R-:W-:Y:S02]  /*4ab0*/  ISETP.GT.AND P2, PT, R93, 0x38, PT ;  /* 0x000000385d00780c */ /* 0x000fe40003f44270 */
[----:B------:R-:W-:Y:S02]  /*4ac0*/  FSEL R172, R115, -INF , P3 ;  /* 0xff80000073ac7808 */ /* 0x000fe40001800000 */
[----:B------:R-:W-:Y:S01]  /*4ad0*/  FMNMX.FTZ R7, R166, R7, !PT ;  /* 0x00000007a6077209 */ /* 0x000fe20007810000 */
[----:B------:R-:W-:Y:S01]  /*4ae0*/  MUFU.EX2 R21, R21 ;  /* 0x0000001500157308 */ /* 0x000fe20000000800 */
[----:B------:R-:W-:Y:S02]  /*4af0*/  ISETP.GT.AND P3, PT, R93, 0x39, PT ;  /* 0x000000395d00780c */ /* 0x000fe40003f64270 */
[----:B------:R-:W-:Y:S02]  /*4b00*/  FSEL R174, R118, -INF , P2 ;  /* 0xff80000076ae7808 */ /* 0x000fe40001000000 */
[----:B------:R-:W-:-:S02]  /*4b10*/  FMNMX.FTZ R7, R172, R7, !PT ;  /* 0x00000007ac077209 */ /* 0x000fc40007810000 */
[----:B------:R-:W-:Y:S01]  /*4b20*/  ISETP.GT.AND P2, PT, R93, 0x40, PT ;  /* 0x000000405d00780c */ /* 0x000fe20003f44270 */
[----:B------:R-:W-:Y:S01]  /*4b30*/  MUFU.EX2 R158, R158 ;  /* 0x0000009e009e7308 */ /* 0x000fe20000000800 */
[----:B------:R-:W-:Y:S02]  /*4b40*/  FSEL R118, R119, -INF , P3 ;  /* 0xff80000077767808 */ /* 0x000fe40001800000 */
[----:B------:R-:W-:Y:S02]  /*4b50*/  FMNMX.FTZ R7, R174, R7, !PT ;  /* 0x00000007ae077209 */ /* 0x000fe40007810000 */
[----:B------:R-:W-:Y:S02]  /*4b60*/  ISETP.GT.AND P3, PT, R93, 0x41, PT ;  /* 0x000000415d00780c */ /* 0x000fe40003f64270 */
        /* <DEDUP_REMOVED lines=22> */
[----:B------:R-:W-:Y:S01]  /*4cd0*/  ISETP.GT.AND P3, PT, R93, 0x59, PT ;  /* 0x000000595d00780c */ /* 0x000fe20003f64270 */
[----:B------:R-:W-:Y:S01]  /*4ce0*/  FFMA.FTZ R93, R22, R5, -R109 ;  /* 0x00000005165d7223 */ /* 0x000fe2000001086d */
[----:B------:R-:W-:Y:S02]  /*4cf0*/  FSEL R134, R134, -INF , P2 ;  /* 0xff80000086867808 */ /* 0x000fe40001000000 */
[----:B------:R-:W-:-:S02]  /*4d00*/  FMNMX.FTZ R7, R106, R7, !PT ;  /* 0x000000076a077209 */ /* 0x000fc40007810000 */
[----:B------:R-:W-:Y:S01]  /*4d10*/  FSEL R22, R135, -INF , P3 ;  /* 0xff80000087167808 */ /* 0x000fe20001800000 */
[----:B------:R-:W-:Y:S01]  /*4d20*/  MUFU.EX2 R148, R148 ;  /* 0x0000009400947308 */ /* 0x000fe20000000800 */
[----:B------:R-:W-:-:S04]  /*4d30*/  FMNMX.FTZ R7, R134, R7, !PT ;  /* 0x0000000786077209 */ /* 0x000fc80007810000 */
[----:B------:R-:W-:-:S03]  /*4d40*/  FMNMX.FTZ R7, R22, R7, !PT ;  /* 0x0000000716077209 */ /* 0x000fc60007810000 */
[----:B------:R-:W-:Y:S02]  /*4d50*/  MUFU.EX2 R93, R93 ;  /* 0x0000005d005d7308 */ /* 0x000fe40000000800 */
[----:B------:R-:W0:Y:S06]  /*4d60*/  SHFL.BFLY PT, R6, R7, 0x2, 0x1f ;  /* 0x0c401f0007067f89 */ /* 0x000e2c00000e0000 */
        /* <DEDUP_REMOVED lines=13> */
[----:B------:R-:W-:Y:S02]  /*4e40*/  FSEL R109, R6, RZ, P2 ;  /* 0x000000ff066d7208 */ /* 0x000fe40001000000 */
[----:B------:R-:W-:-:S03]  /*4e50*/  FSEL R6, R10, RZ, P1 ;  /* 0x000000ff0a067208 */ /* 0x000fc60000800000 */
[-CC-:B------:R-:W-:Y:S01]  /*4e60*/  FFMA.FTZ R157, R90, R5.reuse, -R109.reuse ;  /* 0x000000055a9d7223 */ /* 0x180fe2000001086d */
[-C--:B------:R-:W-:Y:S01]  /*4e70*/  FFMA.FTZ R90, R136, R5.reuse, -R109 ;  /* 0x00000005885a7223 */ /* 0x080fe2000001086d */
[----:B------:R-:W-:Y:S01]  /*4e80*/  FADD.FTZ R6, -R6, R19 ;  /* 0x0000001306067221 */ /* 0x000fe20000010100 */
[----:B------:R-:W-:Y:S01]  /*4e90*/  FSEL R19, R8, RZ, P2 ;  /* 0x000000ff08137208 */ /* 0x000fe20001000000 */
[-CC-:B------:R-:W-:Y:S01]  /*4ea0*/  FFMA.FTZ R159, R94, R5.reuse, -R109.reuse ;  /* 0x000000055e9f7223 */ /* 0x180fe2000001086d */
[-CC-:B------:R-:W-:Y:S01]  /*4eb0*/  FFMA.FTZ R138, R138, R5.reuse, -R109.reuse ;  /* 0x000000058a8a7223 */ /* 0x180fe2000001086d */
[-C--:B------:R-:W-:Y:S01]  /*4ec0*/  FMUL.FTZ R7, R6, R5.reuse ;  /* 0x0000000506077220 */ /* 0x080fe20000410000 */
[----:B------:R-:W-:Y:S01]  /*4ed0*/  MUFU.EX2 R157, R157 ;  /* 0x0000009d009d7308 */ /* 0x000fe20000000800 */
[----:B------:R-:W-:Y:S01]  /*4ee0*/  FADD.FTZ R6, -R19, R14 ;  /* 0x0000000e13067221 */ /* 0x000fe20000010100 */
[-CC-:B------:R-:W-:Y:S01]  /*4ef0*/  FFMA.FTZ R98, R98, R5.reuse, -R109.reuse ;  /* 0x0000000562627223 */ /* 0x180fe2000001086d */
[-CC-:B------:R-:W-:Y:S01]  /*4f00*/  FFMA.FTZ R140, R140, R5.reuse, -R109.reuse ;  /* 0x000000058c8c7223 */ /* 0x180fe2000001086d */
[-CC-:B------:R-:W-:Y:S01]  /*4f10*/  FFMA.FTZ R160, R160, R5.reuse, -R109.reuse ;  /* 0x00000005a0a07223 */ /* 0x180fe2000001086d */
[-C--:B------:R-:W-:Y:S01]  /*4f20*/  FMUL.FTZ R6, R6, R5.reuse ;  /* 0x0000000506067220 */ /* 0x080fe20000410000 */
        /* <DEDUP_REMOVED lines=14> */
[-CC-:B------:R-:W-:Y:S01]  /*5010*/  FFMA.FTZ R102, R102, R5.reuse, -R109.reuse ;  /* 0x0000000566667223 */ /* 0x180fe2000001086d */
[-CC-:B------:R-:W-:Y:S01]  /*5020*/  FFMA.FTZ R130, R130, R5.reuse, -R109.reuse ;  /* 0x0000000582827223 */ /* 0x180fe2000001086d */
[-CC-:B------:R-:W-:Y:S01]  /*5030*/  FFMA.FTZ R106, R106, R5.reuse, -R109.reuse ;  /* 0x000000056a6a7223 */ /* 0x180fe2000001086d */
[-CC-:B------:R-:W-:Y:S01]  /*5040*/  FFMA.FTZ R134, R134, R5.reuse, -R109.reuse ;  /* 0x0000000586867223 */ /* 0x180fe2000001086d */
[----:B------:R-:W2:Y:S01]  /*5050*/  MUFU.EX2 R90, R90 ;  /* 0x0000005a005a7308 */ /* 0x000ea20000000800 */
[----:B0-----:R-:W-:Y:S01]  /*5060*/  FFMA.FTZ R4, R7, R4, R156 ;  /* 0x0000000407047223 */ /* 0x001fe2000001009c */
[----:B------:R-:W-:-:S03]  /*5070*/  FFMA.FTZ R22, R22, R5, -R109 ;  /* 0x0000000516167223 */ /* 0x000fc6000001086d */
[----:B------:R-:W-:-:S03]  /*5080*/  FADD.FTZ R19, R21, R4 ;  /* 0x0000000415137221 */ /* 0x000fc60000010000 */
[----:B------:R-:W0:Y:S01]  /*5090*/  MUFU.EX2 R159, R159 ;  /* 0x0000009f009f7308 */ /* 0x000e220000000800 */
[----:B-1----:R-:W-:Y:S01]  /*50a0*/  FFMA.FTZ R3, R6, R3, R157 ;  /* 0x0000000306037223 */ /* 0x002fe2000001009d */
[----:B------:R-:W-:-:S06]  /*50b0*/  FADD.FTZ R14, R158, R19 ;  /* 0x000000139e0e7221 */ /* 0x000fcc0000010000 */
        /* <DEDUP_REMOVED lines=30> */
[----:B------:R-:W-:-:S06]  /*52a0*/  FADD.FTZ R3, R101, R14 ;  /* 0x0000000e65037221 */ /* 0x000fcc0000010000 */
        /* <DEDUP_REMOVED lines=42> */
.L_x_2205:
        /* <DEDUP_REMOVED lines=32> */
[----:B------:R-:W-:Y:S01]  /*5750*/  MOV R19, R10 ;  /* 0x0000000a00137202 */ /* 0x000fe20000000f00 */
[----:B------:R-:W-:Y:S06]  /*5760*/  @P1 BRA `(.L_x_2206) ;  /* 0xffffffdc00501947 */ /* 0x000fec000383ffff */
.L_x_2195:
[----:B------:R-:W-:-:S13]  /*5770*/  ISETP.GE.AND P1, PT, R20, R17, PT ;  /* 0x000000111400720c */ /* 0x000fda0003f26270 */
[----:B------:R-:W-:Y:S05]  /*5780*/  @!P1 BRA `(.L_x_2207) ;  /* 0x0000001800e89947 */ /* 0x000fea0003800000 */
[----:B------:R-:W-:Y:S01]  /*5790*/  IMAD.MOV.U32 R9, RZ, RZ, R8 ;  /* 0x000000ffff097224 */ /* 0x000fe200078e0008 */
[----:B------:R-:W-:Y:S01]  /*57a0*/  UMOV UR6, UR4 ;  /* 0x0000000400067c82 */ /* 0x000fe20008000000 */
[----:B------:R-:W-:Y:S02]  /*57b0*/  IMAD.MOV.U32 R11, RZ, RZ, R10 ;  /* 0x000000ffff0b7224 */ /* 0x000fe400078e000a */
[----:B------:R-:W-:-:S07]  /*57c0*/  IMAD.MOV.U32 R14, RZ, RZ, R0 ;  /* 0x000000ffff0e7224 */ /* 0x000fce00078e0000 */
.L_x_2218:
[----:B------:R-:W-:-:S04]  /*57d0*/  UIADD3 UR4, UR6, 0x1, URZ ;  /* 0x0000000106047890 */ /* 0x000fc8000fffe03f */
[----:B------:R-:W-:-:S04]  /*57e0*/  UISETP.NE.AND UP0, UPT, UR4, 0x2, UPT ;  /* 0x000000020400788c */ /* 0x000fc8000bf05270 */
[----:B------:R-:W-:Y:S02]  /*57f0*/  USEL UR5, URZ, 0x1, UP0 ;  /* 0x000000013f057887 */ /* 0x000fe40008000000 */
[----:B------:R-:W-:-:S04]  /*5800*/  USEL UR4, UR4, URZ, UP0 ;  /* 0x0000003f04047287 */ /* 0x000fc80008000000 */
[----:B------:R-:W-:Y:S01]  /*5810*/  LOP3.LUT R0, R14, UR5, RZ, 0x3c, !PT ;  /* 0x000000050e007c12 */ /* 0x000fe2000f8e3cff */
[----:B------:R-:W-:Y:S07]  /*5820*/  @!P0 BRA `(.L_x_2208) ;  /* 0x0000000000048947 */ /* 0x000fee0003800000 */
[----:B------:R-:W-:Y:S01]  /*5830*/  BPT.TRAP 0x1 ;  /* 0x000000040000795c */ /* 0x000fe20000300000 */
.L_x_2208:
[----:B------:R-:W-:Y:S01]  /*5840*/  ULEA UR7, UR4, UR38, 0x3 ;  /* 0x0000002604077291 */ /* 0x000fe2000f8e183f */
[----:B------:R-:W-:-:S08]  /*5850*/  SHF.L.U32 R5, R0, 0x1f, RZ ;  /* 0x0000001f00057819 */ /* 0x000fd000000006ff */
[----:B------:R0:W1:Y:S01]  /*5860*/  SYNCS.PHASECHK.TRANS64.TRYWAIT P1, [UR7+0x2a830], R5 ;  /* 0x02a83005ff0075a7 */ /* 0x0000620008020147 */
[----:B------:R-:W-:Y:S05]  /*5870*/  @!P0 BRA `(.L_x_2209) ;  /* 0x0000000000048947 */ /* 0x000fea0003800000 */
[----:B------:R-:W-:Y:S01]  /*5880*/  BPT.TRAP 0x1 ;  /* 0x000000040000795c */ /* 0x000fe20000300000 */
.L_x_2209:
[----:B-1----:R-:W-:Y:S05]  /*5890*/  @P1 BRA `(.L_x_2210) ;  /* 0x0000000000081947 */ /* 0x002fea0003800000 */
[----:B------:R-:W1:Y:S02]  /*58a0*/  SYNCS.PHASECHK.TRANS64.TRYWAIT P1, [UR7+0x2a830], R5 ;  /* 0x02a83005ff0075a7 */ /* 0x000e640008020147 */
[----:B-1----:R-:W-:Y:S05]  /*58b0*/  @!P1 BRA `(.L_x_2211) ;  /* 0x0000007c00009947 */ /* 0x002fea0003800000 */
.L_x_2210:
        /* <DEDUP_REMOVED lines=129> */
.L_x_2212:
[----:B------:R-:W-:Y:S01]  /*60d0*/  ULEA UR5, UR6, UR38, 0x3 ;  /* 0x0000002606057291 */ /* 0x000fe2000f8e183f */
[----:B01----:R-:W-:-:S08]  /*60e0*/  SHF.L.U32 R5, R14, 0x1f, RZ ;  /* 0x0000001f0e057819 */ /* 0x003fd000000006ff */
[----:B------:R0:W1:Y:S01]  /*60f0*/  SYNCS.PHASECHK.TRANS64.TRYWAIT P1, [UR5+0x2a850], R5 ;  /* 0x02a85005ff0075a7 */ /* 0x0000620008020145 */
[----:B------:R-:W-:Y:S05]  /*6100*/  @!P0 BRA `(.L_x_2213) ;  /* 0x0000000000048947 */ /* 0x000fea0003800000 */
[----:B------:R-:W-:Y:S01]  /*6110*/  BPT.TRAP 0x1 ;  /* 0x000000040000795c */ /* 0x000fe20000300000 */
.L_x_2213:
[----:B-1----:R-:W-:Y:S05]  /*6120*/  @P1 BRA `(.L_x_2214) ;  /* 0x0000000000081947 */ /* 0x002fea0003800000 */
[----:B------:R-:W1:Y:S02]  /*6130*/  SYNCS.PHASECHK.TRANS64.TRYWAIT P1, [UR5+0x2a850], R5 ;  /* 0x02a85005ff0075a7 */ /* 0x000e640008020145 */
[----:B-1----:R-:W-:Y:S05]  /*6140*/  @!P1 BRA `(.L_x_2215) ;  /* 0x0000007000f49947 */ /* 0x002fea0003800000 */
.L_x_2214:
        /* <DEDUP_REMOVED lines=38> */
.L_x_2216:
        /* <DEDUP_REMOVED lines=54> */
[----:B------:R-:W0:Y:S01]  /*6710*/  LDC R5, c[0x0][0x988] ;  /* 0x00026200ff057b82 */ /* 0x000e220000000800 */
[----:B-1----:R-:W-:Y:S02]  /*6720*/  FMNMX.FTZ R18, R7, R8, !PT ;  /* 0x0000000807127209 */ /* 0x002fe40007810000 */
[----:B------:R-:W1:Y:S04]  /*6730*/  SHFL.BFLY PT, R15, R14, 0x1, 0x1f ;  /* 0x0c201f000e0f7f89 */ /* 0x000e6800000e0000 */
[----:B------:R-:W2:Y:S01]  /*6740*/  SHFL.BFLY PT, R19, R18, 0x1, 0x1f ;  /* 0x0c201f0012137f89 */ /* 0x000ea200000e0000 */
[----:B-1----:R-:W-:-:S02]  /*6750*/  FMNMX.FTZ R10, R14, R15, !PT ;  /* 0x0000000f0e0a7209 */ /* 0x002fc40007810000 */
[----:B--2---:R-:W-:-:S03]  /*6760*/  FMNMX.FTZ R8, R18, R19, !PT ;  /* 0x0000001312087209 */ /* 0x004fc60007810000 */
[CC--:B0-----:R-:W-:Y:S01]  /*6770*/  FMUL.FTZ R160, R10.reuse, R5.reuse ;  /* 0x000000050aa07220 */ /* 0x0c1fe20000410000 */
[----:B------:R-:W-:Y:S01]  /*6780*/  FADD.FTZ R22, -R10, R11 ;  /* 0x0000000b0a167221 */ /* 0x000fe20000010100 */
[C---:B------:R-:W-:Y:S01]  /*6790*/  FADD.FTZ R6, -R8.reuse, R9 ;  /* 0x0000000908067221 */ /* 0x040fe20000010100 */
[-C--:B------:R-:W-:Y:S01]  /*67a0*/  FMUL.FTZ R14, R8, R5.reuse ;  /* 0x00000005080e7220 */ /* 0x080fe20000410000 */
[-C--:B------:R-:W-:Y:S01]  /*67b0*/  FFMA.FTZ R156, R88, R5.reuse, -R160 ;  /* 0x00000005589c7223 */ /* 0x080fe200000108a0 */
[-C--:B------:R-:W-:Y:S01]  /*67c0*/  FMUL.FTZ R22, R22, R5.reuse ;  /* 0x0000000516167220 */ /* 0x080fe20000410000 */
        /* <DEDUP_REMOVED lines=43> */
[----:B------:R2:W0:Y:S01]  /*6a80*/  MUFU.EX2 R18, R91 ;  /* 0x0000005b00127308 */ /* 0x0004220000000800 */
        /* <DEDUP_REMOVED lines=12> */
[-C--:B------:R-:W-:Y:S01]  /*6b50*/  FFMA.FTZ R109, R133, R5.reuse, -R160 ;  /* 0x00000005856d7223 */ /* 0x080fe200000108a0 */
[----:B------:R-:W-:-:S02]  /*6b60*/  FFMA.FTZ R14, R135, R5, -R14 ;  /* 0x00000005870e7223 */ /* 0x000fc4000001080e */
        /* <DEDUP_REMOVED lines=90> */
.L_x_2217:
[----:B------:R-:W-:Y:S01]  /*7110*/  UIADD3 UR5, UR5, 0x2a860, URZ ;  /* 0x0002a86005057890 */ /* 0x000fe2000fffe03f */
[----:B------:R-:W-:Y:S01]  /*7120*/  ISETP.GT.AND P1, PT, R20, R17, PT ;  /* 0x000000111400720c */ /* 0x000fe20003f24270 */
[----:B------:R-:W-:Y:S01]  /*7130*/  UMOV UR6, UR4 ;  /* 0x0000000400067c82 */ /* 0x000fe20008000000 */
[----:B------:R-:W-:Y:S01]  /*7140*/  F2FP.F16.F32.PACK_AB R156, R9, R156 ;  /* 0x0000009c099c723e */ /* 0x000fe200000000ff */
[----:B------:R-:W-:Y:S01]  /*7150*/  UPRMT UR5, UR61, 0x654, UR5 ;  /* 0x000006543d057896 */ /* 0x000fe20008000005 */
[----:B------:R-:W-:Y:S01]  /*7160*/  F2FP.F16.F32.PACK_AB R158, R11, R158 ;  /* 0x0000009e0b9e723e */ /* 0x000fe200000000ff */
[----:B------:R-:W-:Y:S01]  /*7170*/  IMAD.MOV.U32 R9, RZ, RZ, R8 ;  /* 0x000000ffff097224 */ /* 0x000fe200078e0008 */
        /* <DEDUP_REMOVED lines=26> */
[----:B------:R-:W-:Y:S06]  /*7320*/  @P1 BRA `(.L_x_2218) ;  /* 0xffffffe400281947 */ /* 0x000fec000383ffff */
.L_x_2207:
        /* <DEDUP_REMOVED lines=67> */
.L_x_2219:
[----:B------:R-:W-:Y:S01]  /*7760*/  ULEA UR5, UR4, UR38, 0x3 ;  /* 0x0000002604057291 */ /* 0x000fe2000f8e183f */
[----:B------:R-:W-:-:S08]  /*7770*/  SHF.L.U32 R0, R0, 0x1f, RZ ;  /* 0x0000001f00007819 */ /* 0x000fd000000006ff */
[----:B------:R0:W1:Y:S01]  /*7780*/  SYNCS.PHASECHK.TRANS64.TRYWAIT P1, [UR5+0x2a850], R0 ;  /* 0x02a85000ff0075a7 */ /* 0x0000620008020145 */
[----:B------:R-:W-:Y:S05]  /*7790*/  @!P0 BRA `(.L_x_2220) ;  /* 0x0000000000048947 */ /* 0x000fea0003800000 */
[----:B------:R-:W-:Y:S01]  /*77a0*/  BPT.TRAP 0x1 ;  /* 0x000000040000795c */ /* 0x000fe20000300000 */
.L_x_2220:
[----:B-1----:R-:W-:Y:S05]  /*77b0*/  @P1 BRA `(.L_x_2221) ;  /* 0x0000000000081947 */ /* 0x002fea0003800000 */
[----:B------:R-:W1:Y:S02]  /*77c0*/  SYNCS.PHASECHK.TRANS64.TRYWAIT P1, [UR5+0x2a850], R0 ;  /* 0x02a85000ff0075a7 */ /* 0x000e640008020145 */
[----:B-1----:R-:W-:Y:S05]  /*77d0*/  @!P1 BRA `(.L_x_2222) ;  /* 0x0000005c00689947 */ /* 0x002fea0003800000 */
.L_x_2221:
[----:B------:R-:W-:Y:S01]  /*77e0*/  UIADD3 UR38, UR38, 0x400, URZ ;  /* 0x0000040026267890 */ /* 0x000fe2000fffe03f */
[----:B------:R-:W-:Y:S01]  /*77f0*/  WARPGROUP.ARRIVE ;  /* 0x00000000000079c5 */ /* 0x000fe20000000000 */
[----:B------:R-:W-:Y:S01]  /*7800*/  UMOV UR7, 0x40000040 ;  /* 0x4000004000077882 */ /* 0x000fe20000000000 */
[----:B-1----:R-:W1:Y:S01]  /*7810*/  SHFL.BFLY PT, R7, R4, 0x2, 0x1f ;  /* 0x0c401f0004077f89 */ /* 0x002e6200000e0000 */
[----:B------:R-:W-:Y:S01]  /*7820*/  USHF.R.U32.HI UR38, URZ, 0x4, UR38 ;  /* 0x000000043f267899 */ /* 0x000fe20008011626 */
[----:B------:R-:W-:Y:S02]  /*7830*/  MOV R11, RZ ;  /* 0x000000ff000b7202 */ /* 0x000fe40000000f00 */
        /* <DEDUP_REMOVED lines=56> */
.L_x_2223:
        /* <DEDUP_REMOVED lines=68> */
.L_x_2187:
[----:B------:R-:W-:Y:S05]  /*8000*/  @P0 BRA `(.L_x_2224) ;  /* 0x0000001400340947 */ /* 0x000fea0003800000 */
[----:B------:R-:W1:Y:S01]  /*8010*/  S2R R4, SR_TID.X ;  /* 0x0000000000047919 */ /* 0x000e620000002100 */
[----:B------:R-:W2:Y:S01]  /*8020*/  LDC R18, c[0x0][0xbe8] ;  /* 0x0002fa00ff127b82 */ /* 0x000ea20000000800 */
[----:B------:R-:W-:Y:S01]  /*8030*/  ULDC.64 UR4, c[0x0][0xbd0] ;  /* 0x0002f40000047ab9 */ /* 0x000fe20000000a00 */
[----:B------:R-:W-:Y:S01]  /*8040*/  ULDC.64 UR6, c[0x0][0xb38] ;  /* 0x0002ce0000067ab9 */ /* 0x000fe20000000a00 */
[----:B------:R-:W3:Y:S01]  /*8050*/  S2R R19, SR_CTAID.X ;  /* 0x0000000000137919 */ /* 0x000ee20000002500 */
[----:B------:R-:W-:Y:S04]  /*8060*/  BSSY B0, `(.L_x_2225) ;  /* 0x00000e3000007945 */ /* 0x000fe80003800000 */
[----:B------:R-:W4:Y:S08]  /*8070*/  S2UR UR9, SR_CTAID.Z ;  /* 0x00000000000979c3 */ /* 0x000f300000002700 */
[----:B------:R-:W5:Y:S08]  /*8080*/  LDC.64 R20, c[0x0][0xbd8] ;  /* 0x0002f600ff147b82 */ /* 0x000f700000000a00 */
[----:B------:R-:W-:Y:S01]  /*8090*/  BAR.SYNC.DEFER_BLOCKING 0x1, 0x100 ;  /* 0x0044000000007b1d */ /* 0x000fe20000010000 */
[----:B--2---:R-:W-:-:S07]  /*80a0*/  ISETP.NE.AND P0, PT, R18, 0x1, PT ;  /* 0x000000011200780c */ /* 0x004fce0003f05270 */
[----:B------:R-:W2:Y:S01]  /*80b0*/  S2UR UR8, SR_CTAID.Y ;  /* 0x00000000000879c3 */ /* 0x000ea20000002600 */
[----:B-1----:R-:W-:-:S07]  /*80c0*/  VIADD R4, R4, 0xffffff80 ;  /* 0xffffff8004047836 */ /* 0x002fce0000000000 */
[----:B------:R-:W2:Y:S01]  /*80d0*/  LDC R17, c[0x0][0xc50] ;  /* 0x00031400ff117b82 */ /* 0x000ea20000000800 */
[----:B------:R-:W-:-:S04]  /*80e0*/  SHF.R.S32.HI R5, RZ, 0x1f, R4 ;  /* 0x0000001fff057819 */ /* 0x000fc80000011404 */
[----:B0-----:R-:W-:-:S03]  /*80f0*/  LEA.HI R6, R5, R4, RZ, 0x7 ;  /* 0x0000000405067211 */ /* 0x001fc600078f38ff */
[----:B------:R-:W0:Y:S01]  /*8100*/  @P0 LDC R12, c[0x0][0xbec] ;  /* 0x0002fb00ff0c0b82 */ /* 0x000e220000000800 */
[----:B------:R-:W-:Y:S02]  /*8110*/  LEA.HI R5, R5, R4, RZ, 0x2 ;  /* 0x0000000405057211 */ /* 0x000fe400078f10ff */
[----:B------:R-:W-:Y:S02]  /*8120*/  LOP3.LUT R7, R6, 0xffffff80, RZ, 0xc0, !PT ;  /* 0xffffff8006077812 */ /* 0x000fe400078ec0ff */
[----:B------:R-:W-:-:S03]  /*8130*/  LOP3.LUT R11, R5, 0xfffffffc, RZ, 0xc0, !PT ;  /* 0xfffffffc050b7812 */ /* 0x000fc600078ec0ff */
[C---:B------:R-:W-:Y:S01]  /*8140*/  IMAD.IADD R88, R4.reuse, 0x1, -R7 ;  /* 0x0000000104587824 */ /* 0x040fe200078e0a07 */
[----:B------:R-:W-:Y:S01]  /*8150*/  IADD3 R11, R4, -R11, RZ ;  /* 0x8000000b040b7210 */ /* 0x000fe20007ffe0ff */
[----:B------:R-:W1:Y:S03]  /*8160*/  LDC.64 R22, c[0x0][0xb40] ;  /* 0x0002d000ff167b82 */ /* 0x000e660000000a00 */
[----:B------:R-:W-:-:S04]  /*8170*/  SHF.R.S32.HI R9, RZ, 0x1f, R88 ;  /* 0x0000001fff097819 */ /* 0x000fc80000011458 */
[CC--:B------:R-:W-:Y:S01]  /*8180*/  LEA.HI R89, R9.reuse, R88.reuse, RZ, 0x2 ;  /* 0x0000005809597211 */ /* 0x0c0fe200078f10ff */
[----:B------:R-:W1:Y:S01]  /*8190*/  @P0 LDC R90, c[0x0][0xbec] ;  /* 0x0002fb00ff5a0b82 */ /* 0x000e620000000800 */
[----:B------:R-:W-:Y:S02]  /*81a0*/  LEA.HI R9, R9, R88, RZ, 0x5 ;  /* 0x0000005809097211 */ /* 0x000fe400078f28ff */
[--C-:B------:R-:W-:Y:S02]  /*81b0*/  SHF.R.S32.HI R8, RZ, 0x2, R89.reuse ;  /* 0x00000002ff087819 */ /* 0x100fe40000011459 */
[----:B------:R-:W-:Y:S02]  /*81c0*/  SHF.R.S32.HI R7, RZ, 0x1f, R89 ;  /* 0x0000001fff077819 */ /* 0x000fe40000011459 */
[----:B------:R-:W-:Y:S01]  /*81d0*/  LOP3.LUT R89, R89, 0x7ffffffc, RZ, 0xc0, !PT ;  /* 0x7ffffffc59597812 */ /* 0x000fe200078ec0ff */
[----:B------:R-:W1:Y:S01]  /*81e0*/  @P0 LDC R15, c[0x0][0xbf0] ;  /* 0x0002fc00ff0f0b82 */ /* 0x000e620000000800 */
[----:B------:R-:W-:-:S04]  /*81f0*/  LEA.HI R7, R7, R8, RZ, 0x3 ;  /* 0x0000000807077211 */ /* 0x000fc800078f18ff */
[----:B------:R-:W-:Y:S02]  /*8200*/  LOP3.LUT R5, R7, 0xfffffff8, RZ, 0xc0, !PT ;  /* 0xfffffff807057812 */ /* 0x000fe400078ec0ff */
[----:B------:R-:W-:Y:S01]  /*8210*/  SHF.R.S32.HI R7, RZ, 0x7, R6 ;  /* 0x00000007ff077819 */ /* 0x000fe20000011406 */
[----:B------:R-:W1:Y:S02]  /*8220*/  @P0 LDC R91, c[0x0][0xbf0] ;  /* 0x0002fc00ff5b0b82 */ /* 0x000e640000000800 */
[----:B------:R-:W-:Y:S01]  /*8230*/  IMAD.IADD R5, R8, 0x1, -R5 ;  /* 0x0000000108057824 */ /* 0x000fe200078e0a05 */
[----:B------:R-:W-:Y:S02]  /*8240*/  LEA.HI R8, R11, R11, RZ, 0x1 ;  /* 0x0000000b0b087211 */ /* 0x000fe400078f08ff */
[----:B------:R-:W-:Y:S02]  /*8250*/  LEA.HI R4, R6, R7, RZ, 0x1 ;  /* 0x0000000706047211 */ /* 0x000fe400078f08ff */
[----:B------:R-:W-:-:S02]  /*8260*/  LOP3.LUT R8, R8, 0x1ffffffe, RZ, 0xc0, !PT ;  /* 0x1ffffffe08087812 */ /* 0x000fc400078ec0ff */
[----:B------:R-:W-:Y:S02]  /*8270*/  LOP3.LUT R4, R4, 0x3fffffe, RZ, 0xc0, !PT ;  /* 0x03fffffe04047812 */ /* 0x000fe400078ec0ff */
[----:B------:R-:W-:Y:S01]  /*8280*/  SHF.R.S32.HI R6, RZ, 0x5, R9 ;  /* 0x00000005ff067819 */ /* 0x000fe20000011409 */
[----:B------:R-:W-:Y:S01]  /*8290*/  IMAD.IADD R13, R11, 0x1, -R8 ;  /* 0x000000010b0d7824 */ /* 0x000fe200078e0a08 */
[----:B------:R-:W-:Y:S01]  /*82a0*/  SHF.R.S32.HI R11, RZ, 0x1f, R16 ;  /* 0x0000001fff0b7819 */ /* 0x000fe20000011410 */
[----:B------:R-:W-:Y:S02]  /*82b0*/  IMAD.IADD R4, R7, 0x1, -R4 ;  /* 0x0000000107047824 */ /* 0x000fe400078e0a04 */
[----:B------:R-:W-:Y:S02]  /*82c0*/  IMAD R5, R6, 0x10, R5 ;  /* 0x0000001006057824 */ /* 0x000fe400078e0205 */
[C---:B------:R-:W-:Y:S02]  /*82d0*/  IMAD R7, R11.reuse, UR4, RZ ;  /* 0x000000040b077c24 */ /* 0x040fe4000f8e02ff */
[----:B------:R-:W-:Y:S01]  /*82e0*/  IMAD R11, R11, UR6, RZ ;  /* 0x000000060b0b7c24 */ /* 0x000fe2000f8e02ff */
[----:B------:R-:W-:Y:S01]  /*82f0*/  LEA R8, R4, R5, 0x6 ;  /* 0x0000000504087211 */ /* 0x000fe200078e30ff */
[----:B------:R-:W-:Y:S01]  /*8300*/  IMAD.WIDE.U32 R4, R16, UR4, RZ ;  /* 0x0000000410047c25 */ /* 0x000fe2000f8e00ff */
[----:B----4-:R-:W-:-:S03]  /*8310*/  USHF.R.S32.HI UR4, URZ, 0x1f, UR9 ;  /* 0x0000001f3f047899 */ /* 0x010fc60008011409 */
[C---:B------:R-:W-:Y:S02]  /*8320*/  IMAD R9, R16.reuse, UR5, R7 ;  /* 0x0000000510097c24 */ /* 0x040fe4000f8e0207 */
[----:B------:R-:W-:-:S04]  /*8330*/  IMAD.WIDE.U32 R6, R16, UR6, RZ ;  /* 0x0000000610067c25 */ /* 0x000fc8000f8e00ff */
[----:B------:R-:W-:Y:S02]  /*8340*/  IMAD.IADD R5, R5, 0x1, R9 ;  /* 0x0000000105057824 */ /* 0x000fe400078e0209 */
[C---:B------:R-:W-:Y:S01]  /*8350*/  IMAD R11, R16.reuse, UR7, R11 ;  /* 0x00000007100b7c24 */ /* 0x040fe2000f8e020b */
[----:B------:R-:W-:Y:S01]  /*8360*/  IADD3 R16, -R16, RZ, RZ ;  /* 0x000000ff10107210 */ /* 0x000fe20007ffe1ff */
[----:B------:R-:W-:Y:S01]  /*8370*/  IMAD R9, R13, 0x8, R8 ;  /* 0x000000080d097824 */ /* 0x000fe200078e0208 */
[----:B------:R-:W-:Y:S01]  /*8380*/  ULDC.64 UR6, c[0x0][0xb48] ;  /* 0x0002d20000067ab9 */ /* 0x000fe20000000a00 */
[----:B-----5:R-:W-:Y:S02]  /*8390*/  IMAD R10, R20, UR4, RZ ;  /* 0x00000004140a7c24 */ /* 0x020fe4000f8e02ff */
[----:B---3--:R-:W-:Y:S02]  /*83a0*/  IMAD R9, R19, 0x80, R9 ;  /* 0x0000008013097824 */ /* 0x008fe400078e0209 */
[----:B------:R-:W-:-:S02]  /*83b0*/  IMAD R13, R21, UR9, R10 ;  /* 0x00000009150d7c24 */ /* 0x000fc4000f8e020a */
[----:B--2---:R-:W-:Y:S02]  /*83c0*/  IMAD R21, R17, R16, UR8 ;  /* 0x0000000811157e24 */ /* 0x004fe4000f8e0210 */
[----:B------:R-:W-:-:S03]  /*83d0*/  IMAD.WIDE.U32 R4, R20, UR9, R4 ;  /* 0x0000000914047c25 */ /* 0x000fc6000f8e0004 */
[----:B------:R-:W-:Y:S01]  /*83e0*/  SHF.R.S32.HI R14, RZ, 0x1f, R21 ;  /* 0x0000001fff0e7819 */ /* 0x000fe20000011415 */
[----:B0-----:R-:W-:-:S04]  /*83f0*/  @P0 IMAD.HI.U32 R10, R9, R12, RZ ;  /* 0x0000000c090a0227 */ /* 0x001fc800078e00ff */
[----:B------:R-:W-:Y:S02]  /*8400*/  IMAD.IADD R7, R7, 0x1, R11 ;  /* 0x0000000107077824 */ /* 0x000fe400078e020b */
[----:B------:R-:W-:Y:S02]  /*8410*/  IMAD.IADD R5, R5, 0x1, R13 ;  /* 0x0000000105057824 */ /* 0x000fe400078e020d */
[----:B-1----:R-:W-:Y:S01]  /*8420*/  IMAD R12, R22, UR4, RZ ;  /* 0x00000004160c7c24 */ /* 0x002fe2000f8e02ff */
[----:B------:R-:W-:Y:S01]  /*8430*/  ULDC.64 UR4, c[0x0][0xbe0] ;  /* 0x0002f80000047ab9 */ /* 0x000fe20000000a00 */
[----:B------:R-:W-:-:S04]  /*8440*/  @P0 IMAD.HI.U32 R90, R9, R90, RZ ;  /* 0x0000005a095a0227 */ /* 0x000fc800078e00ff */
[----:B------:R-:W-:Y:S01]  /*8450*/  IMAD.MOV.U32 R11, RZ, RZ, R9 ;  /* 0x000000ffff0b7224 */ /* 0x000fe200078e0009 */
[----:B------:R-:W-:Y:S01]  /*8460*/  @P0 SHF.R.U32.HI R11, RZ, R15, R10 ;  /* 0x0000000fff0b0219 */ /* 0x000fe2000001160a */
[----:B------:R-:W-:Y:S02]  /*8470*/  IMAD R15, R23, UR9, R12 ;  /* 0x00000009170f7c24 */ /* 0x000fe4000f8e020c */
[----:B------:R-:W-:Y:S01]  /*8480*/  IMAD.WIDE.U32 R6, R22, UR9, R6 ;  /* 0x0000000916067c25 */ /* 0x000fe2000f8e0006 */
[----:B------:R-:W-:-:S03]  /*8490*/  ULDC.64 UR8, c[0x0][0xb28] ;  /* 0x0002ca0000087ab9 */ /* 0x000fc60000000a00 */
[----:B------:R-:W-:-:S04]  /*84a0*/  IMAD.WIDE.U32 R4, R21, UR4, R4 ;  /* 0x0000000415047c25 */ /* 0x000fc8000f8e0004 */
[----:B------:R-:W-:Y:S01]  /*84b0*/  IMAD.MOV.U32 R13, RZ, RZ, R9 ;  /* 0x000000ffff0d7224 */ /* 0x000fe200078e0009 */
[----:B------:R-:W-:Y:S01]  /*84c0*/  @P0 SHF.R.U32.HI R13, RZ, R91, R90 ;  /* 0x0000005bff0d0219 */ /* 0x000fe2000001165a */
[C---:B------:R-:W-:Y:S01]  /*84d0*/  IMAD R10, R14.reuse, UR4, RZ ;  /* 0x000000040e0a7c24 */ /* 0x040fe2000f8e02ff */
[----:B------:R-:W-:Y:S01]  /*84e0*/  IADD3 R4, P0, R11, R4, RZ ;  /* 0x000000040b047210 */ /* 0x000fe20007f1e0ff */
[----:B------:R-:W-:Y:S01]  /*84f0*/  IMAD.IADD R7, R7, 0x1, R15 ;  /* 0x0000000107077824 */ /* 0x000fe200078e020f */
[----:B------:R-:W-:Y:S01]  /*8500*/  SHF.R.S32.HI R15, RZ, 0x1f, R11 ;  /* 0x0000001fff0f7819 */ /* 0x000fe2000001140b */
[----:B------:R-:W-:Y:S01]  /*8510*/  IMAD R14, R14, UR6, RZ ;  /* 0x000000060e0e7c24 */ /* 0x000fe2000f8e02ff */
[----:B------:R-:W-:Y:S01]  /*8520*/  IADD3 R11, -R11, RZ, RZ ;  /* 0x000000ff0b0b7210 */ /* 0x000fe20007ffe1ff */
[C---:B------:R-:W-:Y:S01]  /*8530*/  IMAD R12, R21.reuse, UR5, R10 ;  /* 0x00000005150c7c24 */ /* 0x040fe2000f8e020a */
[--C-:B------:R-:W-:Y:S01]  /*8540*/  SHF.R.S32.HI R10, RZ, 0x1f, R13.reuse ;  /* 0x0000001fff0a7819 */ /* 0x100fe2000001140d */
[----:B------:R-:W-:Y:S01]  /*8550*/  IMAD R17, R21, UR7, R14 ;  /* 0x0000000715117c24 */ /* 0x000fe2000f8e020e */
[----:B------:R-:W-:Y:S01]  /*8560*/  ULDC.64 UR4, c[0x0][0xb30] ;  /* 0x0002cc0000047ab9 */ /* 0x000fe20000000a00 */
[----:B------:R-:W-:Y:S01]  /*8570*/  IMAD.MOV R14, RZ, RZ, -R13 ;  /* 0x000000ffff0e7224 */ /* 0x000fe200078e0a0d */
[----:B------:R-:W-:Y:S01]  /*8580*/  IADD3.X R5, R15, R5, R12, P0, !PT ;  /* 0x000000050f057210 */ /* 0x000fe200007fe40c */
[----:B------:R-:W-:-:S02]  /*8590*/  IMAD R10, R10, UR4, RZ ;  /* 0x000000040a0a7c24 */ /* 0x000fc4000f8e02ff */
[----:B------:R-:W-:Y:S02]  /*85a0*/  IMAD R11, R18, R11, R9 ;  /* 0x0000000b120b7224 */ /* 0x000fe400078e0209 */
[----:B------:R-:W-:Y:S01]  /*85b0*/  IMAD.WIDE.U32 R6, R21, UR6, R6 ;  /* 0x0000000615067c25 */ /* 0x000fe2000f8e0006 */
[----:B------:R-:W-:-:S03]  /*85c0*/  ULDC.64 UR6, c[0x0][0xbc8] ;  /* 0x0002f20000067ab9 */ /* 0x000fc60000000a00 */
        /* <DEDUP_REMOVED lines=52> */
[----:B------:R-:W-:Y:S01]  /*8910*/  VIADD R9, R21, 0x28 ;  /* 0x0000002815097836 */ /* 0x000fe20000000000 */
[----:B------:R-:W-:Y:S01]  /*8920*/  ISETP.GE.AND P0, PT, R3, UR4, PT ;  /* 0x0000000403007c0c */ /* 0x000fe2000bf06270 */
[C---:B------:R-:W-:Y:S01]  /*8930*/  VIADD R10, R21.reuse, 0x30 ;  /* 0x00000030150a7836 */ /* 0x040fe20000000000 */
        /* <DEDUP_REMOVED lines=13> */
[----:B------:R-:W-:Y:S01]  /*8a10*/  @!P0 LOP3.LUT R3, R3, 0xfffffffe, RZ, 0xc0, !PT ;  /* 0xfffffffe03038812 */ /* 0x000fe200078ec0ff */
[--C-:B------:R-:W-:Y:S01]  /*8a20*/  @!P3 IMAD.WIDE R6, R7, 0x4, R16.reuse ;  /* 0x000000040706b825 */ /* 0x100fe200078e0210 */
[----:B------:R-:W-:Y:S02]  /*8a30*/  ISETP.GE.AND P2, PT, R0, UR4, PT ;  /* 0x0000000400007c0c */ /* 0x000fe4000bf46270 */
[----:B------:R-:W-:Y:S02]  /*8a40*/  @!P1 LEA.HI R8, R8, R8, RZ, 0x1 ;  /* 0x0000000808089211 */ /* 0x000fe400078f08ff */
[----:B------:R1:W-:Y:S01]  /*8a50*/  @!P3 ST.E.64 desc[UR36][R6.64], R28 ;  /* 0x0000001c0600b985 */ /* 0x0003e2000c101b24 */
[----:B------:R-:W-:Y:S01]  /*8a60*/  ISETP.GE.AND P3, PT, R9, UR4, PT ;  /* 0x0000000409007c0c */ /* 0x000fe2000bf66270 */
[----:B0-----:R-:W-:Y:S01]  /*8a70*/  @!P0 IMAD.WIDE R4, R3, 0x4, R16 ;  /* 0x0000000403048825 */ /* 0x001fe200078e0210 */
[----:B------:R-:W-:Y:S02]  /*8a80*/  @!P4 LEA.HI R10, R10, R10, RZ, 0x1 ;  /* 0x0000000a0a0ac211 */ /* 0x000fe400078f08ff */
[----:B------:R-:W-:-:S02]  /*8a90*/  @!P6 LEA.HI R12, R12, R12, RZ, 0x1 ;  /* 0x0000000c0c0ce211 */ /* 0x000fc400078f08ff */
[----:B------:R0:W-:Y:S01]  /*8aa0*/  @!P0 ST.E.64 desc[UR36][R4.64], R32 ;  /* 0x0000002004008985 */ /* 0x0001e2000c101b24 */
[----:B------:R-:W-:Y:S02]  /*8ab0*/  IADD3 R15, R21, 0x60, RZ ;  /* 0x00000060150f7810 */ /* 0x000fe40007ffe0ff */
[----:B------:R-:W-:-:S04]  /*8ac0*/  @!P2 LEA.HI R0, R0, R0, RZ, 0x1 ;  /* 0x000000000000a211 */ /* 0x000fc800078f08ff */
[----:B------:R-:W-:Y:S02]  /*8ad0*/  @!P3 LEA.HI R3, R9, R9, RZ, 0x1 ;  /* 0x000000090903b211 */ /* 0x000fe400078f08ff */
[----:B-1----:R-:W-:Y:S02]  /*8ae0*/  @!P1 LOP3.LUT R7, R8, 0xfffffffe, RZ, 0xc0, !PT ;  /* 0xfffffffe08079812 */ /* 0x002fe400078ec0ff */
[----:B------:R-:W-:Y:S02]  /*8af0*/  @!P2 LOP3.LUT R9, R0, 0xfffffffe, RZ, 0xc0, !PT ;  /* 0xfffffffe0009a812 */ /* 0x000fe400078ec0ff */
[----:B------:R-:W-:Y:S01]  /*8b00*/  @!P3 LOP3.LUT R3, R3, 0xfffffffe, RZ, 0xc0, !PT ;  /* 0xfffffffe0303b812 */ /* 0x000fe200078ec0ff */
[--C-:B------:R-:W-:Y:S01]  /*8b10*/  @!P1 IMAD.WIDE R6, R7, 0x4, R16.reuse ;  /* 0x0000000407069825 */ /* 0x100fe200078e0210 */
[----:B------:R-:W-:Y:S02]  /*8b20*/  @!P5 LEA.HI R0, R11, R11, RZ, 0x1 ;  /* 0x0000000b0b00d211 */ /* 0x000fe400078f08ff */
[----:B------:R-:W-:Y:S01]  /*8b30*/  @!P4 LOP3.LUT R11, R10, 0xfffffffe, RZ, 0xc0, !PT ;  /* 0xfffffffe0a0bc812 */ /* 0x000fe200078ec0ff */
[--C-:B0-----:R-:W-:Y:S01]  /*8b40*/  @!P3 IMAD.WIDE R4, R3, 0x4, R16.reuse ;  /* 0x000000040304b825 */ /* 0x101fe200078e0210 */
[----:B------:R-:W-:Y:S01]  /*8b50*/  @!P5 LOP3.LUT R13, R0, 0xfffffffe, RZ, 0xc0, !PT ;  /* 0xfffffffe000dd812 */ /* 0x000fe200078ec0ff */
[----:B------:R0:W-:Y:S01]  /*8b60*/  @!P1 ST.E.64 desc[UR36][R6.64], R36 ;  /* 0x0000002406009985 */ /* 0x0001e2000c101b24 */
[----:B------:R-:W-:Y:S01]  /*8b70*/  @!P6 LOP3.LUT R3, R12, 0xfffffffe, RZ, 0xc0, !PT ;  /* 0xfffffffe0c03e812 */ /* 0x000fe200078ec0ff */
[----:B------:R-:W-:-:S04]  /*8b80*/  @!P2 IMAD.WIDE R8, R9, 0x4, R16 ;  /* 0x000000040908a825 */ /* 0x000fc800078e0210 */
[----:B------:R-:W-:Y:S01]  /*8b90*/  VIADD R0, R21, 0x48 ;  /* 0x0000004815007836 */ /* 0x000fe20000000000 */
[----:B------:R-:W-:Y:S01]  /*8ba0*/  @!P2 ST.E.64 desc[UR36][R8.64], R40 ;  /* 0x000000280800a985 */ /* 0x000fe2000c101b24 */
[----:B------:R-:W-:-:S03]  /*8bb0*/  ISETP.GE.AND P2, PT, R14, UR4, PT ;  /* 0x000000040e007c0c */ /* 0x000fc6000bf46270 */
[----:B------:R1:W-:Y:S01]  /*8bc0*/  @!P3 ST.E.64 desc[UR36][R4.64], R44 ;  /* 0x0000002c0400b985 */ /* 0x0003e2000c101b24 */
[----:B------:R-:W-:Y:S01]  /*8bd0*/  ISETP.GE.AND P0, PT, R0, UR4, PT ;  /* 0x0000000400007c0c */ /* 0x000fe2000bf06270 */
[----:B0-----:R-:W-:Y:S01]  /*8be0*/  @!P4 IMAD.WIDE R6, R11, 0x4, R16 ;  /* 0x000000040b06c825 */ /* 0x001fe200078e0210 */
[----:B------:R-:W-:-:S03]  /*8bf0*/  ISETP.GE.AND P3, PT, R15, UR4, PT ;  /* 0x000000040f007c0c */ /* 0x000fc6000bf66270 */
[--C-:B------:R-:W-:Y:S01]  /*8c00*/  @!P5 IMAD.WIDE R10, R13, 0x4, R16.reuse ;  /* 0x000000040d0ad825 */ /* 0x100fe200078e0210 */
[----:B------:R-:W-:Y:S03]  /*8c10*/  @!P4 ST.E.64 desc[UR36][R6.64], R48 ;  /* 0x000000300600c985 */ /* 0x000fe6000c101b24 */
[----:B------:R-:W-:Y:S01]  /*8c20*/  @!P2 LEA.HI R14, R14, R14, RZ, 0x1 ;  /* 0x0000000e0e0ea211 */ /* 0x000fe200078f08ff */
[----:B------:R-:W-:Y:S01]  /*8c30*/  @!P6 IMAD.WIDE R12, R3, 0x4, R16 ;  /* 0x00000004030ce825 */ /* 0x000fe200078e0210 */
[----:B------:R0:W-:Y:S02]  /*8c40*/  @!P5 ST.E.64 desc[UR36][R10.64], R52 ;  /* 0x000000340a00d985 */ /* 0x0001e4000c101b24 */
[----:B------:R-:W-:Y:S01]  /*8c50*/  @!P0 LEA.HI R0, R0, R0, RZ, 0x1 ;  /* 0x0000000000008211 */ /* 0x000fe200078f08ff */
[C---:B------:R-:W-:Y:S01]  /*8c60*/  VIADD R3, R21.reuse, 0x50 ;  /* 0x0000005015037836 */ /* 0x040fe20000000000 */
[----:B------:R2:W-:Y:S01]  /*8c70*/  @!P6 ST.E.64 desc[UR36][R12.64], R56 ;  /* 0x000000380c00e985 */ /* 0x0005e2000c101b24 */
[----:B-1----:R-:W-:Y:S01]  /*8c80*/  VIADD R5, R21, 0x78 ;  /* 0x0000007815057836 */ /* 0x002fe20000000000 */
[----:B------:R-:W-:Y:S01]  /*8c90*/  @!P3 LEA.HI R15, R15, R15, RZ, 0x1 ;  /* 0x0000000f0f0fb211 */ /* 0x000fe200078f08ff */
[----:B------:R-:W-:Y:S01]  /*8ca0*/  VIADD R8, R21, 0x68 ;  /* 0x0000006815087836 */ /* 0x000fe20000000000 */
[----:B------:R-:W-:Y:S01]  /*8cb0*/  ISETP.GE.AND P1, PT, R3, UR4, PT ;  /* 0x0000000403007c0c */ /* 0x000fe2000bf26270 */
[----:B------:R-:W-:Y:S01]  /*8cc0*/  VIADD R9, R21, 0x70 ;  /* 0x0000007015097836 */ /* 0x000fe20000000000 */
[----:B------:R-:W-:-:S02]  /*8cd0*/  ISETP.GE.AND P6, PT, R5, UR4, PT ;  /* 0x0000000405007c0c */ /* 0x000fc4000bfc6270 */
[----:B------:R-:W-:Y:S02]  /*8ce0*/  ISETP.GE.AND P4, PT, R8, UR4, PT ;  /* 0x0000000408007c0c */ /* 0x000fe4000bf86270 */
[----:B------:R-:W-:Y:S02]  /*8cf0*/  ISETP.GE.AND P5, PT, R9, UR4, PT ;  /* 0x0000000409007c0c */ /* 0x000fe4000bfa6270 */
[----:B0-----:R-:W-:-:S05]  /*8d00*/  @!P3 LOP3.LUT R11, R15, 0xfffffffe, RZ, 0xc0, !PT ;  /* 0xfffffffe0f0bb812 */ /* 0x001fca00078ec0ff */
[----:B------:R-:W-:Y:S01]  /*8d10*/  @!P1 LEA.HI R3, R3, R3, RZ, 0x1 ;  /* 0x0000000303039211 */ /* 0x000fe200078f08ff */
[----:B------:R-:W-:Y:S01]  /*8d20*/  @!P3 IMAD.WIDE R10, R11, 0x4, R16 ;  /* 0x000000040b0ab825 */ /* 0x000fe200078e0210 */
[----:B------:R-:W-:Y:S02]  /*8d30*/  @!P6 LEA.HI R6, R5, R5, RZ, 0x1 ;  /* 0x000000050506e211 */ /* 0x000fe400078f08ff */
[----:B------:R-:W-:Y:S02]  /*8d40*/  @!P4 LEA.HI R8, R8, R8, RZ, 0x1 ;  /* 0x000000080808c211 */ /* 0x000fe400078f08ff */
[----:B------:R-:W-:Y:S02]  /*8d50*/  @!P5 LEA.HI R4, R9, R9, RZ, 0x1 ;  /* 0x000000090904d211 */ /* 0x000fe400078f08ff */
[----:B------:R-:W-:Y:S02]  /*8d60*/  @!P0 LOP3.LUT R5, R0, 0xfffffffe, RZ, 0xc0, !PT ;  /* 0xfffffffe00058812 */ /* 0x000fe400078ec0ff */
[----:B------:R-:W-:-:S02]  /*8d70*/  @!P1 LOP3.LUT R3, R3, 0xfffffffe, RZ, 0xc0, !PT ;  /* 0xfffffffe03039812 */ /* 0x000fc400078ec0ff */
[----:B------:R-:W-:Y:S02]  /*8d80*/  @!P2 LOP3.LUT R9, R14, 0xfffffffe, RZ, 0xc0, !PT ;  /* 0xfffffffe0e09a812 */ /* 0x000fe400078ec0ff */
[----:B--2---:R-:W-:Y:S02]  /*8d90*/  @!P4 LOP3.LUT R13, R8, 0xfffffffe, RZ, 0xc0, !PT ;  /* 0xfffffffe080dc812 */ /* 0x004fe400078ec0ff */
        /* <DEDUP_REMOVED lines=15> */
.L_x_2226:
[----:B------:R-:W-:Y:S05]  /*8e90*/  BSYNC B0 ;  /* 0x0000000000007941 */ /* 0x000fea0003800000 */
.L_x_2225:
        /* <DEDUP_REMOVED lines=10> */
[----:B------:R-:W-:Y:S01]  /*8f40*/  VIADD R9, R21, 0x20 ;  /* 0x0000002015097836 */ /* 0x000fe20000000000 */
[----:B------:R-:W-:Y:S01]  /*8f50*/  ISETP.GE.AND P6, PT, R3, UR4, PT ;  /* 0x0000000403007c0c */ /* 0x000fe2000bfc6270 */
[C---:B------:R-:W-:Y:S01]  /*8f60*/  VIADD R11, R21.reuse, 0x30 ;  /* 0x00000030150b7836 */ /* 0x040fe20000000000 */
[C---:B------:R-:W-:Y:S01]  /*8f70*/  IADD3 R10, R21.reuse, 0x28, RZ ;  /* 0x00000028150a7810 */ /* 0x040fe20007ffe0ff */
[----:B------:R-:W-:Y:S01]  /*8f80*/  VIADD R12, R21, 0x38 ;  /* 0x00000038150c7836 */ /* 0x000fe20000000000 */
[----:B------:R-:W-:Y:S01]  /*8f90*/  ISETP.GE.AND P4, PT, R9, UR4, PT ;  /* 0x0000000409007c0c */ /* 0x000fe2000bf86270 */
[C---:B---3--:R-:W-:Y:S01]  /*8fa0*/  VIADD R16, R21.reuse, 0x40 ;  /* 0x0000004015107836 */ /* 0x048fe20000000000 */
[----:B------:R-:W-:Y:S01]  /*8fb0*/  ISETP.GE.AND P3, PT, R10, UR4, PT ;  /* 0x000000040a007c0c */ /* 0x000fe2000bf66270 */
[----:B0-----:R-:W-:Y:S01]  /*8fc0*/  VIADD R20, R21, 0x70 ;  /* 0x0000007015147836 */ /* 0x001fe20000000000 */
        /* <DEDUP_REMOVED lines=10> */
[----:B------:R-:W-:Y:S01]  /*9070*/  @!P3 LEA.HI R10, R10, R10, RZ, 0x1 ;  /* 0x0000000a0a0ab211 */ /* 0x000fe200078f08ff */
[--C-:B------:R-:W-:Y:S01]  /*9080*/  @!P6 IMAD.WIDE R6, R7, 0x4, R14.reuse ;  /* 0x000000040706e825 */ /* 0x100fe200078e020e */
[----:B------:R-:W-:Y:S02]  /*9090*/  @!P2 LEA.HI R0, R11, R11, RZ, 0x1 ;  /* 0x0000000b0b00a211 */ /* 0x000fe400078f08ff */
[----:B------:R-:W-:Y:S01]  /*90a0*/  @!P0 LEA.HI R8, R8, R8, RZ, 0x1 ;  /* 0x0000000808088211 */ /* 0x000fe200078f08ff */
[----:B0-----:R-:W-:Y:S01]  /*90b0*/  @!P5 IMAD.WIDE R4, R3, 0x4, R14 ;  /* 0x000000040304d825 */ /* 0x001fe200078e020e */
[----:B------:R-:W-:Y:S02]  /*90c0*/  @!P1 LEA.HI R12, R12, R12, RZ, 0x1 ;  /* 0x0000000c0c0c9211 */ /* 0x000fe400078f08ff */
[----:B------:R-:W-:Y:S02]  /*90d0*/  @!P0 LOP3.LUT R3, R8, 0xfffffffe, RZ, 0xc0, !PT ;  /* 0xfffffffe08038812 */ /* 0x000fe400078ec0ff */
[----:B------:R-:W-:Y:S01]  /*90e0*/  @!P4 LOP3.LUT R9, R9, 0xfffffffe, RZ, 0xc0, !PT ;  /* 0xfffffffe0909c812 */ /* 0x000fe200078ec0ff */
[----:B------:R0:W-:Y:S01]  /*90f0*/  @!P5 ST.E.64 desc[UR36][R4.64], R30 ;  /* 0x0000001e0400d985 */ /* 0x0001e2000c101b24 */
[----:B------:R-:W-:-:S02]  /*9100*/  @!P3 LOP3.LUT R11, R10, 0xfffffffe, RZ, 0xc0, !PT ;  /* 0xfffffffe0a0bb812 */ /* 0x000fc400078ec0ff */
[----:B------:R-:W-:Y:S01]  /*9110*/  @!P2 LOP3.LUT R13, R0, 0xfffffffe, RZ, 0xc0, !PT ;  /* 0xfffffffe000da812 */ /* 0x000fe200078ec0ff */
[----:B------:R1:W-:Y:S01]  /*9120*/  @!P6 ST.E.64 desc[UR36][R6.64], R34 ;  /* 0x000000220600e985 */ /* 0x0003e2000c101b24 */
[----:B----4-:R-:W-:Y:S01]  /*9130*/  @!P1 LOP3.LUT R17, R12, 0xfffffffe, RZ, 0xc0, !PT ;  /* 0xfffffffe0c119812 */ /* 0x010fe200078ec0ff */
[C---:B------:R-:W-:Y:S01]  /*9140*/  VIADD R0, R21.reuse, 0x50 ;  /* 0x0000005015007836 */ /* 0x040fe20000000000 */
[C---:B------:R-:W-:Y:S02]  /*9150*/  IADD3 R18, R21.reuse, 0x48, RZ ;  /* 0x0000004815127810 */ /* 0x040fe40007ffe0ff */
[----:B------:R-:W-:Y:S02]  /*9160*/  ISETP.GE.AND P5, PT, R16, UR4, PT ;  /* 0x0000000410007c0c */ /* 0x000fe4000bfa6270 */
[----:B------:R-:W-:Y:S02]  /*9170*/  ISETP.GE.AND P6, PT, R18, UR4, PT ;  /* 0x0000000412007c0c */ /* 0x000fe4000bfc6270 */
[----:B------:R-:W-:Y:S01]  /*9180*/  IADD3 R19, R21, 0x68, RZ ;  /* 0x0000006815137810 */ /* 0x000fe20007ffe0ff */
        /* <DEDUP_REMOVED lines=9> */
[----:B------:R-:W-:-:S02]  /*9220*/  ISETP.GE.AND P3, PT, R19, UR4, PT ;  /* 0x0000000413007c0c */ /* 0x000fc4000bf66270 */
[----:B------:R-:W-:Y:S01]  /*9230*/  @!P1 IMAD.WIDE R12, R17, 0x4, R14 ;  /* 0x00000004110c9825 */ /* 0x000fe200078e020e */
[----:B------:R3:W-:Y:S01]  /*9240*/  @!P2 ST.E.64 desc[UR36][R10.64], R50 ;  /* 0x000000320a00a985 */ /* 0x0007e2000c101b24 */
[----:B------:R-:W-:Y:S02]  /*9250*/  @!P5 LEA.HI R16, R16, R16, RZ, 0x1 ;  /* 0x000000101010d211 */ /* 0x000fe400078f08ff */
[C---:B------:R-:W-:Y:S01]  /*9260*/  VIADD R3, R21.reuse, 0x58 ;  /* 0x0000005815037836 */ /* 0x040fe20000000000 */
[----:B------:R4:W-:Y:S01]  /*9270*/  @!P1 ST.E.64 desc[UR36][R12.64], R54 ;  /* 0x000000360c009985 */ /* 0x0009e2000c101b24 */
[C---:B------:R-:W-:Y:S01]  /*9280*/  VIADD R17, R21.reuse, 0x60 ;  /* 0x0000006015117836 */ /* 0x040fe20000000000 */
[----:B------:R-:W-:Y:S01]  /*9290*/  @!P6 LEA.HI R18, R18, R18, RZ, 0x1 ;  /* 0x000000121212e211 */ /* 0x000fe200078f08ff */
        /* <DEDUP_REMOVED lines=10> */
[----:B--2---:R-:W-:Y:S01]  /*9340*/  @!P1 LEA.HI R8, R3, R3, RZ, 0x1 ;  /* 0x0000000303089211 */ /* 0x004fe200078f08ff */
[----:B------:R0:W-:Y:S01]  /*9350*/  @!P5 ST.E.64 desc[UR36][R4.64], R58 ;  /* 0x0000003a0400d985 */ /* 0x0001e2000c101b24 */
[----:B------:R-:W-:-:S02]  /*9360*/  @!P2 LEA.HI R17, R17, R17, RZ, 0x1 ;  /* 0x000000111111a211 */ /* 0x000fc400078f08ff */
[----:B------:R-:W-:Y:S01]  /*9370*/  @!P0 LOP3.LUT R3, R0, 0xfffffffe, RZ, 0xc0, !PT ;  /* 0xfffffffe00038812 */ /* 0x000fe200078ec0ff */
[----:B------:R1:W-:Y:S01]  /*9380*/  @!P6 ST.E.64 desc[UR36][R6.64], R62 ;  /* 0x0000003e0600e985 */ /* 0x0003e2000c101b24 */
[----:B------:R-:W-:Y:S02]  /*9390*/  @!P1 LOP3.LUT R9, R8, 0xfffffffe, RZ, 0xc0, !PT ;  /* 0xfffffffe08099812 */ /* 0x000fe400078ec0ff */
[----:B------:R-:W-:Y:S02]  /*93a0*/  @!P2 LOP3.LUT R17, R17, 0xfffffffe, RZ, 0xc0, !PT ;  /* 0xfffffffe1111a812 */ /* 0x000fe400078ec0ff */
[----:B---3--:R-:W-:Y:S02]  /*93b0*/  @!P3 LOP3.LUT R11, R19, 0xfffffffe, RZ, 0xc0, !PT ;  /* 0xfffffffe130bb812 */ /* 0x008fe400078ec0ff */
        /* <DEDUP_REMOVED lines=18> */
.L_x_2224:
[----:B------:R-:W1:Y:S02]  /*94e0*/  S2R R0, SR_TID.X ;  /* 0x0000000000007919 */ /* 0x000e640000002100 */
[----:B-1----:R-:W-:-:S05]  /*94f0*/  VIADD R3, R0, 0xffffff80 ;  /* 0xffffff8000037836 */ /* 0x002fca0000000000 */
[----:B------:R-:W-:-:S13]  /*9500*/  ISETP.GT.AND P0, PT, R3, 0x7f, PT ;  /* 0x0000007f0300780c */ /* 0x000fda0003f04270 */
[----:B------:R-:W-:Y:S05]  /*9510*/  @P0 BRA `(.L_x_2185) ;  /* 0x0000003c00800947 */ /* 0x000fea0003800000 */
[----:B------:R-:W1:Y:S01]  /*9520*/  S2R R3, SR_CTAID.X ;  /* 0x0000000000037919 */ /* 0x000e620000002500 */
[----:B------:R-:W2:Y:S01]  /*9530*/  LDC R8, c[0x0][0xbe8] ;  /* 0x0002fa00ff087b82 */ /* 0x000ea20000000800 */
[----:B------:R-:W-:Y:S01]  /*9540*/  ULDC UR4, c[0x0][0xa88] ;  /* 0x0002a20000047ab9 */ /* 0x000fe20000000800 */
[----:B-1----:R-:W-:Y:S01]  /*9550*/  LEA R0, R3, R0, 0x7 ;  /* 0x0000000003007211 */ /* 0x002fe200078e38ff */
[----:B--2---:R-:W-:-:S04]  /*9560*/  IMAD R3, R8, UR4, RZ ;  /* 0x0000000408037c24 */ /* 0x004fc8000f8e02ff */
[----:B------:R-:W-:-:S05]  /*9570*/  VIADD R0, R0, 0xffffff80 ;  /* 0xffffff8000007836 */ /* 0x000fca0000000000 */
[----:B------:R-:W-:-:S13]  /*9580*/  ISETP.GE.AND P0, PT, R0, R3, PT ;  /* 0x000000030000720c */ /* 0x000fda0003f06270 */
[----:B------:R-:W-:Y:S05]  /*9590*/  @P0 BRA `(.L_x_2185) ;  /* 0x0000003c00600947 */ /* 0x000fea0003800000 */
[----:B------:R-:W-:Y:S01]  /*95a0*/  ISETP.NE.AND P0, PT, R8, 0x1, PT ;  /* 0x000000010800780c */ /* 0x000fe20003f05270 */
[----:B------:R-:W1:Y:S01]  /*95b0*/  S2UR UR4, SR_CTAID.Z ;  /* 0x00000000000479c3 */ /* 0x000e620000002700 */
[----:B------:R-:W-:Y:S01]  /*95c0*/  SHF.R.S32.HI R3, RZ, 0x1f, R16 ;  /* 0x0000001fff037819 */ /* 0x000fe20000011410 */
[----:B------:R-:W-:Y:S02]  /*95d0*/  ULDC.64 UR6, c[0x0][0xbd0] ;  /* 0x0002f40000067ab9 */ /* 0x000fe40000000a00 */
[----:B------:R-:W-:-:S04]  /*95e0*/  IMAD.WIDE.U32 R4, R16, UR6, RZ ;  /* 0x0000000610047c25 */ /* 0x000fc8000f8e00ff */
[----:B------:R-:W2:Y:S01]  /*95f0*/  LDC.64 R12, c[0x0][0xbd8] ;  /* 0x0002f600ff0c7b82 */ /* 0x000ea20000000a00 */
[----:B------:R-:W-:-:S04]  /*9600*/  IMAD R3, R3, UR6, RZ ;  /* 0x0000000603037c24 */ /* 0x000fc8000f8e02ff */
[----:B------:R-:W-:Y:S02]  /*9610*/  IMAD R3, R16, UR7, R3 ;  /* 0x0000000710037c24 */ /* 0x000fe4000f8e0203 */
[----:B------:R-:W-:Y:S01]  /*9620*/  IMAD.MOV R16, RZ, RZ, -R16 ;  /* 0x000000ffff107224 */ /* 0x000fe200078e0a10 */
[----:B------:R-:W0:Y:S01]  /*9630*/  @P0 LDC R9, c[0x0][0xbec] ;  /* 0x0002fb00ff090b82 */ /* 0x000e220000000800 */
[----:B------:R-:W-:Y:S01]  /*9640*/  IMAD.IADD R5, R5, 0x1, R3 ;  /* 0x0000000105057824 */ /* 0x000fe200078e0203 */
[----:B------:R-:W-:-:S06]  /*9650*/  MOV R3, R0 ;  /* 0x0000000000037202 */ /* 0x000fcc0000000f00 */
[----:B------:R-:W3:Y:S01]  /*9660*/  S2UR UR8, SR_CTAID.Y ;  /* 0x00000000000879c3 */ /* 0x000ee20000002600 */
[----:B-1----:R-:W-:-:S07]  /*9670*/  USHF.R.S32.HI UR5, URZ, 0x1f, UR4 ;  /* 0x0000001f3f057899 */ /* 0x002fce0008011404 */
[----:B------:R-:W3:Y:S01]  /*9680*/  LDC R7, c[0x0][0xc50] ;  /* 0x00031400ff077b82 */ /* 0x000ee20000000800 */
[C---:B--2---:R-:W-:Y:S02]  /*9690*/  IMAD R10, R12.reuse, UR5, RZ ;  /* 0x000000050c0a7c24 */ /* 0x044fe4000f8e02ff */
[----:B------:R-:W-:-:S04]  /*96a0*/  IMAD.WIDE.U32 R4, R12, UR4, R4 ;  /* 0x000000040c047c25 */ /* 0x000fc8000f8e0004 */
[----:B------:R-:W-:Y:S01]  /*96b0*/  IMAD R13, R13, UR4, R10 ;  /* 0x000000040d0d7c24 */ /* 0x000fe2000f8e020a */
[----:B------:R-:W1:Y:S01]  /*96c0*/  @P0 LDC R11, c[0x0][0xbf0] ;  /* 0x0002fc00ff0b0b82 */ /* 0x000e620000000800 */
[----:B0-----:R-:W-:Y:S01]  /*96d0*/  @P0 IMAD.HI.U32 R6, R0, R9, RZ ;  /* 0x0000000900060227 */ /* 0x001fe200078e00ff */
[----:B------:R-:W-:-:S03]  /*96e0*/  ULDC.64 UR4, c[0x0][0xbe0] ;  /* 0x0002f80000047ab9 */ /* 0x000fc60000000a00 */
[----:B------:R-:W-:Y:S02]  /*96f0*/  IMAD.IADD R5, R13, 0x1, R5 ;  /* 0x000000010d057824 */ /* 0x000fe400078e0205 */
[----:B---3--:R-:W-:-:S04]  /*9700*/  IMAD R9, R7, R16, UR8 ;  /* 0x0000000807097e24 */ /* 0x008fc8000f8e0210 */
[----:B------:R-:W-:Y:S01]  /*9710*/  IMAD.WIDE.U32 R4, R9, UR4, R4 ;  /* 0x0000000409047c25 */ /* 0x000fe2000f8e0004 */
[----:B-1----:R-:W-:Y:S02]  /*9720*/  @P0 SHF.R.U32.HI R3, RZ, R11, R6 ;  /* 0x0000000bff030219 */ /* 0x002fe40000011606 */
[----:B------:R-:W-:Y:S02]  /*9730*/  SHF.R.S32.HI R6, RZ, 0x1f, R9 ;  /* 0x0000001fff067819 */ /* 0x000fe40000011409 */
[----:B------:R-:W-:Y:S01]  /*9740*/  IADD3 R4, P0, R3, R4, RZ ;  /* 0x0000000403047210 */ /* 0x000fe20007f1e0ff */
[----:B------:R-:W-:Y:S02]  /*9750*/  IMAD.MOV R7, RZ, RZ, -R3 ;  /* 0x000000ffff077224 */ /* 0x000fe400078e0a03 */
[----:B------:R-:W-:Y:S02]  /*9760*/  IMAD R6, R6, UR4, RZ ;  /* 0x0000000406067c24 */ /* 0x000fe4000f8e02ff */
[----:B------:R-:W-:-:S02]  /*9770*/  IMAD R7, R8, R7, R0 ;  /* 0x0000000708077224 */ /* 0x000fc400078e0200 */
[----:B------:R-:W-:Y:S01]  /*9780*/  IMAD R6, R9, UR5, R6 ;  /* 0x0000000509067c24 */ /* 0x000fe2000f8e0206 */
[----:B------:R-:W-:Y:S01]  /*9790*/  SHF.R.S32.HI R9, RZ, 0x1f, R3 ;  /* 0x0000001fff097819 */ /* 0x000fe20000011403 */
[----:B------:R-:W-:Y:S01]  /*97a0*/  ULDC.64 UR4, c[0x0][0xbc8] ;  /* 0x0002f20000047ab9 */ /* 0x000fe20000000a00 */
        /* <DEDUP_REMOVED lines=8> */
[----:B------:R-:W-:Y:S02]  /*9830*/  LEA.HI.X R7, R4, UR5, R3, 0x2, P0 ;  /* 0x0000000504077c11 */ /* 0x000fe400080f1403 */
[----:B------:R-:W-:-:S05]  /*9840*/  MOV R3, 0xff800000 ;  /* 0xff80000000037802 */ /* 0x000fca0000000f00 */
[----:B------:R1:W-:Y:S01]  /*9850*/  STG.E desc[UR36][R6.64], R3 ;  /* 0x0000000306007986 */ /* 0x0003e2000c101924 */
[----:B------:R-:W-:Y:S05]  /*9860*/  BRA `(.L_x_2185) ;  /* 0x0000003800ac7947 */ /* 0x000fea0003800000 */
.L_x_2183:
        /* <DEDUP_REMOVED lines=18> */
.L_x_2227:
[----:B------:R-:W-:Y:S01]  /*9990*/  ULDC UR44, c[0x0][0xc50] ;  /* 0x00031400002c7ab9 */ /* 0x000fe20000000800 */
[----:B------:R-:W-:Y:S01]  /*99a0*/  UMOV UR41, UR6 ;  /* 0x0000000600297c82 */ /* 0x000fe20008000000 */
[----:B------:R-:W-:-:S11]  /*99b0*/  UISETP.NE.AND UP0, UPT, UR44, 0x1, UPT ;  /* 0x000000012c00788c */ /* 0x000fd6000bf05270 */
[----:B------:R-:W-:Y:S01]  /*99c0*/  @UP0 ULDC UR4, c[0x0][0xc54] ;  /* 0x0003150000040ab9 */ /* 0x000fe20000000800 */
[----:B------:R-:W-:Y:S01]  /*99d0*/  @UP0 ULDC UR7, c[0x0][0xc58] ;  /* 0x0003160000070ab9 */ /* 0x000fe20000000800 */
[----:B------:R-:W-:-:S04]  /*99e0*/  UIMAD.WIDE.U32 UR4, UR6, UR4, URZ ;  /* 0x00000004060472a5 */ /* 0x000fc8000f8e003f */
[----:B------:R-:W-:-:S12]  /*99f0*/  @UP0 USHF.R.U32.HI UR41, URZ, UR7, UR5 ;  /* 0x000000073f290299 */ /* 0x000fd80008011605 */
.L_x_2228:
        /* <DEDUP_REMOVED lines=8> */
[----:B------:R-:W-:Y:S01]  /*9a80*/  ULDC UR4, c[0x0][0x448] ;  /* 0x0001120000047ab9 */ /* 0x000fe20000000800 */
[----:B------:R-:W-:Y:S01]  /*9a90*/  ULDC UR7, c[0x0][0x2f0] ;  /* 0x0000bc0000077ab9 */ /* 0x000fe20000000800 */
[----:B------:R-:W-:-:S05]  /*9aa0*/  MOV R30, RZ ;  /* 0x000000ff001e7202 */ /* 0x000fca0000000f00 */
[----:B------:R-:W1:Y:S01]  /*9ab0*/  S2UR UR48, SR_CTAID.X ;  /* 0x00000000003079c3 */ /* 0x000e620000002500 */
[----:B------:R-:W-:Y:S01]  /*9ac0*/  UISETP.NE.AND UP1, UPT, UR4, 0x1, UPT ;  /* 0x000000010400788c */ /* 0x000fe2000bf25270 */
[----:B------:R-:W-:Y:S02]  /*9ad0*/  ULDC UR8, c[0x0][0x288] ;  /* 0x0000a20000087ab9 */ /* 0x000fe40000000800 */
[----:B------:R-:W-:Y:S02]  /*9ae0*/  ULDC.64 UR4, c[0x0][0x418] ;  /* 0x0001060000047ab9 */ /* 0x000fe40000000a00 */
[----:B------:R-:W-:-:S03]  /*9af0*/  UISETP.NE.U32.AND UP0, UPT, UR4, URZ, UPT ;  /* 0x0000003f0400728c */ /* 0x000fc6000bf05070 */
[----:B------:R-:W-:Y:S01]  /*9b00*/  ULDC UR4, c[0x0][0x424] ;  /* 0x0001090000047ab9 */ /* 0x000fe20000000800 */
[----:B------:R-:W-:-:S03]  /*9b10*/  UISETP.NE.AND.EX UP0, UPT, UR5, URZ, UPT, UP0 ;  /* 0x0000003f0500728c */ /* 0x000fc6000bf05300 */
[----:B------:R-:W-:Y:S01]  /*9b20*/  @UP1 ULDC UR5, c[0x0][0x44c] ;  /* 0x0001130000051ab9 */ /* 0x000fe20000000800 */
[----:B0-----:R-:W-:Y:S01]  /*9b30*/  ISETP.NE.U32.AND P0, PT, R4, RZ, PT ;  /* 0x000000ff0400720c */ /* 0x001fe20003f05070 */
[----:B------:R-:W-:-:S03]  /*9b40*/  USEL UR42, UR4, 0x1, UP0 ;  /* 0x00000001042a7887 */ /* 0x000fc60008000000 */
[----:B------:R-:W-:Y:S01]  /*9b50*/  ISETP.NE.AND.EX P0, PT, R5, RZ, PT, P0 ;  /* 0x000000ff0500720c */ /* 0x000fe20003f05300 */
[----:B-1----:R-:W-:Y:S02]  /*9b60*/  ULEA UR6, UR48, 0x7f, 0x7 ;  /* 0x0000007f30067891 */ /* 0x002fe4000f8e383f */
[----:B------:R-:W-:Y:S02]  /*9b70*/  UIMAD UR42, UR42, UR7, URZ ;  /* 0x000000072a2a72a4 */ /* 0x000fe4000f8e023f */
[----:B------:R-:W-:Y:S01]  /*9b80*/  UIMAD.WIDE.U32 UR4, UR6, UR5, URZ ;  /* 0x00000005060472a5 */ /* 0x000fe2000f8e003f */
[----:B------:R-:W-:-:S03]  /*9b90*/  @UP1 ULDC UR7, c[0x0][0x450] ;  /* 0x0001140000071ab9 */ /* 0x000fc60000000800 */
[----:B------:R-:W-:-:S04]  /*9ba0*/  @UP1 USHF.R.U32.HI UR6, URZ, UR7, UR5 ;  /* 0x000000073f061299 */ /* 0x000fc80008011605 */
[----:B------:R-:W0:Y:S01]  /*9bb0*/  @P0 LDC.64 R4, c[0x0][0xa28] ;  /* 0x00028a00ff040b82 */ /* 0x000e220000000a00 */
[----:B------:R-:W-:Y:S02]  /*9bc0*/  UIADD3 UR5, UR42, 0x60, -UR8 ;  /* 0x000000602a057890 */ /* 0x000fe4000fffe808 */
[----:B------:R-:W-:Y:S02]  /*9bd0*/  UIADD3 UR4, UR42, 0x5f, URZ ;  /* 0x0000005f2a047890 */ /* 0x000fe4000fffe03f */
[----:B------:R-:W-:Y:S02]  /*9be0*/  UIADD3 UR6, UR5, UR6, URZ ;  /* 0x0000000605067290 */ /* 0x000fe4000fffe03f */
[----:B------:R-:W-:Y:S02]  /*9bf0*/  UIMAD.WIDE UR4, UR4, 0x2aaaaaab, URZ ;  /* 0x2aaaaaab040478a5 */ /* 0x000fe4000f8e023f */
[----:B------:R-:W-:Y:S02]  /*9c00*/  UIMAD.WIDE UR6, UR6, 0x2aaaaaab, URZ ;  /* 0x2aaaaaab060678a5 */ /* 0x000fe4000f8e023f */
[----:B------:R-:W-:-:S02]  /*9c10*/  USHF.R.U32.HI UR43, URZ, 0x1f, UR5 ;  /* 0x0000001f3f2b7899 */ /* 0x000fc40008011605 */
[----:B------:R-:W-:Y:S02]  /*9c20*/  USHF.R.U32.HI UR45, URZ, 0x1f, UR7 ;  /* 0x0000001f3f2d7899 */ /* 0x000fe40008011607 */
[----:B------:R-:W-:Y:S02]  /*9c30*/  ULEA.HI.SX32 UR43, UR5, UR43, 0x1c ;  /* 0x0000002b052b7291 */ /* 0x000fe4000f8fe23f */
[----:B------:R-:W-:-:S04]  /*9c40*/  ULEA.HI.SX32 UR45, UR7, UR45, 0x1c ;  /* 0x0000002d072d7291 */ /* 0x000fc8000f8fe23f */
[----:B------:R-:W-:Y:S02]  /*9c50*/  UISETP.LT.AND UP0, UPT, UR43, UR45, UPT ;  /* 0x0000002d2b00728c */ /* 0x000fe4000bf01270 */
[----:B------:R-:W-:Y:S01]  /*9c60*/  UP2UR UR49, UPR, URZ, 0x2 ;  /* 0x000000023f317883 */ /* 0x000fe20008000000 */
[----:B0-----:R-:W-:Y:S01]  /*9c70*/  @P0 IMAD.WIDE R4, R31, 0x4, R4 ;  /* 0x000000041f040825 */ /* 0x001fe200078e0204 */
[----:B------:R-:W-:-:S04]  /*9c80*/  USEL UR11, UR43, UR45, UP0 ;  /* 0x0000002d2b0b7287 */ /* 0x000fc80008000000 */
[----:B------:R-:W-:Y:S01]  /*9c90*/  UISETP.GE.AND UP1, UPT, UR11, 0x1, UPT ;  /* 0x000000010b00788c */ /* 0x000fe2000bf26270 */
[----:B------:R0:W5:Y:S01]  /*9ca0*/  @P0 LDG.E R30, desc[UR36][R4.64] ;  /* 0x00000024041e0981 */ /* 0x000162000c1e1900 */
[----:B------:R-:W-:Y:S02]  /*9cb0*/  USHF.R.U32.HI UR9, URZ, 0x10, UR44 ;  /* 0x000000103f097899 */ /* 0x000fe4000801162c */
[----:B------:R-:W-:Y:S02]  /*9cc0*/  ULOP3.LUT UR44, UR44, 0xffff, URZ, 0xc0, !UPT ;  /* 0x0000ffff2c2c7892 */ /* 0x000fe4000f8ec03f */
[----:B------:R-:W-:Y:S01]  /*9cd0*/  PLOP3.LUT P0, PT, PT, PT, UP1, 0x80, 0x0 ;  /* 0x000000000000781c */ /* 0x000fe20003f0f018 */
[----:B------:R-:W-:Y:S01]  /*9ce0*/  UISETP.NE.AND UP0, UPT, UR9, URZ, UPT ;  /* 0x0000003f0900728c */ /* 0x000fe2000bf05270 */
[----:B------:R-:W-:-:S10]  /*9cf0*/  UMOV UR40, URZ ;  /* 0x0000003f00287c82 */ /* 0x000fd40008000000 */
[----:B------:R-:W-:Y:S01]  /*9d00*/  @!UP0 ULDC UR9, c[0x0][0x9f0] ;  /* 0x00027c0000098ab9 */ /* 0x000fe20000000800 */
[----:B0-----:R-:W-:Y:S05]  /*9d10*/  @!P0 BRA `(.L_x_2230) ;  /* 0x0000000000788947 */ /* 0x001fea0003800000 */
[----:B------:R-:W-:Y:S01]  /*9d20*/  IABS R0, UR9 ;  /* 0x0000000900007c13 */ /* 0x000fe20008000000 */
[----:B------:R-:W-:Y:S02]  /*9d30*/  UIADD3 UR6, UR9, -0x1, UR11 ;  /* 0xffffffff09067890 */ /* 0x000fe4000fffe00b */
[----:B------:R-:W-:Y:S01]  /*9d40*/  IABS R5, UR9 ;  /* 0x0000000900057c13 */ /* 0x000fe20008000000 */
[----:B------:R-:W-:Y:S01]  /*9d50*/  UMOV UR4, URZ ;  /* 0x0000003f00047c82 */ /* 0x000fe20008000000 */
        /* <DEDUP_REMOVED lines=26> */
.L_x_2230:
[----:B------:R-:W-:Y:S02]  /*9f00*/  UIMAD UR50, UR44, UR40, URZ ;  /* 0x000000282c3272a4 */ /* 0x000fe4000f8e023f */
[----:B------:R-:W-:Y:S02]  /*9f10*/  IMAD.U32 R3, RZ, RZ, UR40 ;  /* 0x00000028ff037e24 */ /* 0x000fe4000f8e00ff */
[----:B------:R-:W-:Y:S02]  /*9f20*/  IMAD.MOV.U32 R10, RZ, RZ, 0x1 ;  /* 0x00000001ff0a7424 */ /* 0x000fe400078e00ff */
[----:B------:R-:W-:-:S04]  /*9f30*/  MOV R0, UR50 ;  /* 0x0000003200007c02 */ /* 0x000fc80008000f00 */
        /* <DEDUP_REMOVED lines=18> */
[----:B------:R-:W-:Y:S01]  /*a060*/  ULDC.64 UR4, c[0x4][0x8] ;  /* 0x0100020000047ab9 */ /* 0x000fe20000000a00 */
[----:B------:R-:W0:Y:S01]  /*a070*/  LDC.64 R14, c[0x4][R14] ;  /* 0x010000000e0e7b82 */ /* 0x000e220000000a00 */
[----:B------:R-:W-:Y:S01]  /*a080*/  IMAD.U32 R6, RZ, RZ, UR6 ;  /* 0x00000006ff067e24 */ /* 0x000fe2000f8e00ff */
[----:B------:R-:W-:Y:S01]  /*a090*/  MOV R11, UR5 ;  /* 0x00000005000b7c02 */ /* 0x000fe20008000f00 */
[----:B------:R-:W-:Y:S02]  /*a0a0*/  IMAD.U32 R7, RZ, RZ, UR7 ;  /* 0x00000007ff077e24 */ /* 0x000fe4000f8e00ff */
[----:B------:R-:W-:-:S02]  /*a0b0*/  IMAD.U32 R10, RZ, RZ, UR4 ;  /* 0x00000004ff0a7e24 */ /* 0x000fc4000f8e00ff */
[----:B------:R-:W-:Y:S02]  /*a0c0*/  IMAD.MOV.U32 R8, RZ, RZ, 0x70 ;  /* 0x00000070ff087424 */ /* 0x000fe400078e00ff */
[----:B------:R-:W-:Y:S02]  /*a0d0*/  IMAD.MOV.U32 R12, RZ, RZ, 0x1 ;  /* 0x00000001ff0c7424 */ /* 0x000fe400078e00ff */
[----:B------:R-:W-:-:S07]  /*a0e0*/  IMAD.MOV.U32 R13, RZ, RZ, RZ ;  /* 0x000000ffff0d7224 */ /* 0x000fce00078e00ff */
[----:B------:R-:W-:-:S07]  /*a0f0*/  LEPC R20, `(.L_x_2231) ;  /* 0x000000001014794e */ /* 0x000fce0000000000 */
[----:B0----5:R-:W-:Y:S05]  /*a100*/  CALL.ABS.NOINC R14 ;  /* 0x000000000e007343 */ /* 0x021fea0003c00000 */
.L_x_2231:
[----:B------:R-:W-:-:S04]  /*a110*/  UIADD3 UR4, UR46, 0x400, URZ ;  /* 0x000004002e047890 */ /* 0x000fc8000fffe03f */
[----:B------:R-:W-:-:S06]  /*a120*/  ULOP3.LUT UP0, URZ, UR4, 0x3ff, URZ, 0xc0, !UPT ;  /* 0x000003ff043f7892 */ /* 0x000fcc000f80c03f */
[----:B------:R-:W-:-:S13]  /*a130*/  PLOP3.LUT P0, PT, PT, PT, UP0, 0x80, 0x0 ;  /* 0x000000000000781c */ /* 0x000fda0003f0f008 */
[----:B------:R-:W-:Y:S05]  /*a140*/  @!P0 BRA `(.L_x_2232) ;  /* 0x00000000007c8947 */ /* 0x000fea0003800000 */
[----:B------:R-:W-:Y:S01]  /*a150*/  MOV R17, 0x0 ;  /* 0x0000000000117802 */ /* 0x000fe20000000f00 */
[----:B------:R-:W-:Y:S01]  /*a160*/  ULDC.64 UR4, c[0x4][0x90] ;  /* 0x0100240000047ab9 */ /* 0x000fe20000000a00 */
[----:B------:R-:W-:Y:S01]  /*a170*/  ULDC.64 UR6, c[0x4][0x98] ;  /* 0x0100260000067ab9 */ /* 0x000fe20000000a00 */
[----:B------:R-:W-:Y:S01]  /*a180*/  MOV R4, UR4 ;  /* 0x0000000400047c02 */ /* 0x000fe20008000f00 */
[----:B------:R0:W1:Y:S01]  /*a190*/  LDC.64 R14, c[0x4][R17] ;  /* 0x01000000110e7b82 */ /* 0x0000620000000a00 */
[----:B------:R-:W-:Y:S01]  /*a1a0*/  IMAD.U32 R5, RZ, RZ, UR5 ;  /* 0x00000005ff057e24 */ /* 0x000fe2000f8e00ff */
[----:B------:R-:W-:Y:S01]  /*a1b0*/  ULDC.64 UR4, c[0x4][0x10] ;  /* 0x0100040000047ab9 */ /* 0x000fe20000000a00 */
        /* <DEDUP_REMOVED lines=8> */
[----:B-1---5:R-:W-:Y:S05]  /*a240*/  CALL.ABS.NOINC R14 ;  /* 0x000000000e007343 */ /* 0x022fea0003c00000 */
.L_x_2233:
        /* <DEDUP_REMOVED lines=8> */
[----:B------:R-:W-:Y:S01]  /*a2d0*/  MOV R12, 0x1 ;  /* 0x00000001000c7802 */ /* 0x000fe20000000f00 */
[----:B------:R-:W-:Y:S02]  /*a2e0*/  IMAD.U32 R10, RZ, RZ, UR4 ;  /* 0x00000004ff0a7e24 */ /* 0x000fe4000f8e00ff */
[----:B------:R-:W-:-:S02]  /*a2f0*/  IMAD.U32 R11, RZ, RZ, UR5 ;  /* 0x00000005ff0b7e24 */ /* 0x000fc4000f8e00ff */
[----:B------:R-:W-:Y:S02]  /*a300*/  IMAD.MOV.U32 R8, RZ, RZ, 0x70 ;  /* 0x00000070ff087424 */ /* 0x000fe400078e00ff */
[----:B0-----:R-:W-:-:S07]  /*a310*/  IMAD.MOV.U32 R13, RZ, RZ, RZ ;  /* 0x000000ffff0d7224 */ /* 0x001fce00078e00ff */
[----:B------:R-:W-:-:S07]  /*a320*/  LEPC R20, `(.L_x_2232) ;  /* 0x000000001014794e */ /* 0x000fce0000000000 */
[----:B-1----:R-:W-:Y:S05]  /*a330*/  CALL.ABS.NOINC R14 ;  /* 0x000000000e007343 */ /* 0x002fea0003c00000 */
.L_x_2232:
        /* <DEDUP_REMOVED lines=17> */
[----:B------:R-:W-:Y:S02]  /*a450*/  LOP3.LUT R24, R27, 0x80, RZ, 0xfc, !PT ;  /* 0x000000801b187812 */ /* 0x000fe400078efcff */
        /* <DEDUP_REMOVED lines=12> */
.L_x_2276:
[----:B------:R-:W-:Y:S01]  /*a520*/  UIADD3 UR4, UR51, -0x1, URZ ;  /* 0xffffffff33047890 */ /* 0x000fe2000fffe03f */
[----:B------:R-:W-:Y:S02]  /*a530*/  SHF.R.U32.HI R23, RZ, 0x3, R7 ;  /* 0x00000003ff177819 */ /* 0x000fe40000011607 */
[----:B------:R-:W-:Y:S02]  /*a540*/  ISETP.NE.AND P2, PT, R28, 0x1, PT ;  /* 0x000000011c00780c */ /* 0x000fe40003f45270 */
[----:B------:R-:W-:Y:S01]  /*a550*/  LOP3.LUT R22, R26, R23, RZ, 0xfc, !PT ;  /* 0x000000171a167212 */ /* 0x000fe200078efcff */
[----:B------:R-:W-:Y:S01]  /*a560*/  IMAD.U32 R13, RZ, RZ, UR4 ;  /* 0x00000004ff0d7e24 */ /* 0x000fe2000f8e00ff */
[----:B-----5:R-:W-:Y:S02]  /*a570*/  SHF.R.S32.HI R33, RZ, 0x1f, R29 ;  /* 0x0000001fff217819 */ /* 0x020fe4000001141d */
[----:B------:R-:W-:Y:S01]  /*a580*/  LOP3.LUT R36, R36, 0xffffffdf, RZ, 0xc0, !PT ;  /* 0xffffffdf24247812 */ /* 0x000fe200078ec0ff */
[----:B------:R-:W-:Y:S01]  /*a590*/  IMAD R13, R13, 0x60, R22 ;  /* 0x000000600d0d7824 */ /* 0x000fe200078e0216 */
[----:B------:R-:W-:-:S04]  /*a5a0*/  R2UR UR5, R2 ;  /* 0x00000000020572ca */ /* 0x000fc800000e0000 */
[C---:B------:R-:W-:Y:S01]  /*a5b0*/  ISETP.GE.AND P1, PT, R13.reuse, UR42, PT ;  /* 0x0000002a0d007c0c */ /* 0x040fe2000bf26270 */
[----:B------:R-:W0:Y:S01]  /*a5c0*/  @P2 LDC R0, c[0x0][0x434] ;  /* 0x00010d00ff002b82 */ /* 0x000e220000000800 */
[----:B------:R-:W-:Y:S01]  /*a5d0*/  IMAD.IADD R13, R13, 0x1, R30 ;  /* 0x000000010d0d7824 */ /* 0x000fe200078e021e */
[----:B------:R-:W-:Y:S02]  /*a5e0*/  @P2 LOP3.LUT R36, R36, 0x20, RZ, 0xfc, !PT ;  /* 0x0000002024242812 */ /* 0x000fe400078efcff */
[----:B------:R-:W-:Y:S01]  /*a5f0*/  ISETP.GT.U32.OR P1, PT, R22, 0x5f, P1 ;  /* 0x0000005f1600780c */ /* 0x000fe20000f24470 */
[----:B------:R-:W-:-:S03]  /*a600*/  IMAD.MOV.U32 R10, RZ, RZ, R13 ;  /* 0x000000ffff0a7224 */ /* 0x000fc600078e000d */
[----:B------:R-:W1:Y:S09]  /*a610*/  @P2 LDC R3, c[0x0][0x438] ;  /* 0x00010e00ff032b82 */ /* 0x000e720000000800 */
[----:B------:R-:W2:Y:S01]  /*a620*/  @!P1 LDC.64 R4, c[0x0][0x428] ;  /* 0x00010a00ff049b82 */ /* 0x000ea20000000a00 */
[----:B0-----:R-:W-:-:S07]  /*a630*/  @P2 IMAD.HI.U32 R0, R13, R0, RZ ;  /* 0x000000000d002227 */ /* 0x001fce00078e00ff */
[----:B------:R-:W0:Y:S01]  /*a640*/  @!P1 LDC.64 R8, c[0x0][0x418] ;  /* 0x00010600ff089b82 */ /* 0x000e220000000a00 */
[----:B-1----:R-:W-:-:S04]  /*a650*/  @P2 SHF.R.U32.HI R10, RZ, R3, R0 ;  /* 0x00000003ff0a2219 */ /* 0x002fc80000011600 */
[----:B------:R-:W-:Y:S01]  /*a660*/  @!P1 SHF.R.S32.HI R11, RZ, 0x1f, R10 ;  /* 0x0000001fff0b9819 */ /* 0x000fe2000001140a */
[----:B--2---:R-:W-:-:S04]  /*a670*/  @!P1 IMAD R0, R33, R4, RZ ;  /* 0x0000000421009224 */ /* 0x004fc800078e02ff */
[C---:B------:R-:W-:Y:S02]  /*a680*/  @!P1 IMAD R3, R29.reuse, R5, R0 ;  /* 0x000000051d039224 */ /* 0x040fe400078e0200 */
[----:B------:R-:W-:-:S05]  /*a690*/  @!P1 IMAD.WIDE.U32 R4, R29, R4, R10 ;  /* 0x000000041d049225 */ /* 0x000fca00078e000a */
[----:B------:R-:W-:Y:S01]  /*a6a0*/  @!P1 IADD3 R0, R5, R3, RZ ;  /* 0x0000000305009210 */ /* 0x000fe20007ffe0ff */
[----:B------:R-:W-:Y:S01]  /*a6b0*/  IMAD.MOV.U32 R3, RZ, RZ, RZ ;  /* 0x000000ffff037224 */ /* 0x000fe200078e00ff */
[----:B0-----:R-:W-:-:S04]  /*a6c0*/  @!P1 LEA R8, P2, R4, R8, 0x2 ;  /* 0x0000000804089211 */ /* 0x001fc800078410ff */
[----:B------:R-:W-:-:S05]  /*a6d0*/  @!P1 LEA.HI.X R9, R4, R9, R0, 0x2, P2 ;  /* 0x0000000904099211 */ /* 0x000fca00010f1400 */
[----:B------:R0:W5:Y:S01]  /*a6e0*/  @!P1 LDG.E R3, desc[UR36][R8.64] ;  /* 0x0000002408039981 */ /* 0x000162000c1e1900 */
[----:B------:R-:W-:Y:S01]  /*a6f0*/  ULOP3.LUT UR5, UR5, 0x2, URZ, 0xfc, !UPT ;  /* 0x0000000205057892 */ /* 0x000fe2000f8efc3f */
[----:B------:R-:W-:Y:S01]  /*a700*/  SEL R0, RZ, 0xffffffff, P0 ;  /* 0xffffffffff007807 */ /* 0x000fe20000000000 */
[----:B------:R-:W-:Y:S01]  /*a710*/  IMAD.U32 R34, RZ, RZ, UR41 ;  /* 0x00000029ff227e24 */ /* 0x000fe2000f8e00ff */
[----:B------:R-:W-:Y:S01]  /*a720*/  ISETP.GT.U32.AND P0, PT, R22, 0x5f, PT ;  /* 0x0000005f1600780c */ /* 0x000fe20003f04070 */
[----:B------:R-:W-:Y:S01]  /*a730*/  IMAD.MOV R10, RZ, RZ, -R10 ;  /* 0x000000ffff0a7224 */ /* 0x000fe200078e0a0a */
[----:B------:R-:W-:Y:S01]  /*a740*/  LOP3.LUT R36, R36, 0xffffffef, RZ, 0xc0, !PT ;  /* 0xffffffef24247812 */ /* 0x000fe200078ec0ff */
[----:B------:R-:W-:Y:S01]  /*a750*/  IMAD.U32 R4, RZ, RZ, UR5 ;  /* 0x00000005ff047e24 */ /* 0x000fe2000f8e00ff */
[----:B------:R-:W-:Y:S01]  /*a760*/  SEL R32, RZ, 0x1, P3 ;  /* 0x00000001ff207807 */ /* 0x000fe20001800000 */
[----:B------:R-:W-:Y:S01]  /*a770*/  IMAD.U32 R35, RZ, RZ, UR4 ;  /* 0x00000004ff237e24 */ /* 0x000fe2000f8e00ff */
[----:B------:R-:W-:Y:S01]  /*a780*/  SHF.L.U32 R5, R0, 0x1, RZ ;  /* 0x0000000100057819 */ /* 0x000fe200000006ff */
[----:B------:R-:W-:Y:S01]  /*a790*/  IMAD R10, R28, R10, R13 ;  /* 0x0000000a1c0a7224 */ /* 0x000fe200078e020d */
[----:B------:R-:W-:-:S02]  /*a7a0*/  ISETP.NE.AND P4, PT, R4, 0x3, PT ;  /* 0x000000030400780c */ /* 0x000fc40003f85270 */
[----:B------:R-:W-:Y:S02]  /*a7b0*/  LOP3.LUT R32, R5, 0x2, R32, 0xe2, !PT ;  /* 0x0000000205207812 */ /* 0x000fe400078ee220 */
[----:B------:R-:W-:-:S09]  /*a7c0*/  SHF.R.S32.HI R34, RZ, 0x1f, R34 ;  /* 0x0000001fff227819 */ /* 0x000fd20000011422 */
[----:B------:R-:W-:-:S04]  /*a7d0*/  @P4 LOP3.LUT R36, R36, 0x10, RZ, 0xfc, !PT ;  /* 0x0000001024244812 */ /* 0x000fc800078efcff */
[----:B------:R-:W-:-:S04]  /*a7e0*/  LOP3.LUT R36, R36, 0xfffffff7, RZ, 0xc0, !PT ;  /* 0xfffffff724247812 */ /* 0x000fc800078ec0ff */
[----:B------:R-:W-:Y:S01]  /*a7f0*/  @P0 LOP3.LUT R36, R36, 0x8, RZ, 0xfc, !PT ;  /* 0x0000000824240812 */ /* 0x000fe200078efcff */
[----:B0-----:R-:W-:Y:S06]  /*a800*/  @!P4 BRA `(.L_x_2235) ;  /* 0x000000000004c947 */ /* 0x001fec0003800000 */
[----:B------:R-:W-:Y:S01]  /*a810*/  BPT.TRAP 0x1 ;  /* 0x000000040000795c */ /* 0x000fe20000300000 */
.L_x_2235:
[----:B------:R-:W-:Y:S01]  /*a820*/  SHF.R.S32.HI R8, RZ, 0x1f, R10 ;  /* 0x0000001fff087819 */ /* 0x000fe2000001140a */
[----:B------:R-:W-:Y:S01]  /*a830*/  ULDC.64 UR4, c[0x0][0x328] ;  /* 0x0000ca0000047ab9 */ /* 0x000fe20000000a00 */
[----:B-----5:R-:W-:Y:S02]  /*a840*/  SHF.R.S32.HI R0, RZ, 0x1f, R3 ;  /* 0x0000001fff007819 */ /* 0x020fe40000011403 */
[----:B------:R-:W-:Y:S01]  /*a850*/  R2UR UR6, R34 ;  /* 0x00000000220672ca */ /* 0x000fe200000e0000 */
[----:B------:R-:W-:-:S04]  /*a860*/  IMAD R5, R8, UR4, RZ ;  /* 0x0000000408057c24 */ /* 0x000fc8000f8e02ff */
[C---:B------:R-:W-:Y:S02]  /*a870*/  IMAD R9, R10.reuse, UR5, R5 ;  /* 0x000000050a097c24 */ /* 0x040fe4000f8e0205 */
        /* <DEDUP_REMOVED lines=20> */
.L_x_2277:
[----:B------:R-:W-:Y:S01]  /*a9c0*/  ULDC.64 UR4, c[0x0][0x300] ;  /* 0x0000c00000047ab9 */ /* 0x000fe20000000a00 */
[----:B------:R-:W-:Y:S01]  /*a9d0*/  R2UR UR6, R34 ;  /* 0x00000000220672ca */ /* 0x000fe200000e0000 */
[----:B0-----:R-:W-:Y:S01]  /*a9e0*/  IMAD R5, R8, UR4, RZ ;  /* 0x0000000408057c24 */ /* 0x001fe2000f8e02ff */
[----:B------:R-:W-:Y:S01]  /*a9f0*/  MOV R8, 0xffffffa0 ;  /* 0xffffffa000087802 */ /* 0x000fe20000000f00 */
[----:B------:R-:W-:Y:S01]  /*aa00*/  IMAD.SHL.U32 R37, R7, 0x8, RZ ;  /* 0x0000000807257824 */ /* 0x000fe200078e00ff */
[----:B------:R-:W-:Y:S01]  /*aa10*/  LOP3.LUT P3, RZ, R36, 0x4, RZ, 0xc0, !PT ;  /* 0x0000000424ff7812 */ /* 0x000fe2000786c0ff */
[----:B------:R-:W-:Y:S01]  /*aa20*/  IMAD R9, R10, UR5, R5 ;  /* 0x000000050a097c24 */ /* 0x000fe2000f8e0205 */
[----:B------:R-:W-:Y:S01]  /*aa30*/  LOP3.LUT P2, RZ, R36, 0x2, RZ, 0xc0, !PT ;  /* 0x0000000224ff7812 */ /* 0x000fe2000784c0ff */
[----:B------:R-:W-:Y:S01]  /*aa40*/  IMAD.WIDE.U32 R4, R10, UR4, RZ ;  /* 0x000000040a047c25 */ /* 0x000fe2000f8e00ff */
[----:B------:R-:W-:Y:S01]  /*aa50*/  ULDC.64 UR4, c[0x0][0x310] ;  /* 0x0000c40000047ab9 */ /* 0x000fe20000000a00 */
[----:B------:R-:W-:-:S02]  /*aa60*/  LOP3.LUT P1, RZ, R36, 0x1, RZ, 0xc0, !PT ;  /* 0x0000000124ff7812 */ /* 0x000fc4000782c0ff */
[----:B------:R-:W-:Y:S01]  /*aa70*/  IMAD R0, R0, UR4, RZ ;  /* 0x0000000400007c24 */ /* 0x000fe2000f8e02ff */
[----:B------:R-:W-:Y:S01]  /*aa80*/  IADD3 R5, R5, R9, RZ ;  /* 0x0000000905057210 */ /* 0x000fe20007ffe0ff */
[----:B------:R-:W-:Y:S02]  /*aa90*/  IMAD R8, R35, R8, UR42 ;  /* 0x0000002a23087e24 */ /* 0x000fe4000f8e0208 */
[C---:B------:R-:W-:Y:S02]  /*aaa0*/  IMAD R9, R3.reuse, UR5, R0 ;  /* 0x0000000503097c24 */ /* 0x040fe4000f8e0200 */
[----:B------:R-:W-:Y:S01]  /*aab0*/  IMAD.WIDE.U32 R4, R3, UR4, R4 ;  /* 0x0000000403047c25 */ /* 0x000fe2000f8e0004 */
[----:B------:R-:W-:-:S03]  /*aac0*/  ULDC.64 UR4, c[0x0][0x308] ;  /* 0x0000c20000047ab9 */ /* 0x000fc60000000a00 */
[----:B------:R-:W-:Y:S01]  /*aad0*/  IMAD.U32 R3, RZ, RZ, UR4 ;  /* 0x00000004ff037e24 */ /* 0x000fe2000f8e00ff */
[----:B------:R-:W-:Y:S01]  /*aae0*/  UIMAD UR4, UR6, UR4, URZ ;  /* 0x00000004060472a4 */ /* 0x000fe2000f8e023f */
[----:B------:R-:W-:Y:S02]  /*aaf0*/  IMAD.IADD R5, R5, 0x1, R9 ;  /* 0x0000000105057824 */ /* 0x000fe400078e0209 */
[----:B------:R-:W-:Y:S01]  /*ab00*/  ULDC.64 UR6, c[0x0][0x2e8] ;  /* 0x0000ba0000067ab9 */ /* 0x000fe20000000a00 */
[----:B------:R-:W-:Y:S02]  /*ab10*/  UIMAD UR4, UR41, UR5, UR4 ;  /* 0x00000005290472a4 */ /* 0x000fe4000f8e0204 */
[----:B------:R-:W-:-:S04]  /*ab20*/  IMAD.WIDE.U32 R4, R3, UR41, R4 ;  /* 0x0000002903047c25 */ /* 0x000fc8000f8e0004 */
[----:B------:R-:W-:Y:S01]  /*ab30*/  VIADD R3, R5, UR4 ;  /* 0x0000000405037c36 */ /* 0x000fe20008000000 */
[----:B------:R-:W-:Y:S01]  /*ab40*/  LEA R0, P0, R4, UR6, 0x1 ;  /* 0x0000000604007c11 */ /* 0x000fe2000f8008ff */
[----:B------:R-:W-:Y:S01]  /*ab50*/  UMOV UR4, 0xffffffff ;  /* 0xffffffff00047882 */ /* 0x000fe20000000000 */
[----:B------:R-:W-:Y:S02]  /*ab60*/  LOP3.LUT R5, R6, 0x1c0, RZ, 0xc0, !PT ;  /* 0x000001c006057812 */ /* 0x000fe400078ec0ff */
[----:B------:R-:W-:Y:S02]  /*ab70*/  LEA.HI.X R3, R4, UR7, R3, 0x1, P0 ;  /* 0x0000000704037c11 */ /* 0x000fe400080f0c03 */
[----:B------:R-:W-:Y:S01]  /*ab80*/  LOP3.LUT R4, R5, 0x38, R6, 0xf8, !PT ;  /* 0x0000003805047812 */ /* 0x000fe200078ef806 */
[----:B------:R-:W-:-:S03]  /*ab90*/  IMAD.IADD R6, R8, 0x1, -R23 ;  /* 0x0000000108067824 */ /* 0x000fc600078e0a17 */
[----:B------:R-:W-:Y:S02]  /*aba0*/  LOP3.LUT R4, R4, 0x38, R19, 0x78, !PT ;  /* 0x0000003804047812 */ /* 0x000fe400078e7813 */
[----:B------:R-:W-:Y:S02]  /*abb0*/  ISETP.GE.AND P0, PT, R6, 0x1, PT ;  /* 0x000000010600780c */ /* 0x000fe40003f06270 */
[----:B------:R-:W-:Y:S01]  /*abc0*/  LOP3.LUT R37, R4, 0x200, R37, 0xf8, !PT ;  /* 0x0000020004257812 */ /* 0x000fe200078ef825 */
[----:B------:R-:W-:Y:S10]  /*abd0*/  BRA.DIV UR4, `(.L_x_2237) ;  /* 0x0000002a04b87947 */ /* 0x000ff4000b800000 */
[----:B------:R-:W-:Y:S01]  /*abe0*/  SHFL.IDX PT, R5, R3, RZ, 0x181f ;  /* 0x00181fff03057589 */ /* 0x000fe200000e0000 */
[----:B------:R-:W-:-:S03]  /*abf0*/  @P0 LEA R19, R37, UR46, 0x1 ;  /* 0x0000002e25130c11 */ /* 0x000fc6000f8e08ff */
[----:B------:R-:W0:Y:S04]  /*ac00*/  SHFL.IDX PT, R4, R0, RZ, 0x181f ;  /* 0x00181fff00047589 */ /* 0x000e2800000e0000 */
[----:B------:R-:W1:Y:S04]  /*ac10*/  SHFL.IDX PT, R7, R3, 0x1, 0x181f ;  /* 0x00381f0003077f89 */ /* 0x000e6800000e0000 */
[----:B------:R-:W2:Y:S04]  /*ac20*/  SHFL.IDX PT, R14, R0, 0x1, 0x181f ;  /* 0x00381f00000e7f89 */ /* 0x000ea800000e0000 */
[----:B------:R-:W-:Y:S04]  /*ac30*/  SHFL.IDX PT, R10, R3, 0x2, 0x181f ;  /* 0x00581f00030a7f89 */ /* 0x000fe800000e0000 */
[----:B------:R-:W3:Y:S01]  /*ac40*/  SHFL.IDX PT, R21, R0, 0x2, 0x181f ;  /* 0x00581f0000157f89 */ /* 0x000ee200000e0000 */
[----:B0-----:R-:W-:-:S05]  /*ac50*/  @P0 IMAD.WIDE.U32 R4, R27, 0x2, R4 ;  /* 0x000000021b040825 */ /* 0x001fca00078e0004 */
[----:B------:R-:W-:Y:S04]  /*ac60*/  @P0 LDGSTS.E.BYPASS.LTC128B.128 [R19+0x18400], desc[UR36][R4.64], !P3 ;  /* 0x1840000004130fae */ /* 0x000fe8000d901d64 */
[----:B------:R-:W-:Y:S04]  /*ac70*/  @P0 LDGSTS.E.BYPASS.LTC128B.128 [R19+0x1b400], desc[UR36][R4.64+0x80], !P2 ;  /* 0x1b40008004130fae */ /* 0x000fe8000d101d64 */
[----:B------:R1:W-:Y:S01]  /*ac80*/  @P0 LDGSTS.E.BYPASS.LTC128B.128 [R19+0x1e400], desc[UR36][R4.64+0x100], !P1 ;  /* 0x1e40010004130fae */ /* 0x0003e2000c901d64 */
[----:B------:R-:W-:Y:S02]  /*ac90*/  ISETP.GE.AND P0, PT, R6, 0x11, PT ;  /* 0x000000110600780c */ /* 0x000fe40003f06270 */
[----:B-1----:R-:W-:Y:S01]  /*aca0*/  MOV R5, R7 ;  /* 0x0000000700057202 */ /* 0x002fe20000000f00 */
[----:B--2---:R-:W-:-:S10]  /*acb0*/  IMAD.MOV.U32 R4, RZ, RZ, R14 ;  /* 0x000000ffff047224 */ /* 0x004fd400078e000e */
[----:B------:R-:W-:Y:S01]  /*acc0*/  @P0 LEA R20, R37, UR46, 0x1 ;  /* 0x0000002e25140c11 */ /* 0x000fe2000f8e08ff */
[----:B------:R-:W0:Y:S01]  /*acd0*/  SHFL.IDX PT, R7, R3, 0x3, 0x181f ;  /* 0x00781f0003077f89 */ /* 0x000e2200000e0000 */
[----:B------:R-:W-:-:S03]  /*ace0*/  @P0 IMAD.WIDE.U32 R8, R27, 0x2, R4 ;  /* 0x000000021b080825 */ /* 0x000fc600078e0004 */
[----:B------:R-:W1:Y:S01]  /*acf0*/  SHFL.IDX PT, R14, R0, 0x3, 0x181f ;  /* 0x00781f00000e7f89 */ /* 0x000e6200000e0000 */
[----:B---3--:R-:W-:-:S03]  /*ad00*/  IMAD.MOV.U32 R4, RZ, RZ, R21 ;  /* 0x000000ffff047224 */ /* 0x008fc600078e0015 */
[----:B------:R-:W-:Y:S01]  /*ad10*/  @P0 LDGSTS.E.BYPASS.LTC128B.128 [R20+0x18c00], desc[UR36][R8.64], !P3 ;  /* 0x18c0000008140fae */ /* 0x000fe2000d901d64 */
[----:B------:R-:W-:-:S03]  /*ad20*/  IMAD.MOV.U32 R5, RZ, RZ, R10 ;  /* 0x000000ffff057224 */ /* 0x000fc600078e000a */
[----:B------:R-:W-:Y:S04]  /*ad30*/  @P0 LDGSTS.E.BYPASS.LTC128B.128 [R20+0x1bc00], desc[UR36][R8.64+0x80], !P2 ;  /* 0x1bc0008008140fae */ /* 0x000fe8000d101d64 */
[----:B------:R-:W-:Y:S01]  /*ad40*/  @P0 LDGSTS.E.BYPASS.LTC128B.128 [R20+0x1ec00], desc[UR36][R8.64+0x100], !P1 ;  /* 0x1ec0010008140fae */ /* 0x000fe2000c901d64 */
[----:B------:R-:W-:-:S03]  /*ad50*/  ISETP.GE.AND P0, PT, R6, 0x21, PT ;  /* 0x000000210600780c */ /* 0x000fc60003f06270 */
[----:B------:R-:W-:Y:S04]  /*ad60*/  SHFL.IDX PT, R10, R3, 0x4, 0x181f ;  /* 0x00981f00030a7f89 */ /* 0x000fe800000e0000 */
[----:B------:R-:W2:Y:S04]  /*ad70*/  SHFL.IDX PT, R19, R0, 0x4, 0x181f ;  /* 0x00981f0000137f89 */ /* 0x000ea800000e0000 */
[----:B------:R-:W3:Y:S02]  /*ad80*/  SHFL.IDX PT, R3, R3, 0x5, 0x181f ;  /* 0x00b81f0003037f89 */ /* 0x000ee400000e0000 */
[----:B------:R-:W-:Y:S01]  /*ad90*/  @P0 IMAD.WIDE.U32 R4, R27, 0x2, R4 ;  /* 0x000000021b040825 */ /* 0x000fe200078e0004 */
[----:B------:R-:W-:-:S05]  /*ada0*/  @P0 LEA R21, R37, UR46, 0x1 ;  /* 0x0000002e25150c11 */ /* 0x000fca000f8e08ff */
[----:B------:R-:W-:Y:S04]  /*adb0*/  @P0 LDGSTS.E.BYPASS.LTC128B.128 [R21+0x19400], desc[UR36][R4.64], !P3 ;  /* 0x1940000004150fae */ /* 0x000fe8000d901d64 */
[----:B------:R-:W-:Y:S04]  /*adc0*/  @P0 LDGSTS.E.BYPASS.LTC128B.128 [R21+0x1c400], desc[UR36][R4.64+0x80], !P2 ;  /* 0x1c40008004150fae */ /* 0x000fe8000d101d64 */
[----:B------:R0:W-:Y:S01]  /*add0*/  @P0 LDGSTS.E.BYPASS.LTC128B.128 [R21+0x1f400], desc[UR36][R4.64+0x100], !P1 ;  /* 0x1f40010004150fae */ /* 0x0001e2000c901d64 */
[----:B------:R-:W-:Y:S02]  /*ade0*/  ISETP.GE.AND P0, PT, R6, 0x31, PT ;  /* 0x000000310600780c */ /* 0x000fe40003f06270 */
[----:B0-----:R-:W-:Y:S01]  /*adf0*/  MOV R5, R7 ;  /* 0x0000000700057202 */ /* 0x001fe20000000f00 */
[----:B-1----:R-:W-:-:S10]  /*ae00*/  IMAD.MOV.U32 R4, RZ, RZ, R14 ;  /* 0x000000ffff047224 */ /* 0x002fd400078e000e */
[----:B------:R-:W-:Y:S01]  /*ae10*/  @P0 LEA R7, R37, UR46, 0x1 ;  /* 0x0000002e25070c11 */ /* 0x000fe2000f8e08ff */
[----:B------:R0:W1:Y:S01]  /*ae20*/  SHFL.IDX PT, R14, R0, 0x5, 0x181f ;  /* 0x00b81f00000e7f89 */ /* 0x00006200000e0000 */
[----:B------:R-:W-:-:S04]  /*ae30*/  @P0 IMAD.WIDE.U32 R8, R27, 0x2, R4 ;  /* 0x000000021b080825 */ /* 0x000fc800078e0004 */
[----:B--2---:R-:W-:Y:S01]  /*ae40*/  IMAD.MOV.U32 R4, RZ, RZ, R19 ;  /* 0x000000ffff047224 */ /* 0x004fe200078e0013 */
[----:B------:R0:W-:Y:S01]  /*ae50*/  @P0 LDGSTS.E.BYPASS.LTC128B.128 [R7+0x19c00], desc[UR36][R8.64], !P3 ;  /* 0x19c0000008070fae */ /* 0x0001e2000d901d64 */
[----:B------:R-:W-:-:S03]  /*ae60*/  IMAD.MOV.U32 R5, RZ, RZ, R10 ;  /* 0x000000ffff057224 */ /* 0x000fc600078e000a */
        /* <DEDUP_REMOVED lines=8> */
.L_x_2291:
        /* <DEDUP_REMOVED lines=18> */
.L_x_2238:
        /* <DEDUP_REMOVED lines=22> */
[----:B------:R-:W-:Y:S01]  /*b170*/  MOV R12, 0x1 ;  /* 0x00000001000c7802 */ /* 0x000fe20000000f00 */
[----:B------:R-:W-:Y:S02]  /*b180*/  IMAD.U32 R6, RZ, RZ, UR8 ;  /* 0x00000008ff067e24 */ /* 0x000fe4000f8e00ff */
[----:B------:R-:W-:-:S02]  /*b190*/  IMAD.U32 R10, RZ, RZ, UR4 ;  /* 0x00000004ff0a7e24 */ /* 0x000fc4000f8e00ff */
[----:B------:R-:W-:Y:S02]  /*b1a0*/  IMAD.U32 R11, RZ, RZ, UR5 ;  /* 0x00000005ff0b7e24 */ /* 0x000fe4000f8e00ff */
[----:B------:R-:W-:Y:S02]  /*b1b0*/  IMAD.MOV.U32 R8, RZ, RZ, 0x70 ;  /* 0x00000070ff087424 */ /* 0x000fe400078e00ff */
[----:B------:R-:W-:-:S07]  /*b1c0*/  IMAD.MOV.U32 R13, RZ, RZ, RZ ;  /* 0x000000ffff0d7224 */ /* 0x000fce00078e00ff */
[----:B------:R-:W-:-:S07]  /*b1d0*/  LEPC R20, `(.L_x_2239) ;  /* 0x000000001014794e */ /* 0x000fce0000000000 */
[----:B0-----:R-:W-:Y:S05]  /*b1e0*/  CALL.ABS.NOINC R14 ;  /* 0x000000000e007343 */ /* 0x001fea0003c00000 */
.L_x_2239:
[----:B------:R-:W-:Y:S01]  /*b1f0*/  UISETP.NE.AND UP0, UPT, UR49, URZ, UPT ;  /* 0x0000003f3100728c */ /* 0x000fe2000bf05270 */
[----:B------:R-:W-:Y:S01]  /*b200*/  IMAD.U32 R3, RZ, RZ, UR48 ;  /* 0x00000030ff037e24 */ /* 0x000fe2000f8e00ff */
[----:B------:R-:W0:Y:S01]  /*b210*/  LDC R8, c[0x0][0x448] ;  /* 0x00011200ff087b82 */ /* 0x000e220000000800 */
[----:B------:R-:W-:Y:S01]  /*b220*/  IMAD.U32 R4, RZ, RZ, UR38 ;  /* 0x00000026ff047e24 */ /* 0x000fe2000f8e00ff */
[----:B------:R-:W-:Y:S01]  /*b230*/  MOV R7, UR47 ;  /* 0x0000002f00077c02 */ /* 0x000fe20008000f00 */
[----:B------:R-:W-:Y:S01]  /*b240*/  IMAD R3, R3, 0x80, R22 ;  /* 0x0000008003037824 */ /* 0x000fe200078e0216 */
[----:B------:R-:W-:Y:S01]  /*b250*/  PLOP3.LUT P0, PT, PT, PT, UP0, 0x80, 0x0 ;  /* 0x000000000000781c */ /* 0x000fe20003f0f008 */
[----:B------:R-:W-:Y:S01]  /*b260*/  IMAD.MOV.U32 R6, RZ, RZ, R4 ;  /* 0x000000ffff067224 */ /* 0x000fe200078e0004 */
[----:B------:R-:W-:Y:S01]  /*b270*/  ULDC.64 UR4, c[0x0][0x2e0] ;  /* 0x0000b80000047ab9 */ /* 0x000fe20000000a00 */
[----:B------:R-:W-:Y:S01]  /*b280*/  IMAD.U32 R5, RZ, RZ, UR39 ;  /* 0x00000027ff057e24 */ /* 0x000fe2000f8e00ff */
[----:B------:R-:W-:Y:S01]  /*b290*/  MOV R9, R3 ;  /* 0x0000000300097202 */ /* 0x000fe20000000f00 */
[----:B------:R-:W-:Y:S01]  /*b2a0*/  @UP0 ULDC UR6, c[0x0][0x44c] ;  /* 0x0001130000060ab9 */ /* 0x000fe20000000800 */
[----:B------:R-:W-:-:S02]  /*b2b0*/  IMAD R0, R19, UR4, RZ ;  /* 0x0000000413007c24 */ /* 0x000fc4000f8e02ff */
[----:B------:R-:W-:Y:S01]  /*b2c0*/  IMAD.WIDE.U32 R6, R31, UR4, R6 ;  /* 0x000000041f067c25 */ /* 0x000fe2000f8e0006 */
[----:B------:R-:W-:-:S03]  /*b2d0*/  @UP0 ULDC UR4, c[0x0][0x450] ;  /* 0x0001140000040ab9 */ /* 0x000fc60000000800 */
[----:B------:R-:W-:Y:S02]  /*b2e0*/  IMAD R5, R31, UR5, R0 ;  /* 0x000000051f057c24 */ /* 0x000fe4000f8e0200 */
[----:B------:R-:W-:Y:S01]  /*b2f0*/  @P0 IMAD.HI.U32 R10, R3, UR6, RZ ;  /* 0x00000006030a0c27 */ /* 0x000fe2000f8e00ff */
[----:B------:R-:W-:-:S03]  /*b300*/  PLOP3.LUT P0, PT, PT, PT, UP0, 0x80, 0x0 ;  /* 0x000000000000781c */ /* 0x000fc60003f0f008 */
[----:B------:R-:W-:-:S10]  /*b310*/  IMAD.IADD R7, R7, 0x1, R5 ;  /* 0x0000000107077824 */ /* 0x000fd400078e0205 */
        /* <DEDUP_REMOVED lines=16> */
[----:B------:R-:W-:Y:S01]  /*b420*/  ULDC UR4, c[0x0][0x2b8] ;  /* 0x0000ae0000047ab9 */ /* 0x000fe20000000800 */
[----:B------:R-:W-:Y:S02]  /*b430*/  IADD3 R5, R5, R7, RZ ;  /* 0x0000000705057210 */ /* 0x000fe40007ffe0ff */
[----:B------:R-:W-:Y:S02]  /*b440*/  ISETP.GE.AND P2, PT, R25, UR4, PT ;  /* 0x0000000419007c0c */ /* 0x000fe4000bf46270 */
[----:B------:R-:W-:Y:S01]  /*b450*/  LEA.HI.X R0, R4, UR5, R5, 0x1, P0 ;  /* 0x0000000504007c11 */ /* 0x000fe200080f0c05 */
[----:B------:R-:W-:Y:S01]  /*b460*/  UMOV UR5, 0xffffffff ;  /* 0xffffffff00057882 */ /* 0x000fe20000000000 */
[----:B------:R-:W-:-:S02]  /*b470*/  ISETP.GE.AND P0, PT, R24, UR4, PT ;  /* 0x0000000418007c0c */ /* 0x000fc4000bf06270 */
[----:B------:R-:W-:Y:S01]  /*b480*/  ISETP.GE.AND P3, PT, R27, UR4, PT ;  /* 0x000000041b007c0c */ /* 0x000fe2000bf66270 */
[----:B------:R-:W-:-:S12]  /*b490*/  BRA.DIV UR5, `(.L_x_2240) ;  /* 0x0000002a05747947 */ /* 0x000fd8000b800000 */
[----:B------:R-:W-:Y:S01]  /*b4a0*/  SHFL.IDX PT, R5, R0, RZ, 0x181f ;  /* 0x00181fff00057589 */ /* 0x000fe200000e0000 */
[----:B------:R-:W-:Y:S01]  /*b4b0*/  IMAD.U32 R10, RZ, RZ, UR48 ;  /* 0x00000030ff0a7e24 */ /* 0x000fe2000f8e00ff */
[----:B------:R-:W-:Y:S02]  /*b4c0*/  ULDC UR4, c[0x0][0x288] ;  /* 0x0000a20000047ab9 */ /* 0x000fe40000000800 */
[----:B------:R-:W0:Y:S01]  /*b4d0*/  SHFL.IDX PT, R4, R3, RZ, 0x181f ;  /* 0x00181fff03047589 */ /* 0x000e2200000e0000 */
[----:B------:R-:W-:Y:S02]  /*b4e0*/  IMAD R6, R8, UR4, RZ ;  /* 0x0000000408067c24 */ /* 0x000fe4000f8e02ff */
[----:B------:R-:W-:Y:S01]  /*b4f0*/  IMAD R7, R10, 0x80, R23 ;  /* 0x000000800a077824 */ /* 0x000fe200078e0217 */
[----:B------:R-:W-:Y:S03]  /*b500*/  SHFL.IDX PT, R8, R0, 0x1, 0x181f ;  /* 0x00381f0000087f89 */ /* 0x000fe600000e0000 */
[C---:B------:R-:W-:Y:S01]  /*b510*/  VIADD R9, R7.reuse, 0x10 ;  /* 0x0000001007097836 */ /* 0x040fe20000000000 */
[C---:B------:R-:W-:Y:S01]  /*b520*/  ISETP.GE.AND P1, PT, R7.reuse, R6, PT ;  /* 0x000000060700720c */ /* 0x040fe20003f26270 */
[----:B------:R-:W1:Y:S01]  /*b530*/  SHFL.IDX PT, R14, R3, 0x1, 0x181f ;  /* 0x00381f00030e7f89 */ /* 0x000e6200000e0000 */
[----:B------:R-:W-:-:S11]  /*b540*/  VIADD R11, R7, 0x20 ;  /* 0x00000020070b7836 */ /* 0x000fd60000000000 */
[----:B------:R-:W-:Y:S01]  /*b550*/  @!P1 LEA R19, R37, UR46, 0x1 ;  /* 0x0000002e25139c11 */ /* 0x000fe2000f8e08ff */
[----:B0-----:R-:W-:-:S05]  /*b560*/  @!P1 IMAD.WIDE.U32 R4, R27, 0x2, R4 ;  /* 0x000000021b049825 */ /* 0x001fca00078e0004 */
[----:B------:R-:W-:Y:S04]  /*b570*/  @!P1 LDGSTS.E.BYPASS.LTC128B.128 [R19+0xc400], desc[UR36][R4.64], !P3 ;  /* 0x0c40000004139fae */ /* 0x000fe8000d901d64 */
[----:B------:R-:W-:Y:S04]  /*b580*/  @!P1 LDGSTS.E.BYPASS.LTC128B.128 [R19+0x10400], desc[UR36][R4.64+0x80], !P2 ;  /* 0x1040008004139fae */ /* 0x000fe8000d101d64 */
[----:B------:R1:W-:Y:S01]  /*b590*/  @!P1 LDGSTS.E.BYPASS.LTC128B.128 [R19+0x14400], desc[UR36][R4.64+0x100], !P0 ;  /* 0x1440010004139fae */ /* 0x0003e2000c101d64 */
[----:B------:R-:W-:Y:S02]  /*b5a0*/  ISETP.GE.AND P1, PT, R9, R6, PT ;  /* 0x000000060900720c */ /* 0x000fe40003f26270 */
[----:B-1----:R-:W-:Y:S01]  /*b5b0*/  MOV R4, R14 ;  /* 0x0000000e00047202 */ /* 0x002fe20000000f00 */
[----:B------:R-:W-:-:S10]  /*b5c0*/  IMAD.MOV.U32 R5, RZ, RZ, R8 ;  /* 0x000000ffff057224 */ /* 0x000fd400078e0008 */
[----:B------:R-:W-:Y:S01]  /*b5d0*/  @!P1 LEA R21, R37, UR46, 0x1 ;  /* 0x0000002e25159c11 */ /* 0x000fe2000f8e08ff */
[----:B------:R-:W-:Y:S01]  /*b5e0*/  SHFL.IDX PT, R14, R3, 0x3, 0x181f ;  /* 0x00781f00030e7f89 */ /* 0x000fe200000e0000 */
[----:B------:R-:W-:-:S03]  /*b5f0*/  @!P1 IMAD.WIDE.U32 R8, R27, 0x2, R4 ;  /* 0x000000021b089825 */ /* 0x000fc600078e0004 */
[----:B------:R-:W-:Y:S04]  /*b600*/  SHFL.IDX PT, R5, R0, 0x2, 0x181f ;  /* 0x00581f0000057f89 */ /* 0x000fe800000e0000 */
[----:B------:R-:W0:Y:S04]  /*b610*/  SHFL.IDX PT, R4, R3, 0x2, 0x181f ;  /* 0x00581f0003047f89 */ /* 0x000e2800000e0000 */
[----:B------:R-:W-:Y:S04]  /*b620*/  @!P1 LDGSTS.E.BYPASS.LTC128B.128 [R21+0xcc00], desc[UR36][R8.64], !P3 ;  /* 0x0cc0000008159fae */ /* 0x000fe8000d901d64 */
[----:B------:R-:W-:Y:S04]  /*b630*/  @!P1 LDGSTS.E.BYPASS.LTC128B.128 [R21+0x10c00], desc[UR36][R8.64+0x80], !P2 ;  /* 0x10c0008008159fae */ /* 0x000fe8000d101d64 */
[----:B------:R1:W-:Y:S01]  /*b640*/  @!P1 LDGSTS.E.BYPASS.LTC128B.128 [R21+0x14c00], desc[UR36][R8.64+0x100], !P0 ;  /* 0x14c0010008159fae */ /* 0x0003e2000c101d64 */
[----:B------:R-:W-:Y:S01]  /*b650*/  ISETP.GE.AND P1, PT, R11, R6, PT ;  /* 0x000000060b00720c */ /* 0x000fe20003f26270 */
[----:B------:R-:W-:-:S02]  /*b660*/  VIADD R11, R7, 0x40 ;  /* 0x00000040070b7836 */ /* 0x000fc40000000000 */
[----:B-1----:R-:W1:Y:S01]  /*b670*/  SHFL.IDX PT, R8, R0, 0x3, 0x181f ;  /* 0x00781f0000087f89 */ /* 0x002e6200000e0000 */
[----:B------:R-:W-:-:S09]  /*b680*/  VIADD R9, R7, 0x30 ;  /* 0x0000003007097836 */ /* 0x000fd20000000000 */
[----:B------:R-:W-:Y:S01]  /*b690*/  @!P1 LEA R19, R37, UR46, 0x1 ;  /* 0x0000002e25139c11 */ /* 0x000fe2000f8e08ff */
[----:B0-----:R-:W-:-:S05]  /*b6a0*/  @!P1 IMAD.WIDE.U32 R4, R27, 0x2, R4 ;  /* 0x000000021b049825 */ /* 0x001fca00078e0004 */
[----:B------:R-:W-:Y:S04]  /*b6b0*/  @!P1 LDGSTS.E.BYPASS.LTC128B.128 [R19+0xd400], desc[UR36][R4.64], !P3 ;  /* 0x0d40000004139fae */ /* 0x000fe8000d901d64 */
[----:B------:R-:W-:Y:S04]  /*b6c0*/  @!P1 LDGSTS.E.BYPASS.LTC128B.128 [R19+0x11400], desc[UR36][R4.64+0x80], !P2 ;  /* 0x1140008004139fae */ /* 0x000fe8000d101d64 */
[----:B------:R0:W-:Y:S01]  /*b6d0*/  @!P1 LDGSTS.E.BYPASS.LTC128B.128 [R19+0x15400], desc[UR36][R4.64+0x100], !P0 ;  /* 0x1540010004139fae */ /* 0x0001e2000c101d64 */
[----:B------:R-:W-:Y:S02]  /*b6e0*/  ISETP.GE.AND P1, PT, R9, R6, PT ;  /* 0x000000060900720c */ /* 0x000fe40003f26270 */
[----:B0-----:R-:W-:Y:S01]  /*b6f0*/  MOV R4, R14 ;  /* 0x0000000e00047202 */ /* 0x001fe20000000f00 */
[----:B-1----:R-:W-:-:S10]  /*b700*/  IMAD.MOV.U32 R5, RZ, RZ, R8 ;  /* 0x000000ffff057224 */ /* 0x002fd400078e0008 */
        /* <DEDUP_REMOVED lines=35> */
.L_x_2308:
[----:B------:R-:W-:Y:S01]  /*b940*/  VIADD R7, R7, 0x70 ;  /* 0x0000007007077836 */ /* 0x000fe20000000000 */
[----:B------:R-:W-:Y:S01]  /*b950*/  BSSY B0, `(.L_x_2241) ;  /* 0x000000d000007945 */ /* 0x000fe20003800000 */
[----:B-1----:R-:W-:Y:S01]  /*b960*/  MOV R4, R14 ;  /* 0x0000000e00047202 */ /* 0x002fe20000000f00 */
[----:B--2---:R-:W-:Y:S02]  /*b970*/  IMAD.MOV.U32 R5, RZ, RZ, R8 ;  /* 0x000000ffff057224 */ /* 0x004fe400078e0008 */
        /* <DEDUP_REMOVED lines=10> */
.L_x_2242:
[----:B------:R-:W-:Y:S05]  /*ba20*/  BSYNC B0 ;  /* 0x0000000000007941 */ /* 0x000fea0003800000 */
.L_x_2241:
        /* <DEDUP_REMOVED lines=9> */
.L_x_2309:
        /* <DEDUP_REMOVED lines=8> */
[----:B------:R-:W-:Y:S01]  /*bb40*/  ULOP3.LUT UR5, URZ, UR45, URZ, 0x33, !UPT ;  /* 0x0000002d3f057292 */ /* 0x000fe2000f8e333f */
[----:B------:R-:W-:Y:S01]  /*bb50*/  IADD3 R26, R26, R30, R23 ;  /* 0x0000001e1a1a7210 */ /* 0x000fe20007ffe017 */
[----:B------:R-:W-:Y:S01]  /*bb60*/  UIMAD UR4, UR4, UR40, URZ ;  /* 0x00000028040472a4 */ /* 0x000fe2000f8e023f */
[----:B------:R-:W-:Y:S01]  /*bb70*/  IADD3 R5, -R23, UR42, RZ ;  /* 0x0000002a17057c10 */ /* 0x000fe2000fffe1ff */
[----:B------:R-:W-:Y:S01]  /*bb80*/  BSSY B0, `(.L_x_2244) ;  /* 0x00000f0000007945 */ /* 0x000fe20003800000 */
[----:B------:R-:W-:Y:S01]  /*bb90*/  IMAD.SHL.U32 R20, R27, 0x2, RZ ;  /* 0x000000021b147824 */ /* 0x000fe200078e00ff */
[----:B------:R-:W-:Y:S01]  /*bba0*/  MOV R10, RZ ;  /* 0x000000ff000a7202 */ /* 0x000fe20000000f00 */
[----:B------:R-:W-:Y:S01]  /*bbb0*/  VIADD R7, R26, 0xfffffee0 ;  /* 0xfffffee01a077836 */ /* 0x000fe20000000000 */
[----:B------:R-:W-:Y:S01]  /*bbc0*/  LOP3.LUT R3, RZ, UR4, RZ, 0x33, !PT ;  /* 0x00000004ff037c12 */ /* 0x000fe2000f8e33ff */
[----:B------:R-:W-:-:S03]  /*bbd0*/  IMAD.MOV.U32 R19, RZ, RZ, 0x1 ;  /* 0x00000001ff137424 */ /* 0x000fc600078e00ff */
[----:B------:R-:W-:-:S04]  /*bbe0*/  VIMNMX3 R0, R0, UR5, R3, !PT ;  /* 0x0000000500007c0f */ /* 0x000fc8000f800103 */
[C---:B------:R-:W-:Y:S01]  /*bbf0*/  IADD3 R35, -R0.reuse, -0x2, RZ ;  /* 0xfffffffe00237810 */ /* 0x040fe20007ffe1ff */
[C---:B------:R-:W-:Y:S02]  /*bc00*/  IMAD R5, R0.reuse, 0x60, R5 ;  /* 0x0000006000057824 */ /* 0x040fe400078e0205 */
[----:B------:R-:W-:Y:S02]  /*bc10*/  IMAD R7, R0, -0x60, R7 ;  /* 0xffffffa000077824 */ /* 0x000fe400078e0207 */
[----:B------:R-:W-:-:S07]  /*bc20*/  VIADD R6, R5, 0xc0 ;  /* 0x000000c005067836 */ /* 0x000fce0000000000 */
.L_x_2257:
[----:B------:R-:W-:Y:S01]  /*bc30*/  ISETP.NE.AND P0, PT, R28, 0x1, PT ;  /* 0x000000011c00780c */ /* 0x000fe20003f05270 */
[----:B------:R-:W-:Y:S01]  /*bc40*/  IMAD.MOV.U32 R30, RZ, RZ, RZ ;  /* 0x000000ffff1e7224 */ /* 0x000fe200078e00ff */
[----:B------:R-:W-:Y:S02]  /*bc50*/  ISETP.GT.U32.AND P2, PT, R22, 0x5f, PT ;  /* 0x0000005f1600780c */ /* 0x000fe40003f44070 */
[----:B------:R-:W-:-:S09]  /*bc60*/  LOP3.LUT P1, RZ, R36, 0x10, RZ, 0xc0, !PT ;  /* 0x0000001024ff7812 */ /* 0x000fd2000782c0ff */
[----:B------:R-:W0:Y:S08]  /*bc70*/  @P0 LDC R0, c[0x0][0x434] ;  /* 0x00010d00ff000b82 */ /* 0x000e300000000800 */
[----:B-1----:R-:W1:Y:S08]  /*bc80*/  @P0 LDC R12, c[0x0][0x438] ;  /* 0x00010e00ff0c0b82 */ /* 0x002e700000000800 */
[----:B------:R-:W2:Y:S08]  /*bc90*/  @!P2 LDC.64 R4, c[0x0][0x428] ;  /* 0x00010a00ff04ab82 */ /* 0x000eb00000000a00 */
[----:B------:R-:W3:Y:S01]  /*bca0*/  @!P2 LDC.64 R8, c[0x0][0x418] ;  /* 0x00010600ff08ab82 */ /* 0x000ee20000000a00 */
[----:B0-----:R-:W-:-:S04]  /*bcb0*/  @P0 IMAD.HI.U32 R3, R7, R0, RZ ;  /* 0x0000000007030227 */ /* 0x001fc800078e00ff */
[----:B------:R-:W-:Y:S01]  /*bcc0*/  IMAD.MOV.U32 R0, RZ, RZ, R7 ;  /* 0x000000ffff007224 */ /* 0x000fe200078e0007 */
[----:B-1----:R-:W-:-:S04]  /*bcd0*/  @P0 SHF.R.U32.HI R0, RZ, R12, R3 ;  /* 0x0000000cff000219 */ /* 0x002fc80000011603 */
[----:B------:R-:W-:Y:S01]  /*bce0*/  @!P2 SHF.R.S32.HI R13, RZ, 0x1f, R0 ;  /* 0x0000001fff0da819 */ /* 0x000fe20000011400 */
[----:B--2---:R-:W-:-:S04]  /*bcf0*/  @!P2 IMAD R12, R33, R4, RZ ;  /* 0x00000004210ca224 */ /* 0x004fc800078e02ff */
[----:B------:R-:W-:Y:S02]  /*bd00*/  @!P2 IMAD R3, R29, R5, R12 ;  /* 0x000000051d03a224 */ /* 0x000fe400078e020c */
[----:B------:R-:W-:-:S04]  /*bd10*/  @!P2 IMAD.MOV.U32 R12, RZ, RZ, R0 ;  /* 0x000000ffff0ca224 */ /* 0x000fc800078e0000 */
[----:B------:R-:W-:-:S05]  /*bd20*/  @!P2 IMAD.WIDE.U32 R12, R29, R4, R12 ;  /* 0x000000041d0ca225 */ /* 0x000fca00078e000c */
[----:B------:R-:W-:Y:S02]  /*bd30*/  @!P2 IADD3 R3, R3, R13, RZ ;  /* 0x0000000d0303a210 */ /* 0x000fe40007ffe0ff */
[----:B---3--:R-:W-:-:S04]  /*bd40*/  @!P2 LEA R4, P0, R12, R8, 0x2 ;  /* 0x000000080c04a211 */ /* 0x008fc800078010ff */
        /* <DEDUP_REMOVED lines=9> */
.L_x_2245:
[----:B------:R-:W-:Y:S01]  /*bde0*/  LEA R26, R8, UR46, 0x3 ;  /* 0x0000002e081a7c11 */ /* 0x000fe2000f8e18ff */
[----:B------:R-:W-:Y:S01]  /*bdf0*/  BSSY B1, `(.L_x_2246) ;  /* 0x0000004000017945 */ /* 0x000fe20003800000 */
[----:B------:R-:W-:-:S04]  /*be00*/  SHF.L.U32 R3, R9, 0x1f, RZ ;  /* 0x0000001f09037819 */ /* 0x000fc800000006ff */
[----:B------:R-:W0:Y:S02]  /*be10*/  SYNCS.PHASECHK.TRANS64.TRYWAIT P0, [R26+URZ+0x2a840], R3 ;  /* 0x02a840031a0075a7 */ /* 0x000e24000800017f */
[----:B0-----:R-:W-:Y:S05]  /*be20*/  @!P0 BRA `(.L_x_2247) ;  /* 0x0000002800c08947 */ /* 0x001fea0003800000 */
.L_x_2310:
[----:B------:R-:W-:Y:S05]  /*be30*/  BSYNC B1 ;  /* 0x0000000000017941 */ /* 0x000fea0003800000 */
.L_x_2246:
[----:B------:R-:W-:Y:S01]  /*be40*/  ULDC UR4, c[0x0][0x430] ;  /* 0x00010c0000047ab9 */ /* 0x000fe20000000800 */
[----:B-----5:R-:W-:Y:S01]  /*be50*/  SHF.R.S32.HI R21, RZ, 0x1f, R30 ;  /* 0x0000001fff157819 */ /* 0x020fe2000001141e */
[----:B------:R-:W-:Y:S01]  /*be60*/  UIADD3 UR4, -UR4, URZ, URZ ;  /* 0x0000003f04047290 */ /* 0x000fe2000fffe13f */
[----:B------:R-:W-:Y:S02]  /*be70*/  R2UR UR6, R34 ;  /* 0x00000000220672ca */ /* 0x000fe400000e0000 */
[C---:B------:R-:W-:Y:S02]  /*be80*/  LOP3.LUT P3, RZ, R36.reuse, 0x4, RZ, 0xc0, !PT ;  /* 0x0000000424ff7812 */ /* 0x040fe4000786c0ff */
[----:B------:R-:W-:Y:S01]  /*be90*/  LOP3.LUT P2, RZ, R36, 0x2, RZ, 0xc0, !PT ;  /* 0x0000000224ff7812 */ /* 0x000fe2000784c0ff */
[----:B------:R-:W-:Y:S01]  /*bea0*/  IMAD R25, R0, UR4, R7 ;  /* 0x0000000400197c24 */ /* 0x000fe2000f8e0207 */
[----:B------:R-:W-:Y:S01]  /*beb0*/  ULDC.64 UR4, c[0x0][0x300] ;  /* 0x0000c00000047ab9 */ /* 0x000fe20000000a00 */
[----:B------:R-:W-:-:S02]  /*bec0*/  LOP3.LUT P1, RZ, R36, 0x1, RZ, 0xc0, !PT ;  /* 0x0000000124ff7812 */ /* 0x000fc4000782c0ff */
[----:B------:R-:W-:Y:S01]  /*bed0*/  IMAD.WIDE.U32 R4, R25, UR4, RZ ;  /* 0x0000000419047c25 */ /* 0x000fe2000f8e00ff */
[----:B------:R-:W-:-:S05]  /*bee0*/  SHF.R.S32.HI R24, RZ, 0x1f, R25 ;  /* 0x0000001fff187819 */ /* 0x000fca0000011419 */
[----:B------:R-:W-:-:S04]  /*bef0*/  IMAD R0, R24, UR4, RZ ;  /* 0x0000000418007c24 */ /* 0x000fc8000f8e02ff */
[----:B0-----:R-:W-:Y:S01]  /*bf00*/  IMAD R3, R25, UR5, R0 ;  /* 0x0000000519037c24 */ /* 0x001fe2000f8e0200 */
        /* <DEDUP_REMOVED lines=16> */
[----:B------:R-:W-:Y:S01]  /*c010*/  IMAD R5, R8, 0x4800, R37 ;  /* 0x0000480008057824 */ /* 0x000fe200078e0225 */
[----:B------:R-:W-:Y:S06]  /*c020*/  BRA.DIV UR4, `(.L_x_2248) ;  /* 0x0000002a04547947 */ /* 0x000fec000b800000 */
[----:B------:R-:W0:Y:S01]  /*c030*/  SHFL.IDX PT, R14, R3, RZ, 0x181f ;  /* 0x00181fff030e7589 */ /* 0x000e2200000e0000 */
[----:B------:R-:W-:-:S03]  /*c040*/  LEA R5, R5, UR46, 0x1 ;  /* 0x0000002e05057c11 */ /* 0x000fc6000f8e08ff */
[----:B------:R-:W1:Y:S04]  /*c050*/  SHFL.IDX PT, R4, R0, RZ, 0x181f ;  /* 0x00181fff00047589 */ /* 0x000e6800000e0000 */
[----:B------:R-:W-:Y:S04]  /*c060*/  SHFL.IDX PT, R11, R3, 0x2, 0x181f ;  /* 0x00581f00030b7f89 */ /* 0x000fe800000e0000 */
[----:B------:R-:W-:Y:S01]  /*c070*/  SHFL.IDX PT, R31, R0, 0x2, 0x181f ;  /* 0x00581f00001f7f89 */ /* 0x000fe200000e0000 */
[----:B0-----:R-:W-:-:S03]  /*c080*/  IADD3 R12, P0, R14, R20, RZ ;  /* 0x000000140e0c7210 */ /* 0x001fc60007f1e0ff */
[----:B------:R-:W0:Y:S02]  /*c090*/  SHFL.IDX PT, R14, R3, 0x1, 0x181f ;  /* 0x00381f00030e7f89 */ /* 0x000e2400000e0000 */
[----:B-1----:R-:W-:Y:S02]  /*c0a0*/  IMAD.X R13, RZ, RZ, R4, P0 ;  /* 0x000000ffff0d7224 */ /* 0x002fe400000e0604 */
[----:B------:R-:W1:Y:S04]  /*c0b0*/  SHFL.IDX PT, R4, R0, 0x1, 0x181f ;  /* 0x00381f0000047f89 */ /* 0x000e6800000e0000 */
[----:B------:R-:W-:Y:S04]  /*c0c0*/  LDGSTS.E.BYPASS.LTC128B.128 [R5+0x18400], desc[UR36][R12.64], !P3 ;  /* 0x184000000c057fae */ /* 0x000fe8000d901d64 */
[----:B------:R-:W-:Y:S04]  /*c0d0*/  LDGSTS.E.BYPASS.LTC128B.128 [R5+0x1b400], desc[UR36][R12.64+0x80], !P2 ;  /* 0x1b4000800c057fae */ /* 0x000fe8000d101d64 */
[----:B------:R-:W-:Y:S01]  /*c0e0*/  LDGSTS.E.BYPASS.LTC128B.128 [R5+0x1e400], desc[UR36][R12.64+0x100], !P1 ;  /* 0x1e4001000c057fae */ /* 0x000fe2000c901d64 */
[----:B0-----:R-:W-:-:S04]  /*c0f0*/  IADD3 R14, P0, R14, R20, RZ ;  /* 0x000000140e0e7210 */ /* 0x001fc80007f1e0ff */
[----:B-1----:R-:W-:Y:S02]  /*c100*/  IADD3.X R15, RZ, R4, RZ, P0, !PT ;  /* 0x00000004ff0f7210 */ /* 0x002fe400007fe4ff */
[----:B------:R-:W-:Y:S04]  /*c110*/  SHFL.IDX PT, R4, R0, 0x4, 0x181f ;  /* 0x00981f0000047f89 */ /* 0x000fe800000e0000 */
[----:B------:R-:W-:Y:S04]  /*c120*/  LDGSTS.E.BYPASS.LTC128B.128 [R5+0x18c00], desc[UR36][R14.64], !P3 ;  /* 0x18c000000e057fae */ /* 0x000fe8000d901d64 */
[----:B------:R-:W-:Y:S04]  /*c130*/  LDGSTS.E.BYPASS.LTC128B.128 [R5+0x1bc00], desc[UR36][R14.64+0x80], !P2 ;  /* 0x1bc000800e057fae */ /* 0x000fe8000d101d64 */
[----:B------:R0:W-:Y:S02]  /*c140*/  LDGSTS.E.BYPASS.LTC128B.128 [R5+0x1ec00], desc[UR36][R14.64+0x100], !P1 ;  /* 0x1ec001000e057fae */ /* 0x0001e4000c901d64 */
[----:B0-----:R-:W-:-:S02]  /*c150*/  IADD3 R14, P0, R11, R20, RZ ;  /* 0x000000140b0e7210 */ /* 0x001fc40007f1e0ff */
[----:B------:R-:W0:Y:S03]  /*c160*/  SHFL.IDX PT, R11, R3, 0x3, 0x181f ;  /* 0x00781f00030b7f89 */ /* 0x000e2600000e0000 */
[----:B------:R-:W-:Y:S02]  /*c170*/  IMAD.X R15, RZ, RZ, R31, P0 ;  /* 0x000000ffff0f7224 */ /* 0x000fe400000e061f */
[----:B------:R-:W1:Y:S04]  /*c180*/  SHFL.IDX PT, R31, R0, 0x3, 0x181f ;  /* 0x00781f00001f7f89 */ /* 0x000e6800000e0000 */
[----:B------:R-:W-:Y:S04]  /*c190*/  LDGSTS.E.BYPASS.LTC128B.128 [R5+0x19400], desc[UR36][R14.64], !P3 ;  /* 0x194000000e057fae */ /* 0x000fe8000d901d64 */
[----:B------:R-:W-:Y:S04]  /*c1a0*/  LDGSTS.E.BYPASS.LTC128B.128 [R5+0x1c400], desc[UR36][R14.64+0x80], !P2 ;  /* 0x1c4000800e057fae */ /* 0x000fe8000d101d64 */
[----:B------:R2:W-:Y:S04]  /*c1b0*/  LDGSTS.E.BYPASS.LTC128B.128 [R5+0x1f400], desc[UR36][R14.64+0x100], !P1 ;  /* 0x1f4001000e057fae */ /* 0x0005e8000c901d64 */
[----:B------:R-:W-:Y:S01]  /*c1c0*/  SHFL.IDX PT, R0, R0, 0x5, 0x181f ;  /* 0x00b81f0000007f89 */ /* 0x000fe200000e0000 */
[----:B0-----:R-:W-:-:S03]  /*c1d0*/  IADD3 R12, P0, R11, R20, RZ ;  /* 0x000000140b0c7210 */ /* 0x001fc60007f1e0ff */
[----:B--2---:R-:W0:Y:S02]  /*c1e0*/  SHFL.IDX PT, R14, R3, 0x4, 0x181f ;  /* 0x00981f00030e7f89 */ /* 0x004e2400000e0000 */
[----:B-1----:R-:W-:Y:S02]  /*c1f0*/  IMAD.X R13, RZ, RZ, R31, P0 ;  /* 0x000000ffff0d7224 */ /* 0x002fe400000e061f */
[----:B------:R-:W1:Y:S04]  /*c200*/  SHFL.IDX PT, R3, R3, 0x5, 0x181f ;  /* 0x00b81f0003037f89 */ /* 0x000e6800000e0000 */
[----:B------:R2:W-:Y:S04]  /*c210*/  LDGSTS.E.BYPASS.LTC128B.128 [R5+0x19c00], desc[UR36][R12.64], !P3 ;  /* 0x19c000000c057fae */ /* 0x0005e8000d901d64 */
[----:B------:R2:W-:Y:S04]  /*c220*/  LDGSTS.E.BYPASS.LTC128B.128 [R5+0x1cc00], desc[UR36][R12.64+0x80], !P2 ;  /* 0x1cc000800c057fae */ /* 0x0005e8000d101d64 */
[----:B------:R2:W-:Y:S01]  /*c230*/  LDGSTS.E.BYPASS.LTC128B.128 [R5+0x1fc00], desc[UR36][R12.64+0x100], !P1 ;  /* 0x1fc001000c057fae */ /* 0x0005e2000c901d64 */
[----:B0-----:R-:W-:-:S05]  /*c240*/  IADD3 R14, P0, R14, R20, RZ ;  /* 0x000000140e0e7210 */ /* 0x001fca0007f1e0ff */
[----:B------:R-:W-:-:S05]  /*c250*/  IMAD.X R15, RZ, RZ, R4, P0 ;  /* 0x000000ffff0f7224 */ /* 0x000fca00000e0604 */
[----:B------:R2:W-:Y:S04]  /*c260*/  LDGSTS.E.BYPASS.LTC128B.128 [R5+0x1a400], desc[UR36][R14.64], !P3 ;  /* 0x1a4000000e057fae */ /* 0x0005e8000d901d64 */
[----:B------:R2:W-:Y:S04]  /*c270*/  LDGSTS.E.BYPASS.LTC128B.128 [R5+0x1d400], desc[UR36][R14.64+0x80], !P2 ;  /* 0x1d4000800e057fae */ /* 0x0005e8000d101d64 */
[----:B-1----:R2:W-:Y:S02]  /*c280*/  LDGSTS.E.BYPASS.LTC128B.128 [R5+0x20400], desc[UR36][R14.64+0x100], !P1 ;  /* 0x204001000e057fae */ /* 0x0025e4000c901d64 */
.L_x_2324:
        /* <DEDUP_REMOVED lines=10> */
.L_x_2249:
        /* <DEDUP_REMOVED lines=10> */
.L_x_2250:
[----:B------:R1:W-:Y:S01]  /*c3d0*/  SYNCS.ARRIVE.TRANS64.A1T0 RZ, [R26+URZ+0x2a830], RZ ;  /* 0x02a830ff1aff79a7 */ /* 0x0003e2000810003f */
[----:B------:R-:W-:Y:S05]  /*c3e0*/  @!P2 BRA `(.L_x_2251) ;  /* 0x000000000004a947 */ /* 0x000fea0003800000 */
[----:B------:R-:W-:Y:S01]  /*c3f0*/  BPT.TRAP 0x1 ;  /* 0x000000040000795c */ /* 0x000fe20000300000 */
.L_x_2251:
[----:B------:R-:W-:Y:S01]  /*c400*/  SHF.L.U32 R3, R19, 0x1f, RZ ;  /* 0x0000001f13037819 */ /* 0x000fe200000006ff */
[----:B------:R-:W-:Y:S01]  /*c410*/  BSSY B1, `(.L_x_2252) ;  /* 0x0000004000017945 */ /* 0x000fe20003800000 */
[----:B------:R-:W-:-:S04]  /*c420*/  LEA R0, R10, UR46, 0x3 ;  /* 0x0000002e0a007c11 */ /* 0x000fc8000f8e18ff */
[----:B------:R-:W2:Y:S02]  /*c430*/  SYNCS.PHASECHK.TRANS64.TRYWAIT P0, [R0+URZ+0x2a860], R3 ;  /* 0x02a86003000075a7 */ /* 0x000ea4000800017f */
[----:B--2---:R-:W-:Y:S05]  /*c440*/  @!P0 BRA `(.L_x_2253) ;  /* 0x0000002c00288947 */ /* 0x004fea0003800000 */
.L_x_2325:
[----:B------:R-:W-:Y:S05]  /*c450*/  BSYNC B1 ;  /* 0x0000000000017941 */ /* 0x000fea0003800000 */
.L_x_2252:
[----:B------:R-:W-:Y:S01]  /*c460*/  UMOV UR4, 0xffffffff ;  /* 0xffffffff00047882 */ /* 0x000fe20000000000 */
[----:B------:R-:W-:Y:S01]  /*c470*/  LOP3.LUT P0, RZ, R32, 0x2, RZ, 0xc0, !PT ;  /* 0x0000000220ff7812 */ /* 0x000fe2000780c0ff */
[----:B------:R-:W-:Y:S01]  /*c480*/  IMAD R10, R10, 0x3000, R37 ;  /* 0x000030000a0a7824 */ /* 0x000fe200078e0225 */
[----:B------:R-:W-:Y:S11]  /*c490*/  BRA.DIV UR4, `(.L_x_2254) ;  /* 0x0000002e04287947 */ /* 0x000ff6000b800000 */
[----:B------:R-:W3:Y:S04]  /*c4a0*/  SHFL.IDX PT, R14, R17, RZ, 0x181f ;  /* 0x00181fff110e7589 */ /* 0x000ee800000e0000 */
[----:B--2---:R-:W0:Y:S04]  /*c4b0*/  SHFL.IDX PT, R3, R18, RZ, 0x181f ;  /* 0x00181fff12037589 */ /* 0x004e2800000e0000 */
[----:B------:R-:W-:Y:S01]  /*c4c0*/  SHFL.IDX PT, R19, R18, 0x1, 0x181f ;  /* 0x00381f0012137f89 */ /* 0x000fe200000e0000 */
[----:B---3--:R-:W-:-:S03]  /*c4d0*/  IADD3 R4, P1, R14, R20, RZ ;  /* 0x000000140e047210 */ /* 0x008fc60007f3e0ff */
[----:B------:R-:W2:Y:S02]  /*c4e0*/  SHFL.IDX PT, R14, R17, 0x1, 0x181f ;  /* 0x00381f00110e7f89 */ /* 0x000ea400000e0000 */
[----:B0-----:R-:W-:Y:S01]  /*c4f0*/  IMAD.X R5, RZ, RZ, R3, P1 ;  /* 0x000000ffff057224 */ /* 0x001fe200008e0603 */
[----:B------:R-:W-:Y:S02]  /*c500*/  LOP3.LUT P1, RZ, R32, 0x1, RZ, 0xc0, !PT ;  /* 0x0000000120ff7812 */ /* 0x000fe4000782c0ff */
[----:B------:R-:W-:Y:S02]  /*c510*/  LEA R3, R10, UR46, 0x1 ;  /* 0x0000002e0a037c11 */ /* 0x000fe4000f8e08ff */
[----:B------:R-:W-:-:S13]  /*c520*/  ISETP.LT.OR P2, PT, R6, 0x1, !P1 ;  /* 0x000000010600780c */ /* 0x000fda0004f41670 */
[----:B------:R-:W-:Y:S01]  /*c530*/  LDGSTS.E.BYPASS.LTC128B.128 [R3+0x400], desc[UR36][R4.64], !P2 ;  /* 0x0040000004037fae */ /* 0x000fe2000d101d64 */
[----:B------:R-:W-:-:S13]  /*c540*/  ISETP.LT.OR P2, PT, R6, 0x1, !P0 ;  /* 0x000000010600780c */ /* 0x000fda0004741670 */
[----:B------:R0:W-:Y:S01]  /*c550*/  LDGSTS.E.BYPASS.LTC128B.128 [R3+0x3400], desc[UR36][R4.64+0x80], !P2 ;  /* 0x0340008004037fae */ /* 0x0001e2000d101d64 */
[----:B--2---:R-:W-:-:S03]  /*c560*/  IADD3 R10, P2, R14, R20, RZ ;  /* 0x000000140e0a7210 */ /* 0x004fc60007f5e0ff */
[----:B------:R-:W0:Y:S02]  /*c570*/  SHFL.IDX PT, R14, R17, 0x2, 0x181f ;  /* 0x00581f00110e7f89 */ /* 0x000e2400000e0000 */
[----:B------:R-:W-:Y:S01]  /*c580*/  IMAD.X R11, RZ, RZ, R19, P2 ;  /* 0x000000ffff0b7224 */ /* 0x000fe200010e0613 */
[----:B------:R-:W-:Y:S01]  /*c590*/  ISETP.LT.OR P2, PT, R6, 0x11, !P1 ;  /* 0x000000110600780c */ /* 0x000fe20004f41670 */
[----:B------:R-:W2:-:S12]  /*c5a0*/  SHFL.IDX PT, R19, R18, 0x2, 0x181f ;  /* 0x00581f0012137f89 */ /* 0x000e9800000e0000 */
[----:B------:R-:W-:Y:S01]  /*c5b0*/  LDGSTS.E.BYPASS.LTC128B.128 [R3+0xc00], desc[UR36][R10.64], !P2 ;  /* 0x00c000000a037fae */ /* 0x000fe2000d101d64 */
[----:B------:R-:W-:-:S13]  /*c5c0*/  ISETP.LT.OR P2, PT, R6, 0x11, !P0 ;  /* 0x000000110600780c */ /* 0x000fda0004741670 */
[----:B------:R3:W-:Y:S01]  /*c5d0*/  LDGSTS.E.BYPASS.LTC128B.128 [R3+0x3c00], desc[UR36][R10.64+0x80], !P2 ;  /* 0x03c000800a037fae */ /* 0x0007e2000d101d64 */
[----:B0-----:R-:W-:-:S03]  /*c5e0*/  IADD3 R4, P2, R14, R20, RZ ;  /* 0x000000140e047210 */ /* 0x001fc60007f5e0ff */
[----:B------:R-:W3:Y:S02]  /*c5f0*/  SHFL.IDX PT, R14, R17, 0x3, 0x181f ;  /* 0x00781f00110e7f89 */ /* 0x000ee400000e0000 */
[----:B--2---:R-:W-:Y:S01]  /*c600*/  IMAD.X R5, RZ, RZ, R19, P2 ;  /* 0x000000ffff057224 */ /* 0x004fe200010e0613 */
[----:B------:R-:W-:Y:S01]  /*c610*/  ISETP.LT.OR P2, PT, R6, 0x21, !P1 ;  /* 0x000000210600780c */ /* 0x000fe20004f41670 */
[----:B------:R-:W0:-:S12]  /*c620*/  SHFL.IDX PT, R19, R18, 0x3, 0x181f ;  /* 0x00781f0012137f89 */ /* 0x000e1800000e0000 */
[----:B------:R-:W-:Y:S01]  /*c630*/  LDGSTS.E.BYPASS.LTC128B.128 [R3+0x1400], desc[UR36][R4.64], !P2 ;  /* 0x0140000004037fae */ /* 0x000fe2000d101d64 */
[----:B------:R-:W-:-:S13]  /*c640*/  ISETP.LT.OR P2, PT, R6, 0x21, !P0 ;  /* 0x000000210600780c */ /* 0x000fda0004741670 */
[----:B------:R2:W-:Y:S01]  /*c650*/  LDGSTS.E.BYPASS.LTC128B.128 [R3+0x4400], desc[UR36][R4.64+0x80], !P2 ;  /* 0x0440008004037fae */ /* 0x0005e2000d101d64 */
[----:B---3--:R-:W-:-:S03]  /*c660*/  IADD3 R10, P2, R14, R20, RZ ;  /* 0x000000140e0a7210 */ /* 0x008fc60007f5e0ff */
[----:B------:R-:W2:Y:S01]  /*c670*/  SHFL.IDX PT, R14, R17, 0x4, 0x181f ;  /* 0x00981f00110e7f89 */ /* 0x000ea200000e0000 */
[----:B0-----:R-:W-:Y:S02]  /*c680*/  IADD3.X R11, RZ, R19, RZ, P2, !PT ;  /* 0x00000013ff0b7210 */ /* 0x001fe400017fe4ff */
[----:B------:R-:W-:Y:S01]  /*c690*/  ISETP.LT.OR P2, PT, R6, 0x31, !P1 ;  /* 0x000000310600780c */ /* 0x000fe20004f41670 */
[----:B------:R-:W0:-:S12]  /*c6a0*/  SHFL.IDX PT, R19, R18, 0x4, 0x181f ;  /* 0x00981f0012137f89 */ /* 0x000e1800000e0000 */
[----:B------:R3:W-:Y:S01]  /*c6b0*/  LDGSTS.E.BYPASS.LTC128B.128 [R3+0x1c00], desc[UR36][R10.64], !P2 ;  /* 0x01c000000a037fae */ /* 0x0007e2000d101d64 */
[----:B------:R-:W-:-:S13]  /*c6c0*/  ISETP.LT.OR P2, PT, R6, 0x31, !P0 ;  /* 0x000000310600780c */ /* 0x000fda0004741670 */
[----:B------:R3:W-:Y:S01]  /*c6d0*/  LDGSTS.E.BYPASS.LTC128B.128 [R3+0x4c00], desc[UR36][R10.64+0x80], !P2 ;  /* 0x04c000800a037fae */ /* 0x0007e2000d101d64 */
[----:B--2---:R-:W-:-:S03]  /*c6e0*/  IADD3 R4, P2, R14, R20, RZ ;  /* 0x000000140e047210 */ /* 0x004fc60007f5e0ff */
[----:B------:R3:W2:Y:S02]  /*c6f0*/  SHFL.IDX PT, R14, R17, 0x5, 0x181f ;  /* 0x00b81f00110e7f89 */ /* 0x0006a400000e0000 */
[----:B0-----:R-:W-:Y:S01]  /*c700*/  IMAD.X R5, RZ, RZ, R19, P2 ;  /* 0x000000ffff057224 */ /* 0x001fe200010e0613 */
[----:B------:R-:W-:Y:S01]  /*c710*/  ISETP.LT.OR P2, PT, R6, 0x41, !P1 ;  /* 0x000000410600780c */ /* 0x000fe20004f41670 */
[----:B------:R3:W4:-:S12]  /*c720*/  SHFL.IDX PT, R19, R18, 0x5, 0x181f ;  /* 0x00b81f0012137f89 */ /* 0x00071800000e0000 */
[----:B------:R3:W-:Y:S01]  /*c730*/  LDGSTS.E.BYPASS.LTC128B.128 [R3+0x2400], desc[UR36][R4.64], !P2 ;  /* 0x0240000004037fae */ /* 0x0007e2000d101d64 */
[----:B------:R-:W-:-:S13]  /*c740*/  ISETP.LT.OR P2, PT, R6, 0x41, !P0 ;  /* 0x000000410600780c */ /* 0x000fda0004741670 */
[----:B--2-4-:R3:W-:Y:S02]  /*c750*/  LDGSTS.E.BYPASS.LTC128B.128 [R3+0x5400], desc[UR36][R4.64+0x80], !P2 ;  /* 0x0540008004037fae */ /* 0x0147e4000d101d64 */
.L_x_2339:
[C---:B------:R-:W-:Y:S01]  /*c760*/  ISETP.LT.OR P1, PT, R6.reuse, 0x51, !P1 ;  /* 0x000000510600780c */ /* 0x040fe20004f21670 */
[----:B------:R-:W-:Y:S01]  /*c770*/  ULDC.64 UR4, c[0x0][0x328] ;  /* 0x0000ca0000047ab9 */ /* 0x000fe20000000a00 */
[----:B------:R-:W-:Y:S01]  /*c780*/  ISETP.LT.OR P0, PT, R6, 0x51, !P0 ;  /* 0x000000510600780c */ /* 0x000fe20004701670 */
[----:B------:R-:W-:Y:S01]  /*c790*/  IMAD R24, R24, UR4, RZ ;  /* 0x0000000418187c24 */ /* 0x000fe2000f8e02ff */
[----:B0--3--:R-:W-:Y:S01]  /*c7a0*/  IADD3 R4, P2, R14, R20, RZ ;  /* 0x000000140e047210 */ /* 0x009fe20007f5e0ff */
[----:B------:R-:W-:-:S04]  /*c7b0*/  IMAD.WIDE.U32 R10, R25, UR4, RZ ;  /* 0x00000004190a7c25 */ /* 0x000fc8000f8e00ff */
[----:B------:R-:W-:Y:S02]  /*c7c0*/  IMAD.X R5, RZ, RZ, R19, P2 ;  /* 0x000000ffff057224 */ /* 0x000fe400010e0613 */
[----:B------:R-:W-:Y:S01]  /*c7d0*/  IMAD R13, R25, UR5, R24 ;  /* 0x00000005190d7c24 */ /* 0x000fe2000f8e0218 */
[----:B------:R-:W-:Y:S02]  /*c7e0*/  ULDC.64 UR4, c[0x0][0x338] ;  /* 0x0000ce0000047ab9 */ /* 0x000fe40000000a00 */
[----:B------:R-:W-:Y:S01]  /*c7f0*/  @!PT LDS RZ, [RZ] ;  /* 0x00000000fffff984 */ /* 0x000fe20000000800 */
[----:B------:R-:W-:Y:S01]  /*c800*/  @!PT LDS RZ, [RZ] ;  /* 0x00000000fffff984 */ /* 0x000fe20000000800 */
[----:B------:R-:W-:Y:S01]  /*c810*/  @!PT LDS RZ, [RZ] ;  /* 0x00000000fffff984 */ /* 0x000fe20000000800 */
[----:B------:R0:W-:Y:S01]  /*c820*/  LDGSTS.E.BYPASS.LTC128B.128 [R3+0x2c00], desc[UR36][R4.64], !P1 ;  /* 0x02c0000004037fae */ /* 0x0001e2000c901d64 */
[----:B------:R-:W-:Y:S02]  /*c830*/  IMAD.IADD R11, R11, 0x1, R13 ;  /* 0x000000010b0b7824 */ /* 0x000fe400078e020d */
[----:B------:R-:W-:Y:S01]  /*c840*/  IMAD R21, R21, UR4, RZ ;  /* 0x0000000415157c24 */ /* 0x000fe2000f8e02ff */
[----:B------:R0:W-:Y:S01]  /*c850*/  LDGSTS.E.BYPASS.LTC128B.128 [R3+0x5c00], desc[UR36][R4.64+0x80], !P0 ;  /* 0x05c0008004037fae */ /* 0x0001e2000c101d64 */
[----:B------:R-:W-:Y:S01]  /*c860*/  IMAD.WIDE.U32 R10, R30, UR4, R10 ;  /* 0x000000041e0a7c25 */ /* 0x000fe2000f8e000a */
[----:B------:R-:W-:Y:S01]  /*c870*/  PLOP3.LUT P0, PT, PT, PT, PT, 0x80, 0x0 ;  /* 0x000000000000781c */ /* 0x000fe20003f0f070 */
[----:B------:R-:W-:-:S02]  /*c880*/  NOP ;  /* 0x0000000000007918 */ /* 0x000fc40000000000 */
[----:B------:R-:W-:-:S05]  /*c890*/  IMAD R21, R30, UR5, R21 ;  /* 0x000000051e157c24 */ /* 0x000fca000f8e0215 */
[----:B------:R-:W-:-:S07]  /*c8a0*/  IADD3 R21, R11, R21, RZ ;  /* 0x000000150b157210 */ /* 0x000fce0007ffe0ff */
.L_x_2255:
        /* <DEDUP_REMOVED lines=10> */
.L_x_2256:
[----:B------:R-:W-:Y:S01]  /*c950*/  R2UR UR4, R34 ;  /* 0x00000000220472ca */ /* 0x000fe200000e0000 */
[----:B------:R-:W-:Y:S01]  /*c960*/  ULDC.64 UR6, c[0x0][0x330] ;  /* 0x0000cc0000067ab9 */ /* 0x000fe20000000a00 */
[----:B------:R-:W-:Y:S01]  /*c970*/  IMAD.MOV.U32 R11, RZ, RZ, R21 ;  /* 0x000000ffff0b7224 */ /* 0x000fe200078e0015 */
[----:B------:R-:W-:Y:S01]  /*c980*/  IADD3 R35, R35, -0x1, RZ ;  /* 0xffffffff23237810 */ /* 0x000fe20007ffe0ff */
[----:B0-----:R-:W-:Y:S01]  /*c990*/  IMAD.U32 R3, RZ, RZ, UR6 ;  /* 0x00000006ff037e24 */ /* 0x001fe2000f8e00ff */
[----:B------:R0:W-:Y:S01]  /*c9a0*/  SYNCS.ARRIVE.TRANS64.A1T0 RZ, [R0+URZ+0x2a850], RZ ;  /* 0x02a850ff00ff79a7 */ /* 0x0001e2000810003f */
[----:B------:R-:W-:Y:S01]  /*c9b0*/  VIADD R6, R6, 0x60 ;  /* 0x0000006006067836 */ /* 0x000fe20000000000 */
[----:B------:R-:W-:Y:S01]  /*c9c0*/  MOV R19, R9 ;  /* 0x0000000900137202 */ /* 0x000fe20000000f00 */
[----:B------:R-:W-:-:S04]  /*c9d0*/  IMAD.WIDE.U32 R10, R3, UR41, R10 ;  /* 0x00000029030a7c25 */ /* 0x000fc8000f8e000a */
[----:B------:R-:W-:Y:S01]  /*c9e0*/  VIADD R7, R7, 0xffffffa0 ;  /* 0xffffffa007077836 */ /* 0x000fe20000000000 */
[----:B------:R-:W-:-:S04]  /*c9f0*/  UIMAD UR4, UR4, UR6, URZ ;  /* 0x00000006040472a4 */ /* 0x000fc8000f8e023f */
[----:B------:R-:W-:-:S03]  /*ca00*/  UIMAD UR4, UR41, UR7, UR4 ;  /* 0x00000007290472a4 */ /* 0x000fc6000f8e0204 */
[----:B------:R-:W-:Y:S02]  /*ca10*/  ULDC.64 UR6, c[0x0][0x318] ;  /* 0x0000c60000067ab9 */ /* 0x000fe40000000a00 */
[----:B------:R-:W-:Y:S01]  /*ca20*/  LEA R17, P0, R10, UR6, 0x1 ;  /* 0x000000060a117c11 */ /* 0x000fe2000f8008ff */
[----:B------:R-:W-:-:S05]  /*ca30*/  VIADD R3, R11, UR4 ;  /* 0x000000040b037c36 */ /* 0x000fca0008000000 */
[----:B------:R-:W-:Y:S01]  /*ca40*/  LEA.HI.X R18, R10, UR7, R3, 0x1, P0 ;  /* 0x000000070a127c11 */ /* 0x000fe200080f0c03 */
[----:B------:R-:W-:Y:S01]  /*ca50*/  IMAD.MOV.U32 R10, RZ, RZ, R8 ;  /* 0x000000ffff0a7224 */ /* 0x000fe200078e0008 */
[----:B------:R-:W-:-:S13]  /*ca60*/  ISETP.GT.AND P0, PT, R35, UR50, PT ;  /* 0x0000003223007c0c */ /* 0x000fda000bf04270 */
[----:B0-----:R-:W-:Y:S05]  /*ca70*/  @P0 BRA `(.L_x_2257) ;  /* 0xfffffff0006c0947 */ /* 0x001fea000383ffff */
[----:B------:R-:W-:Y:S05]  /*ca80*/  BSYNC B0 ;  /* 0x0000000000007941 */ /* 0x000fea0003800000 */
.L_x_2244:
[----:B------:R-:W-:-:S13]  /*ca90*/  LOP3.LUT P0, RZ, R36, 0x10, RZ, 0xc0, !PT ;  /* 0x0000001024ff7812 */ /* 0x000fda000780c0ff */
[----:B------:R-:W-:Y:S05]  /*caa0*/  @!P0 BRA `(.L_x_2258) ;  /* 0x0000000000048947 */ /* 0x000fea0003800000 */
[----:B------:R-:W-:Y:S01]  /*cab0*/  BPT.TRAP 0x1 ;  /* 0x000000040000795c */ /* 0x000fe20000300000 */
.L_x_2258:
        /* <DEDUP_REMOVED lines=9> */
.L_x_2340:
[----:B------:R-:W-:Y:S05]  /*cb50*/  BSYNC B0 ;  /* 0x0000000000007941 */ /* 0x000fea0003800000 */
.L_x_2259:
[----:B------:R-:W-:-:S03]  /*cb60*/  UMOV UR4, 0xffffffff ;  /* 0xffffffff00047882 */ /* 0x000fc60000000000 */
[----:B------:R-:W-:Y:S05]  /*cb70*/  BRA.DIV UR4, `(.L_x_2261) ;  /* 0x0000002e048c7947 */ /* 0x000fea000b800000 */
[----:B------:R-:W-:Y:S01]  /*cb80*/  SHFL.IDX PT, R5, R18, RZ, 0x181f ;  /* 0x00181fff12057589 */ /* 0x000fe200000e0000 */
[C---:B0-----:R-:W-:Y:S02]  /*cb90*/  LOP3.LUT R3, R32.reuse, 0x1, RZ, 0xc0, !PT ;  /* 0x0000000120037812 */ /* 0x041fe400078ec0ff */
[----:B------:R-:W-:Y:S01]  /*cba0*/  LOP3.LUT P0, RZ, R32, 0x2, RZ, 0xc0, !PT ;  /* 0x0000000220ff7812 */ /* 0x000fe2000780c0ff */
[----:B------:R-:W0:Y:S01]  /*cbb0*/  SHFL.IDX PT, R4, R17, RZ, 0x181f ;  /* 0x00181fff11047589 */ /* 0x000e2200000e0000 */
[----:B------:R-:W-:Y:S02]  /*cbc0*/  ISETP.NE.U32.AND P1, PT, R3, 0x1, PT ;  /* 0x000000010300780c */ /* 0x000fe40003f25070 */
[C---:B------:R-:W-:Y:S01]  /*cbd0*/  ISETP.LT.OR P3, PT, R23.reuse, 0x1, !P0 ;  /* 0x000000011700780c */ /* 0x040fe20004761670 */
[----:B------:R-:W2:Y:S01]  /*cbe0*/  SHFL.IDX PT, R6, R18, 0x1, 0x181f ;  /* 0x00381f0012067f89 */ /* 0x000ea200000e0000 */
[----:B------:R-:W-:Y:S02]  /*cbf0*/  ISETP.LT.OR P2, PT, R23, 0x1, P1 ;  /* 0x000000011700780c */ /* 0x000fe40000f41670 */
[----:B------:R-:W-:Y:S01]  /*cc00*/  LEA R3, R37, UR46, 0x1 ;  /* 0x0000002e25037c11 */ /* 0x000fe2000f8e08ff */
[----:B------:R-:W3:Y:S01]  /*cc10*/  SHFL.IDX PT, R14, R17, 0x1, 0x181f ;  /* 0x00381f00110e7f89 */ /* 0x000ee200000e0000 */
[----:B------:R-:W-:-:S02]  /*cc20*/  ISETP.LT.OR P4, PT, R23, 0x11, P1 ;  /* 0x000000111700780c */ /* 0x000fc40000f81670 */
[----:B------:R-:W-:Y:S01]  /*cc30*/  ISETP.LT.OR P5, PT, R23, 0x11, !P0 ;  /* 0x000000111700780c */ /* 0x000fe200047a1670 */
[----:B------:R-:W4:Y:S04]  /*cc40*/  SHFL.IDX PT, R20, R18, 0x2, 0x181f ;  /* 0x00581f0012147f89 */ /* 0x000f2800000e0000 */
[----:B------:R-:W5:Y:S04]  /*cc50*/  SHFL.IDX PT, R10, R17, 0x2, 0x181f ;  /* 0x00581f00110a7f89 */ /* 0x000f6800000e0000 */
[----:B------:R-:W1:Y:S04]  /*cc60*/  SHFL.IDX PT, R22, R17, 0x3, 0x181f ;  /* 0x00781f0011167f89 */ /* 0x000e6800000e0000 */
[----:B------:R-:W-:Y:S01]  /*cc70*/  SHFL.IDX PT, R19, R18, 0x4, 0x181f ;  /* 0x00981f0012137f89 */ /* 0x000fe200000e0000 */
[----:B0-----:R-:W-:-:S03]  /*cc80*/  IMAD.WIDE.U32 R4, R27, 0x2, R4 ;  /* 0x000000021b047825 */ /* 0x001fc600078e0004 */
[----:B------:R-:W0:Y:S01]  /*cc90*/  SHFL.IDX PT, R24, R17, 0x4, 0x181f ;  /* 0x00981f0011187f89 */ /* 0x000e2200000e0000 */
[----:B--2---:R-:W-:-:S03]  /*cca0*/  MOV R13, R6 ;  /* 0x00000006000d7202 */ /* 0x004fc60000000f00 */
[----:B------:R-:W2:Y:S01]  /*ccb0*/  SHFL.IDX PT, R7, R18, 0x3, 0x181f ;  /* 0x00781f0012077f89 */ /* 0x000ea200000e0000 */
[----:B---3--:R-:W-:-:S03]  /*ccc0*/  IMAD.MOV.U32 R12, RZ, RZ, R14 ;  /* 0x000000ffff0c7224 */ /* 0x008fc600078e000e */
[----:B------:R-:W-:Y:S01]  /*ccd0*/  LDGSTS.E.BYPASS.LTC128B.128 [R3+0x400], desc[UR36][R4.64], !P2 ;  /* 0x0040000004037fae */ /* 0x000fe2000d101d64 */
[C---:B------:R-:W-:Y:S01]  /*cce0*/  ISETP.LT.OR P2, PT, R23.reuse, 0x21, P1 ;  /* 0x000000211700780c */ /* 0x040fe20000f41670 */
[----:B----4-:R-:W-:Y:S02]  /*ccf0*/  IMAD.MOV.U32 R11, RZ, RZ, R20 ;  /* 0x000000ffff0b7224 */ /* 0x010fe400078e0014 */
[----:B------:R0:W-:Y:S01]  /*cd00*/  LDGSTS.E.BYPASS.LTC128B.128 [R3+0x3400], desc[UR36][R4.64+0x80], !P3 ;  /* 0x0340008004037fae */ /* 0x0001e2000d901d64 */
[----:B------:R-:W-:Y:S01]  /*cd10*/  ISETP.LT.OR P3, PT, R23, 0x21, !P0 ;  /* 0x000000211700780c */ /* 0x000fe20004761670 */
[C---:B------:R-:W-:Y:S02]  /*cd20*/  IMAD.WIDE.U32 R12, R27.reuse, 0x2, R12 ;  /* 0x000000021b0c7825 */ /* 0x040fe400078e000c */
[----:B------:R-:W3:Y:S02]  /*cd30*/  SHFL.IDX PT, R18, R18, 0x5, 0x181f ;  /* 0x00b81f0012127f89 */ /* 0x000ee400000e0000 */
[----:B-----5:R-:W-:-:S02]  /*cd40*/  IMAD.WIDE.U32 R10, R27, 0x2, R10 ;  /* 0x000000021b0a7825 */ /* 0x020fc400078e000a */
[----:B------:R-:W-:Y:S01]  /*cd50*/  LDGSTS.E.BYPASS.LTC128B.128 [R3+0xc00], desc[UR36][R12.64], !P4 ;  /* 0x00c000000c037fae */ /* 0x000fe2000e101d64 */
[C---:B------:R-:W-:Y:S01]  /*cd60*/  ISETP.LT.OR P4, PT, R23.reuse, 0x31, P1 ;  /* 0x000000311700780c */ /* 0x040fe20000f81670 */
[----:B-1----:R-:W-:Y:S02]  /*cd70*/  IMAD.MOV.U32 R6, RZ, RZ, R22 ;  /* 0x000000ffff067224 */ /* 0x002fe400078e0016 */
[----:B------:R-:W-:Y:S01]  /*cd80*/  LDGSTS.E.BYPASS.LTC128B.128 [R3+0x3c00], desc[UR36][R12.64+0x80], !P5 ;  /* 0x03c000800c037fae */ /* 0x000fe2000e901d64 */
[C---:B------:R-:W-:Y:S01]  /*cd90*/  ISETP.LT.OR P5, PT, R23.reuse, 0x31, !P0 ;  /* 0x000000311700780c */ /* 0x040fe200047a1670 */
[----:B0-----:R-:W-:Y:S01]  /*cda0*/  IMAD.MOV.U32 R4, RZ, RZ, R24 ;  /* 0x000000ffff047224 */ /* 0x001fe200078e0018 */
[----:B------:R-:W-:Y:S01]  /*cdb0*/  MOV R5, R19 ;  /* 0x0000001300057202 */ /* 0x000fe20000000f00 */
[----:B------:R-:W-:Y:S01]  /*cdc0*/  LDGSTS.E.BYPASS.LTC128B.128 [R3+0x1400], desc[UR36][R10.64], !P2 ;  /* 0x014000000a037fae */ /* 0x000fe2000d101d64 */
[----:B------:R-:W-:Y:S01]  /*cdd0*/  ISETP.LT.OR P2, PT, R23, 0x41, P1 ;  /* 0x000000411700780c */ /* 0x000fe20000f41670 */
[----:B--2---:R-:W-:-:S02]  /*cde0*/  IMAD.WIDE.U32 R6, R27, 0x2, R6 ;  /* 0x000000021b067825 */ /* 0x004fc400078e0006 */
[----:B------:R0:W-:Y:S01]  /*cdf0*/  LDGSTS.E.BYPASS.LTC128B.128 [R3+0x4400], desc[UR36][R10.64+0x80], !P3 ;  /* 0x044000800a037fae */ /* 0x0001e2000d901d64 */
[----:B------:R-:W-:Y:S01]  /*ce00*/  ISETP.LT.OR P3, PT, R23, 0x41, !P0 ;  /* 0x000000411700780c */ /* 0x000fe20004761670 */
[----:B------:R-:W-:Y:S02]  /*ce10*/  IMAD.WIDE.U32 R4, R27, 0x2, R4 ;  /* 0x000000021b047825 */ /* 0x000fe400078e0004 */
[----:B------:R1:W-:Y:S04]  /*ce20*/  LDGSTS.E.BYPASS.LTC128B.128 [R3+0x1c00], desc[UR36][R6.64], !P4 ;  /* 0x01c0000006037fae */ /* 0x0003e8000e101d64 */
[----:B------:R1:W-:Y:S04]  /*ce30*/  LDGSTS.E.BYPASS.LTC128B.128 [R3+0x4c00], desc[UR36][R6.64+0x80], !P5 ;  /* 0x04c0008006037fae */ /* 0x0003e8000e901d64 */
[----:B------:R1:W-:Y:S01]  /*ce40*/  LDGSTS.E.BYPASS.LTC128B.128 [R3+0x2400], desc[UR36][R4.64], !P2 ;  /* 0x0240000004037fae */ /* 0x0003e2000d101d64 */
[----:B0-----:R-:W-:-:S03]  /*ce50*/  IMAD.MOV.U32 R10, RZ, RZ, RZ ;  /* 0x000000ffff0a7224 */ /* 0x001fc600078e00ff */
[----:B------:R1:W0:Y:S04]  /*ce60*/  SHFL.IDX PT, R14, R17, 0x5, 0x181f ;  /* 0x00b81f00110e7f89 */ /* 0x00022800000e0000 */
[----:B---3--:R1:W-:Y:S02]  /*ce70*/  LDGSTS.E.BYPASS.LTC128B.128 [R3+0x5400], desc[UR36][R4.64+0x80], !P3 ;  /* 0x0540008004037fae */ /* 0x0083e4000d901d64 */
.L_x_2354:
[C---:B------:R-:W-:Y:S01]  /*ce80*/  ISETP.LT.OR P1, PT, R23.reuse, 0x51, P1 ;  /* 0x000000511700780c */ /* 0x040fe20000f21670 */
[----:B01----:R-:W-:Y:S01]  /*ce90*/  IMAD.MOV.U32 R4, RZ, RZ, R14 ;  /* 0x000000ffff047224 */ /* 0x003fe200078e000e */
        /* <DEDUP_REMOVED lines=10> */
.L_x_2262:
        /* <DEDUP_REMOVED lines=10> */
.L_x_2263:
[----:B------:R1:W-:Y:S02]  /*cfe0*/  SYNCS.ARRIVE.TRANS64.A1T0 RZ, [R0+URZ+0x2a850], RZ ;  /* 0x02a850ff00ff79a7 */ /* 0x0003e4000810003f */
[----:B-1----:R-:W-:-:S04]  /*cff0*/  IADD3 R0, R8, 0x1, RZ ;  /* 0x0000000108007810 */ /* 0x002fc80007ffe0ff */
[----:B------:R-:W-:-:S04]  /*d000*/  ISETP.NE.AND P0, PT, R0, 0x2, PT ;  /* 0x000000020000780c */ /* 0x000fc80003f05270 */
[----:B0-----:R-:W-:Y:S02]  /*d010*/  SEL R4, RZ, 0x1, P0 ;  /* 0x00000001ff047807 */ /* 0x001fe40000000000 */
[----:B------:R-:W-:Y:S02]  /*d020*/  SEL R0, R0, RZ, P0 ;  /* 0x000000ff00007207 */ /* 0x000fe40000000000 */
[----:B------:R-:W-:-:S07]  /*d030*/  LOP3.LUT R9, R9, R4, RZ, 0x3c, !PT ;  /* 0x0000000409097212 */ /* 0x000fce00078e3cff */
.L_x_2229:
[----:B------:R-:W0:Y:S01]  /*d040*/  S2R R4, SR_CgaCtaId ;  /* 0x0000000000047919 */ /* 0x000e220000008800 */
[----:B------:R-:W-:Y:S02]  /*d050*/  MOV R3, 0x400 ;  /* 0x0000040000037802 */ /* 0x000fe40000000f00 */
[----:B------:R-:W-:Y:S02]  /*d060*/  SHF.L.U32 R10, R10, 0x1f, RZ ;  /* 0x0000001f0a0a7819 */ /* 0x000fe400000006ff */
[----:B0-----:R-:W-:-:S04]  /*d070*/  LEA R5, R4, R3, 0x18 ;  /* 0x0000000304057211 */ /* 0x001fc800078ec0ff */
[----:B------:R-:W0:Y:S02]  /*d080*/  SYNCS.PHASECHK.TRANS64.TRYWAIT P0, [R5+URZ+0x2a820], R10 ;  /* 0x02a8200a050075a7 */ /* 0x000e24000800017f */
[----:B0-----:R-:W-:Y:S05]  /*d090*/  @!P0 BRA `(.L_x_2264) ;  /* 0x0000003000388947 */ /* 0x001fea0003800000 */
.L_x_2355:
[----:B------:R-:W-:-:S03]  /*d0a0*/  UMOV UR4, 0xffffffff ;  /* 0xffffffff00047882 */ /* 0x000fc60000000000 */
[----:B------:R-:W-:Y:S05]  /*d0b0*/  BRA.DIV UR4, `(.L_x_2265) ;  /* 0x0000003204447947 */ /* 0x000fea000b800000 */
[----:B------:R1:W2:Y:S02]  /*d0c0*/  SHFL.IDX PT, R14, R16, RZ, 0x1f ;  /* 0x00001fff100e7589 */ /* 0x0002a400000e0000 */
.L_x_2358:
[----:B--2---:R-:W-:-:S13]  /*d0d0*/  ISETP.NE.AND P0, PT, R14, RZ, PT ;  /* 0x000000ff0e00720c */ /* 0x004fda0003f05270 */
[----:B------:R-:W-:Y:S05]  /*d0e0*/  @P0 BRA `(.L_x_2185) ;  /* 0x00000000008c0947 */ /* 0x000fea0003800000 */
[----:B------:R-:W-:-:S03]  /*d0f0*/  UMOV UR4, 0xffffffff ;  /* 0xffffffff00047882 */ /* 0x000fc60000000000 */
[----:B------:R-:W-:Y:S05]  /*d100*/  BRA.DIV UR4, `(.L_x_2266) ;  /* 0x0000003204587947 */ /* 0x000fea000b800000 */
[----:B------:R-:W-:-:S13]  /*d110*/  ELECT P6, URZ, PT ;  /* 0x00000000003f782f */ /* 0x000fda00038c0000 */
.L_x_2361:
[----:B------:R-:W-:Y:S05]  /*d120*/  @!P6 BRA `(.L_x_2185) ;  /* 0x00000000007ce947 */ /* 0x000fea0003800000 */
[----:B------:R-:W-:-:S13]  /*d130*/  R2UR UR4, R2 ;  /* 0x00000000020472ca */ /* 0x000fda00000e0000 */
[----:B------:R-:W-:-:S06]  /*d140*/  ULOP3.LUT UR4, UR4, 0x2, URZ, 0xfc, !UPT ;  /* 0x0000000204047892 */ /* 0x000fcc000f8efc3f */
[----:B------:R-:W-:-:S05]  /*d150*/  IMAD.U32 R3, RZ, RZ, UR4 ;  /* 0x00000004ff037e24 */ /* 0x000fca000f8e00ff */
[----:B------:R-:W-:-:S13]  /*d160*/  ISETP.NE.AND P0, PT, R3, 0x3, PT ;  /* 0x000000030300780c */ /* 0x000fda0003f05270 */
[----:B------:R-:W-:Y:S05]  /*d170*/  @!P0 BRA `(.L_x_2267) ;  /* 0x0000000000048947 */ /* 0x000fea0003800000 */
[----:B------:R-:W-:Y:S01]  /*d180*/  BPT.TRAP 0x1 ;  /* 0x000000040000795c */ /* 0x000fe20000300000 */
.L_x_2267:
[C---:B------:R-:W-:Y:S01]  /*d190*/  IMAD R6, R0.reuse, 0x8, R5 ;  /* 0x0000000800067824 */ /* 0x040fe200078e0205 */
[----:B------:R-:W-:Y:S01]  /*d1a0*/  SHF.L.U32 R3, R9, 0x1f, RZ ;  /* 0x0000001f09037819 */ /* 0x000fe200000006ff */
[----:B------:R-:W-:-:S03]  /*d1b0*/  VIADD R0, R0, 0x1 ;  /* 0x0000000100007836 */ /* 0x000fc60000000000 */
[----:B------:R-:W2:Y:S02]  /*d1c0*/  SYNCS.PHASECHK.TRANS64.TRYWAIT P1, [R6+URZ+0x2a840], R3 ;  /* 0x02a84003060075a7 */ /* 0x000ea4000802017f */
[----:B------:R-:W-:-:S04]  /*d1d0*/  ISETP.NE.AND P2, PT, R0, 0x2, PT ;  /* 0x000000020000780c */ /* 0x000fc80003f45270 */
[----:B------:R-:W-:Y:S01]  /*d1e0*/  SEL R4, RZ, 0x1, P2 ;  /* 0x00000001ff047807 */ /* 0x000fe20001000000 */
[----:B--2---:R-:W-:Y:S08]  /*d1f0*/  @!P1 BRA `(.L_x_2268) ;  /* 0x00000030003c9947 */ /* 0x004ff00003800000 */
.L_x_2362:
[----:B------:R-:W-:Y:S02]  /*d200*/  SEL R0, R0, RZ, P2 ;  /* 0x000000ff00007207 */ /* 0x000fe40001000000 */
[----:B------:R-:W-:Y:S01]  /*d210*/  LOP3.LUT R4, R9, R4, RZ, 0x3c, !PT ;  /* 0x0000000409047212 */ /* 0x000fe200078e3cff */
[----:B------:R-:W-:Y:S06]  /*d220*/  @!P0 BRA `(.L_x_2269) ;  /* 0x0000000000048947 */ /* 0x000fec0003800000 */
[----:B------:R-:W-:Y:S01]  /*d230*/  BPT.TRAP 0x1 ;  /* 0x000000040000795c */ /* 0x000fe20000300000 */
.L_x_2269:
[----:B0-----:R-:W-:Y:S02]  /*d240*/  LEA R5, R0, R5, 0x3 ;  /* 0x0000000500057211 */ /* 0x001fe400078e18ff */
[----:B------:R-:W-:-:S04]  /*d250*/  SHF.L.U32 R0, R4, 0x1f, RZ ;  /* 0x0000001f04007819 */ /* 0x000fc800000006ff */
[----:B------:R-:W0:Y:S02]  /*d260*/  SYNCS.PHASECHK.TRANS64.TRYWAIT P1, [R5+URZ+0x2a840], R0 ;  /* 0x02a84000050075a7 */ /* 0x000e24000802017f */
[----:B0-----:R-:W-:Y:S05]  /*d270*/  @!P1 BRA `(.L_x_2270) ;  /* 0x0000003000309947 */ /* 0x001fea0003800000 */
.L_x_2363:
[----:B------:R-:W-:Y:S05]  /*d280*/  @!P0 BRA `(.L_x_2271) ;  /* 0x0000000000048947 */ /* 0x000fea0003800000 */
[----:B------:R-:W-:Y:S01]  /*d290*/  BPT.TRAP 0x1 ;  /* 0x000000040000795c */ /* 0x000fe20000300000 */
.L_x_2271:
[----:B------:R-:W3:Y:S02]  /*d2a0*/  SYNCS.PHASECHK.TRANS64.TRYWAIT P1, [R6+URZ+0x2a860], R3 ;  /* 0x02a86003060075a7 */ /* 0x000ee4000802017f */
[----:B---3--:R-:W-:Y:S05]  /*d2b0*/  @!P1 BRA `(.L_x_2272) ;  /* 0x0000003000349947 */ /* 0x008fea0003800000 */
.L_x_2364:
[----:B------:R-:W-:Y:S05]  /*d2c0*/  @!P0 BRA `(.L_x_2273) ;  /* 0x0000000000048947 */ /* 0x000fea0003800000 */
[----:B------:R-:W-:Y:S01]  /*d2d0*/  BPT.TRAP 0x1 ;  /* 0x000000040000795c */ /* 0x000fe20000300000 */
.L_x_2273:
[----:B----4-:R4:W0:Y:S02]  /*d2e0*/  SYNCS.PHASECHK.TRANS64.TRYWAIT P0, [R5+URZ+0x2a860], R0 ;  /* 0x02a86000050075a7 */ /* 0x010824000800017f */
[----:B0-----:R-:W-:Y:S05]  /*d2f0*/  @!P0 NANOSLEEP.SYNCS 0x989680 ;  /* 0x009896800000895d */ /* 0x001fea0003900000 */
[----:B------:R-:W0:Y:S02]  /*d300*/  @!P0 SYNCS.PHASECHK.TRANS64 P0, [R5+URZ+0x2a860], R0 ;  /* 0x02a86000050085a7 */ /* 0x000e24000800007f */
[----:B0-----:R-:W-:Y:S05]  /*d310*/  @!P0 BRA `(.L_x_2273) ;  /* 0xfffffffc00f08947 */ /* 0x001fea000383ffff */
.L_x_2185:
[----:B------:R-:W-:Y:S05]  /*d320*/  BSYNC B6 ;  /* 0x0000000000067941 */ /* 0x000fea0003800000 */
.L_x_2182:
[----:B------:R-:W-:Y:S05]  /*d330*/  EXIT ;  /* 0x000000000000794d */ /* 0x000fea0003800000 */
.L_x_2189:
[----:B-1----:R-:W-:-:S04]  /*d340*/  IMAD.U32 R3, RZ, RZ, UR38 ;  /* 0x00000026ff037e24 */ /* 0x002fc8000f8e00ff */
[----:B------:R1:W2:Y:S03]  /*d350*/  SYNCS.PHASECHK.TRANS64.TRYWAIT P0, [R3+URZ+0x2a800], R0 ;  /* 0x02a80000030075a7 */ /* 0x0002a6000800017f */
[----:B--2---:R-:W-:Y:S05]  /*d360*/  @!P0 NANOSLEEP.SYNCS 0x989680 ;  /* 0x009896800000895d */ /* 0x004fea0003900000 */
[----:B------:R-:W2:Y:S02]  /*d370*/  @!P0 SYNCS.PHASECHK.TRANS64 P0, [R3+URZ+0x2a800], R0 ;  /* 0x02a80000030085a7 */ /* 0x000ea4000800007f */
[----:B--2---:R-:W-:Y:S05]  /*d380*/  @!P0 BRA `(.L_x_2189) ;  /* 0xfffffffc00ec8947 */ /* 0x004fea000383ffff */
[----:B------:R-:W-:Y:S05]  /*d390*/  BRA `(.L_x_2274) ;  /* 0xffffff3c00c07947 */ /* 0x000fea000383ffff */
.L_x_2193:
[----:B--2---:R-:W-:-:S04]  /*d3a0*/  IMAD.U32 R3, RZ, RZ, UR38 ;  /* 0x00000026ff037e24 */ /* 0x004fc8000f8e00ff */
[----:B------:R2:W3:Y:S03]  /*d3b0*/  SYNCS.PHASECHK.TRANS64.TRYWAIT P1, [R3+URZ+0x2a830], R0 ;  /* 0x02a83000030075a7 */ /* 0x0004e6000802017f */
[----:B---3--:R-:W-:Y:S05]  /*d3c0*/  @!P1 NANOSLEEP.SYNCS 0x989680 ;  /* 0x009896800000995d */ /* 0x008fea0003900000 */
[----:B------:R-:W3:Y:S02]  /*d3d0*/  @!P1 SYNCS.PHASECHK.TRANS64 P1, [R3+URZ+0x2a830], R0 ;  /* 0x02a83000030095a7 */ /* 0x000ee4000802007f */
[----:B---3--:R-:W-:Y:S05]  /*d3e0*/  @!P1 BRA `(.L_x_2193) ;  /* 0xfffffffc00ec9947 */ /* 0x008fea000383ffff */
[----:B------:R-:W-:Y:S05]  /*d3f0*/  BRA `(.L_x_2192) ;  /* 0xffffff3c00e07947 */ /* 0x000fea000383ffff */
.L_x_2199:
[----:B-1----:R-:W-:-:S04]  /*d400*/  IMAD.U32 R8, RZ, RZ, UR7 ;  /* 0x00000007ff087e24 */ /* 0x002fc8000f8e00ff */
[----:B------:R1:W2:Y:S03]  /*d410*/  SYNCS.PHASECHK.TRANS64.TRYWAIT P1, [R8+URZ+0x2a830], R5 ;  /* 0x02a83005080075a7 */ /* 0x0002a6000802017f */
[----:B--2---:R-:W-:Y:S05]  /*d420*/  @!P1 NANOSLEEP.SYNCS 0x989680 ;  /* 0x009896800000995d */ /* 0x004fea0003900000 */
[----:B------:R-:W2:Y:S02]  /*d430*/  @!P1 SYNCS.PHASECHK.TRANS64 P1, [R8+URZ+0x2a830], R5 ;  /* 0x02a83005080095a7 */ /* 0x000ea4000802007f */
[----:B--2---:R-:W-:Y:S05]  /*d440*/  @!P1 BRA `(.L_x_2199) ;  /* 0xfffffffc00ec9947 */ /* 0x004fea000383ffff */
[----:B------:R-:W-:Y:S05]  /*d450*/  BRA `(.L_x_2198) ;  /* 0xffffff6000547947 */ /* 0x000fea000383ffff */
.L_x_2203:
[----:B-1----:R-:W-:-:S04]  /*d460*/  MOV R6, UR10 ;  /* 0x0000000a00067c02 */ /* 0x002fc80008000f00 */
[----:B------:R1:W2:Y:S03]  /*d470*/  SYNCS.PHASECHK.TRANS64.TRYWAIT P1, [R6+URZ+0x2a850], R5 ;  /* 0x02a85005060075a7 */ /* 0x0002a6000802017f */
[----:B--2---:R-:W-:Y:S05]  /*d480*/  @!P1 NANOSLEEP.SYNCS 0x989680 ;  /* 0x009896800000995d */ /* 0x004fea0003900000 */
[----:B------:R-:W2:Y:S02]  /*d490*/  @!P1 SYNCS.PHASECHK.TRANS64 P1, [R6+URZ+0x2a850], R5 ;  /* 0x02a85005060095a7 */ /* 0x000ea4000802007f */
[----:B--2---:R-:W-:Y:S05]  /*d4a0*/  @!P1 BRA `(.L_x_2203) ;  /* 0xfffffffc00ec9947 */ /* 0x004fea000383ffff */
[----:B------:R-:W-:Y:S05]  /*d4b0*/  BRA `(.L_x_2202) ;  /* 0xffffff6800607947 */ /* 0x000fea000383ffff */
.L_x_2211:
[----:B-1----:R-:W-:-:S04]  /*d4c0*/  IMAD.U32 R8, RZ, RZ, UR7 ;  /* 0x00000007ff087e24 */ /* 0x002fc8000f8e00ff */
[----:B------:R1:W2:Y:S03]  /*d4d0*/  SYNCS.PHASECHK.TRANS64.TRYWAIT P1, [R8+URZ+0x2a830], R5 ;  /* 0x02a83005080075a7 */ /* 0x0002a6000802017f */
[----:B--2---:R-:W-:Y:S05]  /*d4e0*/  @!P1 NANOSLEEP.SYNCS 0x989680 ;  /* 0x009896800000995d */ /* 0x004fea0003900000 */
[----:B------:R-:W2:Y:S02]  /*d4f0*/  @!P1 SYNCS.PHASECHK.TRANS64 P1, [R8+URZ+0x2a830], R5 ;  /* 0x02a83005080095a7 */ /* 0x000ea4000802007f */
[----:B--2---:R-:W-:Y:S05]  /*d500*/  @!P1 BRA `(.L_x_2211) ;  /* 0xfffffffc00ec9947 */ /* 0x004fea000383ffff */
[----:B------:R-:W-:Y:S05]  /*d510*/  BRA `(.L_x_2210) ;  /* 0xffffff8000e87947 */ /* 0x000fea000383ffff */
.L_x_2215:
[----:B-1----:R-:W-:-:S04]  /*d520*/  IMAD.U32 R6, RZ, RZ, UR5 ;  /* 0x00000005ff067e24 */ /* 0x002fc8000f8e00ff */
[----:B------:R1:W2:Y:S03]  /*d530*/  SYNCS.PHASECHK.TRANS64.TRYWAIT P1, [R6+URZ+0x2a850], R5 ;  /* 0x02a85005060075a7 */ /* 0x0002a6000802017f */
[----:B--2---:R-:W-:Y:S05]  /*d540*/  @!P1 NANOSLEEP.SYNCS 0x989680 ;  /* 0x009896800000995d */ /* 0x004fea0003900000 */
[----:B------:R-:W2:Y:S02]  /*d550*/  @!P1 SYNCS.PHASECHK.TRANS64 P1, [R6+URZ+0x2a850], R5 ;  /* 0x02a85005060095a7 */ /* 0x000ea4000802007f */
[----:B--2---:R-:W-:Y:S05]  /*d560*/  @!P1 BRA `(.L_x_2215) ;  /* 0xfffffffc00ec9947 */ /* 0x004fea000383ffff */
[----:B------:R-:W-:Y:S05]  /*d570*/  BRA `(.L_x_2214) ;  /* 0xffffff8800f47947 */ /* 0x000fea000383ffff */
.L_x_2222:
[----:B-1----:R-:W-:-:S04]  /*d580*/  IMAD.U32 R7, RZ, RZ, UR5 ;  /* 0x00000005ff077e24 */ /* 0x002fc8000f8e00ff */
[----:B------:R1:W2:Y:S03]  /*d590*/  SYNCS.PHASECHK.TRANS64.TRYWAIT P1, [R7+URZ+0x2a850], R0 ;  /* 0x02a85000070075a7 */ /* 0x0002a6000802017f */
[----:B--2---:R-:W-:Y:S05]  /*d5a0*/  @!P1 NANOSLEEP.SYNCS 0x989680 ;  /* 0x009896800000995d */ /* 0x004fea0003900000 */
[----:B------:R-:W2:Y:S02]  /*d5b0*/  @!P1 SYNCS.PHASECHK.TRANS64 P1, [R7+URZ+0x2a850], R0 ;  /* 0x02a85000070095a7 */ /* 0x000ea4000802007f */
[----:B--2---:R-:W-:Y:S05]  /*d5c0*/  @!P1 BRA `(.L_x_2222) ;  /* 0xfffffffc00ec9947 */ /* 0x004fea000383ffff */
[----:B------:R-:W-:Y:S05]  /*d5d0*/  BRA `(.L_x_2221) ;  /* 0xffffffa000807947 */ /* 0x000fea000383ffff */
.L_x_2234:
[----:B------:R-:W-:Y:S01]  /*d5e0*/  MOV R13, R16 ;  /* 0x00000010000d7202 */ /* 0x000fe20000000f00 */
[----:B------:R-:W-:Y:S02]  /*d5f0*/  IMAD.MOV.U32 R12, RZ, RZ, RZ ;  /* 0x000000ffff0c7224 */ /* 0x000fe400078e00ff */
[----:B------:R-:W-:Y:S02]  /*d600*/  IMAD.MOV.U32 R11, RZ, RZ, 0x1f ;  /* 0x0000001fff0b7424 */ /* 0x000fe400078e00ff */
[----:B------:R-:W-:-:S07]  /*d610*/  IMAD.MOV.U32 R15, RZ, RZ, -0x1 ;  /* 0xffffffffff0f7424 */ /* 0x000fce00078e00ff */
[----:B-----5:R-:W-:Y:S05]  /*d620*/  WARPSYNC.COLLECTIVE R15, `(.L_x_2275) ;  /* 0x000000000f087348 */ /* 0x020fea0003c00000 */
[----:B------:R0:W1:Y:S02]  /*d630*/  SHFL.IDX P6, R14, R13, R12, R11 ;  /* 0x0000000c0d0e7389 */ /* 0x00006400000c000b */
[----:B01---5:R-:W-:Y:S01]  /*d640*/  ENDCOLLECTIVE ;  /* 0x000000000000791b */ /* 0x023fe20003800000 */
.L_x_2275:
[----:B------:R-:W-:Y:S05]  /*d650*/  BRA `(.L_x_2276) ;  /* 0xffffffcc00b07947 */ /* 0x000fea000383ffff */
.L_x_2236:
[----:B0-----:R-:W-:-:S04]  /*d660*/  MOV R5, UR46 ;  /* 0x0000002e00057c02 */ /* 0x001fc80008000f00 */
[----:B------:R0:W1:Y:S03]  /*d670*/  SYNCS.PHASECHK.TRANS64.TRYWAIT P0, [R5+URZ+0x2a840], R4 ;  /* 0x02a84004050075a7 */ /* 0x000066000800017f */
[----:B-1----:R-:W-:Y:S05]  /*d680*/  @!P0 NANOSLEEP.SYNCS 0x989680 ;  /* 0x009896800000895d */ /* 0x002fea0003900000 */
[----:B------:R-:W1:Y:S02]  /*d690*/  @!P0 SYNCS.PHASECHK.TRANS64 P0, [R5+URZ+0x2a840], R4 ;  /* 0x02a84004050085a7 */ /* 0x000e64000800007f */
[----:B-1----:R-:W-:Y:S05]  /*d6a0*/  @!P0 BRA `(.L_x_2236) ;  /* 0xfffffffc00ec8947 */ /* 0x002fea000383ffff */
[----:B------:R-:W-:Y:S05]  /*d6b0*/  BRA `(.L_x_2277) ;  /* 0xffffffd000c07947 */ /* 0x000fea000383ffff */
.L_x_2237:
[----:B------:R-:W-:Y:S01]  /*d6c0*/  BSSY B0, `(.L_x_2278) ;  /* 0x0000008000007945 */ /* 0x000fe20003800000 */
[----:B------:R-:W-:Y:S01]  /*d6d0*/  IMAD.MOV.U32 R13, RZ, RZ, R3 ;  /* 0x000000ffff0d7224 */ /* 0x000fe200078e0003 */
[----:B------:R-:W-:Y:S01]  /*d6e0*/  MOV R15, 0xffffffff ;  /* 0xffffffff000f7802 */ /* 0x000fe20000000f00 */
[----:B------:R-:W-:Y:S02]  /*d6f0*/  IMAD.MOV.U32 R12, RZ, RZ, RZ ;  /* 0x000000ffff0c7224 */ /* 0x000fe400078e00ff */
[----:B------:R-:W-:-:S07]  /*d700*/  IMAD.MOV.U32 R11, RZ, RZ, 0x181f ;  /* 0x0000181fff0b7424 */ /* 0x000fce00078e00ff */
[----:B------:R-:W-:Y:S05]  /*d710*/  WARPSYNC.COLLECTIVE R15, `(.L_x_2279) ;  /* 0x000000000f087348 */ /* 0x000fea0003c00000 */
[----:B------:R0:W1:Y:S02]  /*d720*/  SHFL.IDX P6, R14, R13, R12, R11 ;  /* 0x0000000c0d0e7389 */ /* 0x00006400000c000b */
[----:B01----:R-:W-:Y:S01]  /*d730*/  ENDCOLLECTIVE ;  /* 0x000000000000791b */ /* 0x003fe20003800000 */
.L_x_2279:
[----:B------:R-:W-:Y:S05]  /*d740*/  BSYNC B0 ;  /* 0x0000000000007941 */ /* 0x000fea0003800000 */
.L_x_2278:
[----:B------:R-:W-:Y:S01]  /*d750*/  IMAD.MOV.U32 R13, RZ, RZ, R0 ;  /* 0x000000ffff0d7224 */ /* 0x000fe200078e0000 */
[----:B------:R-:W-:Y:S01]  /*d760*/  MOV R11, 0x181f ;  /* 0x0000181f000b7802 */ /* 0x000fe20000000f00 */
[----:B------:R-:W-:Y:S01]  /*d770*/  IMAD.MOV.U32 R12, RZ, RZ, RZ ;  /* 0x000000ffff0c7224 */ /* 0x000fe200078e00ff */
[----:B------:R-:W-:Y:S01]  /*d780*/  @P0 LEA R19, R37, UR46, 0x1 ;  /* 0x0000002e25130c11 */ /* 0x000fe2000f8e08ff */
[----:B------:R-:W-:Y:S02]  /*d790*/  IMAD.MOV.U32 R15, RZ, RZ, -0x1 ;  /* 0xffffffffff0f7424 */ /* 0x000fe400078e00ff */
[----:B------:R-:W-:-:S07]  /*d7a0*/  IMAD.MOV.U32 R5, RZ, RZ, R14 ;  /* 0x000000ffff057224 */ /* 0x000fce00078e000e */
[----:B------:R-:W-:Y:S05]  /*d7b0*/  WARPSYNC.COLLECTIVE R15, `(.L_x_2280) ;  /* 0x000000000f087348 */ /* 0x000fea0003c00000 */
[----:B------:R0:W1:Y:S02]  /*d7c0*/  SHFL.IDX P6, R14, R13, R12, R11 ;  /* 0x0000000c0d0e7389 */ /* 0x00006400000c000b */
[----:B01----:R-:W-:Y:S01]  /*d7d0*/  ENDCOLLECTIVE ;  /* 0x000000000000791b */ /* 0x003fe20003800000 */
.L_x_2280:
[----:B------:R-:W-:Y:S01]  /*d7e0*/  IMAD.MOV.U32 R13, RZ, RZ, R3 ;  /* 0x000000ffff0d7224 */ /* 0x000fe200078e0003 */
[----:B------:R-:W-:Y:S01]  /*d7f0*/  MOV R12, 0x1 ;  /* 0x00000001000c7802 */ /* 0x000fe20000000f00 */
[----:B------:R-:W-:-:S07]  /*d800*/  IMAD.MOV.U32 R4, RZ, RZ, R14 ;  /* 0x000000ffff047224 */ /* 0x000fce00078e000e */
[----:B------:R-:W-:Y:S05]  /*d810*/  WARPSYNC.COLLECTIVE R15, `(.L_x_2281) ;  /* 0x000000000f087348 */ /* 0x000fea0003c00000 */
[----:B------:R0:W1:Y:S02]  /*d820*/  SHFL.IDX P6, R14, R13, R12, R11 ;  /* 0x0000000c0d0e7389 */ /* 0x00006400000c000b */
[----:B01----:R-:W-:Y:S01]  /*d830*/  ENDCOLLECTIVE ;  /* 0x000000000000791b */ /* 0x003fe20003800000 */
.L_x_2281:
        /* <DEDUP_REMOVED lines=13> */
.L_x_2282:
[----:B------:R-:W-:Y:S02]  /*d910*/  MOV R5, R7 ;  /* 0x0000000700057202 */ /* 0x000fe40000000f00 */
[----:B------:R-:W-:Y:S01]  /*d920*/  @P0 LEA R20, R37, UR46, 0x1 ;  /* 0x0000002e25140c11 */ /* 0x000fe2000f8e08ff */
[----:B------:R-:W-:Y:S02]  /*d930*/  IMAD.MOV.U32 R13, RZ, RZ, R3 ;  /* 0x000000ffff0d7224 */ /* 0x000fe400078e0003 */
[----:B------:R-:W-:Y:S02]  /*d940*/  IMAD.MOV.U32 R12, RZ, RZ, 0x2 ;  /* 0x00000002ff0c7424 */ /* 0x000fe400078e00ff */
[----:B------:R-:W-:-:S07]  /*d950*/  IMAD.MOV.U32 R4, RZ, RZ, R14 ;  /* 0x000000ffff047224 */ /* 0x000fce00078e000e */
[----:B------:R-:W-:Y:S05]  /*d960*/  WARPSYNC.COLLECTIVE R15, `(.L_x_2283) ;  /* 0x000000000f087348 */ /* 0x000fea0003c00000 */
[----:B------:R0:W1:Y:S02]  /*d970*/  SHFL.IDX P6, R14, R13, R12, R11 ;  /* 0x0000000c0d0e7389 */ /* 0x00006400000c000b */
[----:B01----:R-:W-:Y:S01]  /*d980*/  ENDCOLLECTIVE ;  /* 0x000000000000791b */ /* 0x003fe20003800000 */
.L_x_2283:
        /* <DEDUP_REMOVED lines=13> */
.L_x_2284:
[----:B------:R-:W-:Y:S01]  /*da60*/  IMAD.MOV.U32 R5, RZ, RZ, R10 ;  /* 0x000000ffff057224 */ /* 0x000fe200078e000a */
[----:B------:R-:W-:Y:S01]  /*da70*/  MOV R13, R3 ;  /* 0x00000003000d7202 */ /* 0x000fe20000000f00 */
[----:B------:R-:W-:Y:S02]  /*da80*/  IMAD.MOV.U32 R12, RZ, RZ, 0x3 ;  /* 0x00000003ff0c7424 */ /* 0x000fe400078e00ff */
[----:B------:R-:W-:-:S07]  /*da90*/  IMAD.MOV.U32 R21, RZ, RZ, R14 ;  /* 0x000000ffff157224 */ /* 0x000fce00078e000e */
[----:B------:R-:W-:Y:S05]  /*daa0*/  WARPSYNC.COLLECTIVE R15, `(.L_x_2285) ;  /* 0x000000000f087348 */ /* 0x000fea0003c00000 */
[----:B------:R0:W1:Y:S02]  /*dab0*/  SHFL.IDX P6, R14, R13, R12, R11 ;  /* 0x0000000c0d0e7389 */ /* 0x00006400000c000b */
[----:B01----:R-:W-:Y:S01]  /*dac0*/  ENDCOLLECTIVE ;  /* 0x000000000000791b */ /* 0x003fe20003800000 */
.L_x_2285:
[----:B------:R-:W-:Y:S01]  /*dad0*/  IMAD.MOV.U32 R4, RZ, RZ, R21 ;  /* 0x000000ffff047224 */ /* 0x000fe200078e0015 */
[----:B------:R-:W-:-:S03]  /*dae0*/  @P0 LEA R21, R37, UR46, 0x1 ;  /* 0x0000002e25150c11 */ /* 0x000fc6000f8e08ff */
        /* <DEDUP_REMOVED lines=13> */
.L_x_2286:
[----:B------:R-:W-:Y:S01]  /*dbc0*/  IMAD.MOV.U32 R5, RZ, RZ, R7 ;  /* 0x000000ffff057224 */ /* 0x000fe200078e0007 */
[----:B------:R-:W-:Y:S01]  /*dbd0*/  @P0 LEA R7, R37, UR46, 0x1 ;  /* 0x0000002e25070c11 */ /* 0x000fe2000f8e08ff */
[----:B------:R-:W-:Y:S02]  /*dbe0*/  IMAD.MOV.U32 R13, RZ, RZ, R3 ;  /* 0x000000ffff0d7224 */ /* 0x000fe400078e0003 */
[----:B------:R-:W-:Y:S01]  /*dbf0*/  IMAD.MOV.U32 R12, RZ, RZ, 0x4 ;  /* 0x00000004ff0c7424 */ /* 0x000fe200078e00ff */
[----:B------:R-:W-:-:S07]  /*dc00*/  MOV R4, R14 ;  /* 0x0000000e00047202 */ /* 0x000fce0000000f00 */
[----:B------:R-:W-:Y:S05]  /*dc10*/  WARPSYNC.COLLECTIVE R15, `(.L_x_2287) ;  /* 0x000000000f087348 */ /* 0x000fea0003c00000 */
[----:B------:R0:W1:Y:S02]  /*dc20*/  SHFL.IDX P6, R14, R13, R12, R11 ;  /* 0x0000000c0d0e7389 */ /* 0x00006400000c000b */
[----:B01----:R-:W-:Y:S01]  /*dc30*/  ENDCOLLECTIVE ;  /* 0x000000000000791b */ /* 0x003fe20003800000 */
.L_x_2287:
        /* <DEDUP_REMOVED lines=8> */
[----:B------:R-:W-:Y:S02]  /*dcc0*/  ISETP.GE.AND P0, PT, R6, 0x41, PT ;  /* 0x000000410600780c */ /* 0x000fe40003f06270 */
[----:B------:R-:W-:-:S11]  /*dcd0*/  MOV R10, R14 ;  /* 0x0000000e000a7202 */ /* 0x000fd60000000f00 */
[----:B0-----:R-:W-:Y:S05]  /*dce0*/  WARPSYNC.COLLECTIVE R15, `(.L_x_2288) ;  /* 0x000000000f087348 */ /* 0x001fea0003c00000 */
[----:B------:R1:W2:Y:S02]  /*dcf0*/  SHFL.IDX P6, R14, R13, R12, R11 ;  /* 0x0000000c0d0e7389 */ /* 0x0002a400000c000b */
[----:B012---:R-:W-:Y:S01]  /*dd00*/  ENDCOLLECTIVE ;  /* 0x000000000000791b */ /* 0x007fe20003800000 */
.L_x_2288:
[----:B------:R-:W-:Y:S01]  /*dd10*/  MOV R5, R10 ;  /* 0x0000000a00057202 */ /* 0x000fe20000000f00 */
[----:B------:R-:W-:Y:S02]  /*dd20*/  IMAD.MOV.U32 R13, RZ, RZ, R3 ;  /* 0x000000ffff0d7224 */ /* 0x000fe400078e0003 */
[----:B------:R-:W-:Y:S02]  /*dd30*/  IMAD.MOV.U32 R12, RZ, RZ, 0x5 ;  /* 0x00000005ff0c7424 */ /* 0x000fe400078e00ff */
[----:B------:R-:W-:-:S07]  /*dd40*/  IMAD.MOV.U32 R19, RZ, RZ, R14 ;  /* 0x000000ffff137224 */ /* 0x000fce00078e000e */
[----:B------:R-:W-:Y:S05]  /*dd50*/  WARPSYNC.COLLECTIVE R15, `(.L_x_2289) ;  /* 0x000000000f087348 */ /* 0x000fea0003c00000 */
[----:B------:R0:W1:Y:S02]  /*dd60*/  SHFL.IDX P6, R14, R13, R12, R11 ;  /* 0x0000000c0d0e7389 */ /* 0x00006400000c000b */
[----:B01----:R-:W-:Y:S01]  /*dd70*/  ENDCOLLECTIVE ;  /* 0x000000000000791b */ /* 0x003fe20003800000 */
.L_x_2289:
[----:B------:R-:W-:Y:S01]  /*dd80*/  IMAD.MOV.U32 R4, RZ, RZ, R19 ;  /* 0x000000ffff047224 */ /* 0x000fe200078e0013 */
[----:B------:R-:W-:-:S03]  /*dd90*/  @P0 LEA R19, R37, UR46, 0x1 ;  /* 0x0000002e25130c11 */ /* 0x000fc6000f8e08ff */
        /* <DEDUP_REMOVED lines=8> */
[----:B------:R-:W-:-:S07]  /*de20*/  IMAD.MOV.U32 R3, RZ, RZ, R14 ;  /* 0x000000ffff037224 */ /* 0x000fce00078e000e */
[----:B0-----:R-:W-:Y:S05]  /*de30*/  WARPSYNC.COLLECTIVE R15, `(.L_x_2290) ;  /* 0x000000000f087348 */ /* 0x001fea0003c00000 */
[----:B------:R1:W2:Y:S02]  /*de40*/  SHFL.IDX P6, R14, R13, R12, R11 ;  /* 0x0000000c0d0e7389 */ /* 0x0002a400000c000b */
[----:B012---:R-:W-:Y:S01]  /*de50*/  ENDCOLLECTIVE ;  /* 0x000000000000791b */ /* 0x007fe20003800000 */
.L_x_2290:
[----:B------:R-:W-:Y:S05]  /*de60*/  BRA `(.L_x_2291) ;  /* 0xffffffd000207947 */ /* 0x000fea000383ffff */
.L_x_2240:
[----:B------:R-:W-:Y:S01]  /*de70*/  IMAD.MOV.U32 R13, RZ, RZ, R0 ;  /* 0x000000ffff0d7224 */ /* 0x000fe200078e0000 */
[----:B------:R-:W-:Y:S01]  /*de80*/  MOV R15, 0xffffffff ;  /* 0xffffffff000f7802 */ /* 0x000fe20000000f00 */
[----:B------:R-:W-:Y:S01]  /*de90*/  IMAD.MOV.U32 R12, RZ, RZ, RZ ;  /* 0x000000ffff0c7224 */ /* 0x000fe200078e00ff */
[----:B------:R-:W-:Y:S01]  /*dea0*/  MOV R10, UR48 ;  /* 0x00000030000a7c02 */ /* 0x000fe20008000f00 */
[----:B------:R-:W-:-:S04]  /*deb0*/  IMAD.MOV.U32 R11, RZ, RZ, 0x181f ;  /* 0x0000181fff0b7424 */ /* 0x000fc800078e00ff */
[----:B------:R-:W-:-:S07]  /*dec0*/  IMAD R7, R10, 0x80, R23 ;  /* 0x000000800a077824 */ /* 0x000fce00078e0217 */
[----:B------:R-:W-:Y:S05]  /*ded0*/  WARPSYNC.COLLECTIVE R15, `(.L_x_2292) ;  /* 0x000000000f087348 */ /* 0x000fea0003c00000 */
[----:B------:R0:W1:Y:S02]  /*dee0*/  SHFL.IDX P6, R14, R13, R12, R11 ;  /* 0x0000000c0d0e7389 */ /* 0x00006400000c000b */
[----:B01----:R-:W-:Y:S01]  /*def0*/  ENDCOLLECTIVE ;  /* 0x000000000000791b */ /* 0x003fe20003800000 */
.L_x_2292:
[----:B------:R-:W-:Y:S02]  /*df00*/  VIADD R9, R7, 0x10 ;  /* 0x0000001007097836 */ /* 0x000fe40000000000 */
[----:B------:R-:W-:Y:S02]  /*df10*/  IMAD.MOV.U32 R13, RZ, RZ, R3 ;  /* 0x000000ffff0d7224 */ /* 0x000fe400078e0003 */
[----:B------:R-:W-:-:S07]  /*df20*/  IMAD.MOV.U32 R5, RZ, RZ, R14 ;  /* 0x000000ffff057224 */ /* 0x000fce00078e000e */
[----:B------:R-:W-:Y:S05]  /*df30*/  WARPSYNC.COLLECTIVE R15, `(.L_x_2293) ;  /* 0x000000000f087348 */ /* 0x000fea0003c00000 */
[----:B------:R0:W1:Y:S02]  /*df40*/  SHFL.IDX P6, R14, R13, R12, R11 ;  /* 0x0000000c0d0e7389 */ /* 0x00006400000c000b */
[----:B01----:R-:W-:Y:S01]  /*df50*/  ENDCOLLECTIVE ;  /* 0x000000000000791b */ /* 0x003fe20003800000 */
.L_x_2293:
[----:B------:R-:W-:Y:S02]  /*df60*/  ULDC UR4, c[0x0][0x288] ;  /* 0x0000a20000047ab9 */ /* 0x000fe40000000800 */
[----:B------:R-:W-:-:S05]  /*df70*/  IMAD R6, R8, UR4, RZ ;  /* 0x0000000408067c24 */ /* 0x000fca000f8e02ff */
[----:B------:R-:W-:Y:S01]  /*df80*/  ISETP.GE.AND P1, PT, R7, R6, PT ;  /* 0x000000060700720c */ /* 0x000fe20003f26270 */
[----:B------:R-:W-:Y:S01]  /*df90*/  IMAD.MOV.U32 R13, RZ, RZ, R0 ;  /* 0x000000ffff0d7224 */ /* 0x000fe200078e0000 */
[----:B------:R-:W-:-:S11]  /*dfa0*/  MOV R12, 0x1 ;  /* 0x00000001000c7802 */ /* 0x000fd60000000f00 */
[----:B------:R-:W-:Y:S01]  /*dfb0*/  @!P1 LEA R19, R37, UR46, 0x1 ;  /* 0x0000002e25139c11 */ /* 0x000fe2000f8e08ff */
[----:B------:R-:W-:-:S07]  /*dfc0*/  IMAD.MOV.U32 R4, RZ, RZ, R14 ;  /* 0x000000ffff047224 */ /* 0x000fce00078e000e */
[----:B------:R-:W-:Y:S05]  /*dfd0*/  WARPSYNC.COLLECTIVE R15, `(.L_x_2294) ;  /* 0x000000000f087348 */ /* 0x000fea0003c00000 */
[----:B------:R0:W1:Y:S02]  /*dfe0*/  SHFL.IDX P6, R14, R13, R12, R11 ;  /* 0x0000000c0d0e7389 */ /* 0x00006400000c000b */
[----:B01----:R-:W-:Y:S01]  /*dff0*/  ENDCOLLECTIVE ;  /* 0x000000000000791b */ /* 0x003fe20003800000 */
.L_x_2294:
        /* <DEDUP_REMOVED lines=13> */
.L_x_2295:
[----:B------:R-:W-:Y:S02]  /*e0d0*/  MOV R5, R8 ;  /* 0x0000000800057202 */ /* 0x000fe40000000f00 */
[----:B------:R-:W-:Y:S01]  /*e0e0*/  @!P1 LEA R21, R37, UR46, 0x1 ;  /* 0x0000002e25159c11 */ /* 0x000fe2000f8e08ff */
[----:B------:R-:W-:Y:S02]  /*e0f0*/  IMAD.MOV.U32 R13, RZ, RZ, R0 ;  /* 0x000000ffff0d7224 */ /* 0x000fe400078e0000 */
[----:B------:R-:W-:Y:S02]  /*e100*/  IMAD.MOV.U32 R12, RZ, RZ, 0x2 ;  /* 0x00000002ff0c7424 */ /* 0x000fe400078e00ff */
[----:B------:R-:W-:-:S07]  /*e110*/  IMAD.MOV.U32 R4, RZ, RZ, R14 ;  /* 0x000000ffff047224 */ /* 0x000fce00078e000e */
[----:B------:R-:W-:Y:S05]  /*e120*/  WARPSYNC.COLLECTIVE R15, `(.L_x_2296) ;  /* 0x000000000f087348 */ /* 0x000fea0003c00000 */
[----:B------:R0:W1:Y:S02]  /*e130*/  SHFL.IDX P6, R14, R13, R12, R11 ;  /* 0x0000000c0d0e7389 */ /* 0x00006400000c000b */
[----:B01----:R-:W-:Y:S01]  /*e140*/  ENDCOLLECTIVE ;  /* 0x000000000000791b */ /* 0x003fe20003800000 */
.L_x_2296:
[----:B------:R-:W-:-:S04]  /*e150*/  @!P1 IMAD.WIDE.U32 R8, R27, 0x2, R4 ;  /* 0x000000021b089825 */ /* 0x000fc800078e0004 */
[----:B------:R-:W-:Y:S01]  /*e160*/  VIADD R5, R7, 0x20 ;  /* 0x0000002007057836 */ /* 0x000fe20000000000 */
        /* <DEDUP_REMOVED lines=12> */
.L_x_2297:
[----:B------:R-:W-:Y:S01]  /*e230*/  VIADD R9, R7, 0x30 ;  /* 0x0000003007097836 */ /* 0x000fe20000000000 */
[----:B------:R-:W-:Y:S02]  /*e240*/  @!P1 LEA R19, R37, UR46, 0x1 ;  /* 0x0000002e25139c11 */ /* 0x000fe4000f8e08ff */
[----:B------:R-:W-:Y:S01]  /*e250*/  MOV R13, R0 ;  /* 0x00000000000d7202 */ /* 0x000fe20000000f00 */
[----:B------:R-:W-:Y:S02]  /*e260*/  IMAD.MOV.U32 R12, RZ, RZ, 0x3 ;  /* 0x00000003ff0c7424 */ /* 0x000fe400078e00ff */
[----:B------:R-:W-:-:S07]  /*e270*/  IMAD.MOV.U32 R4, RZ, RZ, R14 ;  /* 0x000000ffff047224 */ /* 0x000fce00078e000e */
[----:B------:R-:W-:Y:S05]  /*e280*/  WARPSYNC.COLLECTIVE R15, `(.L_x_2298) ;  /* 0x000000000f087348 */ /* 0x000fea0003c00000 */
[----:B------:R0:W1:Y:S02]  /*e290*/  SHFL.IDX P6, R14, R13, R12, R11 ;  /* 0x0000000c0d0e7389 */ /* 0x00006400000c000b */
[----:B01----:R-:W-:Y:S01]  /*e2a0*/  ENDCOLLECTIVE ;  /* 0x000000000000791b */ /* 0x003fe20003800000 */
.L_x_2298:
        /* <DEDUP_REMOVED lines=13> */
.L_x_2299:
[----:B------:R-:W-:Y:S01]  /*e380*/  IMAD.MOV.U32 R5, RZ, RZ, R8 ;  /* 0x000000ffff057224 */ /* 0x000fe200078e0008 */
[----:B------:R-:W-:Y:S01]  /*e390*/  @!P1 LEA R21, R37, UR46, 0x1 ;  /* 0x0000002e25159c11 */ /* 0x000fe2000f8e08ff */
[----:B------:R-:W-:Y:S01]  /*e3a0*/  IMAD.MOV.U32 R13, RZ, RZ, R0 ;  /* 0x000000ffff0d7224 */ /* 0x000fe200078e0000 */
[----:B------:R-:W-:Y:S02]  /*e3b0*/  MOV R12, 0x4 ;  /* 0x00000004000c7802 */ /* 0x000fe40000000f00 */
[----:B------:R-:W-:-:S07]  /*e3c0*/  MOV R4, R14 ;  /* 0x0000000e00047202 */ /* 0x000fce0000000f00 */
[----:B------:R-:W-:Y:S05]  /*e3d0*/  WARPSYNC.COLLECTIVE R15, `(.L_x_2300) ;  /* 0x000000000f087348 */ /* 0x000fea0003c00000 */
[----:B------:R0:W1:Y:S02]  /*e3e0*/  SHFL.IDX P6, R14, R13, R12, R11 ;  /* 0x0000000c0d0e7389 */ /* 0x00006400000c000b */
[----:B01----:R-:W-:Y:S01]  /*e3f0*/  ENDCOLLECTIVE ;  /* 0x000000000000791b */ /* 0x003fe20003800000 */
.L_x_2300:
        /* <DEDUP_REMOVED lines=14> */
.L_x_2301:
        /* <DEDUP_REMOVED lines=8> */
.L_x_2302:
        /* <DEDUP_REMOVED lines=8> */
[----:B------:R-:W-:Y:S01]  /*e5e0*/  ISETP.GE.AND P1, PT, R9, R6, PT ;  /* 0x000000060900720c */ /* 0x000fe20003f26270 */
[----:B------:R-:W-:-:S12]  /*e5f0*/  IMAD.MOV.U32 R8, RZ, RZ, R14 ;  /* 0x000000ffff087224 */ /* 0x000fd800078e000e */
[----:B0-----:R-:W-:Y:S05]  /*e600*/  WARPSYNC.COLLECTIVE R15, `(.L_x_2303) ;  /* 0x000000000f087348 */ /* 0x001fea0003c00000 */
[----:B------:R1:W2:Y:S02]  /*e610*/  SHFL.IDX P6, R14, R13, R12, R11 ;  /* 0x0000000c0d0e7389 */ /* 0x0002a400000c000b */
[----:B012---:R-:W-:Y:S01]  /*e620*/  ENDCOLLECTIVE ;  /* 0x000000000000791b */ /* 0x007fe20003800000 */
.L_x_2303:
[----:B------:R-:W-:Y:S01]  /*e630*/  IMAD.MOV.U32 R5, RZ, RZ, R8 ;  /* 0x000000ffff057224 */ /* 0x000fe200078e0008 */
[----:B------:R-:W-:Y:S02]  /*e640*/  @!P1 LEA R21, R37, UR46, 0x1 ;  /* 0x0000002e25159c11 */ /* 0x000fe4000f8e08ff */
[----:B------:R-:W-:Y:S01]  /*e650*/  MOV R13, R0 ;  /* 0x00000000000d7202 */ /* 0x000fe20000000f00 */
[----:B------:R-:W-:Y:S02]  /*e660*/  IMAD.MOV.U32 R12, RZ, RZ, 0x6 ;  /* 0x00000006ff0c7424 */ /* 0x000fe400078e00ff */
[----:B------:R-:W-:-:S07]  /*e670*/  IMAD.MOV.U32 R4, RZ, RZ, R14 ;  /* 0x000000ffff047224 */ /* 0x000fce00078e000e */
[----:B------:R-:W-:Y:S05]  /*e680*/  WARPSYNC.COLLECTIVE R15, `(.L_x_2304) ;  /* 0x000000000f087348 */ /* 0x000fea0003c00000 */
[----:B------:R0:W1:Y:S02]  /*e690*/  SHFL.IDX P6, R14, R13, R12, R11 ;  /* 0x0000000c0d0e7389 */ /* 0x00006400000c000b */
[----:B01----:R-:W-:Y:S01]  /*e6a0*/  ENDCOLLECTIVE ;  /* 0x000000000000791b */ /* 0x003fe20003800000 */
.L_x_2304:
        /* <DEDUP_REMOVED lines=14> */
.L_x_2305:
[----:B------:R-:W-:Y:S01]  /*e790*/  @!P1 LEA R19, R37, UR46, 0x1 ;  /* 0x0000002e25139c11 */ /* 0x000fe2000f8e08ff */
[----:B------:R-:W-:Y:S02]  /*e7a0*/  IMAD.MOV.U32 R13, RZ, RZ, R0 ;  /* 0x000000ffff0d7224 */ /* 0x000fe400078e0000 */
[----:B------:R-:W-:Y:S01]  /*e7b0*/  IMAD.MOV.U32 R12, RZ, RZ, 0x7 ;  /* 0x00000007ff0c7424 */ /* 0x000fe200078e00ff */
[----:B------:R-:W-:-:S07]  /*e7c0*/  MOV R4, R14 ;  /* 0x0000000e00047202 */ /* 0x000fce0000000f00 */
[----:B------:R-:W-:Y:S05]  /*e7d0*/  WARPSYNC.COLLECTIVE R15, `(.L_x_2306) ;  /* 0x000000000f087348 */ /* 0x000fea0003c00000 */
[----:B------:R0:W1:Y:S02]  /*e7e0*/  SHFL.IDX P6, R14, R13, R12, R11 ;  /* 0x0000000c0d0e7389 */ /* 0x00006400000c000b */
[----:B01----:R-:W-:Y:S01]  /*e7f0*/  ENDCOLLECTIVE ;  /* 0x000000000000791b */ /* 0x003fe20003800000 */
.L_x_2306:
        /* <DEDUP_REMOVED lines=12> */
.L_x_2307:
[----:B------:R-:W-:Y:S05]  /*e8c0*/  BRA `(.L_x_2308) ;  /* 0xffffffd0001c7947 */ /* 0x000fea000383ffff */
.L_x_2243:
[----:B0-----:R-:W-:-:S04]  /*e8d0*/  IMAD.U32 R3, RZ, RZ, UR46 ;  /* 0x0000002eff037e24 */ /* 0x001fc8000f8e00ff */
[----:B------:R0:W1:Y:S03]  /*e8e0*/  SYNCS.PHASECHK.TRANS64.TRYWAIT P0, [R3+URZ+0x2a820], R0 ;  /* 0x02a82000030075a7 */ /* 0x000066000800017f */
[----:B-1----:R-:W-:Y:S05]  /*e8f0*/  @!P0 NANOSLEEP.SYNCS 0x989680 ;  /* 0x009896800000895d */ /* 0x002fea0003900000 */
[----:B------:R-:W1:Y:S02]  /*e900*/  @!P0 SYNCS.PHASECHK.TRANS64 P0, [R3+URZ+0x2a820], R0 ;  /* 0x02a82000030085a7 */ /* 0x000e64000800007f */
[----:B-1----:R-:W-:Y:S05]  /*e910*/  @!P0 BRA `(.L_x_2243) ;  /* 0xfffffffc00ec8947 */ /* 0x002fea000383ffff */
[----:B------:R-:W-:Y:S05]  /*e920*/  BRA `(.L_x_2309) ;  /* 0xffffffd000647947 */ /* 0x000fea000383ffff */
.L_x_2247:
[----:B0-----:R0:W1:Y:S02]  /*e930*/  SYNCS.PHASECHK.TRANS64.TRYWAIT P0, [R26+URZ+0x2a840], R3 ;  /* 0x02a840031a0075a7 */ /* 0x001064000800017f */
[----:B-1----:R-:W-:Y:S05]  /*e940*/  @!P0 NANOSLEEP.SYNCS 0x989680 ;  /* 0x009896800000895d */ /* 0x002fea0003900000 */
[----:B------:R-:W1:Y:S02]  /*e950*/  @!P0 SYNCS.PHASECHK.TRANS64 P0, [R26+URZ+0x2a840], R3 ;  /* 0x02a840031a0085a7 */ /* 0x000e64000800007f */
[----:B-1----:R-:W-:Y:S05]  /*e960*/  @!P0 BRA `(.L_x_2247) ;  /* 0xfffffffc00f08947 */ /* 0x002fea000383ffff */
[----:B------:R-:W-:Y:S05]  /*e970*/  BRA `(.L_x_2310) ;  /* 0xffffffd4002c7947 */ /* 0x000fea000383ffff */
.L_x_2248:
[----:B------:R-:W-:Y:S01]  /*e980*/  BSSY B1, `(.L_x_2311) ;  /* 0x0000008000017945 */ /* 0x000fe20003800000 */
[----:B------:R-:W-:Y:S01]  /*e990*/  IMAD.MOV.U32 R13, RZ, RZ, R0 ;  /* 0x000000ffff0d7224 */ /* 0x000fe200078e0000 */
[----:B------:R-:W-:Y:S01]  /*e9a0*/  MOV R11, 0x181f ;  /* 0x0000181f000b7802 */ /* 0x000fe20000000f00 */
[----:B------:R-:W-:Y:S02]  /*e9b0*/  IMAD.MOV.U32 R12, RZ, RZ, RZ ;  /* 0x000000ffff0c7224 */ /* 0x000fe400078e00ff */
[----:B------:R-:W-:-:S07]  /*e9c0*/  IMAD.MOV.U32 R15, RZ, RZ, -0x1 ;  /* 0xffffffffff0f7424 */ /* 0x000fce00078e00ff */
[----:B------:R-:W-:Y:S05]  /*e9d0*/  WARPSYNC.COLLECTIVE R15, `(.L_x_2312) ;  /* 0x000000000f087348 */ /* 0x000fea0003c00000 */
[----:B------:R0:W1:Y:S02]  /*e9e0*/  SHFL.IDX P6, R14, R13, R12, R11 ;  /* 0x0000000c0d0e7389 */ /* 0x00006400000c000b */
[----:B01----:R-:W-:Y:S01]  /*e9f0*/  ENDCOLLECTIVE ;  /* 0x000000000000791b */ /* 0x003fe20003800000 */
.L_x_2312:
[----:B------:R-:W-:Y:S05]  /*ea00*/  BSYNC B1 ;  /* 0x0000000000017941 */ /* 0x000fea0003800000 */
.L_x_2311:
[----:B------:R-:W-:Y:S01]  /*ea10*/  IMAD.MOV.U32 R13, RZ, RZ, R3 ;  /* 0x000000ffff0d7224 */ /* 0x000fe200078e0003 */
[----:B------:R-:W-:Y:S01]  /*ea20*/  MOV R12, RZ ;  /* 0x000000ff000c7202 */ /* 0x000fe20000000f00 */
[----:B------:R-:W-:Y:S01]  /*ea30*/  IMAD.MOV.U32 R11, RZ, RZ, 0x181f ;  /* 0x0000181fff0b7424 */ /* 0x000fe200078e00ff */
[----:B------:R-:W-:Y:S01]  /*ea40*/  LEA R5, R5, UR46, 0x1 ;  /* 0x0000002e05057c11 */ /* 0x000fe2000f8e08ff */
[----:B------:R-:W-:Y:S02]  /*ea50*/  IMAD.MOV.U32 R15, RZ, RZ, -0x1 ;  /* 0xffffffffff0f7424 */ /* 0x000fe400078e00ff */
[----:B------:R-:W-:-:S07]  /*ea60*/  IMAD.MOV.U32 R4, RZ, RZ, R14 ;  /* 0x000000ffff047224 */ /* 0x000fce00078e000e */
[----:B------:R-:W-:Y:S05]  /*ea70*/  WARPSYNC.COLLECTIVE R15, `(.L_x_2313) ;  /* 0x000000000f087348 */ /* 0x000fea0003c00000 */
[----:B------:R0:W1:Y:S02]  /*ea80*/  SHFL.IDX P6, R14, R13, R12, R11 ;  /* 0x0000000c0d0e7389 */ /* 0x00006400000c000b */
[----:B01----:R-:W-:Y:S01]  /*ea90*/  ENDCOLLECTIVE ;  /* 0x000000000000791b */ /* 0x003fe20003800000 */
.L_x_2313:
[----:B------:R-:W-:Y:S01]  /*eaa0*/  MOV R13, R0 ;  /* 0x00000000000d7202 */ /* 0x000fe20000000f00 */
[----:B------:R-:W-:Y:S01]  /*eab0*/  IMAD.MOV.U32 R12, RZ, RZ, 0x1 ;  /* 0x00000001ff0c7424 */ /* 0x000fe200078e00ff */
[----:B------:R-:W-:-:S05]  /*eac0*/  IADD3 R14, P0, R14, R20, RZ ;  /* 0x000000140e0e7210 */ /* 0x000fca0007f1e0ff */
[----:B------:R-:W-:-:S05]  /*ead0*/  IMAD.X R15, RZ, RZ, R4, P0 ;  /* 0x000000ffff0f7224 */ /* 0x000fca00000e0604 */
[----:B------:R-:W-:Y:S01]  /*eae0*/  @!PT LDS RZ, [RZ] ;  /* 0x00000000fffff984 */ /* 0x000fe20000000800 */
[----:B------:R-:W-:Y:S01]  /*eaf0*/  @!PT LDS RZ, [RZ] ;  /* 0x00000000fffff984 */ /* 0x000fe20000000800 */
[----:B------:R-:W-:Y:S01]  /*eb00*/  @!PT LDS RZ, [RZ] ;  /* 0x00000000fffff984 */ /* 0x000fe20000000800 */
[----:B------:R-:W-:Y:S04]  /*eb10*/  LDGSTS.E.BYPASS.LTC128B.128 [R5+0x18400], desc[UR36][R14.64], !P3 ;  /* 0x184000000e057fae */ /* 0x000fe8000d901d64 */
[----:B------:R-:W-:Y:S04]  /*eb20*/  LDGSTS.E.BYPASS.LTC128B.128 [R5+0x1b400], desc[UR36][R14.64+0x80], !P2 ;  /* 0x1b4000800e057fae */ /* 0x000fe8000d101d64 */
[----:B------:R0:W-:Y:S02]  /*eb30*/  LDGSTS.E.BYPASS.LTC128B.128 [R5+0x1e400], desc[UR36][R14.64+0x100], !P1 ;  /* 0x1e4001000e057fae */ /* 0x0001e4000c901d64 */
[----:B0-----:R-:W-:-:S07]  /*eb40*/  IMAD.MOV.U32 R15, RZ, RZ, -0x1 ;  /* 0xffffffffff0f7424 */ /* 0x001fce00078e00ff */
[----:B------:R-:W-:Y:S05]  /*eb50*/  WARPSYNC.COLLECTIVE R15, `(.L_x_2314) ;  /* 0x000000000f087348 */ /* 0x000fea0003c00000 */
[----:B------:R0:W1:Y:S02]  /*eb60*/  SHFL.IDX P6, R14, R13, R12, R11 ;  /* 0x0000000c0d0e7389 */ /* 0x00006400000c000b */
[----:B01----:R-:W-:Y:S01]  /*eb70*/  ENDCOLLECTIVE ;  /* 0x000000000000791b */ /* 0x003fe20003800000 */
.L_x_2314:
[----:B------:R-:W-:Y:S01]  /*eb80*/  MOV R13, R3 ;  /* 0x00000003000d7202 */ /* 0x000fe20000000f00 */
[----:B------:R-:W-:-:S07]  /*eb90*/  IMAD.MOV.U32 R4, RZ, RZ, R14 ;  /* 0x000000ffff047224 */ /* 0x000fce00078e000e */
[----:B------:R-:W-:Y:S05]  /*eba0*/  WARPSYNC.COLLECTIVE R15, `(.L_x_2315) ;  /* 0x000000000f087348 */ /* 0x000fea0003c00000 */
[----:B------:R0:W1:Y:S02]  /*ebb0*/  SHFL.IDX P6, R14, R13, R12, R11 ;  /* 0x0000000c0d0e7389 */ /* 0x00006400000c000b */
[----:B01----:R-:W-:Y:S01]  /*ebc0*/  ENDCOLLECTIVE ;  /* 0x000000000000791b */ /* 0x003fe20003800000 */
.L_x_2315:
[----:B------:R-:W-:Y:S02]  /*ebd0*/  IMAD.MOV.U32 R13, RZ, RZ, R0 ;  /* 0x000000ffff0d7224 */ /* 0x000fe400078e0000 */
        /* <DEDUP_REMOVED lines=9> */
[----:B0-----:R-:W-:-:S07]  /*ec70*/  MOV R15, 0xffffffff ;  /* 0xffffffff000f7802 */ /* 0x001fce0000000f00 */
[----:B------:R-:W-:Y:S05]  /*ec80*/  WARPSYNC.COLLECTIVE R15, `(.L_x_2316) ;  /* 0x000000000f087348 */ /* 0x000fea0003c00000 */
[----:B------:R0:W1:Y:S02]  /*ec90*/  SHFL.IDX P6, R14, R13, R12, R11 ;  /* 0x0000000c0d0e7389 */ /* 0x00006400000c000b */
[----:B01----:R-:W-:Y:S01]  /*eca0*/  ENDCOLLECTIVE ;  /* 0x000000000000791b */ /* 0x003fe20003800000 */
.L_x_2316:
[----:B------:R-:W-:Y:S02]  /*ecb0*/  IMAD.MOV.U32 R13, RZ, RZ, R3 ;  /* 0x000000ffff0d7224 */ /* 0x000fe400078e0003 */
[----:B------:R-:W-:-:S07]  /*ecc0*/  IMAD.MOV.U32 R31, RZ, RZ, R14 ;  /* 0x000000ffff1f7224 */ /* 0x000fce00078e000e */
[----:B------:R-:W-:Y:S05]  /*ecd0*/  WARPSYNC.COLLECTIVE R15, `(.L_x_2317) ;  /* 0x000000000f087348 */ /* 0x000fea0003c00000 */
[----:B------:R0:W1:Y:S02]  /*ece0*/  SHFL.IDX P6, R14, R13, R12, R11 ;  /* 0x0000000c0d0e7389 */ /* 0x00006400000c000b */
[----:B01----:R-:W-:Y:S01]  /*ecf0*/  ENDCOLLECTIVE ;  /* 0x000000000000791b */ /* 0x003fe20003800000 */
.L_x_2317:
[----:B------:R-:W-:Y:S02]  /*ed00*/  IMAD.MOV.U32 R13, RZ, RZ, R0 ;  /* 0x000000ffff0d7224 */ /* 0x000fe400078e0000 */
[----:B------:R-:W-:Y:S02]  /*ed10*/  IMAD.MOV.U32 R12, RZ, RZ, 0x3 ;  /* 0x00000003ff0c7424 */ /* 0x000fe400078e00ff */
[----:B------:R-:W-:-:S05]  /*ed20*/  IMAD.MOV.U32 R11, RZ, RZ, R14 ;  /* 0x000000ffff0b7224 */ /* 0x000fca00078e000e */
[----:B------:R-:W-:Y:S01]  /*ed30*/  IADD3 R14, P0, R11, R20, RZ ;  /* 0x000000140b0e7210 */ /* 0x000fe20007f1e0ff */
[----:B------:R-:W-:-:S03]  /*ed40*/  IMAD.MOV.U32 R11, RZ, RZ, 0x181f ;  /* 0x0000181fff0b7424 */ /* 0x000fc600078e00ff */
[----:B------:R-:W-:-:S05]  /*ed50*/  IADD3.X R15, RZ, R31, RZ, P0, !PT ;  /* 0x0000001fff0f7210 */ /* 0x000fca00007fe4ff */
        /* <DEDUP_REMOVED lines=10> */
.L_x_2318:
[----:B------:R-:W-:Y:S02]  /*ee00*/  IMAD.MOV.U32 R13, RZ, RZ, R3 ;  /* 0x000000ffff0d7224 */ /* 0x000fe400078e0003 */
[----:B------:R-:W-:-:S07]  /*ee10*/  IMAD.MOV.U32 R31, RZ, RZ, R14 ;  /* 0x000000ffff1f7224 */ /* 0x000fce00078e000e */
[----:B------:R-:W-:Y:S05]  /*ee20*/  WARPSYNC.COLLECTIVE R15, `(.L_x_2319) ;  /* 0x000000000f087348 */ /* 0x000fea0003c00000 */
[----:B------:R0:W1:Y:S02]  /*ee30*/  SHFL.IDX P6, R14, R13, R12, R11 ;  /* 0x0000000c0d0e7389 */ /* 0x00006400000c000b */
[----:B01----:R-:W-:Y:S01]  /*ee40*/  ENDCOLLECTIVE ;  /* 0x000000000000791b */ /* 0x003fe20003800000 */
.L_x_2319:
        /* <DEDUP_REMOVED lines=16> */
.L_x_2320:
[----:B------:R-:W-:Y:S02]  /*ef50*/  IMAD.MOV.U32 R13, RZ, RZ, R3 ;  /* 0x000000ffff0d7224 */ /* 0x000fe400078e0003 */
[----:B------:R-:W-:-:S07]  /*ef60*/  IMAD.MOV.U32 R4, RZ, RZ, R14 ;  /* 0x000000ffff047224 */ /* 0x000fce00078e000e */
[----:B------:R-:W-:Y:S05]  /*ef70*/  WARPSYNC.COLLECTIVE R15, `(.L_x_2321) ;  /* 0x000000000f087348 */ /* 0x000fea0003c00000 */
[----:B------:R0:W1:Y:S02]  /*ef80*/  SHFL.IDX P6, R14, R13, R12, R11 ;  /* 0x0000000c0d0e7389 */ /* 0x00006400000c000b */
[----:B01----:R-:W-:Y:S01]  /*ef90*/  ENDCOLLECTIVE ;  /* 0x000000000000791b */ /* 0x003fe20003800000 */
.L_x_2321:
        /* <DEDUP_REMOVED lines=14> */
.L_x_2322:
[----:B------:R-:W-:Y:S01]  /*f080*/  MOV R13, R3 ;  /* 0x00000003000d7202 */ /* 0x000fe20000000f00 */
[----:B------:R-:W-:-:S07]  /*f090*/  IMAD.MOV.U32 R0, RZ, RZ, R14 ;  /* 0x000000ffff007224 */ /* 0x000fce00078e000e */
[----:B------:R-:W-:Y:S05]  /*f0a0*/  WARPSYNC.COLLECTIVE R15, `(.L_x_2323) ;  /* 0x000000000f087348 */ /* 0x000fea0003c00000 */
[----:B------:R0:W1:Y:S02]  /*f0b0*/  SHFL.IDX P6, R14, R13, R12, R11 ;  /* 0x0000000c0d0e7389 */ /* 0x00006400000c000b */
[----:B01----:R-:W-:Y:S01]  /*f0c0*/  ENDCOLLECTIVE ;  /* 0x000000000000791b */ /* 0x003fe20003800000 */
.L_x_2323:
[----:B------:R-:W-:Y:S01]  /*f0d0*/  IMAD.MOV.U32 R3, RZ, RZ, R14 ;  /* 0x000000ffff037224 */ /* 0x000fe200078e000e */
[----:B------:R-:W-:Y:S06]  /*f0e0*/  BRA `(.L_x_2324) ;  /* 0xffffffd000687947 */ /* 0x000fec000383ffff */
.L_x_2253:
[----:B--2---:R2:W3:Y:S02]  /*f0f0*/  SYNCS.PHASECHK.TRANS64.TRYWAIT P0, [R0+URZ+0x2a860], R3 ;  /* 0x02a86003000075a7 */ /* 0x0044e4000800017f */
[----:B---3--:R-:W-:Y:S05]  /*f100*/  @!P0 NANOSLEEP.SYNCS 0x989680 ;  /* 0x009896800000895d */ /* 0x008fea0003900000 */
[----:B------:R-:W3:Y:S02]  /*f110*/  @!P0 SYNCS.PHASECHK.TRANS64 P0, [R0+URZ+0x2a860], R3 ;  /* 0x02a86003000085a7 */ /* 0x000ee4000800007f */
[----:B---3--:R-:W-:Y:S05]  /*f120*/  @!P0 BRA `(.L_x_2253) ;  /* 0xfffffffc00f08947 */ /* 0x008fea000383ffff */
[----:B------:R-:W-:Y:S05]  /*f130*/  BRA `(.L_x_2325) ;  /* 0xffffffd000c47947 */ /* 0x000fea000383ffff */
.L_x_2254:
[----:B------:R-:W-:Y:S01]  /*f140*/  BSSY B1, `(.L_x_2326) ;  /* 0x0000008000017945 */ /* 0x000fe20003800000 */
[----:B0-----:R-:W-:Y:S01]  /*f150*/  IMAD.MOV.U32 R13, RZ, RZ, R18 ;  /* 0x000000ffff0d7224 */ /* 0x001fe200078e0012 */
[----:B------:R-:W-:Y:S01]  /*f160*/  MOV R11, 0x181f ;  /* 0x0000181f000b7802 */ /* 0x000fe20000000f00 */
[----:B------:R-:W-:Y:S02]  /*f170*/  IMAD.MOV.U32 R12, RZ, RZ, RZ ;  /* 0x000000ffff0c7224 */ /* 0x000fe400078e00ff */
[----:B------:R-:W-:-:S07]  /*f180*/  IMAD.MOV.U32 R15, RZ, RZ, -0x1 ;  /* 0xffffffffff0f7424 */ /* 0x000fce00078e00ff */
[----:B-12---:R-:W-:Y:S05]  /*f190*/  WARPSYNC.COLLECTIVE R15, `(.L_x_2327) ;  /* 0x000000000f087348 */ /* 0x006fea0003c00000 */
[----:B------:R0:W3:Y:S02]  /*f1a0*/  SHFL.IDX P6, R14, R13, R12, R11 ;  /* 0x0000000c0d0e7389 */ /* 0x0000e400000c000b */
[----:B0123--:R-:W-:Y:S01]  /*f1b0*/  ENDCOLLECTIVE ;  /* 0x000000000000791b */ /* 0x00ffe20003800000 */
.L_x_2327:
[----:B------:R-:W-:Y:S05]  /*f1c0*/  BSYNC B1 ;  /* 0x0000000000017941 */ /* 0x000fea0003800000 */
.L_x_2326:
        /* <DEDUP_REMOVED lines=8> */
.L_x_2328:
[----:B------:R-:W-:Y:S01]  /*f250*/  MOV R13, R18 ;  /* 0x00000012000d7202 */ /* 0x000fe20000000f00 */
[----:B------:R-:W-:Y:S01]  /*f260*/  IMAD.MOV.U32 R12, RZ, RZ, 0x1 ;  /* 0x00000001ff0c7424 */ /* 0x000fe200078e00ff */
[----:B------:R-:W-:-:S13]  /*f270*/  IADD3 R4, P1, R14, R20, RZ ;  /* 0x000000140e047210 */ /* 0x000fda0007f3e0ff */
[----:B------:R-:W-:Y:S05]  /*f280*/  WARPSYNC.COLLECTIVE R15, `(.L_x_2329) ;  /* 0x000000000f087348 */ /* 0x000fea0003c00000 */
[----:B------:R0:W1:Y:S02]  /*f290*/  SHFL.IDX P6, R14, R13, R12, R11 ;  /* 0x0000000c0d0e7389 */ /* 0x00006400000c000b */
[----:B01----:R-:W-:Y:S01]  /*f2a0*/  ENDCOLLECTIVE ;  /* 0x000000000000791b */ /* 0x003fe20003800000 */
.L_x_2329:
[----:B------:R-:W-:Y:S01]  /*f2b0*/  IMAD.X R5, RZ, RZ, R3, P1 ;  /* 0x000000ffff057224 */ /* 0x000fe200008e0603 */
[----:B------:R-:W-:Y:S02]  /*f2c0*/  LOP3.LUT P1, RZ, R32, 0x1, RZ, 0xc0, !PT ;  /* 0x0000000120ff7812 */ /* 0x000fe4000782c0ff */
[----:B------:R-:W-:Y:S02]  /*f2d0*/  LEA R3, R10, UR46, 0x1 ;  /* 0x0000002e0a037c11 */ /* 0x000fe4000f8e08ff */
        /* <DEDUP_REMOVED lines=11> */
.L_x_2330:
        /* <DEDUP_REMOVED lines=10> */
.L_x_2331:
[----:B------:R-:W-:Y:S02]  /*f430*/  IADD3.X R5, RZ, R19, RZ, P2, !PT ;  /* 0x00000013ff057210 */ /* 0x000fe400017fe4ff */
        /* <DEDUP_REMOVED lines=11> */
.L_x_2332:
        /* <DEDUP_REMOVED lines=10> */
.L_x_2333:
        /* <DEDUP_REMOVED lines=12> */
.L_x_2334:
        /* <DEDUP_REMOVED lines=10> */
.L_x_2335:
        /* <DEDUP_REMOVED lines=12> */
.L_x_2336:
        /* <DEDUP_REMOVED lines=10> */
.L_x_2337:
        /* <DEDUP_REMOVED lines=12> */
.L_x_2338:
[----:B------:R-:W-:Y:S01]  /*f910*/  @!PT LDS RZ, [RZ] ;  /* 0x00000000fffff984 */ /* 0x000fe20000000800 */
[----:B------:R-:W-:Y:S01]  /*f920*/  @!PT LDS RZ, [RZ] ;  /* 0x00000000fffff984 */ /* 0x000fe20000000800 */
[----:B------:R-:W-:Y:S01]  /*f930*/  @!PT LDS RZ, [RZ] ;  /* 0x00000000fffff984 */ /* 0x000fe20000000800 */
[----:B------:R0:W-:Y:S01]  /*f940*/  LDGSTS.E.BYPASS.LTC128B.128 [R3+0x5400], desc[UR36][R4.64+0x80], !P2 ;  /* 0x0540008004037fae */ /* 0x0001e2000d101d64 */
[----:B------:R-:W-:Y:S05]  /*f950*/  BRA `(.L_x_2339) ;  /* 0xffffffcc00807947 */ /* 0x000fea000383ffff */
.L_x_2260:
[----:B0-----:R0:W2:Y:S02]  /*f960*/  SYNCS.PHASECHK.TRANS64.TRYWAIT P0, [R0+URZ+0x2a860], R3 ;  /* 0x02a86003000075a7 */ /* 0x0010a4000800017f */
[----:B--2---:R-:W-:Y:S05]  /*f970*/  @!P0 NANOSLEEP.SYNCS 0x989680 ;  /* 0x009896800000895d */ /* 0x004fea0003900000 */
[----:B------:R-:W2:Y:S02]  /*f980*/  @!P0 SYNCS.PHASECHK.TRANS64 P0, [R0+URZ+0x2a860], R3 ;  /* 0x02a86003000085a7 */ /* 0x000ea4000800007f */
[----:B--2---:R-:W-:Y:S05]  /*f990*/  @!P0 BRA `(.L_x_2260) ;  /* 0xfffffffc00f08947 */ /* 0x004fea000383ffff */
[----:B------:R-:W-:Y:S05]  /*f9a0*/  BRA `(.L_x_2340) ;  /* 0xffffffd000687947 */ /* 0x000fea000383ffff */
.L_x_2261:
[----:B------:R-:W-:Y:S01]  /*f9b0*/  BSSY B0, `(.L_x_2341) ;  /* 0x0000008000007945 */ /* 0x000fe20003800000 */
[----:B------:R-:W-:Y:S01]  /*f9c0*/  MOV R13, R18 ;  /* 0x00000012000d7202 */ /* 0x000fe20000000f00 */
[----:B------:R-:W-:Y:S02]  /*f9d0*/  IMAD.MOV.U32 R12, RZ, RZ, RZ ;  /* 0x000000ffff0c7224 */ /* 0x000fe400078e00ff */
[----:B------:R-:W-:Y:S02]  /*f9e0*/  IMAD.MOV.U32 R11, RZ, RZ, 0x181f ;  /* 0x0000181fff0b7424 */ /* 0x000fe400078e00ff */
[----:B------:R-:W-:-:S07]  /*f9f0*/  IMAD.MOV.U32 R15, RZ, RZ, -0x1 ;  /* 0xffffffffff0f7424 */ /* 0x000fce00078e00ff */
[----:B01----:R-:W-:Y:S05]  /*fa00*/  WARPSYNC.COLLECTIVE R15, `(.L_x_2342) ;  /* 0x000000000f087348 */ /* 0x003fea0003c00000 */
[----:B------:R2:W3:Y:S02]  /*fa10*/  SHFL.IDX P6, R14, R13, R12, R11 ;  /* 0x0000000c0d0e7389 */ /* 0x0004e400000c000b */
[----:B0123--:R-:W-:Y:S01]  /*fa20*/  ENDCOLLECTIVE ;  /* 0x000000000000791b */ /* 0x00ffe20003800000 */
.L_x_2342:
[----:B------:R-:W-:Y:S05]  /*fa30*/  BSYNC B0 ;  /* 0x0000000000007941 */ /* 0x000fea0003800000 */
.L_x_2341:
[----:B------:R-:W-:Y:S01]  /*fa40*/  IMAD.MOV.U32 R13, RZ, RZ, R17 ;  /* 0x000000ffff0d7224 */ /* 0x000fe200078e0011 */
[----:B------:R-:W-:Y:S01]  /*fa50*/  MOV R15, 0xffffffff ;  /* 0xffffffff000f7802 */ /* 0x000fe20000000f00 */
[----:B------:R-:W-:Y:S01]  /*fa60*/  IMAD.MOV.U32 R12, RZ, RZ, RZ ;  /* 0x000000ffff0c7224 */ /* 0x000fe200078e00ff */
[----:B------:R-:W-:Y:S01]  /*fa70*/  MOV R5, R14 ;  /* 0x0000000e00057202 */ /* 0x000fe20000000f00 */
[----:B------:R-:W-:Y:S01]  /*fa80*/  IMAD.MOV.U32 R11, RZ, RZ, 0x181f ;  /* 0x0000181fff0b7424 */ /* 0x000fe200078e00ff */
[C---:B------:R-:W-:Y:S02]  /*fa90*/  LOP3.LUT R3, R32.reuse, 0x1, RZ, 0xc0, !PT ;  /* 0x0000000120037812 */ /* 0x040fe400078ec0ff */
[----:B------:R-:W-:-:S13]  /*faa0*/  LOP3.LUT P0, RZ, R32, 0x2, RZ, 0xc0, !PT ;  /* 0x0000000220ff7812 */ /* 0x000fda000780c0ff */
[----:B------:R-:W-:Y:S05]  /*fab0*/  WARPSYNC.COLLECTIVE R15, `(.L_x_2343) ;  /* 0x000000000f087348 */ /* 0x000fea0003c00000 */
[----:B------:R0:W1:Y:S02]  /*fac0*/  SHFL.IDX P6, R14, R13, R12, R11 ;  /* 0x0000000c0d0e7389 */ /* 0x00006400000c000b */
[----:B01----:R-:W-:Y:S01]  /*fad0*/  ENDCOLLECTIVE ;  /* 0x000000000000791b */ /* 0x003fe20003800000 */
.L_x_2343:
[----:B------:R-:W-:Y:S02]  /*fae0*/  ISETP.NE.U32.AND P1, PT, R3, 0x1, PT ;  /* 0x000000010300780c */ /* 0x000fe40003f25070 */
[C---:B------:R-:W-:Y:S02]  /*faf0*/  ISETP.LT.OR P3, PT, R23.reuse, 0x1, !P0 ;  /* 0x000000011700780c */ /* 0x040fe40004761670 */
[----:B------:R-:W-:Y:S02]  /*fb00*/  ISETP.LT.OR P2, PT, R23, 0x1, P1 ;  /* 0x000000011700780c */ /* 0x000fe40000f41670 */
[----:B------:R-:W-:Y:S01]  /*fb10*/  LEA R3, R37, UR46, 0x1 ;  /* 0x0000002e25037c11 */ /* 0x000fe2000f8e08ff */
[----:B------:R-:W-:Y:S02]  /*fb20*/  IMAD.MOV.U32 R13, RZ, RZ, R18 ;  /* 0x000000ffff0d7224 */ /* 0x000fe400078e0012 */
[----:B------:R-:W-:Y:S02]  /*fb30*/  IMAD.MOV.U32 R12, RZ, RZ, 0x1 ;  /* 0x00000001ff0c7424 */ /* 0x000fe400078e00ff */
[----:B------:R-:W-:-:S07]  /*fb40*/  IMAD.MOV.U32 R4, RZ, RZ, R14 ;  /* 0x000000ffff047224 */ /* 0x000fce00078e000e */
[----:B------:R-:W-:Y:S05]  /*fb50*/  WARPSYNC.COLLECTIVE R15, `(.L_x_2344) ;  /* 0x000000000f087348 */ /* 0x000fea0003c00000 */
[----:B------:R0:W1:Y:S02]  /*fb60*/  SHFL.IDX P6, R14, R13, R12, R11 ;  /* 0x0000000c0d0e7389 */ /* 0x00006400000c000b */
[----:B01----:R-:W-:Y:S01]  /*fb70*/  ENDCOLLECTIVE ;  /* 0x000000000000791b */ /* 0x003fe20003800000 */
.L_x_2344:
        /* <DEDUP_REMOVED lines=13> */
.L_x_2345:
[----:B------:R-:W-:Y:S01]  /*fc50*/  IMAD.MOV.U32 R5, RZ, RZ, R6 ;  /* 0x000000ffff057224 */ /* 0x000fe200078e0006 */
[----:B------:R-:W-:Y:S01]  /*fc60*/  MOV R13, R18 ;  /* 0x00000012000d7202 */ /* 0x000fe20000000f00 */
[----:B------:R-:W-:Y:S02]  /*fc70*/  IMAD.MOV.U32 R12, RZ, RZ, 0x2 ;  /* 0x00000002ff0c7424 */ /* 0x000fe400078e00ff */
[----:B------:R-:W-:-:S07]  /*fc80*/  IMAD.MOV.U32 R4, RZ, RZ, R14 ;  /* 0x000000ffff047224 */ /* 0x000fce00078e000e */
[----:B------:R-:W-:Y:S05]  /*fc90*/  WARPSYNC.COLLECTIVE R15, `(.L_x_2346) ;  /* 0x000000000f087348 */ /* 0x000fea0003c00000 */
[----:B------:R0:W1:Y:S02]  /*fca0*/  SHFL.IDX P6, R14, R13, R12, R11 ;  /* 0x0000000c0d0e7389 */ /* 0x00006400000c000b */
[----:B01----:R-:W-:Y:S01]  /*fcb0*/  ENDCOLLECTIVE ;  /* 0x000000000000791b */ /* 0x003fe20003800000 */
.L_x_2346:
        /* <DEDUP_REMOVED lines=13> */
.L_x_2347:
[----:B------:R-:W-:Y:S02]  /*fd90*/  IMAD.MOV.U32 R5, RZ, RZ, R20 ;  /* 0x000000ffff057224 */ /* 0x000fe400078e0014 */
[----:B------:R-:W-:Y:S01]  /*fda0*/  IMAD.MOV.U32 R13, RZ, RZ, R18 ;  /* 0x000000ffff0d7224 */ /* 0x000fe200078e0012 */
[----:B------:R-:W-:Y:S02]  /*fdb0*/  MOV R12, 0x3 ;  /* 0x00000003000c7802 */ /* 0x000fe40000000f00 */
[----:B------:R-:W-:-:S07]  /*fdc0*/  MOV R10, R14 ;  /* 0x0000000e000a7202 */ /* 0x000fce0000000f00 */
[----:B------:R-:W-:Y:S05]  /*fdd0*/  WARPSYNC.COLLECTIVE R15, `(.L_x_2348) ;  /* 0x000000000f087348 */ /* 0x000fea0003c00000 */
[----:B------:R0:W1:Y:S02]  /*fde0*/  SHFL.IDX P6, R14, R13, R12, R11 ;  /* 0x0000000c0d0e7389 */ /* 0x00006400000c000b */
[----:B01----:R-:W-:Y:S01]  /*fdf0*/  ENDCOLLECTIVE ;  /* 0x000000000000791b */ /* 0x003fe20003800000 */
.L_x_2348:
[----:B------:R-:W-:Y:S02]  /*fe00*/  IMAD.MOV.U32 R4, RZ, RZ, R10 ;  /* 0x000000ffff047224 */ /* 0x000fe400078e000a */
[----:B------:R-:W-:Y:S02]  /*fe10*/  IMAD.MOV.U32 R10, RZ, RZ, RZ ;  /* 0x000000ffff0a7224 */ /* 0x000fe400078e00ff */
        /* <DEDUP_REMOVED lines=13> */
.L_x_2349:
[----:B------:R-:W-:Y:S02]  /*fef0*/  IMAD.MOV.U32 R5, RZ, RZ, R7 ;  /* 0x000000ffff057224 */ /* 0x000fe400078e0007 */
[----:B------:R-:W-:Y:S02]  /*ff00*/  IMAD.MOV.U32 R13, RZ, RZ, R18 ;  /* 0x000000ffff0d7224 */ /* 0x000fe400078e0012 */
[----:B------:R-:W-:Y:S02]  /*ff10*/  IMAD.MOV.U32 R12, RZ, RZ, 0x4 ;  /* 0x00000004ff0c7424 */ /* 0x000fe400078e00ff */
[----:B------:R-:W-:-:S07]  /*ff20*/  IMAD.MOV.U32 R22, RZ, RZ, R14 ;  /* 0x000000ffff167224 */ /* 0x000fce00078e000e */
[----:B------:R-:W-:Y:S05]  /*ff30*/  WARPSYNC.COLLECTIVE R15, `(.L_x_2350) ;  /* 0x000000000f087348 */ /* 0x000fea0003c00000 */
[----:B------:R0:W1:Y:S02]  /*ff40*/  SHFL.IDX P6, R14, R13, R12, R11 ;  /* 0x0000000c0d0e7389 */ /* 0x00006400000c000b */
[----:B01----:R-:W-:Y:S01]  /*ff50*/  ENDCOLLECTIVE ;  /* 0x000000000000791b */ /* 0x003fe20003800000 */
.L_x_2350:
        /* <DEDUP_REMOVED lines=9> */
[----:B------:R-:W-:Y:S02]  /*fff0*/  ISETP.LT.OR P3, PT, R23, 0x41, !P0 ;  /* 0x000000411700780c */ /* 0x000fe40004761670 */
[----:B------:R-:W-:-:S11]  /*10000*/  MOV R19, R14 ;  /* 0x0000000e00137202 */ /* 0x000fd60000000f00 */
[----:B0-----:R-:W-:Y:S05]  /*10010*/  WARPSYNC.COLLECTIVE R15, `(.L_x_2351) ;  /* 0x000000000f087348 */ /* 0x001fea0003c00000 */
[----:B------:R1:W2:Y:S02]  /*10020*/  SHFL.IDX P6, R14, R13, R12, R11 ;  /* 0x0000000c0d0e7389 */ /* 0x0002a400000c000b */
[----:B012---:R-:W-:Y:S01]  /*10030*/  ENDCOLLECTIVE ;  /* 0x000000000000791b */ /* 0x007fe20003800000 */
.L_x_2351:
[----:B------:R-:W-:Y:S01]  /*10040*/  MOV R5, R19 ;  /* 0x0000001300057202 */ /* 0x000fe20000000f00 */
[----:B------:R-:W-:Y:S02]  /*10050*/  IMAD.MOV.U32 R13, RZ, RZ, R18 ;  /* 0x000000ffff0d7224 */ /* 0x000fe400078e0012 */
[----:B------:R-:W-:Y:S02]  /*10060*/  IMAD.MOV.U32 R12, RZ, RZ, 0x5 ;  /* 0x00000005ff0c7424 */ /* 0x000fe400078e00ff */
[----:B------:R-:W-:-:S07]  /*10070*/  IMAD.MOV.U32 R24, RZ, RZ, R14 ;  /* 0x000000ffff187224 */ /* 0x000fce00078e000e */
[----:B------:R-:W-:Y:S05]  /*10080*/  WARPSYNC.COLLECTIVE R15, `(.L_x_2352) ;  /* 0x000000000f087348 */ /* 0x000fea0003c00000 */
[----:B------:R0:W1:Y:S02]  /*10090*/  SHFL.IDX P6, R14, R13, R12, R11 ;  /* 0x0000000c0d0e7389 */ /* 0x00006400000c000b */
[----:B01----:R-:W-:Y:S01]  /*100a0*/  ENDCOLLECTIVE ;  /* 0x000000000000791b */ /* 0x003fe20003800000 */
.L_x_2352:
[----:B------:R-:W-:-:S04]  /*100b0*/  IMAD.MOV.U32 R4, RZ, RZ, R24 ;  /* 0x000000ffff047224 */ /* 0x000fc800078e0018 */
[----:B------:R-:W-:-:S05]  /*100c0*/  IMAD.WIDE.U32 R4, R27, 0x2, R4 ;  /* 0x000000021b047825 */ /* 0x000fca00078e0004 */
[----:B------:R-:W-:Y:S01]  /*100d0*/  @!PT LDS RZ, [RZ] ;  /* 0x00000000fffff984 */ /* 0x000fe20000000800 */
[----:B------:R-:W-:Y:S01]  /*100e0*/  @!PT LDS RZ, [RZ] ;  /* 0x00000000fffff984 */ /* 0x000fe20000000800 */
[----:B------:R-:W-:Y:S01]  /*100f0*/  @!PT LDS RZ, [RZ] ;  /* 0x00000000fffff984 */ /* 0x000fe20000000800 */
[----:B------:R0:W-:Y:S01]  /*10100*/  LDGSTS.E.BYPASS.LTC128B.128 [R3+0x2400], desc[UR36][R4.64], !P2 ;  /* 0x0240000004037fae */ /* 0x0001e2000d101d64 */
[----:B------:R-:W-:-:S03]  /*10110*/  MOV R13, R17 ;  /* 0x00000011000d7202 */ /* 0x000fc60000000f00 */
[----:B------:R0:W-:Y:S01]  /*10120*/  LDGSTS.E.BYPASS.LTC128B.128 [R3+0x5400], desc[UR36][R4.64+0x80], !P3 ;  /* 0x0540008004037fae */ /* 0x0001e2000d901d64 */
[----:B------:R-:W-:-:S07]  /*10130*/  IMAD.MOV.U32 R18, RZ, RZ, R14 ;  /* 0x000000ffff127224 */ /* 0x000fce00078e000e */
[----:B0-----:R-:W-:Y:S05]  /*10140*/  WARPSYNC.COLLECTIVE R15, `(.L_x_2353) ;  /* 0x000000000f087348 */ /* 0x001fea0003c00000 */
[----:B------:R1:W2:Y:S02]  /*10150*/  SHFL.IDX P6, R14, R13, R12, R11 ;  /* 0x0000000c0d0e7389 */ /* 0x0002a400000c000b */
[----:B012---:R-:W-:Y:S01]  /*10160*/  ENDCOLLECTIVE ;  /* 0x000000000000791b */ /* 0x007fe20003800000 */
.L_x_2353:
[----:B------:R-:W-:Y:S05]  /*10170*/  BRA `(.L_x_2354) ;  /* 0xffffffcc00407947 */ /* 0x000fea000383ffff */
.L_x_2264:
[----:B0-----:R0:W1:Y:S02]  /*10180*/  SYNCS.PHASECHK.TRANS64.TRYWAIT P0, [R5+URZ+0x2a820], R10 ;  /* 0x02a8200a050075a7 */ /* 0x001064000800017f */
[----:B-1----:R-:W-:Y:S05]  /*10190*/  @!P0 NANOSLEEP.SYNCS 0x989680 ;  /* 0x009896800000895d */ /* 0x002fea0003900000 */
[----:B------:R-:W1:Y:S02]  /*101a0*/  @!P0 SYNCS.PHASECHK.TRANS64 P0, [R5+URZ+0x2a820], R10 ;  /* 0x02a8200a050085a7 */ /* 0x000e64000800007f */
[----:B-1----:R-:W-:Y:S05]  /*101b0*/  @!P0 BRA `(.L_x_2264) ;  /* 0xfffffffc00f08947 */ /* 0x002fea000383ffff */
[----:B------:R-:W-:Y:S05]  /*101c0*/  BRA `(.L_x_2355) ;  /* 0xffffffcc00b47947 */ /* 0x000fea000383ffff */
.L_x_2265:
[----:B------:R-:W-:Y:S01]  /*101d0*/  BSSY B0, `(.L_x_2356) ;  /* 0x0000008000007945 */ /* 0x000fe20003800000 */
[----:B------:R-:W-:Y:S01]  /*101e0*/  IMAD.MOV.U32 R13, RZ, RZ, R16 ;  /* 0x000000ffff0d7224 */ /* 0x000fe200078e0010 */
[----:B------:R-:W-:Y:S01]  /*101f0*/  MOV R11, 0x1f ;  /* 0x0000001f000b7802 */ /* 0x000fe20000000f00 */
[----:B------:R-:W-:Y:S02]  /*10200*/  IMAD.MOV.U32 R12, RZ, RZ, RZ ;  /* 0x000000ffff0c7224 */ /* 0x000fe400078e00ff */
[----:B------:R-:W-:-:S07]  /*10210*/  IMAD.MOV.U32 R15, RZ, RZ, -0x1 ;  /* 0xffffffffff0f7424 */ /* 0x000fce00078e00ff */
[----:B0----5:R-:W-:Y:S05]  /*10220*/  WARPSYNC.COLLECTIVE R15, `(.L_x_2357) ;  /* 0x000000000f087348 */ /* 0x021fea0003c00000 */
[----:B------:R1:W2:Y:S02]  /*10230*/  SHFL.IDX P6, R14, R13, R12, R11 ;  /* 0x0000000c0d0e7389 */ /* 0x0002a400000c000b */
[----:B012--5:R-:W-:Y:S01]  /*10240*/  ENDCOLLECTIVE ;  /* 0x000000000000791b */ /* 0x027fe20003800000 */
.L_x_2357:
[----:B------:R-:W-:Y:S05]  /*10250*/  BSYNC B0 ;  /* 0x0000000000007941 */ /* 0x000fea0003800000 */
.L_x_2356:
[----:B------:R-:W-:Y:S05]  /*10260*/  BRA `(.L_x_2358) ;  /* 0xffffffcc00987947 */ /* 0x000fea000383ffff */
.L_x_2266:
[----:B------:R-:W-:Y:S01]  /*10270*/  BSSY B0, `(.L_x_2359) ;  /* 0x0000006000007945 */ /* 0x000fe20003800000 */
[----:B------:R-:W-:-:S07]  /*10280*/  IMAD.MOV.U32 R15, RZ, RZ, -0x1 ;  /* 0xffffffffff0f7424 */ /* 0x000fce00078e00ff */
[----:B01---5:R-:W-:Y:S05]  /*10290*/  WARPSYNC.COLLECTIVE R15, `(.L_x_2360) ;  /* 0x000000000f0c7348 */ /* 0x023fea0003c00000 */
[----:B------:R-:W-:Y:S02]  /*102a0*/  ELECT P6, UR62, PT ;  /* 0x00000000003e782f */ /* 0x000fe400038c0000 */
[----:B------:R-:W-:Y:S01]  /*102b0*/  MOV R14, UR62 ;  /* 0x0000003e000e7c02 */ /* 0x000fe20008000f00 */
[----:B01---5:R-:W-:Y:S10]  /*102c0*/  ENDCOLLECTIVE ;  /* 0x000000000000791b */ /* 0x023ff40003800000 */
.L_x_2360:
[----:B------:R-:W-:Y:S05]  /*102d0*/  BSYNC B0 ;  /* 0x0000000000007941 */ /* 0x000fea0003800000 */
.L_x_2359:
[----:B------:R-:W-:Y:S05]  /*102e0*/  BRA `(.L_x_2361) ;  /* 0xffffffcc008c7947 */ /* 0x000fea000383ffff */
.L_x_2268:
[----:B--2---:R2:W3:Y:S02]  /*102f0*/  SYNCS.PHASECHK.TRANS64.TRYWAIT P1, [R6+URZ+0x2a840], R3 ;  /* 0x02a84003060075a7 */ /* 0x0044e4000802017f */
[----:B---3--:R-:W-:Y:S05]  /*10300*/  @!P1 NANOSLEEP.SYNCS 0x989680 ;  /* 0x009896800000995d */ /* 0x008fea0003900000 */
[----:B------:R-:W3:Y:S02]  /*10310*/  @!P1 SYNCS.PHASECHK.TRANS64 P1, [R6+URZ+0x2a840], R3 ;  /* 0x02a84003060095a7 */ /* 0x000ee4000802007f */
[----:B---3--:R-:W-:Y:S05]  /*10320*/  @!P1 BRA `(.L_x_2268) ;  /* 0xfffffffc00f09947 */ /* 0x008fea000383ffff */
[----:B------:R-:W-:Y:S05]  /*10330*/  BRA `(.L_x_2362) ;  /* 0xffffffcc00b07947 */ /* 0x000fea000383ffff */
.L_x_2270:
[----:B0-----:R0:W3:Y:S02]  /*10340*/  SYNCS.PHASECHK.TRANS64.TRYWAIT P1, [R5+URZ+0x2a840], R0 ;  /* 0x02a84000050075a7 */ /* 0x0010e4000802017f */
[----:B---3--:R-:W-:Y:S05]  /*10350*/  @!P1 NANOSLEEP.SYNCS 0x989680 ;  /* 0x009896800000995d */ /* 0x008fea0003900000 */
[----:B------:R-:W3:Y:S02]  /*10360*/  @!P1 SYNCS.PHASECHK.TRANS64 P1, [R5+URZ+0x2a840], R0 ;  /* 0x02a84000050095a7 */ /* 0x000ee4000802007f */
[----:B---3--:R-:W-:Y:S05]  /*10370*/  @!P1 BRA `(.L_x_2270) ;  /* 0xfffffffc00f09947 */ /* 0x008fea000383ffff */
[----:B------:R-:W-:Y:S05]  /*10380*/  BRA `(.L_x_2363) ;  /* 0xffffffcc00bc7947 */ /* 0x000fea000383ffff */
.L_x_2272:
[----:B---3--:R3:W4:Y:S02]  /*10390*/  SYNCS.PHASECHK.TRANS64.TRYWAIT P1, [R6+URZ+0x2a860], R3 ;  /* 0x02a86003060075a7 */ /* 0x008724000802017f */
[----:B----4-:R-:W-:Y:S05]  /*103a0*/  @!P1 NANOSLEEP.SYNCS 0x989680 ;  /* 0x009896800000995d */ /* 0x010fea0003900000 */
[----:B------:R-:W4:Y:S02]  /*103b0*/  @!P1 SYNCS.PHASECHK.TRANS64 P1, [R6+URZ+0x2a860], R3 ;  /* 0x02a86003060095a7 */ /* 0x000f24000802007f */
[----:B----4-:R-:W-:Y:S05]  /*103c0*/  @!P1 BRA `(.L_x_2272) ;  /* 0xfffffffc00f09947 */ /* 0x010fea000383ffff */
[----:B------:R-:W-:Y:S05]  /*103d0*/  BRA `(.L_x_2364) ;  /* 0xffffffcc00b87947 */ /* 0x000fea000383ffff */
.L_x_2365:
        /* <DEDUP_REMOVED lines=10> */
.L_x_3210:


//--------------------- .text._ZN7cutlass13device_kernelIN5flash11enable_sm90INS1_16FlashAttnFwdSm90INS1_25CollectiveMainloopFwdSm90ILi2EN4cute5tupleIJNS5_1CILi1EEES8_S8_EEENS6_IJNS7_ILi128EEENS7_ILi96EEENS7_ILi192EEEEEELi128ENS_6half_tEfNS_4arch4Sm90ELb1ELb0ELb0ELb1ELb1ELb0ELb0ELb1ELb1ELb1ELb1ELb0EEENS1_21CollectiveEpilogueFwdINS6_IJSA_SA_SB_EEES9_SE_SG_Li256ELb1ELb1ELb1ELb0EEENS1_36VarlenDynamicPersistentTileSchedulerILi128ELi96ELi256ELi128ELb1ELb1ELb1ELb1ELb1ELb1EEEEEEEEEvNT_6ParamsE --------------------------
	.section	.text._ZN7cutlass13device_kernelIN5flash11enable_sm90INS1_16FlashAttnFwdSm90INS1_25CollectiveMainloopFwdSm90ILi2EN4cute5tupleIJNS5_1CILi1EEES8_S8_EEENS6_IJNS7_ILi128EEENS7_ILi96EEENS7_ILi192EEEEEELi128ENS_6half_tEfNS_4arch4Sm90ELb1ELb0ELb0ELb1ELb1ELb0ELb0ELb1ELb1ELb1ELb1ELb0EEENS1_21CollectiveEpilogueFwdINS6_IJSA_SA_SB_EEES9_SE_SG_Li256ELb1ELb1ELb1ELb0EEENS1_36VarlenDynamicPersistentTileSchedulerILi128ELi96ELi256ELi128ELb1ELb1ELb1ELb1ELb1ELb1EEEEEEEEEvNT_6ParamsE,"ax",@progbits
	.align	128
.text._ZN7cutlass13device_kernelIN5flash11enable_sm90INS1_16FlashAttnFwdSm90INS1_25CollectiveMainloopFwdSm90ILi2EN4cute5tupleIJNS5_1CILi1EEES8_S8_EEENS6_IJNS7_ILi128EEENS7_ILi96EEENS7_ILi192EEEEEELi128ENS_6half_tEfNS_4arch4Sm90ELb1ELb0ELb0ELb1ELb1ELb0ELb0ELb1ELb1ELb1ELb1ELb0EEENS1_21CollectiveEpilogueFwdINS6_IJSA_SA_SB_EEES9_SE_SG_Li256ELb1ELb1ELb1ELb0EEENS1_36VarlenDynamicPersistentTileSchedulerILi128ELi96ELi256ELi128ELb1ELb1ELb1ELb1ELb1ELb1EEEEEEEEEvNT_6ParamsE:
        .type           _ZN7cutlass13device_kernelIN5flash11enable_sm90INS1_16FlashAttnFwdSm90INS1_25CollectiveMainloopFwdSm90ILi2EN4cute5tupleIJNS5_1CILi1EEES8_S8_EEENS6_IJNS7_ILi128EEENS7_ILi96EEENS7_ILi192EEEEEELi128ENS_6half_tEfNS_4arch4Sm90ELb1ELb0ELb0ELb1ELb1ELb0ELb0ELb1ELb1ELb1ELb1ELb0EEENS1_21CollectiveEpilogueFwdINS6_IJSA_SA_SB_EEES9_SE_SG_Li256ELb1ELb1ELb1ELb0EEENS1_36VarlenDynamicPersistentTileSchedulerILi128ELi96ELi256ELi128ELb1ELb1ELb1ELb1ELb1ELb1EEEEEEEEEvNT_6ParamsE,@function
        .size           _ZN7cutlass13device_kernelIN5flash11enable_sm90INS1_16FlashAttnFwdSm90INS1_25CollectiveMainloopFwdSm90ILi2EN4cute5tupleIJNS5_1CILi1EEES8_S8_EEENS6_IJNS7_ILi128EEENS7_ILi96EEENS7_ILi192EEEEEELi128ENS_6half_tEfNS_4arch4Sm90ELb1ELb0ELb0ELb1ELb1ELb0ELb0ELb1ELb1ELb1ELb1ELb0EEENS1_21CollectiveEpilogueFwdINS6_IJSA_SA_SB_EEES9_SE_SG_Li256ELb1ELb1ELb1ELb0EEENS1_36VarlenDynamicPersistentTileSchedulerILi128ELi96ELi256ELi128ELb1ELb1ELb1ELb1ELb1ELb1EEEEEEEEEvNT_6ParamsE,(.L_x_3211 - _ZN7cutlass13device_kernelIN5flash11enable_sm90INS1_16FlashAttnFwdSm90INS1_25CollectiveMainloopFwdSm90ILi2EN4cute5tupleIJNS5_1CILi1EEES8_S8_EEENS6_IJNS7_ILi128EEENS7_ILi96EEENS7_ILi192EEEEEELi128ENS_6half_tEfNS_4arch4Sm90ELb1ELb0ELb0ELb1ELb1ELb0ELb0ELb1ELb1ELb1ELb1ELb0EEENS1_21CollectiveEpilogueFwdINS6_IJSA_SA_SB_EEES9_SE_SG_Li256ELb1ELb1ELb1ELb0EEENS1_36VarlenDynamicPersistentTileSchedulerILi128ELi96ELi256ELi128ELb1ELb1ELb1ELb1ELb1ELb1EEEEEEEEEvNT_6ParamsE)
        .other          _ZN7cutlass13device_kernelIN5flash11enable_sm90INS1_16FlashAttnFwdSm90INS1_25CollectiveMainloopFwdSm90ILi2EN4cute5tupleIJNS5_1CILi1EEES8_S8_EEENS6_IJNS7_ILi128EEENS7_ILi96EEENS7_ILi192EEEEEELi128ENS_6half_tEfNS_4arch4Sm90ELb1ELb0ELb0ELb1ELb1ELb0ELb0ELb1ELb1ELb1ELb1ELb0EEENS1_21CollectiveEpilogueFwdINS6_IJSA_SA_SB_EEES9_SE_SG_Li256ELb1ELb1ELb1ELb0EEENS1_36VarlenDynamicPersistentTileSchedulerILi128ELi96ELi256ELi128ELb1ELb1ELb1ELb1ELb1ELb1EEEEEEEEEvNT_6ParamsE,@"STO_CUDA_ENTRY STV_DEFAULT"
_ZN7cutlass13device_kernelIN5flash11enable_sm90INS1_16FlashAttnFwdSm90INS1_25CollectiveMainloopFwdSm90ILi2EN4cute5tupleIJNS5_1CILi1EEES8_S8_EEENS6_IJNS7_ILi128EEENS7_ILi96EEENS7_ILi192EEEEEELi128ENS_6half_tEfNS_4arch4Sm90ELb1ELb0ELb0ELb1ELb1ELb0ELb0ELb1ELb1ELb1ELb1ELb0EEENS1_21CollectiveEpilogueFwdINS6_IJSA_SA_SB_EEES9_SE_SG_Li256ELb1ELb1ELb1ELb0EEENS1_36VarlenDynamicPersistentTileSchedulerILi128ELi96ELi256ELi128ELb1ELb1ELb1ELb1ELb1ELb1EEEEEEEEEvNT_6ParamsE:
        /* <DEDUP_REMOVED lines=45> */
.L_x_2366:
        /* <DEDUP_REMOVED lines=22> */
.L_x_2367:
        /* <DEDUP_REMOVED lines=18> */
.L_x_2368:
        /* <DEDUP_REMOVED lines=22> */
.L_x_2369:
        /* <DEDUP_REMOVED lines=23> */
.L_x_2370:
        /* <DEDUP_REMOVED lines=10> */
.L_x_2372:
        /* <DEDUP_REMOVED lines=23> */
[----:B------:R-:W-:Y:S02]  /*0a30*/  LEA.HI R0, R3, R204, RZ, 0x4 ;  /* 0x000000cc03007211 */ /* 0x000fe400078f20ff */
[----:B------:R-:W-:Y:S02]  /*0a40*/  LOP3.LUT R7, R5, 0xffffff80, RZ, 0xc0, !PT ;  /* 0xffffff8005077812 */ /* 0x000fe400078ec0ff */
[----:B------:R-:W-:Y:S02]  /*0a50*/  SHF.R.S32.HI R9, RZ, 0x4, R0 ;  /* 0x00000004ff097819 */ /* 0x000fe40000011400 */
[----:B------:R-:W-:Y:S01]  /*0a60*/  SHF.R.S32.HI R198, RZ, 0x7, R5 ;  /* 0x00000007ffc67819 */ /* 0x000fe20000011405 */
[----:B------:R-:W-:Y:S01]  /*0a70*/  IMAD.IADD R182, R204, 0x1, -R7 ;  /* 0x00000001ccb67824 */ /* 0x000fe200078e0a07 */
[----:B------:R-:W-:-:S02]  /*0a80*/  LOP3.LUT R7, R0, 0x3fffff0, RZ, 0xc0, !PT ;  /* 0x03fffff000077812 */ /* 0x000fc400078ec0ff */
[----:B------:R-:W-:Y:S02]  /*0a90*/  LEA.HI R0, R0, R9, RZ, 0x1 ;  /* 0x0000000900007211 */ /* 0x000fe400078f08ff */
[----:B------:R-:W-:Y:S01]  /*0aa0*/  SHF.R.S32.HI R11, RZ, 0x1f, R182 ;  /* 0x0000001fff0b7819 */ /* 0x000fe200000114b6 */
[----:B------:R-:W-:Y:S01]  /*0ab0*/  IMAD.IADD R7, R204, 0x1, -R7 ;  /* 0x00000001cc077824 */ /* 0x000fe200078e0a07 */
[----:B------:R-:W-:Y:S02]  /*0ac0*/  LOP3.LUT R0, R0, 0x1ffffffe, RZ, 0xc0, !PT ;  /* 0x1ffffffe00007812 */ /* 0x000fe400078ec0ff */
[----:B------:R-:W-:Y:S02]  /*0ad0*/  LEA.HI R4, R11, R182, RZ, 0x2 ;  /* 0x000000b60b047211 */ /* 0x000fe400078f10ff */
[----:B------:R-:W-:Y:S01]  /*0ae0*/  LEA.HI R5, R5, R198, RZ, 0x1 ;  /* 0x000000c605057211 */ /* 0x000fe200078f08ff */
[----:B------:R-:W-:Y:S01]  /*0af0*/  IMAD.IADD R0, R9, 0x1, -R0 ;  /* 0x0000000109007824 */ /* 0x000fe200078e0a00 */
[----:B------:R-:W-:-:S02]  /*0b00*/  SHF.R.S32.HI R6, RZ, 0x2, R4 ;  /* 0x00000002ff067819 */ /* 0x000fc40000011404 */
[----:B------:R-:W-:Y:S02]  /*0b10*/  SHF.R.S32.HI R13, RZ, 0x1f, R4 ;  /* 0x0000001fff0d7819 */ /* 0x000fe40000011404 */
[----:B------:R-:W-:Y:S02]  /*0b20*/  LEA.HI R11, R11, R182, RZ, 0x5 ;  /* 0x000000b60b0b7211 */ /* 0x000fe400078f28ff */
[----:B------:R-:W-:Y:S02]  /*0b30*/  LEA.HI R13, R13, R6, RZ, 0x3 ;  /* 0x000000060d0d7211 */ /* 0x000fe400078f18ff */
[----:B------:R-:W-:Y:S02]  /*0b40*/  SHF.R.S32.HI R11, RZ, 0x5, R11 ;  /* 0x00000005ff0b7819 */ /* 0x000fe4000001140b */
[----:B------:R-:W-:-:S05]  /*0b50*/  LOP3.LUT R13, R13, 0xfffffff8, RZ, 0xc0, !PT ;  /* 0xfffffff80d0d7812 */ /* 0x000fca00078ec0ff */
[----:B------:R-:W-:-:S04]  /*0b60*/  IMAD.IADD R6, R6, 0x1, -R13 ;  /* 0x0000000106067824 */ /* 0x000fc800078e0a0d */
[----:B------:R-:W-:Y:S01]  /*0b70*/  IMAD R6, R11, 0x10, R6 ;  /* 0x000000100b067824 */ /* 0x000fe200078e0206 */
[----:B--2---:R-:W-:Y:S02]  /*0b80*/  R2UR UR4, R2 ;  /* 0x00000000020472ca */ /* 0x004fe400000e0000 */
[----:B------:R-:W-:-:S05]  /*0b90*/  LEA.HI R2, R3, R204, RZ, 0x5 ;  /* 0x000000cc03027211 */ /* 0x000fca00078f28ff */
[----:B------:R-:W-:-:S05]  /*0ba0*/  IMAD.SHL.U32 R2, R2, 0x20, RZ ;  /* 0x0000002002027824 */ /* 0x000fca00078e00ff */
[----:B------:R-:W-:Y:S01]  /*0bb0*/  LOP3.LUT R2, R2, 0xfffffc00, RZ, 0xc0, !PT ;  /* 0xfffffc0002027812 */ /* 0x000fe200078ec0ff */
[----:B------:R-:W-:-:S03]  /*0bc0*/  ULOP3.LUT UR7, UR4, 0x1, URZ, 0xfc, !UPT ;  /* 0x0000000104077892 */ /* 0x000fc6000f8efc3f */
[----:B------:R-:W-:Y:S01]  /*0bd0*/  UMOV UR4, URZ ;  /* 0x0000003f00047c82 */ /* 0x000fe20008000000 */
[----:B------:R-:W-:Y:S01]  /*0be0*/  IMAD R7, R7, 0x40, R2 ;  /* 0x0000004007077824 */ /* 0x000fe200078e0202 */
[CC--:B------:R-:W-:Y:S01]  /*0bf0*/  LEA.HI R2, R3.reuse, R204.reuse, RZ, 0x2 ;  /* 0x000000cc03027211 */ /* 0x0c0fe200078f10ff */
[----:B------:R-:W-:Y:S01]  /*0c00*/  IMAD.U32 R201, RZ, RZ, UR7 ;  /* 0x00000007ffc97e24 */ /* 0x000fe2000f8e00ff */
[----:B------:R-:W-:Y:S01]  /*0c10*/  LEA.HI R3, R3, R204, RZ, 0x3 ;  /* 0x000000cc03037211 */ /* 0x000fe200078f18ff */
[----:B------:R-:W-:Y:S01]  /*0c20*/  IMAD R200, R0, 0x8, R7 ;  /* 0x0000000800c87824 */ /* 0x000fe200078e0207 */
[----:B------:R-:W-:Y:S01]  /*0c30*/  LOP3.LUT R7, R5, 0x3fffffe, RZ, 0xc0, !PT ;  /* 0x03fffffe05077812 */ /* 0x000fe200078ec0ff */
[----:B------:R-:W-:Y:S01]  /*0c40*/  IMAD.U32 R181, RZ, RZ, UR4 ;  /* 0x00000004ffb57e24 */ /* 0x000fe2000f8e00ff */
[----:B------:R-:W-:Y:S02]  /*0c50*/  LOP3.LUT R5, R3, 0xfffffff8, RZ, 0xc0, !PT ;  /* 0xfffffff803057812 */ /* 0x000fe400078ec0ff */
[----:B------:R-:W-:Y:S01]  /*0c60*/  LOP3.LUT R9, R2, 0xfffffffc, RZ, 0xc0, !PT ;  /* 0xfffffffc02097812 */ /* 0x000fe200078ec0ff */
[----:B------:R-:W-:Y:S01]  /*0c70*/  IMAD.IADD R7, R198, 0x1, -R7 ;  /* 0x00000001c6077824 */ /* 0x000fe200078e0a07 */
[----:B------:R-:W-:Y:S01]  /*0c80*/  SHF.R.S32.HI R179, RZ, 0x3, R3 ;  /* 0x00000003ffb37819 */ /* 0x000fe20000011403 */
[----:B------:R-:W-:Y:S01]  /*0c90*/  IMAD.IADD R22, R204, 0x1, -R5 ;  /* 0x00000001cc167824 */ /* 0x000fe200078e0a05 */
[----:B------:R-:W-:Y:S01]  /*0ca0*/  LOP3.LUT R5, R4, 0x7ffffffc, RZ, 0xc0, !PT ;  /* 0x7ffffffc04057812 */ /* 0x000fe200078ec0ff */
[----:B------:R-:W-:-:S02]  /*0cb0*/  IMAD.IADD R9, R204, 0x1, -R9 ;  /* 0x00000001cc097824 */ /* 0x000fc400078e0a09 */
[----:B------:R-:W-:Y:S02]  /*0cc0*/  IMAD.SHL.U32 R16, R22, 0x8, RZ ;  /* 0x0000000816107824 */ /* 0x000fe400078e00ff */
[----:B------:R-:W-:Y:S01]  /*0cd0*/  IMAD.IADD R5, R182, 0x1, -R5 ;  /* 0x00000001b6057824 */ /* 0x000fe200078e0a05 */
[----:B------:R-:W-:Y:S01]  /*0ce0*/  LEA.HI R0, R9, R9, RZ, 0x1 ;  /* 0x0000000909007211 */ /* 0x000fe200078f08ff */
[----:B------:R-:W-:Y:S01]  /*0cf0*/  VIADD R19, R16, 0x40 ;  /* 0x0000004010137836 */ /* 0x000fe20000000000 */
[----:B------:R-:W-:Y:S01]  /*0d00*/  SHF.R.S32.HI R203, RZ, 0x1f, R16 ;  /* 0x0000001fffcb7819 */ /* 0x000fe20000011410 */
[----:B------:R-:W-:Y:S01]  /*0d10*/  IMAD.SHL.U32 R17, R5, 0x2, RZ ;  /* 0x0000000205117824 */ /* 0x000fe200078e00ff */
[----:B------:R-:W-:Y:S01]  /*0d20*/  LOP3.LUT R0, R0, 0x1ffffffe, RZ, 0xc0, !PT ;  /* 0x1ffffffe00007812 */ /* 0x000fe200078ec0ff */
[----:B------:R-:W-:Y:S01]  /*0d30*/  IMAD R199, R7, 0x40, R6 ;  /* 0x0000004007c77824 */ /* 0x000fe200078e0206 */
[----:B------:R-:W-:Y:S01]  /*0d40*/  SHF.R.S32.HI R202, RZ, 0x1f, R19 ;  /* 0x0000001fffca7819 */ /* 0x000fe20000011413 */
[C---:B------:R-:W-:Y:S01]  /*0d50*/  VIADD R177, R17.reuse, 0x8 ;  /* 0x0000000811b17836 */ /* 0x040fe20000000000 */
[C---:B------:R-:W-:Y:S01]  /*0d60*/  IADD3 R175, R17.reuse, 0x18, RZ ;  /* 0x0000001811af7810 */ /* 0x040fe20007ffe0ff */
[----:B------:R-:W-:-:S02]  /*0d70*/  VIADD R176, R17, 0x10 ;  /* 0x0000001011b07836 */ /* 0x000fc40000000000 */
        /* <DEDUP_REMOVED lines=25> */
[----:B------:R-:W-:-:S02]  /*0f10*/  SHF.R.S32.HI R185, RZ, 0x1f, R164 ;  /* 0x0000001fffb97819 */ /* 0x000fc400000114a4 */
[----:B------:R-:W-:Y:S01]  /*0f20*/  SHF.R.S32.HI R184, RZ, 0x1f, R163 ;  /* 0x0000001fffb87819 */ /* 0x000fe200000114a3 */
[----:B------:R-:W-:Y:S01]  /*0f30*/  IMAD R18, R0, 0x8, R199 ;  /* 0x0000000800127824 */ /* 0x000fe200078e02c7 */
[----:B------:R-:W-:-:S07]  /*0f40*/  SHF.R.S32.HI R183, RZ, 0x1f, R162 ;  /* 0x0000001fffb77819 */ /* 0x000fce00000114a2 */
.L_x_2436:
[----:B01-34-:R-:W0:Y:S01]  /*0f50*/  LDC.64 R2, c[0x0][0xc88] ;  /* 0x00032200ff027b82 */ /* 0x01be220000000a00 */
[----:B------:R-:W-:Y:S01]  /*0f60*/  ULDC.64 UR8, c[0x0][0xa28] ;  /* 0x00028a0000087ab9 */ /* 0x000fe20000000a00 */
[----:B------:R-:W-:Y:S01]  /*0f70*/  ULDC.64 UR10, c[0x0][0xa18] ;  /* 0x00028600000a7ab9 */ /* 0x000fe20000000a00 */
[----:B0-----:R-:W-:-:S06]  /*0f80*/  IMAD.WIDE R2, R27, 0x4, R2 ;  /* 0x000000041b027825 */ /* 0x001fcc00078e0202 */
[----:B--2---:R-:W2:Y:S01]  /*0f90*/  LDG.E R2, desc[UR36][R2.64] ;  /* 0x0000002402027981 */ /* 0x004ea2000c1e1900 */
        /* <DEDUP_REMOVED lines=8> */
[----:B------:R-:W-:Y:S01]  /*1020*/  IMAD.U32 R161, RZ, RZ, UR4 ;  /* 0x00000004ffa17e24 */ /* 0x000fe2000f8e00ff */
        /* <DEDUP_REMOVED lines=9> */
[----:B------:R-:W-:Y:S01]  /*10c0*/  ULDC UR4, c[0x0][0x424] ;  /* 0x0001090000047ab9 */ /* 0x000fe20000000800 */
[----:B------:R-:W-:Y:S01]  /*10d0*/  ULDC UR7, c[0x0][0x2f0] ;  /* 0x0000bc0000077ab9 */ /* 0x000fe20000000800 */
[----:B------:R-:W-:Y:S01]  /*10e0*/  IMAD.U32 R5, RZ, RZ, UR11 ;  /* 0x0000000bff057e24 */ /* 0x000fe2000f8e00ff */
[----:B------:R-:W2:Y:S01]  /*10f0*/  @P0 LDG.E R2, desc[UR36][R2.64] ;  /* 0x0000002402020981 */ /* 0x000ea2000c1e1900 */
[----:B------:R-:W-:Y:S01]  /*1100*/  UISETP.NE.U32.AND UP0, UPT, UR8, URZ, UPT ;  /* 0x0000003f0800728c */ /* 0x000fe2000bf05070 */
[----:B------:R-:W-:Y:S02]  /*1110*/  ULDC.64 UR10, c[0x0][0xa20] ;  /* 0x00028800000a7ab9 */ /* 0x000fe40000000a00 */
[----:B------:R-:W3:Y:S01]  /*1120*/  @P2 LDG.E R4, desc[UR36][R4.64] ;  /* 0x0000002404042981 */ /* 0x000ee2000c1e1900 */
[----:B------:R-:W-:Y:S01]  /*1130*/  UISETP.NE.AND.EX UP0, UPT, UR9, URZ, UPT, UP0 ;  /* 0x0000003f0900728c */ /* 0x000fe2000bf05300 */
[----:B------:R-:W-:Y:S01]  /*1140*/  ISETP.NE.U32.AND P1, PT, RZ, UR10, PT ;  /* 0x0000000aff007c0c */ /* 0x000fe2000bf25070 */
[----:B------:R-:W-:-:S02]  /*1150*/  ULOP3.LUT UR8, UR5, 0xffff, URZ, 0xc0, !UPT ;  /* 0x0000ffff05087892 */ /* 0x000fc4000f8ec03f */
[----:B------:R-:W-:Y:S01]  /*1160*/  USEL UR4, UR4, 0x1, UP0 ;  /* 0x0000000104047887 */ /* 0x000fe20008000000 */
[----:B------:R-:W-:Y:S01]  /*1170*/  ISETP.NE.AND.EX P1, PT, RZ, UR11, PT, P1 ;  /* 0x0000000bff007c0c */ /* 0x000fe2000bf25310 */
[----:B------:R-:W-:Y:S02]  /*1180*/  UMOV UR60, URZ ;  /* 0x0000003f003c7c82 */ /* 0x000fe40008000000 */
[----:B------:R-:W-:Y:S01]  /*1190*/  IMAD.U32 R178, RZ, RZ, UR8 ;  /* 0x00000008ffb27e24 */ /* 0x000fe2000f8e00ff */
[----:B------:R-:W-:Y:S01]  /*11a0*/  UIMAD UR4, UR4, UR7, URZ ;  /* 0x00000007040472a4 */ /* 0x000fe2000f8e023f */
[----:B--2---:R-:W-:Y:S02]  /*11b0*/  @P0 R2UR UR60, R2 ;  /* 0x00000000023c02ca */ /* 0x004fe400000e0000 */
[----:B---3--:R-:W-:Y:S01]  /*11c0*/  @P2 R2UR UR42, R4 ;  /* 0x00000000042a22ca */ /* 0x008fe200000e0000 */
[----:B-----5:R-:W-:-:S14]  /*11d0*/  @P2 BRA `(.L_x_2373) ;  /* 0x00000000003c2947 */ /* 0x020fdc0003800000 */
[----:B------:R-:W-:Y:S01]  /*11e0*/  ULDC.64 UR8, c[0x0][0xa00] ;  /* 0x0002800000087ab9 */ /* 0x000fe20000000a00 */
[----:B------:R-:W-:Y:S01]  /*11f0*/  ULDC UR42, c[0x0][0x288] ;  /* 0x0000a200002a7ab9 */ /* 0x000fe20000000800 */
[----:B------:R-:W-:-:S04]  /*1200*/  ISETP.NE.U32.AND P0, PT, RZ, UR8, PT ;  /* 0x00000008ff007c0c */ /* 0x000fc8000bf05070 */
[----:B------:R-:W-:-:S13]  /*1210*/  ISETP.NE.AND.EX P0, PT, RZ, UR9, PT, P0 ;  /* 0x00000009ff007c0c */ /* 0x000fda000bf05300 */
[----:B------:R-:W-:Y:S05]  /*1220*/  @!P0 BRA `(.L_x_2373) ;  /* 0x0000000000288947 */ /* 0x000fea0003800000 */
[----:B------:R-:W-:Y:S01]  /*1230*/  R2UR UR7, R161 ;  /* 0x00000000a10772ca */ /* 0x000fe200000e0000 */
[----:B------:R-:W-:-:S12]  /*1240*/  ULDC.64 UR8, c[0x0][0xa00] ;  /* 0x0002800000087ab9 */ /* 0x000fd80000000a00 */
        /* <DEDUP_REMOVED lines=8> */
.L_x_2373:
[----:B------:R-:W-:Y:S05]  /*12d0*/  @!P1 BRA `(.L_x_2374) ;  /* 0x0000000000249947 */ /* 0x000fea0003800000 */
[----:B------:R-:W-:Y:S02]  /*12e0*/  R2UR UR7, R161 ;  /* 0x00000000a10772ca */ /* 0x000fe400000e0000 */
[----:B------:R-:W-:-:S11]  /*12f0*/  R2UR UR8, R180 ;  /* 0x00000000b40872ca */ /* 0x000fd600000e0000 */
[----:B------:R-:W-:-:S04]  /*1300*/  ULEA UR4, UP0, UR7, UR10, 0x2 ;  /* 0x0000000a07047291 */ /* 0x000fc8000f80103f */
[----:B------:R-:W-:Y:S02]  /*1310*/  ULEA.HI.X UR7, UR7, UR11, UR8, 0x2, UP0 ;  /* 0x0000000b07077291 */ /* 0x000fe400080f1408 */
[----:B------:R-:W-:-:S04]  /*1320*/  IMAD.U32 R2, RZ, RZ, UR4 ;  /* 0x00000004ff027e24 */ /* 0x000fc8000f8e00ff */
[----:B------:R-:W-:-:S05]  /*1330*/  MOV R3, UR7 ;  /* 0x0000000700037c02 */ /* 0x000fca0008000f00 */
[----:B------:R-:W2:Y:S02]  /*1340*/  LDG.E R2, desc[UR36][R2.64] ;  /* 0x0000002402027981 */ /* 0x000ea4000c1e1900 */
[----:B--2---:R-:W-:Y:S01]  /*1350*/  R2UR UR4, R2 ;  /* 0x00000000020472ca */ /* 0x004fe200000e0000 */
[----:B------:R-:W-:-:S14]  /*1360*/  BRA `(.L_x_2375) ;  /* 0x0000000000387947 */ /* 0x000fdc0003800000 */
.L_x_2374:
[----:B------:R-:W-:Y:S02]  /*1370*/  ULDC.64 UR8, c[0x0][0xa08] ;  /* 0x0002820000087ab9 */ /* 0x000fe40000000a00 */
        /* <DEDUP_REMOVED lines=13> */
.L_x_2375:
[----:B------:R-:W-:Y:S01]  /*1450*/  ULDC UR7, c[0x0][0x448] ;  /* 0x0001120000077ab9 */ /* 0x000fe20000000800 */
[----:B------:R-:W-:Y:S02]  /*1460*/  USHF.L.U32 UR43, UR6, 0x7, URZ ;  /* 0x00000007062b7899 */ /* 0x000fe4000800063f */
[----:B------:R-:W-:Y:S02]  /*1470*/  UISETP.NE.AND UP0, UPT, UR7, 0x1, UPT ;  /* 0x000000010700788c */ /* 0x000fe4000bf05270 */
[----:B------:R-:W-:Y:S02]  /*1480*/  UIADD3 UR8, UR43, 0x7f, URZ ;  /* 0x0000007f2b087890 */ /* 0x000fe4000fffe03f */
[----:B------:R-:W-:Y:S02]  /*1490*/  UIADD3 UR60, -UR60, UR4, URZ ;  /* 0x000000043c3c7290 */ /* 0x000fe4000fffe13f */
[----:B------:R-:W-:-:S05]  /*14a0*/  UP2UR UR4, UPR, URZ, 0x1 ;  /* 0x000000013f047883 */ /* 0x000fca0008000000 */
[----:B------:R-:W-:Y:S01]  /*14b0*/  @UP0 ULDC UR6, c[0x0][0x44c] ;  /* 0x0001130000060ab9 */ /* 0x000fe20000000800 */
[----:B------:R-:W-:Y:S01]  /*14c0*/  @UP0 ULDC UR9, c[0x0][0x450] ;  /* 0x0001140000090ab9 */ /* 0x000fe20000000800 */
[----:B------:R-:W-:Y:S01]  /*14d0*/  UIMAD.WIDE.U32 UR6, UR8, UR6, URZ ;  /* 0x00000006080672a5 */ /* 0x000fe2000f8e003f */
[----:B------:R-:W-:Y:S01]  /*14e0*/  IMAD.U32 R170, RZ, RZ, UR4 ;  /* 0x00000004ffaa7e24 */ /* 0x000fe2000f8e00ff */
[----:B------:R-:W-:Y:S02]  /*14f0*/  UIADD3 UR4, UR60, 0x60, -UR42 ;  /* 0x000000603c047890 */ /* 0x000fe4000fffe82a */
[----:B------:R-:W-:Y:S02]  /*1500*/  @UP0 USHF.R.U32.HI UR8, URZ, UR9, UR7 ;  /* 0x000000093f080299 */ /* 0x000fe40008011607 */
[----:B------:R-:W-:Y:S02]  /*1510*/  UIADD3 UR6, UR60, 0x5f, URZ ;  /* 0x0000005f3c067890 */ /* 0x000fe4000fffe03f */
[----:B------:R-:W-:-:S02]  /*1520*/  UIADD3 UR8, UR4, UR8, URZ ;  /* 0x0000000804087290 */ /* 0x000fc4000fffe03f */
[----:B------:R-:W-:Y:S02]  /*1530*/  UIMAD.WIDE UR6, UR6, 0x2aaaaaab, URZ ;  /* 0x2aaaaaab060678a5 */ /* 0x000fe4000f8e023f */
[----:B------:R-:W-:Y:S02]  /*1540*/  UIMAD.WIDE UR8, UR8, 0x2aaaaaab, URZ ;  /* 0x2aaaaaab080878a5 */ /* 0x000fe4000f8e023f */
[----:B------:R-:W-:Y:S02]  /*1550*/  USHF.R.U32.HI UR4, URZ, 0x1f, UR7 ;  /* 0x0000001f3f047899 */ /* 0x000fe40008011607 */
[----:B------:R-:W-:Y:S02]  /*1560*/  USHF.R.U32.HI UR6, URZ, 0x1f, UR9 ;  /* 0x0000001f3f067899 */ /* 0x000fe40008011609 */
[----:B------:R-:W-:Y:S02]  /*1570*/  ULEA.HI.SX32 UR7, UR7, UR4, 0x1c ;  /* 0x0000000407077291 */ /* 0x000fe4000f8fe23f */
[----:B------:R-:W-:-:S02]  /*1580*/  ULEA.HI.SX32 UR6, UR9, UR6, 0x1c ;  /* 0x0000000609067291 */ /* 0x000fc4000f8fe23f */
[----:B------:R-:W-:Y:S02]  /*1590*/  ULOP3.LUT UR4, UR5, 0xff000000, URZ, 0xc0, !UPT ;  /* 0xff00000005047892 */ /* 0x000fe4000f8ec03f */
[----:B------:R-:W-:Y:S02]  /*15a0*/  UISETP.LT.AND UP0, UPT, UR7, UR6, UPT ;  /* 0x000000060700728c */ /* 0x000fe4000bf01270 */
[----:B------:R-:W-:Y:S02]  /*15b0*/  ULOP3.LUT UR5, UR5, 0xff0000, URZ, 0xc0, !UPT ;  /* 0x00ff000005057892 */ /* 0x000fe4000f8ec03f */
[----:B------:R-:W-:Y:S02]  /*15c0*/  USEL UR9, UR7, UR6, UP0 ;  /* 0x0000000607097287 */ /* 0x000fe40008000000 */
[----:B------:R-:W-:Y:S02]  /*15d0*/  USHF.R.U32.HI UR4, URZ, 0x8, UR4 ;  /* 0x000000083f047899 */ /* 0x000fe40008011604 */
[----:B------:R-:W-:-:S02]  /*15e0*/  UISETP.GE.AND UP0, UPT, UR9, 0x1, UPT ;  /* 0x000000010900788c */ /* 0x000fc4000bf06270 */
[----:B------:R-:W-:-:S03]  /*15f0*/  ULEA.HI UR5, UR5, UR4, URZ, 0x10 ;  /* 0x0000000405057291 */ /* 0x000fc6000f8f803f */
[----:B------:R-:W-:Y:S01]  /*1600*/  UMOV UR4, URZ ;  /* 0x0000003f00047c82 */ /* 0x000fe20008000000 */
[----:B------:R-:W-:Y:S01]  /*1610*/  PLOP3.LUT P0, PT, PT, PT, UP0, 0x80, 0x0 ;  /* 0x000000000000781c */ /* 0x000fe20003f0f008 */
[----:B------:R-:W-:Y:S02]  /*1620*/  ULOP3.LUT UR6, UR5, 0xff, URZ, 0xc0, !UPT ;  /* 0x000000ff05067892 */ /* 0x000fe4000f8ec03f */
[----:B------:R-:W-:-:S04]  /*1630*/  USHF.R.U32.HI UR5, URZ, 0x10, UR5 ;  /* 0x000000103f057899 */ /* 0x000fc80008011605 */
[----:B------:R-:W-:Y:S02]  /*1640*/  IMAD.U32 R160, RZ, RZ, UR6 ;  /* 0x00000006ffa07e24 */ /* 0x000fe4000f8e00ff */
[----:B------:R-:W-:-:S04]  /*1650*/  IMAD.U32 R23, RZ, RZ, UR5 ;  /* 0x00000005ff177e24 */ /* 0x000fc8000f8e00ff */
[----:B------:R-:W-:Y:S05]  /*1660*/  @!P0 BRA `(.L_x_2376) ;  /* 0x0000000000948947 */ /* 0x000fea0003800000 */
        /* <DEDUP_REMOVED lines=37> */
.L_x_2376:
[----:B------:R-:W-:Y:S01]  /*18c0*/  R2UR UR5, R160 ;  /* 0x00000000a00572ca */ /* 0x000fe200000e0000 */
[----:B------:R-:W-:Y:S01]  /*18d0*/  IMAD.U32 R0, RZ, RZ, UR9 ;  /* 0x00000009ff007e24 */ /* 0x000fe2000f8e00ff */
[----:B------:R-:W-:Y:S01]  /*18e0*/  PLOP3.LUT P0, PT, PT, PT, PT, 0x80, 0x0 ;  /* 0x000000000000781c */ /* 0x000fe20003f0f070 */
[----:B------:R-:W-:Y:S01]  /*18f0*/  IMAD.U32 R3, RZ, RZ, UR4 ;  /* 0x00000004ff037e24 */ /* 0x000fe2000f8e00ff */
[----:B------:R-:W-:Y:S01]  /*1900*/  CS2R R86, SRZ ;  /* 0x0000000000567805 */ /* 0x000fe2000001ff00 */
[----:B------:R-:W-:Y:S01]  /*1910*/  IMAD.MOV.U32 R96, RZ, RZ, RZ ;  /* 0x000000ffff607224 */ /* 0x000fe200078e00ff */
[----:B------:R-:W-:Y:S02]  /*1920*/  CS2R R84, SRZ ;  /* 0x0000000000547805 */ /* 0x000fe4000001ff00 */
[----:B------:R-:W-:Y:S02]  /*1930*/  CS2R R82, SRZ ;  /* 0x0000000000527805 */ /* 0x000fe4000001ff00 */
[----:B------:R-:W-:-:S02]  /*1940*/  CS2R R80, SRZ ;  /* 0x0000000000507805 */ /* 0x000fc4000001ff00 */
[----:B------:R-:W-:Y:S02]  /*1950*/  CS2R R78, SRZ ;  /* 0x00000000004e7805 */ /* 0x000fe4000001ff00 */
[----:B------:R-:W-:Y:S02]  /*1960*/  CS2R R76, SRZ ;  /* 0x00000000004c7805 */ /* 0x000fe4000001ff00 */
[----:B------:R-:W-:Y:S02]  /*1970*/  CS2R R74, SRZ ;  /* 0x00000000004a7805 */ /* 0x000fe4000001ff00 */
[----:B------:R-:W-:Y:S01]  /*1980*/  CS2R R72, SRZ ;  /* 0x0000000000487805 */ /* 0x000fe2000001ff00 */
[----:B------:R-:W-:Y:S01]  /*1990*/  UIMAD UR61, UR5, UR4, URZ ;  /* 0x00000004053d72a4 */ /* 0x000fe2000f8e023f */
[----:B------:R-:W-:Y:S02]  /*19a0*/  CS2R R70, SRZ ;  /* 0x0000000000467805 */ /* 0x000fe4000001ff00 */
[----:B------:R-:W-:-:S02]  /*19b0*/  CS2R R68, SRZ ;  /* 0x0000000000447805 */ /* 0x000fc4000001ff00 */
[----:B------:R-:W-:Y:S02]  /*19c0*/  CS2R R66, SRZ ;  /* 0x0000000000427805 */ /* 0x000fe4000001ff00 */
[----:B------:R-:W-:Y:S02]  /*19d0*/  CS2R R64, SRZ ;  /* 0x0000000000407805 */ /* 0x000fe4000001ff00 */
[----:B------:R-:W-:Y:S02]  /*19e0*/  CS2R R62, SRZ ;  /* 0x00000000003e7805 */ /* 0x000fe4000001ff00 */
[----:B------:R-:W-:Y:S01]  /*19f0*/  VIADDMNMX R3, R3, UR61, R0, PT ;  /* 0x0000003d03037c46 */ /* 0x000fe2000b800100 */
[----:B------:R-:W-:Y:S01]  /*1a00*/  IMAD.MOV.U32 R0, RZ, RZ, RZ ;  /* 0x000000ffff007224 */ /* 0x000fe200078e00ff */
[----:B------:R-:W-:Y:S02]  /*1a10*/  CS2R R60, SRZ ;  /* 0x00000000003c7805 */ /* 0x000fe4000001ff00 */
[----:B------:R-:W-:-:S02]  /*1a20*/  CS2R R58, SRZ ;  /* 0x00000000003a7805 */ /* 0x000fc4000001ff00 */
[----:B------:R-:W-:Y:S02]  /*1a30*/  R2UR UR5, R3 ;  /* 0x00000000030572ca */ /* 0x000fe400000e0000 */
        /* <DEDUP_REMOVED lines=12> */
[----:B------:R-:W-:Y:S02]  /*1b00*/  UISETP.GT.AND UP0, UPT, UR5, UR61, UPT ;  /* 0x0000003d0500728c */ /* 0x000fe4000bf04270 */
[----:B------:R-:W-:Y:S01]  /*1b10*/  IMAD.U32 R97, RZ, RZ, UR5 ;  /* 0x00000005ff617e24 */ /* 0x000fe2000f8e00ff */
[----:B------:R-:W-:Y:S02]  /*1b20*/  CS2R R88, SRZ ;  /* 0x0000000000587805 */ /* 0x000fe4000001ff00 */
[----:B------:R-:W-:Y:S02]  /*1b30*/  CS2R R92, SRZ ;  /* 0x00000000005c7805 */ /* 0x000fe4000001ff00 */
[----:B------:R-:W-:Y:S02]  /*1b40*/  CS2R R20, SRZ ;  /* 0x0000000000147805 */ /* 0x000fe4000001ff00 */
[----:B------:R-:W-:-:S02]  /*1b50*/  CS2R R90, SRZ ;  /* 0x00000000005a7805 */ /* 0x000fc4000001ff00 */
[----:B------:R-:W-:Y:S02]  /*1b60*/  PLOP3.LUT P1, PT, PT, PT, UP0, 0x80, 0x0 ;  /* 0x000000000000781c */ /* 0x000fe40003f2f008 */
[----:B------:R-:W-:-:S11]  /*1b70*/  CS2R R2, SRZ ;  /* 0x0000000000027805 */ /* 0x000fd6000001ff00 */
        /* <DEDUP_REMOVED lines=24> */
[----:B------:R-:W-:Y:S01]  /*1d00*/  MOV R13, RZ ;  /* 0x000000ff000d7202 */ /* 0x000fe20000000f00 */
[----:B------:R-:W-:Y:S02]  /*1d10*/  IMAD.U32 R6, RZ, RZ, UR4 ;  /* 0x00000004ff067e24 */ /* 0x000fe4000f8e00ff */
[----:B------:R-:W-:-:S02]  /*1d20*/  IMAD.U32 R7, RZ, RZ, UR5 ;  /* 0x00000005ff077e24 */ /* 0x000fc4000f8e00ff */
[----:B------:R-:W-:Y:S02]  /*1d30*/  IMAD.U32 R11, RZ, RZ, UR7 ;  /* 0x00000007ff0b7e24 */ /* 0x000fe4000f8e00ff */
[----:B------:R-:W-:Y:S02]  /*1d40*/  IMAD.MOV.U32 R8, RZ, RZ, 0x70 ;  /* 0x00000070ff087424 */ /* 0x000fe400078e00ff */
[----:B0-----:R-:W-:-:S07]  /*1d50*/  IMAD.MOV.U32 R12, RZ, RZ, 0x1 ;  /* 0x00000001ff0c7424 */ /* 0x001fce00078e00ff */
[----:B------:R-:W-:-:S07]  /*1d60*/  LEPC R20, `(.L_x_2378) ;  /* 0x000000001014794e */ /* 0x000fce0000000000 */
[----:B-1----:R-:W-:Y:S05]  /*1d70*/  CALL.ABS.NOINC R2 ;  /* 0x0000000002007343 */ /* 0x002fea0003c00000 */
.L_x_2378:
        /* <DEDUP_REMOVED lines=11> */
.L_x_2525:
[----:B------:R-:W-:Y:S05]  /*1e30*/  @!P0 BRA `(.L_x_2380) ;  /* 0x0000000000048947 */ /* 0x000fea0003800000 */
[----:B------:R-:W-:Y:S01]  /*1e40*/  BPT.TRAP 0x1 ;  /* 0x000000040000795c */ /* 0x000fe20000300000 */
.L_x_2380:
[----:B0-----:R-:W-:Y:S02]  /*1e50*/  IMAD.U32 R0, RZ, RZ, UR39 ;  /* 0x00000027ff007e24 */ /* 0x001fe4000f8e00ff */
[----:B------:R-:W-:-:S03]  /*1e60*/  IMAD.U32 R3, RZ, RZ, UR38 ;  /* 0x00000026ff037e24 */ /* 0x000fc6000f8e00ff */
[----:B------:R-:W-:Y:S02]  /*1e70*/  LEA R0, R0, UR40, 0x3 ;  /* 0x0000002800007c11 */ /* 0x000fe4000f8e18ff */
[----:B------:R-:W-:-:S04]  /*1e80*/  SHF.L.U32 R3, R3, 0x1f, RZ ;  /* 0x0000001f03037819 */ /* 0x000fc800000006ff */
[----:B------:R0:W1:Y:S01]  /*1e90*/  SYNCS.PHASECHK.TRANS64.TRYWAIT P1, [R0+URZ+0x2a830], R3 ;  /* 0x02a83003000075a7 */ /* 0x000062000802017f */
[----:B------:R-:W-:Y:S05]  /*1ea0*/  @!P0 BRA `(.L_x_2381) ;  /* 0x0000000000048947 */ /* 0x000fea0003800000 */
[----:B------:R-:W-:Y:S01]  /*1eb0*/  BPT.TRAP 0x1 ;  /* 0x000000040000795c */ /* 0x000fe20000300000 */
.L_x_2381:
[----:B-1----:R-:W-:Y:S05]  /*1ec0*/  @P1 BRA `(.L_x_2382) ;  /* 0x0000000000081947 */ /* 0x002fea0003800000 */
[----:B------:R-:W1:Y:S02]  /*1ed0*/  SYNCS.PHASECHK.TRANS64.TRYWAIT P1, [R0+URZ+0x2a830], R3 ;  /* 0x02a83003000075a7 */ /* 0x000e64000802017f */
[----:B-1----:R-:W-:Y:S05]  /*1ee0*/  @!P1 BRA `(.L_x_2383) ;  /* 0x0000010000749947 */ /* 0x002fea0003800000 */
.L_x_2382:
        /* <DEDUP_REMOVED lines=13> */
[----:B------:R-:W-:Y:S02]  /*1fc0*/  ULOP3.LUT UR4, UR44, 0x10000, URZ, 0xfc, !UPT ;  /* 0x000100002c047892 */ /* 0x000fe4000f8efc3f */
[----:B------:R-:W-:Y:S02]  /*1fd0*/  UIMAD UR5, UR39, 0x900, UR41 ;  /* 0x00000900270578a4 */ /* 0x000fe4000f8e0229 */
[----:B------:R-:W-:Y:S02]  /*1fe0*/  UIADD3 UR6, UR4, 0x2, URZ ;  /* 0x0000000204067890 */ /* 0x000fe4000fffe03f */
[----:B------:R-:W-:Y:S01]  /*1ff0*/  UIADD3 UR7, UR5, 0x2, URZ ;  /* 0x0000000205077890 */ /* 0x000fe2000fffe03f */
[----:B------:R-:W-:Y:S02]  /*2000*/  UMOV UR8, UR4 ;  /* 0x0000000400087c82 */ /* 0x000fe40008000000 */
[----:B------:R-:W-:Y:S01]  /*2010*/  UMOV UR10, UR5 ;  /* 0x00000005000a7c82 */ /* 0x000fe20008000000 */
[----:B------:R-:W-:Y:S01]  /*2020*/  IMAD.U32 R6, RZ, RZ, UR8 ;  /* 0x00000008ff067e24 */ /* 0x000fe2000f8e00ff */
[----:B------:R-:W-:Y:S01]  /*2030*/  HGMMA.64x96x16.F32 R24, gdesc[UR8], RZ, !UPT, gsb0 ;  /* 0x01600000081879f0 */ /* 0x000fe2000c0008ff */
[----:B------:R-:W-:Y:S01]  /*2040*/  UMOV UR8, UR6 ;  /* 0x0000000600087c82 */ /* 0x000fe20008000000 */
[----:B------:R-:W-:Y:S01]  /*2050*/  UMOV UR9, 0x40000040 ;  /* 0x4000004000097882 */ /* 0x000fe20000000000 */
[----:B------:R-:W-:Y:S01]  /*2060*/  UMOV UR10, UR7 ;  /* 0x00000007000a7c82 */ /* 0x000fe20008000000 */
[----:B------:R-:W-:Y:S01]  /*2070*/  UMOV UR11, 0x40000040 ;  /* 0x40000040000b7882 */ /* 0x000fe20000000000 */
[----:B------:R-:W-:Y:S01]  /*2080*/  UIADD3 UR56, UR4, 0x4, URZ ;  /* 0x0000000404387890 */ /* 0x000fe2000fffe03f */
[----:B------:R-:W-:Y:S01]  /*2090*/  IMAD.U32 R2, RZ, RZ, UR8 ;  /* 0x00000008ff027e24 */ /* 0x000fe2000f8e00ff */
[----:B------:R-:W-:Y:S01]  /*20a0*/  UIADD3 UR58, UR5, 0x4, URZ ;  /* 0x00000004053a7890 */ /* 0x000fe2000fffe03f */
[----:B01----:R-:W-:Y:S01]  /*20b0*/  IMAD.U32 R3, RZ, RZ, UR9 ;  /* 0x00000009ff037e24 */ /* 0x003fe2000f8e00ff */
        /* <DEDUP_REMOVED lines=70> */
.L_x_2384:
[----:B------:R-:W-:Y:S01]  /*2520*/  R2UR UR4, R170 ;  /* 0x00000000aa0472ca */ /* 0x000fe200000e0000 */
[----:B------:R-:W-:Y:S01]  /*2530*/  VIADD R4, R18, UR43 ;  /* 0x0000002b12047c36 */ /* 0x000fe20008000000 */
[----:B------:R-:W-:Y:S01]  /*2540*/  R2UR UR6, R97 ;  /* 0x00000000610672ca */ /* 0x000fe200000e0000 */
[----:B------:R-:W-:Y:S01]  /*2550*/  IMAD.U32 R11, RZ, RZ, UR42 ;  /* 0x0000002aff0b7e24 */ /* 0x000fe2000f8e00ff */
[----:B------:R-:W-:Y:S01]  /*2560*/  ULDC UR14, c[0x0][0x988] ;  /* 0x00026200000e7ab9 */ /* 0x000fe20000000800 */
[----:B------:R-:W-:Y:S01]  /*2570*/  R2UR UR10, R0 ;  /* 0x00000000000a72ca */ /* 0x000fe200000e0000 */
[----:B------:R-:W0:Y:S07]  /*2580*/  S2UR UR15, SR_CgaCtaId ;  /* 0x00000000000f79c3 */ /* 0x000e2e0000008800 */
[----:B------:R-:W-:-:S02]  /*2590*/  UISETP.NE.AND UP0, UPT, UR4, URZ, UPT ;  /* 0x0000003f0400728c */ /* 0x000fc4000bf05270 */
[----:B------:R-:W-:-:S04]  /*25a0*/  UIMAD UR5, UR6, -0x60, UR60 ;  /* 0xffffffa0060578a4 */ /* 0x000fc8000f8e023c */
[----:B------:R-:W-:Y:S02]  /*25b0*/  PLOP3.LUT P1, PT, PT, PT, UP0, 0x80, 0x0 ;  /* 0x000000000000781c */ /* 0x000fe40003f2f008 */
[----:B------:R-:W-:Y:S01]  /*25c0*/  PLOP3.LUT P2, PT, PT, PT, UP0, 0x80, 0x0 ;  /* 0x000000000000781c */ /* 0x000fe20003f4f008 */
[----:B------:R-:W-:Y:S01]  /*25d0*/  IMAD.U32 R10, RZ, RZ, UR5 ;  /* 0x00000005ff0a7e24 */ /* 0x000fe2000f8e00ff */
[----:B------:R-:W-:Y:S01]  /*25e0*/  UMOV UR5, UR43 ;  /* 0x0000002b00057c82 */ /* 0x000fe20008000000 */
[----:B------:R-:W-:Y:S01]  /*25f0*/  @UP0 ULDC UR4, c[0x0][0x44c] ;  /* 0x0001130000040ab9 */ /* 0x000fe20000000800 */
[----:B------:R-:W-:-:S07]  /*2600*/  @UP0 ULDC UR11, c[0x0][0x450] ;  /* 0x00011400000b0ab9 */ /* 0x000fce0000000800 */
[----:B------:R-:W-:Y:S01]  /*2610*/  @P1 IMAD.HI.U32 R5, R4, UR4, RZ ;  /* 0x0000000404051c27 */ /* 0x000fe2000f8e00ff */
[----:B------:R-:W-:-:S04]  /*2620*/  @UP0 ULDC UR4, c[0x0][0x450] ;  /* 0x0001140000040ab9 */ /* 0x000fc80000000800 */
[----:B------:R-:W-:Y:S01]  /*2630*/  @P2 SHF.R.U32.HI R4, RZ, UR4, R5 ;  /* 0x00000004ff042c19 */ /* 0x000fe20008011605 */
[----:B------:R-:W-:Y:S01]  /*2640*/  UIMAD UR4, UR6, -0x60, URZ ;  /* 0xffffffa0060478a4 */ /* 0x000fe2000f8e023f */
[----:B------:R-:W-:-:S03]  /*2650*/  IADD3 R5, -R17, 0x60, R10 ;  /* 0x0000006011057810 */ /* 0x000fc60007ffe10a */
[----:B------:R-:W1:Y:S02]  /*2660*/  SHFL.IDX PT, R9, R4, 0x1, 0x1c1f ;  /* 0x003c1f0004097f89 */ /* 0x000e6400000e0000 */
[----:B------:R-:W-:Y:S01]  /*2670*/  IMAD.U32 R8, RZ, RZ, UR4 ;  /* 0x00000004ff087e24 */ /* 0x000fe2000f8e00ff */
[----:B------:R-:W-:Y:S01]  /*2680*/  UIADD3 UR4, UR6, -0x2, URZ ;  /* 0xfffffffe06047890 */ /* 0x000fe2000fffe03f */
[----:B------:R-:W-:Y:S02]  /*2690*/  SHFL.IDX PT, R4, R4, RZ, 0x1c1f ;  /* 0x001c1fff04047589 */ /* 0x000fe400000e0000 */
[----:B------:R-:W-:Y:S01]  /*26a0*/  @UP0 ULDC UR6, c[0x0][0x44c] ;  /* 0x0001130000060ab9 */ /* 0x000fe20000000800 */
[----:B------:R-:W-:Y:S01]  /*26b0*/  IADD3 R8, -R17, 0x61, R8 ;  /* 0x0000006111087810 */ /* 0x000fe20007ffe108 */
[----:B------:R-:W-:-:S03]  /*26c0*/  UIMAD.WIDE.U32 UR6, UR43, UR6, URZ ;  /* 0x000000062b0672a5 */ /* 0x000fc6000f8e003f */
[----:B------:R-:W-:Y:S01]  /*26d0*/  IADD3 R8, -R11, UR60, R8 ;  /* 0x0000003c0b087c10 */ /* 0x000fe2000fffe108 */
[----:B------:R-:W-:-:S04]  /*26e0*/  @UP0 USHF.R.U32.HI UR5, URZ, UR11, UR7 ;  /* 0x0000000b3f050299 */ /* 0x000fc80008011607 */
[----:B------:R-:W-:Y:S02]  /*26f0*/  UIADD3 UR6, UR5, UR60, -UR42 ;  /* 0x0000003c05067290 */ /* 0x000fe4000fffe82a */
[----:B------:R-:W-:Y:S02]  /*2700*/  UIADD3 UR5, UR10, 0x2a840, URZ ;  /* 0x0002a8400a057890 */ /* 0x000fe4000fffe03f */
[----:B------:R-:W-:Y:S02]  /*2710*/  UIMAD.WIDE UR6, UR6, 0x2aaaaaab, URZ ;  /* 0x2aaaaaab060678a5 */ /* 0x000fe4000f8e023f */
[----:B0-----:R-:W-:Y:S01]  /*2720*/  UPRMT UR5, UR15, 0x654, UR5 ;  /* 0x000006540f057896 */ /* 0x001fe20008000005 */
[----:B-1----:R-:W-:Y:S01]  /*2730*/  VIADDMNMX R9, R9, R8, R5, PT ;  /* 0x0000000809097246 */ /* 0x002fe20003800105 */
[----:B------:R-:W-:-:S03]  /*2740*/  USHF.R.U32.HI UR6, URZ, 0x1f, UR7 ;  /* 0x0000001f3f067899 */ /* 0x000fc60008011607 */
[C---:B------:R-:W-:Y:S01]  /*2750*/  ISETP.GT.AND P1, PT, R9.reuse, RZ, PT ;  /* 0x000000ff0900720c */ /* 0x040fe20003f24270 */
[----:B------:R-:W-:Y:S01]  /*2760*/  ULEA.HI.SX32 UR6, UR7, UR6, 0x1c ;  /* 0x0000000607067291 */ /* 0x000fe2000f8fe23f */
[C---:B------:R-:W-:Y:S02]  /*2770*/  ISETP.GT.AND P2, PT, R9.reuse, 0x1, PT ;  /* 0x000000010900780c */ /* 0x040fe40003f44270 */
[----:B------:R-:W-:Y:S01]  /*2780*/  SYNCS.ARRIVE.TRANS64.RED.A1T0 RZ, [UR5], RZ ;  /* 0x000000ffffff79a7 */ /* 0x000fe20008100405 */
[----:B------:R-:W-:Y:S01]  /*2790*/  ISETP.GT.AND P3, PT, R9, 0x8, PT ;  /* 0x000000080900780c */ /* 0x000fe20003f64270 */
[----:B------:R-:W-:Y:S01]  /*27a0*/  UISETP.LT.AND UP0, UPT, UR61, UR6, UPT ;  /* 0x000000063d00728c */ /* 0x000fe2000bf01270 */
[----:B------:R-:W-:Y:S02]  /*27b0*/  FSEL R13, R26, -INF , P1 ;  /* 0xff8000001a0d7808 */ /* 0x000fe40000800000 */
[----:B------:R-:W-:Y:S01]  /*27c0*/  FSEL R27, R27, -INF , P2 ;  /* 0xff8000001b1b7808 */ /* 0x000fe20001000000 */
[----:B------:R-:W-:Y:S01]  /*27d0*/  USEL UR11, UR61, UR6, !UP0 ;  /* 0x000000063d0b7287 */ /* 0x000fe2000c000000 */
[----:B------:R-:W-:-:S02]  /*27e0*/  ISETP.GT.AND P1, PT, R9, 0x9, PT ;  /* 0x000000090900780c */ /* 0x000fc40003f24270 */
[----:B------:R-:W-:Y:S01]  /*27f0*/  FSEL R15, R30, -INF , P3 ;  /* 0xff8000001e0f7808 */ /* 0x000fe20001800000 */
[----:B------:R-:W-:Y:S01]  /*2800*/  UISETP.GE.AND UP0, UPT, UR4, UR11, UPT ;  /* 0x0000000b0400728c */ /* 0x000fe2000bf06270 */
        /* <DEDUP_REMOVED lines=62> */
[----:B------:R-:W-:-:S04]  /*2bf0*/  FMNMX.FTZ R10, R89, R10, !PT ;  /* 0x0000000a590a7209 */ /* 0x000fc80007810000 */
[----:B------:R-:W-:-:S05]  /*2c00*/  FMNMX.FTZ R10, R71, R10, !PT ;  /* 0x0000000a470a7209 */ /* 0x000fca0007810000 */
[----:B------:R-:W0:Y:S02]  /*2c10*/  SHFL.BFLY PT, R9, R10, 0x2, 0x1f ;  /* 0x0c401f000a097f89 */ /* 0x000e2400000e0000 */
[----:B0-----:R-:W-:Y:S02]  /*2c20*/  FMNMX.FTZ R12, R10, R9, !PT ;  /* 0x000000090a0c7209 */ /* 0x001fe40007810000 */
[----:B------:R-:W-:-:S03]  /*2c30*/  VIADDMNMX R9, R4, R8, R5, PT ;  /* 0x0000000804097246 */ /* 0x000fc60003800105 */
[----:B------:R-:W0:Y:S01]  /*2c40*/  SHFL.BFLY PT, R91, R12, 0x1, 0x1f ;  /* 0x0c201f000c5b7f89 */ /* 0x000e2200000e0000 */
        /* <DEDUP_REMOVED lines=12> */
[----:B0-----:R-:W-:Y:S02]  /*2d10*/  FMNMX.FTZ R5, R12, R91, !PT ;  /* 0x0000005b0c057209 */ /* 0x001fe40007810000 */
[----:B------:R-:W-:Y:S02]  /*2d20*/  FSEL R32, R32, -INF , P2 ;  /* 0xff80000020207808 */ /* 0x000fe40001000000 */
[----:B------:R-:W-:Y:S01]  /*2d30*/  FMNMX.FTZ R25, R29, R4, !PT ;  /* 0x000000041d197209 */ /* 0x000fe20007810000 */
[----:B------:R-:W-:Y:S01]  /*2d40*/  FMUL.FTZ R8, R5, UR14 ;  /* 0x0000000e05087c20 */ /* 0x000fe20008410000 */
[----:B------:R-:W-:Y:S02]  /*2d50*/  ISETP.GT.AND P3, PT, R9, 0x18, PT ;  /* 0x000000180900780c */ /* 0x000fe40003f64270 */
[----:B------:R-:W-:Y:S02]  /*2d60*/  FSEL R33, R33, -INF , P1 ;  /* 0xff80000021217808 */ /* 0x000fe40000800000 */
[----:B------:R-:W-:-:S02]  /*2d70*/  FMNMX.FTZ R4, R32, R25, !PT ;  /* 0x0000001920047209 */ /* 0x000fc40007810000 */
[----:B------:R-:W-:Y:S02]  /*2d80*/  FSETP.NEU.FTZ.AND P2, PT, R5, -INF , PT ;  /* 0xff8000000500780b */ /* 0x000fe40003f5d000 */
[----:B------:R-:W-:Y:S02]  /*2d90*/  ISETP.GT.AND P1, PT, R9, 0x19, PT ;  /* 0x000000190900780c */ /* 0x000fe40003f24270 */
[----:B------:R-:W-:Y:S02]  /*2da0*/  FSEL R36, R36, -INF , P3 ;  /* 0xff80000024247808 */ /* 0x000fe40001800000 */
[----:B------:R-:W-:Y:S02]  /*2db0*/  FMNMX.FTZ R25, R33, R4, !PT ;  /* 0x0000000421197209 */ /* 0x000fe40007810000 */
[----:B------:R-:W-:Y:S02]  /*2dc0*/  FSEL R8, R8, RZ, P2 ;  /* 0x000000ff08087208 */ /* 0x000fe40001000000 */
[----:B------:R-:W-:-:S02]  /*2dd0*/  ISETP.GT.AND P2, PT, R9, 0x20, PT ;  /* 0x000000200900780c */ /* 0x000fc40003f44270 */
[----:B------:R-:W-:Y:S01]  /*2de0*/  FSEL R37, R37, -INF , P1 ;  /* 0xff80000025257808 */ /* 0x000fe20000800000 */
[--C-:B------:R-:W-:Y:S01]  /*2df0*/  FFMA.FTZ R157, R13, UR14, -R8.reuse ;  /* 0x0000000e0d9d7c23 */ /* 0x100fe20008010808 */
[----:B------:R-:W-:Y:S01]  /*2e00*/  FMNMX.FTZ R4, R36, R25, !PT ;  /* 0x0000001924047209 */ /* 0x000fe20007810000 */
[--C-:B------:R-:W-:Y:S01]  /*2e10*/  FFMA.FTZ R10, R27, UR14, -R8.reuse ;  /* 0x0000000e1b0a7c23 */ /* 0x100fe20008010808 */
[----:B------:R-:W-:Y:S01]  /*2e20*/  ISETP.GT.AND P1, PT, R9, 0x21, PT ;  /* 0x000000210900780c */ /* 0x000fe20003f24270 */
[--C-:B------:R-:W-:Y:S01]  /*2e30*/  FFMA.FTZ R159, R15, UR14, -R8.reuse ;  /* 0x0000000e0f9f7c23 */ /* 0x100fe20008010808 */
[----:B------:R-:W-:Y:S01]  /*2e40*/  FSEL R40, R40, -INF , P2 ;  /* 0xff80000028287808 */ /* 0x000fe20001000000 */
[----:B------:R-:W-:Y:S01]  /*2e50*/  MUFU.EX2 R157, R157 ;  /* 0x0000009d009d7308 */ /* 0x000fe20000000800 */
[----:B------:R-:W-:Y:S01]  /*2e60*/  FMNMX.FTZ R13, R37, R4, !PT ;  /* 0x00000004250d7209 */ /* 0x000fe20007810000 */
[--C-:B------:R-:W-:Y:S01]  /*2e70*/  FFMA.FTZ R12, R31, UR14, -R8.reuse ;  /* 0x0000000e1f0c7c23 */ /* 0x100fe20008010808 */
[----:B------:R-:W-:Y:S01]  /*2e80*/  ISETP.GT.AND P2, PT, R9, 0x28, PT ;  /* 0x000000280900780c */ /* 0x000fe20003f44270 */
[--C-:B------:R-:W-:Y:S01]  /*2e90*/  FFMA.FTZ R153, R21, UR14, -R8.reuse ;  /* 0x0000000e15997c23 */ /* 0x100fe20008010808 */
[----:B------:R-:W-:Y:S01]  /*2ea0*/  FSEL R41, R41, -INF , P1 ;  /* 0xff80000029297808 */ /* 0x000fe20000800000 */
[--C-:B------:R-:W-:Y:S01]  /*2eb0*/  FFMA.FTZ R35, R35, UR14, -R8.reuse ;  /* 0x0000000e23237c23 */ /* 0x100fe20008010808 */
[----:B------:R-:W-:Y:S01]  /*2ec0*/  FMNMX.FTZ R4, R40, R13, !PT ;  /* 0x0000000d28047209 */ /* 0x000fe20007810000 */
[----:B------:R-:W0:Y:S01]  /*2ed0*/  MUFU.EX2 R10, R10 ;  /* 0x0000000a000a7308 */ /* 0x000e220000000800 */
[----:B------:R-:W-:Y:S01]  /*2ee0*/  ISETP.GT.AND P1, PT, R9, 0x29, PT ;  /* 0x000000290900780c */ /* 0x000fe20003f24270 */
[--C-:B------:R-:W-:Y:S01]  /*2ef0*/  FFMA.FTZ R73, R73, UR14, -R8.reuse ;  /* 0x0000000e49497c23 */ /* 0x100fe20008010808 */
[----:B------:R-:W-:Y:S01]  /*2f00*/  FSEL R44, R44, -INF , P2 ;  /* 0xff8000002c2c7808 */ /* 0x000fe20001000000 */
[--C-:B------:R-:W-:Y:S01]  /*2f10*/  FFMA.FTZ R39, R39, UR14, -R8.reuse ;  /* 0x0000000e27277c23 */ /* 0x100fe20008010808 */
[----:B------:R-:W-:Y:S01]  /*2f20*/  FMNMX.FTZ R13, R41, R4, !PT ;  /* 0x00000004290d7209 */ /* 0x000fe20007810000 */
[--C-:B------:R-:W-:Y:S01]  /*2f30*/  FFMA.FTZ R75, R75, UR14, -R8.reuse ;  /* 0x0000000e4b4b7c23 */ /* 0x100fe20008010808 */
[----:B------:R-:W-:Y:S01]  /*2f40*/  ISETP.GT.AND P2, PT, R9, 0x30, PT ;  /* 0x000000300900780c */ /* 0x000fe20003f44270 */
[----:B------:R-:W-:Y:S01]  /*2f50*/  MUFU.EX2 R159, R159 ;  /* 0x0000009f009f7308 */ /* 0x000fe20000000800 */
[----:B------:R-:W-:Y:S01]  /*2f60*/  FSEL R45, R45, -INF , P1 ;  /* 0xff8000002d2d7808 */ /* 0x000fe20000800000 */
[--C-:B------:R-:W-:Y:S01]  /*2f70*/  FFMA.FTZ R43, R43, UR14, -R8.reuse ;  /* 0x0000000e2b2b7c23 */ /* 0x100fe20008010808 */
[----:B------:R-:W-:Y:S01]  /*2f80*/  FMNMX.FTZ R4, R44, R13, !PT ;  /* 0x0000000d2c047209 */ /* 0x000fe20007810000 */
[--C-:B------:R-:W-:Y:S01]  /*2f90*/  FFMA.FTZ R77, R77, UR14, -R8.reuse ;  /* 0x0000000e4d4d7c23 */ /* 0x100fe20008010808 */
[----:B------:R-:W-:Y:S01]  /*2fa0*/  ISETP.GT.AND P1, PT, R9, 0x31, PT ;  /* 0x000000310900780c */ /* 0x000fe20003f24270 */
[----:B------:R-:W-:Y:S01]  /*2fb0*/  FFMA.FTZ R47, R47, UR14, -R8 ;  /* 0x0000000e2f2f7c23 */ /* 0x000fe20008010808 */
[----:B------:R-:W-:Y:S01]  /*2fc0*/  FSEL R48, R48, -INF , P2 ;  /* 0xff80000030307808 */ /* 0x000fe20001000000 */
[----:B------:R-:W-:Y:S01]  /*2fd0*/  MUFU.EX2 R12, R12 ;  /* 0x0000000c000c7308 */ /* 0x000fe20000000800 */
[----:B------:R-:W-:Y:S01]  /*2fe0*/  FMNMX.FTZ R13, R45, R4, !PT ;  /* 0x000000042d0d7209 */ /* 0x000fe20007810000 */
[----:B0-----:R-:W-:Y:S01]  /*2ff0*/  FADD.FTZ R54, R157, R10 ;  /* 0x0000000a9d367221 */ /* 0x001fe20000010000 */
[----:B------:R-:W-:Y:S01]  /*3000*/  ISETP.GT.AND P2, PT, R9, 0x38, PT ;  /* 0x000000380900780c */ /* 0x000fe20003f44270 */
[--C-:B------:R-:W-:Y:S01]  /*3010*/  FFMA.FTZ R145, R79, UR14, -R8.reuse ;  /* 0x0000000e4f917c23 */ /* 0x100fe20008010808 */
[----:B------:R-:W-:Y:S01]  /*3020*/  FSEL R49, R49, -INF , P1 ;  /* 0xff80000031317808 */ /* 0x000fe20000800000 */
[--C-:B------:R-:W-:Y:S01]  /*3030*/  FFMA.FTZ R14, R51, UR14, -R8.reuse ;  /* 0x0000000e330e7c23 */ /* 0x100fe20008010808 */
[----:B------:R-:W-:Y:S01]  /*3040*/  FMNMX.FTZ R4, R48, R13, !PT ;  /* 0x0000000d30047209 */ /* 0x000fe20007810000 */
[----:B------:R-:W-:Y:S01]  /*3050*/  MUFU.EX2 R153, R153 ;  /* 0x0000009900997308 */ /* 0x000fe20000000800 */
        /* <DEDUP_REMOVED lines=25> */
[----:B------:R-:W-:Y:S01]  /*31f0*/  FFMA.FTZ R8, R71, UR14, -R8 ;  /* 0x0000000e47087c23 */ /* 0x000fe20008010808 */
[----:B------:R-:W-:-:S02]  /*3200*/  FSEL R60, R60, -INF , P2 ;  /* 0xff8000003c3c7808 */ /* 0x000fc40001000000 */
[----:B------:R-:W-:Y:S02]  /*3210*/  CS2R R86, SRZ ;  /* 0x0000000000567805 */ /* 0x000fe4000001ff00 */
[----:B------:R-:W-:Y:S02]  /*3220*/  FMNMX.FTZ R13, R57, R4, !PT ;  /* 0x00000004390d7209 */ /* 0x000fe40007810000 */
[----:B------:R-:W-:Y:S02]  /*3230*/  CS2R R84, SRZ ;  /* 0x0000000000547805 */ /* 0x000fe4000001ff00 */
[----:B------:R-:W-:Y:S01]  /*3240*/  ISETP.GT.AND P2, PT, R9, 0x50, PT ;  /* 0x000000500900780c */ /* 0x000fe20003f44270 */
[----:B------:R-:W-:Y:S01]  /*3250*/  MUFU.EX2 R75, R75 ;  /* 0x0000004b004b7308 */ /* 0x000fe20000000800 */
[----:B------:R-:W-:Y:S02]  /*3260*/  FSEL R61, R61, -INF , P1 ;  /* 0xff8000003d3d7808 */ /* 0x000fe40000800000 */
[----:B------:R-:W-:-:S02]  /*3270*/  CS2R R82, SRZ ;  /* 0x0000000000527805 */ /* 0x000fc4000001ff00 */
[----:B------:R-:W-:Y:S02]  /*3280*/  FMNMX.FTZ R4, R60, R13, !PT ;  /* 0x0000000d3c047209 */ /* 0x000fe40007810000 */
[----:B------:R-:W-:Y:S02]  /*3290*/  CS2R R80, SRZ ;  /* 0x0000000000507805 */ /* 0x000fe4000001ff00 */
[----:B------:R-:W-:Y:S02]  /*32a0*/  ISETP.GT.AND P1, PT, R9, 0x51, PT ;  /* 0x000000510900780c */ /* 0x000fe40003f24270 */
[----:B------:R-:W-:Y:S02]  /*32b0*/  CS2R R78, SRZ ;  /* 0x00000000004e7805 */ /* 0x000fe4000001ff00 */
[----:B------:R-:W-:Y:S01]  /*32c0*/  FSEL R64, R64, -INF , P2 ;  /* 0xff80000040407808 */ /* 0x000fe20001000000 */
[----:B------:R-:W1:Y:S01]  /*32d0*/  MUFU.EX2 R42, R43 ;  /* 0x0000002b002a7308 */ /* 0x000e620000000800 */
[----:B------:R-:W-:-:S02]  /*32e0*/  FMNMX.FTZ R13, R61, R4, !PT ;  /* 0x000000043d0d7209 */ /* 0x000fc40007810000 */
[----:B------:R-:W-:Y:S02]  /*32f0*/  CS2R R70, SRZ ;  /* 0x0000000000467805 */ /* 0x000fe4000001ff00 */
[----:B------:R-:W-:Y:S02]  /*3300*/  ISETP.GT.AND P2, PT, R9, 0x58, PT ;  /* 0x000000580900780c */ /* 0x000fe40003f44270 */
[----:B------:R-:W-:Y:S02]  /*3310*/  CS2R R62, SRZ ;  /* 0x00000000003e7805 */ /* 0x000fe4000001ff00 */
[----:B------:R-:W-:Y:S02]  /*3320*/  FSEL R65, R65, -INF , P1 ;  /* 0xff80000041417808 */ /* 0x000fe40000800000 */
[----:B------:R-:W-:Y:S01]  /*3330*/  FMNMX.FTZ R4, R64, R13, !PT ;  /* 0x0000000d40047209 */ /* 0x000fe20007810000 */
[----:B------:R-:W-:Y:S01]  /*3340*/  MUFU.EX2 R77, R77 ;  /* 0x0000004d004d7308 */ /* 0x000fe20000000800 */
[----:B------:R-:W-:-:S02]  /*3350*/  ISETP.GT.AND P1, PT, R9, 0x59, PT ;  /* 0x000000590900780c */ /* 0x000fc40003f24270 */
[----:B------:R-:W-:Y:S02]  /*3360*/  FSEL R68, R68, -INF , P2 ;  /* 0xff80000044447808 */ /* 0x000fe40001000000 */
[----:B------:R-:W-:Y:S02]  /*3370*/  FMNMX.FTZ R9, R65, R4, !PT ;  /* 0x0000000441097209 */ /* 0x000fe40007810000 */
[----:B------:R-:W-:Y:S01]  /*3380*/  FSEL R69, R69, -INF , P1 ;  /* 0xff80000045457808 */ /* 0x000fe20000800000 */
[----:B------:R-:W2:Y:S01]  /*3390*/  MUFU.EX2 R46, R47 ;  /* 0x0000002f002e7308 */ /* 0x000ea20000000800 */
[----:B------:R-:W-:Y:S02]  /*33a0*/  FMNMX.FTZ R4, R68, R9, !PT ;  /* 0x0000000944047209 */ /* 0x000fe40007810000 */
[----:B------:R-:W-:Y:S02]  /*33b0*/  F2FP.F16.F32.PACK_AB R157, R10, R157 ;  /* 0x0000009d0a9d723e */ /* 0x000fe400000000ff */
[----:B------:R-:W-:-:S02]  /*33c0*/  FMNMX.FTZ R4, R69, R4, !PT ;  /* 0x0000000445047209 */ /* 0x000fc40007810000 */
[----:B0-----:R-:W-:Y:S01]  /*33d0*/  F2FP.F16.F32.PACK_AB R155, R38, R73 ;  /* 0x00000049269b723e */ /* 0x001fe200000000ff */
[----:B------:R-:W-:Y:S01]  /*33e0*/  MUFU.EX2 R145, R145 ;  /* 0x0000009100917308 */ /* 0x000fe20000000800 */
[----:B-1----:R-:W-:Y:S01]  /*33f0*/  F2FP.F16.F32.PACK_AB R149, R42, R75 ;  /* 0x0000004b2a95723e */ /* 0x002fe200000000ff */
[----:B------:R-:W0:Y:S06]  /*3400*/  SHFL.BFLY PT, R9, R4, 0x2, 0x1f ;  /* 0x0c401f0004097f89 */ /* 0x000e2c00000e0000 */
[----:B------:R-:W-:Y:S01]  /*3410*/  MUFU.EX2 R14, R14 ;  /* 0x0000000e000e7308 */ /* 0x000fe20000000800 */
[----:B--2---:R-:W-:-:S07]  /*3420*/  F2FP.F16.F32.PACK_AB R151, R46, R77 ;  /* 0x0000004d2e97723e */ /* 0x004fce00000000ff */
        /* <DEDUP_REMOVED lines=10> */
[----:B------:R-:W-:-:S06]  /*34d0*/  FMUL.FTZ R9, R4, UR14 ;  /* 0x0000000e04097c20 */ /* 0x000fcc0008410000 */
[----:B------:R-:W-:Y:S01]  /*34e0*/  MUFU.EX2 R137, R137 ;  /* 0x0000008900897308 */ /* 0x000fe20000000800 */
[----:B------:R-:W-:Y:S02]  /*34f0*/  FSEL R9, R9, RZ, P1 ;  /* 0x000000ff09097208 */ /* 0x000fe40000800000 */
[----:B------:R-:W-:-:S03]  /*3500*/  PLOP3.LUT P1, PT, PT, PT, UP0, 0x80, 0x0 ;  /* 0x000000000000781c */ /* 0x000fc60003f2f008 */
[--C-:B------:R-:W-:Y:S01]  /*3510*/  FFMA.FTZ R11, R11, UR14, -R9.reuse ;  /* 0x0000000e0b0b7c23 */ /* 0x100fe20008010809 */
[--C-:B------:R-:W-:Y:S01]  /*3520*/  FFMA.FTZ R30, R30, UR14, -R9.reuse ;  /* 0x0000000e1e1e7c23 */ /* 0x100fe20008010809 */
[--C-:B------:R-:W-:Y:S01]  /*3530*/  FFMA.FTZ R28, R28, UR14, -R9.reuse ;  /* 0x0000000e1c1c7c23 */ /* 0x100fe20008010809 */
[--C-:B------:R-:W-:Y:S01]  /*3540*/  FFMA.FTZ R29, R29, UR14, -R9.reuse ;  /* 0x0000000e1d1d7c23 */ /* 0x100fe20008010809 */
[--C-:B------:R-:W-:Y:S01]  /*3550*/  FFMA.FTZ R32, R32, UR14, -R9.reuse ;  /* 0x0000000e20207c23 */ /* 0x100fe20008010809 */
[--C-:B------:R-:W-:Y:S01]  /*3560*/  FFMA.FTZ R33, R33, UR14, -R9.reuse ;  /* 0x0000000e21217c23 */ /* 0x100fe20008010809 */
[----:B------:R-:W-:Y:S01]  /*3570*/  MUFU.EX2 R11, R11 ;  /* 0x0000000b000b7308 */ /* 0x000fe20000000800 */
[--C-:B------:R-:W-:Y:S01]  /*3580*/  FFMA.FTZ R36, R36, UR14, -R9.reuse ;  /* 0x0000000e24247c23 */ /* 0x100fe20008010809 */
[--C-:B------:R-:W-:Y:S01]  /*3590*/  FFMA.FTZ R37, R37, UR14, -R9.reuse ;  /* 0x0000000e25257c23 */ /* 0x100fe20008010809 */
[--C-:B------:R-:W-:Y:S01]  /*35a0*/  FFMA.FTZ R40, R40, UR14, -R9.reuse ;  /* 0x0000000e28287c23 */ /* 0x100fe20008010809 */
[--C-:B------:R-:W-:Y:S01]  /*35b0*/  FFMA.FTZ R41, R41, UR14, -R9.reuse ;  /* 0x0000000e29297c23 */ /* 0x100fe20008010809 */
[--C-:B------:R-:W-:Y:S01]  /*35c0*/  FFMA.FTZ R44, R44, UR14, -R9.reuse ;  /* 0x0000000e2c2c7c23 */ /* 0x100fe20008010809 */
[--C-:B------:R-:W-:Y:S01]  /*35d0*/  FFMA.FTZ R45, R45, UR14, -R9.reuse ;  /* 0x0000000e2d2d7c23 */ /* 0x100fe20008010809 */
[--C-:B------:R-:W-:Y:S01]  /*35e0*/  FFMA.FTZ R48, R48, UR14, -R9.reuse ;  /* 0x0000000e30307c23 */ /* 0x100fe20008010809 */
[----:B------:R-:W0:Y:S01]  /*35f0*/  MUFU.EX2 R30, R30 ;  /* 0x0000001e001e7308 */ /* 0x000e220000000800 */
[--C-:B------:R-:W-:Y:S01]  /*3600*/  FFMA.FTZ R49, R49, UR14, -R9.reuse ;  /* 0x0000000e31317c23 */ /* 0x100fe20008010809 */
[--C-:B------:R-:W-:Y:S01]  /*3610*/  FFMA.FTZ R52, R52, UR14, -R9.reuse ;  /* 0x0000000e34347c23 */ /* 0x100fe20008010809 */
[--C-:B------:R-:W-:Y:S01]  /*3620*/  FFMA.FTZ R53, R53, UR14, -R9.reuse ;  /* 0x0000000e35357c23 */ /* 0x100fe20008010809 */
[--C-:B------:R-:W-:Y:S01]  /*3630*/  FFMA.FTZ R56, R56, UR14, -R9.reuse ;  /* 0x0000000e38387c23 */ /* 0x100fe20008010809 */
[--C-:B------:R-:W-:Y:S01]  /*3640*/  FFMA.FTZ R57, R57, UR14, -R9.reuse ;  /* 0x0000000e39397c23 */ /* 0x100fe20008010809 */
[--C-:B------:R-:W-:Y:S01]  /*3650*/  FFMA.FTZ R60, R60, UR14, -R9.reuse ;  /* 0x0000000e3c3c7c23 */ /* 0x100fe20008010809 */
[--C-:B------:R-:W-:Y:S01]  /*3660*/  FFMA.FTZ R61, R61, UR14, -R9.reuse ;  /* 0x0000000e3d3d7c23 */ /* 0x100fe20008010809 */
[----:B------:R-:W1:Y:S01]  /*3670*/  MUFU.EX2 R28, R28 ;  /* 0x0000001c001c7308 */ /* 0x000e620000000800 */
[--C-:B------:R-:W-:Y:S01]  /*3680*/  FFMA.FTZ R64, R64, UR14, -R9.reuse ;  /* 0x0000000e40407c23 */ /* 0x100fe20008010809 */
[--C-:B------:R-:W-:Y:S01]  /*3690*/  FFMA.FTZ R65, R65, UR14, -R9.reuse ;  /* 0x0000000e41417c23 */ /* 0x100fe20008010809 */
[--C-:B------:R-:W-:Y:S01]  /*36a0*/  FFMA.FTZ R68, R68, UR14, -R9.reuse ;  /* 0x0000000e44447c23 */ /* 0x100fe20008010809 */
[----:B------:R-:W-:-:S04]  /*36b0*/  FFMA.FTZ R9, R69, UR14, -R9 ;  /* 0x0000000e45097c23 */ /* 0x000fc80008010809 */
[----:B------:R-:W2:Y:S01]  /*36c0*/  MUFU.EX2 R29, R29 ;  /* 0x0000001d001d7308 */ /* 0x000ea20000000800 */
[----:B0-----:R-:W-:Y:S01]  /*36d0*/  FADD.FTZ R13, R11, R30 ;  /* 0x0000001e0b0d7221 */ /* 0x001fe20000010000 */
[----:B------:R-:W-:Y:S02]  /*36e0*/  F2FP.F16.F32.PACK_AB R156, R30, R11 ;  /* 0x0000000b1e9c723e */ /* 0x000fe400000000ff */
[----:B------:R-:W-:-:S04]  /*36f0*/  CS2R R30, SRZ ;  /* 0x00000000001e7805 */ /* 0x000fc8000001ff00 */
[----:B------:R-:W0:Y:S01]  /*3700*/  MUFU.EX2 R32, R32 ;  /* 0x0000002000207308 */ /* 0x000e220000000800 */
[----:B-1----:R-:W-:Y:S01]  /*3710*/  FADD.FTZ R58, R28, R13 ;  /* 0x0000000d1c3a7221 */ /* 0x002fe20000010000 */
[----:B------:R-:W-:Y:S01]  /*3720*/  FADD.FTZ R13, R159, R54 ;  /* 0x000000369f0d7221 */ /* 0x000fe20000010000 */
[----:B------:R-:W-:-:S03]  /*3730*/  F2FP.F16.F32.PACK_AB R159, R12, R159 ;  /* 0x0000009f0c9f723e */ /* 0x000fc600000000ff */
[----:B------:R-:W-:Y:S02]  /*3740*/  FADD.FTZ R54, R12, R13 ;  /* 0x0000000d0c367221 */ /* 0x000fe40000010000 */
[----:B------:R-:W1:Y:S01]  /*3750*/  MUFU.EX2 R33, R33 ;  /* 0x0000002100217308 */ /* 0x000e620000000800 */
[----:B--2---:R-:W-:Y:S01]  /*3760*/  FADD.FTZ R15, R29, R58 ;  /* 0x0000003a1d0f7221 */ /* 0x004fe20000010000 */
[----:B------:R-:W-:Y:S01]  /*3770*/  FADD.FTZ R13, R153, R54 ;  /* 0x00000036990d7221 */ /* 0x000fe20000010000 */
[----:B------:R-:W-:Y:S02]  /*3780*/  F2FP.F16.F32.PACK_AB R153, R34, R153 ;  /* 0x000000992299723e */ /* 0x000fe400000000ff */
[----:B------:R-:W-:Y:S02]  /*3790*/  CS2R R58, SRZ ;  /* 0x00000000003a7805 */ /* 0x000fe4000001ff00 */
[----:B------:R-:W-:Y:S02]  /*37a0*/  F2FP.F16.F32.PACK_AB R158, R29, R28 ;  /* 0x0000001c1d9e723e */ /* 0x000fe400000000ff */
[----:B------:R-:W-:Y:S01]  /*37b0*/  CS2R R28, SRZ ;  /* 0x00000000001c7805 */ /* 0x000fe2000001ff00 */
[----:B------:R-:W2:Y:S01]  /*37c0*/  MUFU.EX2 R36, R36 ;  /* 0x0000002400247308 */ /* 0x000ea20000000800 */
[----:B0-----:R-:W-:-:S07]  /*37d0*/  FADD.FTZ R0, R32, R15 ;  /* 0x0000000f20007221 */ /* 0x001fce0000010000 */
[----:B------:R-:W0:Y:S01]  /*37e0*/  MUFU.EX2 R37, R37 ;  /* 0x0000002500257308 */ /* 0x000e220000000800 */
[C---:B-1----:R-:W-:Y:S01]  /*37f0*/  FADD.FTZ R15, R33.reuse, R0 ;  /* 0x00000000210f7221 */ /* 0x042fe20000010000 */
[----:B------:R-:W-:Y:S01]  /*3800*/  FADD.FTZ R0, R34, R13 ;  /* 0x0000000d22007221 */ /* 0x000fe20000010000 */
[----:B------:R-:W-:Y:S02]  /*3810*/  F2FP.F16.F32.PACK_AB R152, R33, R32 ;  /* 0x000000202198723e */ /* 0x000fe400000000ff */
[----:B------:R-:W-:Y:S02]  /*3820*/  CS2R R34, SRZ ;  /* 0x0000000000227805 */ /* 0x000fe4000001ff00 */
[----:B------:R-:W-:Y:S01]  /*3830*/  CS2R R32, SRZ ;  /* 0x0000000000207805 */ /* 0x000fe2000001ff00 */
[----:B------:R-:W-:Y:S01]  /*3840*/  FADD.FTZ R13, R73, R0 ;  /* 0x00000000490d7221 */ /* 0x000fe20000010000 */
[----:B------:R-:W-:Y:S01]  /*3850*/  CS2R R72, SRZ ;  /* 0x0000000000487805 */ /* 0x000fe2000001ff00 */
[----:B------:R-:W1:Y:S01]  /*3860*/  MUFU.EX2 R40, R40 ;  /* 0x0000002800287308 */ /* 0x000e620000000800 */
[----:B--2---:R-:W-:Y:S01]  /*3870*/  FADD.FTZ R54, R36, R15 ;  /* 0x0000000f24367221 */ /* 0x004fe20000010000 */
[----:B------:R-:W-:Y:S01]  /*3880*/  FADD.FTZ R0, R38, R13 ;  /* 0x0000000d26007221 */ /* 0x000fe20000010000 */
[----:B------:R-:W-:-:S03]  /*3890*/  CS2R R38, SRZ ;  /* 0x0000000000267805 */ /* 0x000fc6000001ff00 */
[----:B------:R-:W-:Y:S01]  /*38a0*/  FADD.FTZ R13, R75, R0 ;  /* 0x000000004b0d7221 */ /* 0x000fe20000010000 */
[----:B------:R-:W-:Y:S01]  /*38b0*/  CS2R R74, SRZ ;  /* 0x00000000004a7805 */ /* 0x000fe2000001ff00 */
[----:B------:R-:W2:Y:S01]  /*38c0*/  MUFU.EX2 R41, R41 ;  /* 0x0000002900297308 */ /* 0x000ea20000000800 */
[C---:B0-----:R-:W-:Y:S01]  /*38d0*/  FADD.FTZ R15, R37.reuse, R54 ;  /* 0x00000036250f7221 */ /* 0x041fe20000010000 */
[----:B------:R-:W-:Y:S01]  /*38e0*/  FADD.FTZ R0, R42, R13 ;  /* 0x0000000d2a007221 */ /* 0x000fe20000010000 */
[----:B------:R-:W-:Y:S02]  /*38f0*/  F2FP.F16.F32.PACK_AB R154, R37, R36 ;  /* 0x00000024259a723e */ /* 0x000fe400000000ff */
[----:B------:R-:W-:Y:S02]  /*3900*/  CS2R R42, SRZ ;  /* 0x00000000002a7805 */ /* 0x000fe4000001ff00 */
[----:B------:R-:W-:Y:S01]  /*3910*/  CS2R R36, SRZ ;  /* 0x0000000000247805 */ /* 0x000fe2000001ff00 */
[----:B------:R-:W-:Y:S01]  /*3920*/  FADD.FTZ R13, R77, R0 ;  /* 0x000000004d0d7221 */ /* 0x000fe20000010000 */
[----:B------:R-:W-:Y:S01]  /*3930*/  CS2R R76, SRZ ;  /* 0x00000000004c7805 */ /* 0x000fe2000001ff00 */
[----:B------:R-:W0:Y:S01]  /*3940*/  MUFU.EX2 R44, R44 ;  /* 0x0000002c002c7308 */ /* 0x000e220000000800 */
[----:B-1----:R-:W-:Y:S01]  /*3950*/  FADD.FTZ R54, R40, R15 ;  /* 0x0000000f28367221 */ /* 0x002fe20000010000 */
[----:B------:R-:W-:Y:S01]  /*3960*/  FADD.FTZ R0, R46, R13 ;  /* 0x0000000d2e007221 */ /* 0x000fe20000010000 */
[----:B------:R-:W-:-:S03]  /*3970*/  CS2R R46, SRZ ;  /* 0x00000000002e7805 */ /* 0x000fc6000001ff00 */
[----:B------:R-:W-:Y:S01]  /*3980*/  FADD.FTZ R13, R145, R0 ;  /* 0x00000000910d7221 */ /* 0x000fe20000010000 */
[C---:B------:R-:W-:Y:S01]  /*3990*/  F2FP.F16.F32.PACK_AB R145, R14.reuse, R145 ;  /* 0x000000910e91723e */ /* 0x040fe200000000ff */
[----:B------:R-:W1:Y:S01]  /*39a0*/  MUFU.EX2 R45, R45 ;  /* 0x0000002d002d7308 */ /* 0x000e620000000800 */
[C---:B--2---:R-:W-:Y:S01]  /*39b0*/  FADD.FTZ R15, R41.reuse, R54 ;  /* 0x00000036290f7221 */ /* 0x044fe20000010000 */
[----:B------:R-:W-:Y:S01]  /*39c0*/  FADD.FTZ R0, R14, R13 ;  /* 0x0000000d0e007221 */ /* 0x000fe20000010000 */
[----:B------:R-:W-:Y:S02]  /*39d0*/  F2FP.F16.F32.PACK_AB R148, R41, R40 ;  /* 0x000000282994723e */ /* 0x000fe400000000ff */
[----:B------:R-:W-:Y:S02]  /*39e0*/  CS2R R54, SRZ ;  /* 0x0000000000367805 */ /* 0x000fe4000001ff00 */
[----:B------:R-:W-:Y:S01]  /*39f0*/  CS2R R40, SRZ ;  /* 0x0000000000287805 */ /* 0x000fe2000001ff00 */
[----:B------:R-:W-:Y:S01]  /*3a00*/  FADD.FTZ R11, R147, R0 ;  /* 0x00000000930b7221 */ /* 0x000fe20000010000 */
[----:B------:R-:W-:Y:S01]  /*3a10*/  F2FP.F16.F32.PACK_AB R147, R20, R147 ;  /* 0x000000931493723e */ /* 0x000fe200000000ff */
[----:B------:R-:W2:Y:S01]  /*3a20*/  MUFU.EX2 R48, R48 ;  /* 0x0000003000307308 */ /* 0x000ea20000000800 */
[----:B0-----:R-:W-:Y:S01]  /*3a30*/  FADD.FTZ R10, R44, R15 ;  /* 0x0000000f2c0a7221 */ /* 0x001fe20000010000 */
[----:B------:R-:W-:-:S06]  /*3a40*/  FADD.FTZ R0, R20, R11 ;  /* 0x0000000b14007221 */ /* 0x000fcc0000010000 */
[----:B------:R-:W0:Y:S01]  /*3a50*/  MUFU.EX2 R49, R49 ;  /* 0x0000003100317308 */ /* 0x000e220000000800 */
[C---:B-1----:R-:W-:Y:S01]  /*3a60*/  FADD.FTZ R15, R45.reuse, R10 ;  /* 0x0000000a2d0f7221 */ /* 0x042fe20000010000 */
[----:B------:R-:W-:Y:S02]  /*3a70*/  F2FP.F16.F32.PACK_AB R150, R45, R44 ;  /* 0x0000002c2d96723e */ /* 0x000fe400000000ff */
[----:B------:R-:W-:-:S04]  /*3a80*/  CS2R R44, SRZ ;  /* 0x00000000002c7805 */ /* 0x000fc8000001ff00 */
[----:B------:R-:W1:Y:S01]  /*3a90*/  MUFU.EX2 R52, R52 ;  /* 0x0000003400347308 */ /* 0x000e620000000800 */
[----:B--2---:R-:W-:-:S07]  /*3aa0*/  FADD.FTZ R10, R48, R15 ;  /* 0x0000000f300a7221 */ /* 0x004fce0000010000 */
[----:B------:R-:W2:Y:S01]  /*3ab0*/  MUFU.EX2 R53, R53 ;  /* 0x0000003500357308 */ /* 0x000ea20000000800 */
[C---:B0-----:R-:W-:Y:S01]  /*3ac0*/  FADD.FTZ R15, R49.reuse, R10 ;  /* 0x0000000a310f7221 */ /* 0x041fe20000010000 */
[----:B------:R-:W-:Y:S02]  /*3ad0*/  F2FP.F16.F32.PACK_AB R144, R49, R48 ;  /* 0x000000303190723e */ /* 0x000fe400000000ff */
[----:B------:R-:W-:-:S04]  /*3ae0*/  CS2R R48, SRZ ;  /* 0x0000000000307805 */ /* 0x000fc8000001ff00 */
[----:B------:R-:W0:Y:S01]  /*3af0*/  MUFU.EX2 R56, R56 ;  /* 0x0000003800387308 */ /* 0x000e220000000800 */
[----:B-1----:R-:W-:-:S07]  /*3b00*/  FADD.FTZ R10, R52, R15 ;  /* 0x0000000f340a7221 */ /* 0x002fce0000010000 */
[----:B------:R-:W1:Y:S01]  /*3b10*/  MUFU.EX2 R57, R57 ;  /* 0x0000003900397308 */ /* 0x000e620000000800 */
[C---:B--2---:R-:W-:Y:S01]  /*3b20*/  FADD.FTZ R13, R53.reuse, R10 ;  /* 0x0000000a350d7221 */ /* 0x044fe20000010000 */
[----:B------:R-:W-:Y:S02]  /*3b30*/  F2FP.F16.F32.PACK_AB R146, R53, R52 ;  /* 0x000000343592723e */ /* 0x000fe400000000ff */
[----:B------:R-:W-:-:S04]  /*3b40*/  CS2R R52, SRZ ;  /* 0x0000000000347805 */ /* 0x000fc8000001ff00 */
[----:B------:R-:W2:Y:S01]  /*3b50*/  MUFU.EX2 R60, R60 ;  /* 0x0000003c003c7308 */ /* 0x000ea20000000800 */
[----:B0-----:R-:W-:Y:S01]  /*3b60*/  FADD.FTZ R10, R56, R13 ;  /* 0x0000000d380a7221 */ /* 0x001fe20000010000 */
[----:B------:R-:W-:Y:S01]  /*3b70*/  FADD.FTZ R13, R141, R0 ;  /* 0x000000008d0d7221 */ /* 0x000fe20000010000 */
[----:B------:R-:W-:-:S03]  /*3b80*/  F2FP.F16.F32.PACK_AB R141, R24, R141 ;  /* 0x0000008d188d723e */ /* 0x000fc600000000ff */
[----:B------:R-:W-:Y:S01]  /*3b90*/  FADD.FTZ R0, R24, R13 ;  /* 0x0000000d18007221 */ /* 0x000fe20000010000 */
[----:B------:R-:W-:Y:S01]  /*3ba0*/  CS2R R24, SRZ ;  /* 0x0000000000187805 */ /* 0x000fe2000001ff00 */
[----:B------:R-:W0:Y:S01]  /*3bb0*/  MUFU.EX2 R61, R61 ;  /* 0x0000003d003d7308 */ /* 0x000e220000000800 */
[----:B-1----:R-:W-:Y:S01]  /*3bc0*/  FADD.FTZ R15, R57, R10 ;  /* 0x0000000a390f7221 */ /* 0x002fe20000010000 */
[----:B------:R-:W-:Y:S01]  /*3bd0*/  FADD.FTZ R13, R143, R0 ;  /* 0x000000008f0d7221 */ /* 0x000fe20000010000 */
[----:B------:R-:W-:Y:S02]  /*3be0*/  F2FP.F16.F32.PACK_AB R140, R57, R56 ;  /* 0x00000038398c723e */ /* 0x000fe400000000ff */
[----:B------:R-:W-:Y:S02]  /*3bf0*/  CS2R R56, SRZ ;  /* 0x0000000000387805 */ /* 0x000fe4000001ff00 */
[----:B------:R-:W-:Y:S01]  /*3c00*/  F2FP.F16.F32.PACK_AB R143, R26, R143 ;  /* 0x0000008f1a8f723e */ /* 0x000fe200000000ff */
[----:B------:R-:W1:Y:S01]  /*3c10*/  MUFU.EX2 R64, R64 ;  /* 0x0000004000407308 */ /* 0x000e620000000800 */
[----:B--2---:R-:W-:-:S07]  /*3c20*/  FADD.FTZ R10, R60, R15 ;  /* 0x0000000f3c0a7221 */ /* 0x004fce0000010000 */
[----:B------:R-:W2:Y:S01]  /*3c30*/  MUFU.EX2 R65, R65 ;  /* 0x0000004100417308 */ /* 0x000ea20000000800 */
[C---:B0-----:R-:W-:Y:S01]  /*3c40*/  FADD.FTZ R15, R61.reuse, R10 ;  /* 0x0000000a3d0f7221 */ /* 0x041fe20000010000 */
[----:B------:R-:W-:Y:S01]  /*3c50*/  FADD.FTZ R10, R26, R13 ;  /* 0x0000000d1a0a7221 */ /* 0x000fe20000010000 */
[----:B------:R-:W-:Y:S02]  /*3c60*/  F2FP.F16.F32.PACK_AB R142, R61, R60 ;  /* 0x0000003c3d8e723e */ /* 0x000fe400000000ff */
[----:B------:R-:W-:Y:S02]  /*3c70*/  CS2R R60, SRZ ;  /* 0x00000000003c7805 */ /* 0x000fe4000001ff00 */
[----:B------:R-:W-:Y:S01]  /*3c80*/  CS2R R26, SRZ ;  /* 0x00000000001a7805 */ /* 0x000fe2000001ff00 */
[----:B------:R0:W3:Y:S01]  /*3c90*/  MUFU.EX2 R50, R67 ;  /* 0x0000004300327308 */ /* 0x0000e20000000800 */
[----:B-1----:R-:W-:-:S07]  /*3ca0*/  FADD.FTZ R12, R64, R15 ;  /* 0x0000000f400c7221 */ /* 0x002fce0000010000 */
[----:B------:R-:W1:Y:S01]  /*3cb0*/  MUFU.EX2 R68, R68 ;  /* 0x0000004400447308 */ /* 0x000e620000000800 */
[C---:B--2---:R-:W-:Y:S01]  /*3cc0*/  FADD.FTZ R13, R65.reuse, R12 ;  /* 0x0000000c410d7221 */ /* 0x044fe20000010000 */
[----:B------:R-:W-:Y:S02]  /*3cd0*/  F2FP.F16.F32.PACK_AB R136, R65, R64 ;  /* 0x000000404188723e */ /* 0x000fe400000000ff */
[----:B0-----:R-:W-:Y:S02]  /*3ce0*/  CS2R R66, SRZ ;  /* 0x0000000000427805 */ /* 0x001fe4000001ff00 */
[----:B------:R-:W-:Y:S02]  /*3cf0*/  CS2R R64, SRZ ;  /* 0x0000000000407805 */ /* 0x000fe4000001ff00 */
[----:B------:R-:W0:Y:S08]  /*3d00*/  MUFU.EX2 R89, R89 ;  /* 0x0000005900597308 */ /* 0x000e300000000800 */
[----:B------:R2:W4:Y:S08]  /*3d10*/  MUFU.EX2 R11, R9 ;  /* 0x00000009000b7308 */ /* 0x0005300000000800 */
[----:B------:R1:W5:Y:S01]  /*3d20*/  MUFU.EX2 R0, R8 ;  /* 0x0000000800007308 */ /* 0x0003620000000800 */
[----:B--2---:R-:W-:Y:S01]  /*3d30*/  FADD.FTZ R9, R137, R10 ;  /* 0x0000000a89097221 */ /* 0x004fe20000010000 */
[----:B---3--:R-:W-:-:S03]  /*3d40*/  F2FP.F16.F32.PACK_AB R137, R50, R137 ;  /* 0x000000893289723e */ /* 0x008fc600000000ff */
[----:B------:R-:W-:Y:S01]  /*3d50*/  FADD.FTZ R10, R50, R9 ;  /* 0x00000009320a7221 */ /* 0x000fe20000010000 */
[----:B------:R-:W-:Y:S01]  /*3d60*/  CS2R R50, SRZ ;  /* 0x0000000000327805 */ /* 0x000fe2000001ff00 */
[----:B-1----:R-:W-:Y:S02]  /*3d70*/  FADD.FTZ R8, R68, R13 ;  /* 0x0000000d44087221 */ /* 0x002fe40000010000 */
[----:B0-----:R-:W-:Y:S01]  /*3d80*/  FADD.FTZ R13, R89, R10 ;  /* 0x0000000a590d7221 */ /* 0x001fe20000010000 */
[C---:B----4-:R-:W-:Y:S01]  /*3d90*/  F2FP.F16.F32.PACK_AB R138, R11.reuse, R68 ;  /* 0x000000440b8a723e */ /* 0x050fe200000000ff */
[----:B------:R-:W-:Y:S02]  /*3da0*/  IMAD.MOV.U32 R10, RZ, RZ, 0x3f800000 ;  /* 0x3f800000ff0a7424 */ /* 0x000fe400078e00ff */
[----:B------:R-:W-:Y:S01]  /*3db0*/  FADD.FTZ R9, R11, R8 ;  /* 0x000000080b097221 */ /* 0x000fe20000010000 */
[----:B------:R-:W-:Y:S01]  /*3dc0*/  CS2R R68, SRZ ;  /* 0x0000000000447805 */ /* 0x000fe2000001ff00 */
[C---:B-----5:R-:W-:Y:S01]  /*3dd0*/  FADD.FTZ R8, R0.reuse, R13 ;  /* 0x0000000d00087221 */ /* 0x060fe20000010000 */
[----:B------:R-:W-:Y:S01]  /*3de0*/  F2FP.F16.F32.PACK_AB R139, R0, R89 ;  /* 0x00000059008b723e */ /* 0x000fe200000000ff */
[----:B------:R-:W-:Y:S01]  /*3df0*/  IMAD.MOV.U32 R0, RZ, RZ, 0x3f800000 ;  /* 0x3f800000ff007424 */ /* 0x000fe200078e00ff */
[----:B------:R-:W-:Y:S06]  /*3e00*/  @!P1 BRA `(.L_x_2385) ;  /* 0x0000002400209947 */ /* 0x000fec0003800000 */
[----:B------:R-:W-:Y:S01]  /*3e10*/  IMAD.MOV.U32 R11, RZ, RZ, R5 ;  /* 0x000000ffff0b7224 */ /* 0x000fe200078e0005 */
[----:B------:R-:W-:Y:S01]  /*3e20*/  UMOV UR5, UR38 ;  /* 0x0000002600057c82 */ /* 0x000fe20008000000 */
[----:B------:R-:W-:Y:S01]  /*3e30*/  IMAD.MOV.U32 R12, RZ, RZ, R4 ;  /* 0x000000ffff0c7224 */ /* 0x000fe200078e0004 */
[----:B------:R-:W-:Y:S01]  /*3e40*/  UMOV UR6, UR39 ;  /* 0x0000002700067c82 */ /* 0x000fe20008000000 */
[----:B------:R-:W-:Y:S01]  /*3e50*/  IMAD.MOV.U32 R0, RZ, RZ, 0x3f800000 ;  /* 0x3f800000ff007424 */ /* 0x000fe200078e00ff */
[----:B------:R-:W-:Y:S01]  /*3e60*/  ULDC UR34, c[0x0][0x988] ;  /* 0x0002620000227ab9 */ /* 0x000fe20000000800 */
[----:B------:R-:W-:-:S07]  /*3e70*/  IMAD.MOV.U32 R87, RZ, RZ, RZ ;  /* 0x000000ffff577224 */ /* 0x000fce00078e00ff */
.L_x_2396:
[----:B------:R-:W-:-:S04]  /*3e80*/  UISETP.NE.AND UP0, UPT, UR6, 0x1, UPT ;  /* 0x000000010600788c */ /* 0x000fc8000bf05270 */
[----:B------:R-:W-:-:S04]  /*3e90*/  USEL UR38, URZ, 0x1, UP0 ;  /* 0x000000013f267887 */ /* 0x000fc80008000000 */
[----:B------:R-:W-:Y:S01]  /*3ea0*/  ULOP3.LUT UR38, UR5, UR38, URZ, 0x3c, !UPT ;  /* 0x0000002605267292 */ /* 0x000fe2000f8e3c3f */
[----:B------:R-:W-:Y:S11]  /*3eb0*/  @!P0 BRA `(.L_x_2386) ;  /* 0x0000000000048947 */ /* 0x000ff60003800000 */
[----:B------:R-:W-:Y:S01]  /*3ec0*/  BPT.TRAP 0x1 ;  /* 0x000000040000795c */ /* 0x000fe20000300000 */
.L_x_2386:
        /* <DEDUP_REMOVED lines=9> */
.L_x_2387:
[----:B-1----:R-:W-:Y:S05]  /*3f60*/  @P1 BRA `(.L_x_2388) ;  /* 0x0000000000081947 */ /* 0x002fea0003800000 */
[----:B------:R-:W1:Y:S02]  /*3f70*/  SYNCS.PHASECHK.TRANS64.TRYWAIT P1, [UR7+0x2a830], R4 ;  /* 0x02a83004ff0075a7 */ /* 0x000e640008020147 */
[----:B-1----:R-:W-:Y:S05]  /*3f80*/  @!P1 BRA `(.L_x_2389) ;  /* 0x000000e000609947 */ /* 0x002fea0003800000 */
.L_x_2388:
        /* <DEDUP_REMOVED lines=143> */
.L_x_2390:
[----:B------:R-:W-:Y:S01]  /*4880*/  ULEA UR10, UR6, UR40, 0x3 ;  /* 0x00000028060a7291 */ /* 0x000fe2000f8e183f */
[----:B------:R-:W-:-:S05]  /*4890*/  IMAD.U32 R0, RZ, RZ, UR5 ;  /* 0x00000005ff007e24 */ /* 0x000fca000f8e00ff */
[----:B------:R-:W-:-:S04]  /*48a0*/  SHF.L.U32 R0, R0, 0x1f, RZ ;  /* 0x0000001f00007819 */ /* 0x000fc800000006ff */
[----:B------:R2:W3:Y:S01]  /*48b0*/  SYNCS.PHASECHK.TRANS64.TRYWAIT P1, [UR10+0x2a850], R0 ;  /* 0x02a85000ff0075a7 */ /* 0x0004e2000802014a */
[----:B------:R-:W-:Y:S05]  /*48c0*/  @!P0 BRA `(.L_x_2391) ;  /* 0x0000000000048947 */ /* 0x000fea0003800000 */
[----:B------:R-:W-:Y:S01]  /*48d0*/  BPT.TRAP 0x1 ;  /* 0x000000040000795c */ /* 0x000fe20000300000 */
.L_x_2391:
[----:B---3--:R-:W-:Y:S05]  /*48e0*/  @P1 BRA `(.L_x_2392) ;  /* 0x0000000000081947 */ /* 0x008fea0003800000 */
[----:B------:R-:W3:Y:S02]  /*48f0*/  SYNCS.PHASECHK.TRANS64.TRYWAIT P1, [UR10+0x2a850], R0 ;  /* 0x02a85000ff0075a7 */ /* 0x000ee4000802014a */
[----:B---3--:R-:W-:Y:S05]  /*4900*/  @!P1 BRA `(.L_x_2393) ;  /* 0x000000d800189947 */ /* 0x008fea0003800000 */
.L_x_2392:
        /* <DEDUP_REMOVED lines=37> */
.L_x_2394:
[----:B------:R-:W-:Y:S01]  /*4b60*/  R2UR UR5, R170 ;  /* 0x00000000aa0572ca */ /* 0x000fe200000e0000 */
[----:B-12---:R-:W-:Y:S01]  /*4b70*/  VIADD R0, R18, UR43 ;  /* 0x0000002b12007c36 */ /* 0x006fe20008000000 */
[----:B------:R-:W-:Y:S01]  /*4b80*/  UMOV UR14, UR34 ;  /* 0x00000022000e7c82 */ /* 0x000fe20008000000 */
[----:B------:R-:W-:Y:S01]  /*4b90*/  IMAD.U32 R13, RZ, RZ, UR42 ;  /* 0x0000002aff0d7e24 */ /* 0x000fe2000f8e00ff */
[----:B------:R-:W1:Y:S01]  /*4ba0*/  S2UR UR6, SR_CgaCtaId ;  /* 0x00000000000679c3 */ /* 0x000e620000008800 */
[----:B------:R-:W-:-:S08]  /*4bb0*/  UIADD3 UR7, UR7, 0x2a840, URZ ;  /* 0x0002a84007077890 */ /* 0x000fd0000fffe03f */
[----:B------:R-:W-:-:S06]  /*4bc0*/  UISETP.NE.AND UP0, UPT, UR5, URZ, UPT ;  /* 0x0000003f0500728c */ /* 0x000fcc000bf05270 */
[----:B------:R-:W-:Y:S02]  /*4bd0*/  PLOP3.LUT P1, PT, PT, PT, UP0, 0x80, 0x0 ;  /* 0x000000000000781c */ /* 0x000fe40003f2f008 */
[----:B------:R-:W-:-:S03]  /*4be0*/  PLOP3.LUT P2, PT, PT, PT, UP0, 0x80, 0x0 ;  /* 0x000000000000781c */ /* 0x000fc60003f4f008 */
[----:B------:R-:W-:Y:S01]  /*4bf0*/  @UP0 ULDC UR5, c[0x0][0x44c] ;  /* 0x0001130000050ab9 */ /* 0x000fe20000000800 */
[----:B-1----:R-:W-:-:S07]  /*4c00*/  UPRMT UR7, UR6, 0x654, UR7 ;  /* 0x0000065406077896 */ /* 0x002fce0008000007 */
[----:B0-----:R-:W-:Y:S01]  /*4c10*/  @P1 IMAD.HI.U32 R4, R0, UR5, RZ ;  /* 0x0000000500041c27 */ /* 0x001fe2000f8e00ff */
[----:B------:R-:W-:-:S04]  /*4c20*/  @UP0 ULDC UR5, c[0x0][0x450] ;  /* 0x0001140000050ab9 */ /* 0x000fc80000000800 */
[----:B------:R-:W-:Y:S01]  /*4c30*/  @P2 SHF.R.U32.HI R0, RZ, UR5, R4 ;  /* 0x00000005ff002c19 */ /* 0x000fe20008011604 */
[----:B------:R-:W-:Y:S01]  /*4c40*/  UIMAD UR5, UR4, -0x60, URZ ;  /* 0xffffffa0040578a4 */ /* 0x000fe2000f8e023f */
[----:B------:R-:W-:Y:S03]  /*4c50*/  SYNCS.ARRIVE.TRANS64.RED.A1T0 RZ, [UR7], RZ ;  /* 0x000000ffffff79a7 */ /* 0x000fe60008100407 */
[----:B------:R-:W0:Y:S02]  /*4c60*/  SHFL.IDX PT, R5, R0, RZ, 0x1c1f ;  /* 0x001c1fff00057589 */ /* 0x000e2400000e0000 */
[----:B------:R-:W-:-:S05]  /*4c70*/  IMAD.U32 R4, RZ, RZ, UR5 ;  /* 0x00000005ff047e24 */ /* 0x000fca000f8e00ff */
[----:B------:R-:W-:-:S04]  /*4c80*/  IADD3 R4, -R17, 0x1, R4 ;  /* 0x0000000111047810 */ /* 0x000fc80007ffe104 */
[----:B------:R-:W-:-:S04]  /*4c90*/  IADD3 R4, -R13, UR60, R4 ;  /* 0x0000003c0d047c10 */ /* 0x000fc8000fffe104 */
[----:B0-----:R-:W-:-:S04]  /*4ca0*/  IADD3 R10, R4, R5, RZ ;  /* 0x00000005040a7210 */ /* 0x001fc80007ffe0ff */
[C---:B------:R-:W-:Y:S02]  /*4cb0*/  ISETP.GT.AND P1, PT, R10.reuse, RZ, PT ;  /* 0x000000ff0a00720c */ /* 0x040fe40003f24270 */
[----:B------:R-:W-:Y:S02]  /*4cc0*/  ISETP.GT.AND P2, PT, R10, 0x1, PT ;  /* 0x000000010a00780c */ /* 0x000fe40003f44270 */
[----:B------:R-:W-:Y:S02]  /*4cd0*/  FSEL R13, R88, -INF , P1 ;  /* 0xff800000580d7808 */ /* 0x000fe40000800000 */
[----:B------:R-:W-:Y:S02]  /*4ce0*/  ISETP.GT.AND P1, PT, R10, 0x8, PT ;  /* 0x000000080a00780c */ /* 0x000fe40003f24270 */
[----:B------:R-:W-:Y:S02]  /*4cf0*/  FSEL R89, R89, -INF , P2 ;  /* 0xff80000059597808 */ /* 0x000fe40001000000 */
[----:B------:R-:W-:-:S02]  /*4d00*/  FMNMX.FTZ R14, R13, R12, !PT ;  /* 0x0000000c0d0e7209 */ /* 0x000fc40007810000 */
        /* <DEDUP_REMOVED lines=65> */
[----:B------:R-:W0:Y:S02]  /*5120*/  SHFL.IDX PT, R15, R0, 0x1, 0x1c1f ;  /* 0x003c1f00000f7f89 */ /* 0x000e2400000e0000 */
[----:B------:R-:W-:-:S05]  /*5130*/  FMNMX.FTZ R14, R133, R10, !PT ;  /* 0x0000000a850e7209 */ /* 0x000fca0007810000 */
[----:B------:R-:W1:Y:S01]  /*5140*/  SHFL.BFLY PT, R21, R14, 0x2, 0x1f ;  /* 0x0c401f000e157f89 */ /* 0x000e6200000e0000 */
[----:B0-----:R-:W-:-:S05]  /*5150*/  IMAD.IADD R10, R4, 0x1, R15 ;  /* 0x00000001040a7824 */ /* 0x001fca00078e020f */
[----:B------:R-:W-:Y:S02]  /*5160*/  ISETP.GT.AND P1, PT, R10, RZ, PT ;  /* 0x000000ff0a00720c */ /* 0x000fe40003f24270 */
[----:B-1----:R-:W-:Y:S02]  /*5170*/  FMNMX.FTZ R21, R14, R21, !PT ;  /* 0x000000150e157209 */ /* 0x002fe40007810000 */
[----:B------:R-:W-:Y:S02]  /*5180*/  ISETP.GT.AND P2, PT, R10, 0x1, PT ;  /* 0x000000010a00780c */ /* 0x000fe40003f44270 */
[----:B------:R-:W-:Y:S01]  /*5190*/  FSEL R90, R90, -INF , P1 ;  /* 0xff8000005a5a7808 */ /* 0x000fe20000800000 */
[----:B------:R-:W0:Y:S01]  /*51a0*/  SHFL.BFLY PT, R20, R21, 0x1, 0x1f ;  /* 0x0c201f0015147f89 */ /* 0x000e2200000e0000 */
[----:B------:R-:W-:Y:S02]  /*51b0*/  ISETP.GT.AND P3, PT, R10, 0x8, PT ;  /* 0x000000080a00780c */ /* 0x000fe40003f64270 */
[----:B------:R-:W-:-:S02]  /*51c0*/  FSEL R91, R91, -INF , P2 ;  /* 0xff8000005b5b7808 */ /* 0x000fc40001000000 */
[----:B------:R-:W-:Y:S02]  /*51d0*/  FMNMX.FTZ R0, R90, R11, !PT ;  /* 0x0000000b5a007209 */ /* 0x000fe40007810000 */
[----:B------:R-:W-:Y:S02]  /*51e0*/  ISETP.GT.AND P4, PT, R10, 0x9, PT ;  /* 0x000000090a00780c */ /* 0x000fe40003f84270 */
[----:B------:R-:W-:Y:S02]  /*51f0*/  FSEL R94, R94, -INF , P3 ;  /* 0xff8000005e5e7808 */ /* 0x000fe40001800000 */
[----:B------:R-:W-:Y:S02]  /*5200*/  FMNMX.FTZ R15, R91, R0, !PT ;  /* 0x000000005b0f7209 */ /* 0x000fe40007810000 */
[----:B------:R-:W-:Y:S02]  /*5210*/  ISETP.GT.AND P2, PT, R10, 0x10, PT ;  /* 0x000000100a00780c */ /* 0x000fe40003f44270 */
[----:B------:R-:W-:-:S02]  /*5220*/  FSEL R95, R95, -INF , P4 ;  /* 0xff8000005f5f7808 */ /* 0x000fc40002000000 */
[----:B------:R-:W-:Y:S02]  /*5230*/  ISETP.GT.AND P3, PT, R10, 0x11, PT ;  /* 0x000000110a00780c */ /* 0x000fe40003f64270 */
[----:B------:R-:W-:Y:S02]  /*5240*/  FSEL R98, R98, -INF , P2 ;  /* 0xff80000062627808 */ /* 0x000fe40001000000 */
[C---:B------:R-:W-:Y:S02]  /*5250*/  ISETP.GT.AND P2, PT, R10.reuse, 0x18, PT ;  /* 0x000000180a00780c */ /* 0x040fe40003f44270 */
[----:B------:R-:W-:Y:S02]  /*5260*/  FSEL R99, R99, -INF , P3 ;  /* 0xff80000063637808 */ /* 0x000fe40001800000 */
[----:B0-----:R-:W-:Y:S02]  /*5270*/  FMNMX.FTZ R4, R21, R20, !PT ;  /* 0x0000001415047209 */ /* 0x001fe40007810000 */
[----:B------:R-:W-:-:S02]  /*5280*/  ISETP.GT.AND P3, PT, R10, 0x19, PT ;  /* 0x000000190a00780c */ /* 0x000fc40003f64270 */
[C---:B------:R-:W-:Y:S01]  /*5290*/  FSETP.NEU.FTZ.AND P1, PT, R4.reuse, -INF , PT ;  /* 0xff8000000400780b */ /* 0x040fe20003f3d000 */
[----:B------:R-:W-:Y:S01]  /*52a0*/  FMUL.FTZ R14, R4, UR14 ;  /* 0x0000000e040e7c20 */ /* 0x000fe20008410000 */
[----:B------:R-:W-:Y:S02]  /*52b0*/  FSEL R102, R102, -INF , P2 ;  /* 0xff80000066667808 */ /* 0x000fe40001000000 */
[----:B------:R-:W-:Y:S02]  /*52c0*/  ISETP.GT.AND P2, PT, R10, 0x20, PT ;  /* 0x000000200a00780c */ /* 0x000fe40003f44270 */
[----:B------:R-:W-:Y:S02]  /*52d0*/  FSEL R0, R14, RZ, P1 ;  /* 0x000000ff0e007208 */ /* 0x000fe40000800000 */
[----:B------:R-:W-:Y:S02]  /*52e0*/  FMNMX.FTZ R14, R94, R15, !PT ;  /* 0x0000000f5e0e7209 */ /* 0x000fe40007810000 */
[----:B------:R-:W-:Y:S01]  /*52f0*/  FSEL R103, R103, -INF , P3 ;  /* 0xff80000067677808 */ /* 0x000fe20001800000 */
[--C-:B------:R-:W-:Y:S01]  /*5300*/  FFMA.FTZ R158, R5, UR14, -R0.reuse ;  /* 0x0000000e059e7c23 */ /* 0x100fe20008010800 */
[----:B------:R-:W-:Y:S01]  /*5310*/  FMNMX.FTZ R15, R95, R14, !PT ;  /* 0x0000000e5f0f7209 */ /* 0x000fe20007810000 */
[--C-:B------:R-:W-:Y:S01]  /*5320*/  FFMA.FTZ R156, R89, UR14, -R0.reuse ;  /* 0x0000000e599c7c23 */ /* 0x100fe20008010800 */
[----:B------:R-:W-:Y:S01]  /*5330*/  ISETP.GT.AND P3, PT, R10, 0x21, PT ;  /* 0x000000210a00780c */ /* 0x000fe20003f64270 */
[--C-:B------:R-:W-:Y:S01]  /*5340*/  FFMA.FTZ R21, R97, UR14, -R0.reuse ;  /* 0x0000000e61157c23 */ /* 0x100fe20008010800 */
[----:B------:R-:W-:Y:S01]  /*5350*/  FMNMX.FTZ R14, R98, R15, !PT ;  /* 0x0000000f620e7209 */ /* 0x000fe20007810000 */
[--C-:B------:R-:W-:Y:S01]  /*5360*/  FFMA.FTZ R89, R101, UR14, -R0.reuse ;  /* 0x0000000e65597c23 */ /* 0x100fe20008010800 */
        /* <DEDUP_REMOVED lines=73> */
[----:B------:R-:W-:Y:S02]  /*5800*/  FSEL R135, R135, -INF , P3 ;  /* 0xff80000087877808 */ /* 0x000fe40001800000 */
        /* <DEDUP_REMOVED lines=15> */
[C---:B------:R-:W-:Y:S02]  /*5900*/  FMUL.FTZ R14, R5.reuse, UR14 ;  /* 0x0000000e050e7c20 */ /* 0x040fe40008410000 */
[----:B------:R-:W-:Y:S01]  /*5910*/  MUFU.EX2 R105, R105 ;  /* 0x0000006900697308 */ /* 0x000fe20000000800 */
[----:B------:R-:W-:Y:S02]  /*5920*/  FSEL R0, R5, RZ, P2 ;  /* 0x000000ff05007208 */ /* 0x000fe40001000000 */
[----:B------:R-:W-:-:S03]  /*5930*/  FSEL R14, R14, RZ, P2 ;  /* 0x000000ff0e0e7208 */ /* 0x000fc60001000000 */
[----:B------:R-:W-:Y:S02]  /*5940*/  FADD.FTZ R0, -R0, R11 ;  /* 0x0000000b00007221 */ /* 0x000fe40000010100 */
[----:B------:R-:W-:Y:S01]  /*5950*/  MUFU.EX2 R140, R140 ;  /* 0x0000008c008c7308 */ /* 0x000fe20000000800 */
[--C-:B------:R-:W-:Y:S01]  /*5960*/  FFMA.FTZ R20, R91, UR14, -R14.reuse ;  /* 0x0000000e5b147c23 */ /* 0x100fe2000801080e */
[----:B------:R-:W-:Y:S01]  /*5970*/  FSEL R91, R4, RZ, P1 ;  /* 0x000000ff045b7208 */ /* 0x000fe20000800000 */
[--C-:B------:R-:W-:Y:S01]  /*5980*/  FFMA.FTZ R157, R90, UR14, -R14.reuse ;  /* 0x0000000e5a9d7c23 */ /* 0x100fe2000801080e */
[----:B------:R-:W-:Y:S01]  /*5990*/  FMUL.FTZ R0, R0, UR14 ;  /* 0x0000000e00007c20 */ /* 0x000fe20008410000 */
[--C-:B------:R-:W-:Y:S01]  /*59a0*/  FFMA.FTZ R159, R94, UR14, -R14.reuse ;  /* 0x0000000e5e9f7c23 */ /* 0x100fe2000801080e */
[----:B------:R-:W-:Y:S01]  /*59b0*/  FFMA.FTZ R88, R95, UR14, -R14 ;  /* 0x0000000e5f587c23 */ /* 0x000fe2000801080e */
[----:B------:R-:W-:Y:S01]  /*59c0*/  FADD.FTZ R91, -R91, R12 ;  /* 0x0000000c5b5b7221 */ /* 0x000fe20000010100 */
[----:B------:R-:W-:Y:S01]  /*59d0*/  MUFU.EX2 R20, R20 ;  /* 0x0000001400147308 */ /* 0x000fe20000000800 */
[--C-:B------:R-:W-:Y:S01]  /*59e0*/  FFMA.FTZ R153, R98, UR14, -R14.reuse ;  /* 0x0000000e62997c23 */ /* 0x100fe2000801080e */
[--C-:B------:R-:W-:Y:S01]  /*59f0*/  FFMA.FTZ R90, R99, UR14, -R14.reuse ;  /* 0x0000000e635a7c23 */ /* 0x100fe2000801080e */
[----:B------:R-:W-:Y:S01]  /*5a00*/  FMUL.FTZ R91, R91, UR14 ;  /* 0x0000000e5b5b7c20 */ /* 0x000fe20008410000 */
        /* <DEDUP_REMOVED lines=17> */
[----:B------:R-:W-:-:S03]  /*5b20*/  FFMA.FTZ R134, R134, UR14, -R14 ;  /* 0x0000000e86867c23 */ /* 0x000fc6000801080e */
[----:B------:R-:W1:Y:S01]  /*5b30*/  MUFU.EX2 R0, R0 ;  /* 0x0000000000007308 */ /* 0x000e620000000800 */
[----:B0-----:R-:W-:-:S04]  /*5b40*/  FFMA.FTZ R9, R10, R9, R13 ;  /* 0x000000090a097223 */ /* 0x001fc8000001000d */
[----:B------:R-:W-:-:S03]  /*5b50*/  FADD.FTZ R9, R156, R9 ;  /* 0x000000099c097221 */ /* 0x000fc60000010000 */
[----:B------:R-:W0:Y:S01]  /*5b60*/  MUFU.EX2 R159, R159 ;  /* 0x0000009f009f7308 */ /* 0x000e220000000800 */
[----:B------:R-:W-:-:S07]  /*5b70*/  FADD.FTZ R100, R158, R9 ;  /* 0x000000099e647221 */ /* 0x000fce0000010000 */
[----:B------:R-:W2:Y:S01]  /*5b80*/  MUFU.EX2 R88, R88 ;  /* 0x0000005800587308 */ /* 0x000ea20000000800 */
[----:B-1----:R-:W-:-:S04]  /*5b90*/  FFMA.FTZ R11, R0, R8, R157 ;  /* 0x00000008000b7223 */ /* 0x002fc8000001009d */
[----:B------:R-:W-:Y:S01]  /*5ba0*/  FADD.FTZ R8, R20, R11 ;  /* 0x0000000b14087221 */ /* 0x000fe20000010000 */
[----:B------:R-:W-:Y:S02]  /*5bb0*/  FADD.FTZ R11, R15, R100 ;  /* 0x000000640f0b7221 */ /* 0x000fe40000010000 */
[----:B------:R-:W1:Y:S01]  /*5bc0*/  MUFU.EX2 R153, R153 ;  /* 0x0000009900997308 */ /* 0x000e620000000800 */
[----:B0-----:R-:W-:Y:S01]  /*5bd0*/  FADD.FTZ R9, R159, R8 ;  /* 0x000000089f097221 */ /* 0x001fe20000010000 */
[----:B------:R-:W-:-:S04]  /*5be0*/  FADD.FTZ R100, R152, R11 ;  /* 0x0000000b98647221 */ /* 0x000fc80000010000 */
[----:B------:R-:W-:Y:S01]  /*5bf0*/  FADD.FTZ R11, R21, R100 ;  /* 0x00000064150b7221 */ /* 0x000fe20000010000 */
[--C-:B------:R-:W-:Y:S01]  /*5c00*/  FFMA.FTZ R100, R123, UR14, -R14.reuse ;  /* 0x0000000e7b647c23 */ /* 0x100fe2000801080e */
[----:B------:R-:W0:Y:S01]  /*5c10*/  MUFU.EX2 R90, R90 ;  /* 0x0000005a005a7308 */ /* 0x000e220000000800 */
[----:B--2---:R-:W-:Y:S01]  /*5c20*/  FADD.FTZ R8, R88, R9 ;  /* 0x0000000958087221 */ /* 0x004fe20000010000 */
[----:B------:R-:W-:Y:S01]  /*5c30*/  FADD.FTZ R102, R154, R11 ;  /* 0x0000000b9a667221 */ /* 0x000fe20000010000 */
[----:B------:R-:W-:-:S03]  /*5c40*/  FFMA.FTZ R14, R135, UR14, -R14 ;  /* 0x0000000e870e7c23 */ /* 0x000fc6000801080e */
        /* <DEDUP_REMOVED lines=64> */
.L_x_2395:
[----:B------:R-:W0:Y:S01]  /*6050*/  S2UR UR5, SR_CgaCtaId ;  /* 0x00000000000579c3 */ /* 0x000e220000008800 */
[----:B------:R-:W-:Y:S01]  /*6060*/  UISETP.GT.AND UP0, UPT, UR4, UR11, UPT ;  /* 0x0000000b0400728c */ /* 0x000fe2000bf04270 */
[----:B------:R-:W-:Y:S01]  /*6070*/  F2FP.F16.F32.PACK_AB R151, R12, R151 ;  /* 0x000000970c97723e */ /* 0x000fe200000000ff */
[----:B------:R-:W-:Y:S01]  /*6080*/  UIADD3 UR10, UR10, 0x2a860, URZ ;  /* 0x0002a8600a0a7890 */ /* 0x000fe2000fffe03f */
[----:B------:R-:W-:Y:S01]  /*6090*/  F2FP.F16.F32.PACK_AB R156, R156, R13 ;  /* 0x0000000d9c9c723e */ /* 0x000fe200000000ff */
[----:B------:R-:W-:Y:S01]  /*60a0*/  UIADD3 UR4, UR4, -0x1, URZ ;  /* 0xffffffff04047890 */ /* 0x000fe2000fffe03f */
[----:B------:R-:W-:Y:S01]  /*60b0*/  F2FP.F16.F32.PACK_AB R157, R20, R157 ;  /* 0x0000009d149d723e */ /* 0x000fe200000000ff */
[----:B------:R-:W-:Y:S01]  /*60c0*/  UMOV UR6, UR39 ;  /* 0x0000002700067c82 */ /* 0x000fe20008000000 */
[----:B------:R-:W-:Y:S01]  /*60d0*/  PLOP3.LUT P1, PT, PT, PT, UP0, 0x80, 0x0 ;  /* 0x000000000000781c */ /* 0x000fe20003f2f008 */
        /* <DEDUP_REMOVED lines=27> */
.L_x_2385:
[----:B------:R-:W-:-:S06]  /*6290*/  UISETP.GE.AND UP0, UPT, UR4, UR61, UPT ;  /* 0x0000003d0400728c */ /* 0x000fcc000bf06270 */
[----:B------:R-:W-:-:S13]  /*62a0*/  PLOP3.LUT P1, PT, PT, PT, UP0, 0x80, 0x0 ;  /* 0x000000000000781c */ /* 0x000fda0003f2f008 */
[----:B------:R-:W-:Y:S05]  /*62b0*/  @!P1 BRA `(.L_x_2397) ;  /* 0x0000001c003c9947 */ /* 0x000fea0003800000 */
[----:B------:R-:W-:Y:S01]  /*62c0*/  IMAD.MOV.U32 R12, RZ, RZ, R5 ;  /* 0x000000ffff0c7224 */ /* 0x000fe200078e0005 */
[----:B------:R-:W-:Y:S01]  /*62d0*/  UMOV UR5, UR38 ;  /* 0x0000002600057c82 */ /* 0x000fe20008000000 */
[----:B------:R-:W-:Y:S01]  /*62e0*/  IMAD.MOV.U32 R11, RZ, RZ, R4 ;  /* 0x000000ffff0b7224 */ /* 0x000fe200078e0004 */
[----:B------:R-:W-:Y:S01]  /*62f0*/  UMOV UR6, UR39 ;  /* 0x0000002700067c82 */ /* 0x000fe20008000000 */
[----:B------:R-:W-:-:S05]  /*6300*/  ULDC UR11, c[0x0][0x988] ;  /* 0x00026200000b7ab9 */ /* 0x000fca0000000800 */
.L_x_2408:
[----:B------:R-:W-:-:S04]  /*6310*/  UIADD3 UR10, UR6, 0x1, URZ ;  /* 0x00000001060a7890 */ /* 0x000fc8000fffe03f */
[----:B------:R-:W-:-:S04]  /*6320*/  UISETP.NE.AND UP0, UPT, UR10, 0x2, UPT ;  /* 0x000000020a00788c */ /* 0x000fc8000bf05270 */
[----:B------:R-:W-:Y:S02]  /*6330*/  USEL UR10, UR10, URZ, UP0 ;  /* 0x0000003f0a0a7287 */ /* 0x000fe40008000000 */
[----:B------:R-:W-:-:S04]  /*6340*/  USEL UR38, URZ, 0x1, UP0 ;  /* 0x000000013f267887 */ /* 0x000fc80008000000 */
[----:B------:R-:W-:Y:S01]  /*6350*/  ULOP3.LUT UR38, UR5, UR38, URZ, 0x3c, !UPT ;  /* 0x0000002605267292 */ /* 0x000fe2000f8e3c3f */
[----:B------:R-:W-:Y:S01]  /*6360*/  UMOV UR39, UR10 ;  /* 0x0000000a00277c82 */ /* 0x000fe20008000000 */
[----:B------:R-:W-:Y:S10]  /*6370*/  @!P0 BRA `(.L_x_2398) ;  /* 0x0000000000048947 */ /* 0x000ff40003800000 */
[----:B------:R-:W-:Y:S01]  /*6380*/  BPT.TRAP 0x1 ;  /* 0x000000040000795c */ /* 0x000fe20000300000 */
.L_x_2398:
[----:B------:R-:W-:Y:S01]  /*6390*/  ULEA UR7, UR39, UR40, 0x3 ;  /* 0x0000002827077291 */ /* 0x000fe2000f8e183f */
[----:B------:R-:W-:-:S05]  /*63a0*/  IMAD.U32 R4, RZ, RZ, UR38 ;  /* 0x00000026ff047e24 */ /* 0x000fca000f8e00ff */
[----:B------:R-:W-:-:S04]  /*63b0*/  SHF.L.U32 R4, R4, 0x1f, RZ ;  /* 0x0000001f04047819 */ /* 0x000fc800000006ff */
[----:B------:R0:W1:Y:S01]  /*63c0*/  SYNCS.PHASECHK.TRANS64.TRYWAIT P1, [UR7+0x2a830], R4 ;  /* 0x02a83004ff0075a7 */ /* 0x0000620008020147 */
[----:B------:R-:W-:Y:S05]  /*63d0*/  @!P0 BRA `(.L_x_2399) ;  /* 0x0000000000048947 */ /* 0x000fea0003800000 */
[----:B------:R-:W-:Y:S01]  /*63e0*/  BPT.TRAP 0x1 ;  /* 0x000000040000795c */ /* 0x000fe20000300000 */
.L_x_2399:
[----:B-1----:R-:W-:Y:S05]  /*63f0*/  @P1 BRA `(.L_x_2400) ;  /* 0x0000000000081947 */ /* 0x002fea0003800000 */
[----:B------:R-:W1:Y:S02]  /*6400*/  SYNCS.PHASECHK.TRANS64.TRYWAIT P1, [UR7+0x2a830], R4 ;  /* 0x02a83004ff0075a7 */ /* 0x000e640008020147 */
[----:B-1----:R-:W-:Y:S05]  /*6410*/  @!P1 BRA `(.L_x_2401) ;  /* 0x000000bc006c9947 */ /* 0x002fea0003800000 */
.L_x_2400:
        /* <DEDUP_REMOVED lines=143> */
.L_x_2402:
[----:B------:R-:W-:Y:S01]  /*6d10*/  ULEA UR15, UR6, UR40, 0x3 ;  /* 0x00000028060f7291 */ /* 0x000fe2000f8e183f */
[----:B------:R-:W-:-:S05]  /*6d20*/  IMAD.U32 R0, RZ, RZ, UR5 ;  /* 0x00000005ff007e24 */ /* 0x000fca000f8e00ff */
[----:B------:R-:W-:-:S04]  /*6d30*/  SHF.L.U32 R0, R0, 0x1f, RZ ;  /* 0x0000001f00007819 */ /* 0x000fc800000006ff */
[----:B------:R2:W3:Y:S01]  /*6d40*/  SYNCS.PHASECHK.TRANS64.TRYWAIT P1, [UR15+0x2a850], R0 ;  /* 0x02a85000ff0075a7 */ /* 0x0004e2000802014f */
[----:B------:R-:W-:Y:S05]  /*6d50*/  @!P0 BRA `(.L_x_2403) ;  /* 0x0000000000048947 */ /* 0x000fea0003800000 */
[----:B------:R-:W-:Y:S01]  /*6d60*/  BPT.TRAP 0x1 ;  /* 0x000000040000795c */ /* 0x000fe20000300000 */
.L_x_2403:
[----:B---3--:R-:W-:Y:S05]  /*6d70*/  @P1 BRA `(.L_x_2404) ;  /* 0x0000000000081947 */ /* 0x008fea0003800000 */
[----:B------:R-:W3:Y:S02]  /*6d80*/  SYNCS.PHASECHK.TRANS64.TRYWAIT P1, [UR15+0x2a850], R0 ;  /* 0x02a85000ff0075a7 */ /* 0x000ee4000802014f */
[----:B---3--:R-:W-:Y:S05]  /*6d90*/  @!P1 BRA `(.L_x_2405) ;  /* 0x000000b400249947 */ /* 0x008fea0003800000 */
.L_x_2404:
        /* <DEDUP_REMOVED lines=37> */
.L_x_2406:
[----:B01----:R-:W-:Y:S01]  /*6ff0*/  FMNMX.FTZ R4, R90, R12, !PT ;  /* 0x0000000c5a047209 */ /* 0x003fe20007810000 */
[----:B------:R-:W-:Y:S01]  /*7000*/  UMOV UR14, UR11 ;  /* 0x0000000b000e7c82 */ /* 0x000fe20008000000 */
[----:B--2---:R-:W-:Y:S01]  /*7010*/  FMNMX.FTZ R0, R88, R11, !PT ;  /* 0x0000000b58007209 */ /* 0x004fe20007810000 */
[----:B------:R-:W0:Y:S01]  /*7020*/  S2UR UR6, SR_CgaCtaId ;  /* 0x00000000000679c3 */ /* 0x000e220000008800 */
[----:B------:R-:W-:Y:S01]  /*7030*/  FMNMX.FTZ R13, R91, R4, !PT ;  /* 0x000000045b0d7209 */ /* 0x000fe20007810000 */
[----:B------:R-:W-:Y:S01]  /*7040*/  ULEA UR5, UR10, UR40, 0x3 ;  /* 0x000000280a057291 */ /* 0x000fe2000f8e183f */
[----:B------:R-:W-:Y:S02]  /*7050*/  FMNMX.FTZ R5, R89, R0, !PT ;  /* 0x0000000059057209 */ /* 0x000fe40007810000 */
[----:B------:R-:W-:Y:S01]  /*7060*/  FMNMX.FTZ R4, R94, R13, !PT ;  /* 0x0000000d5e047209 */ /* 0x000fe20007810000 */
[----:B------:R-:W-:Y:S01]  /*7070*/  UIADD3 UR5, UR5, 0x2a840, URZ ;  /* 0x0002a84005057890 */ /* 0x000fe2000fffe03f */
        /* <DEDUP_REMOVED lines=8> */
[----:B------:R-:W-:Y:S01]  /*7100*/  FMNMX.FTZ R0, R100, R5, !PT ;  /* 0x0000000564007209 */ /* 0x000fe20007810000 */
[----:B0-----:R-:W-:Y:S01]  /*7110*/  UPRMT UR5, UR6, 0x654, UR5 ;  /* 0x0000065406057896 */ /* 0x001fe20008000005 */
[----:B------:R-:W-:Y:S02]  /*7120*/  FMNMX.FTZ R13, R103, R4, !PT ;  /* 0x00000004670d7209 */ /* 0x000fe40007810000 */
[----:B------:R-:W-:Y:S02]  /*7130*/  FMNMX.FTZ R5, R101, R0, !PT ;  /* 0x0000000065057209 */ /* 0x000fe40007810000 */
[----:B------:R-:W-:Y:S02]  /*7140*/  FMNMX.FTZ R4, R106, R13, !PT ;  /* 0x0000000d6a047209 */ /* 0x000fe40007810000 */
[----:B------:R-:W-:-:S02]  /*7150*/  FMNMX.FTZ R0, R104, R5, !PT ;  /* 0x0000000568007209 */ /* 0x000fc40007810000 */
[----:B------:R-:W-:Y:S01]  /*7160*/  FMNMX.FTZ R13, R107, R4, !PT ;  /* 0x000000046b0d7209 */ /* 0x000fe20007810000 */
[----:B------:R-:W-:Y:S01]  /*7170*/  SYNCS.ARRIVE.TRANS64.RED.A1T0 RZ, [UR5], RZ ;  /* 0x000000ffffff79a7 */ /* 0x000fe20008100405 */
        /* <DEDUP_REMOVED lines=36> */
[----:B-1----:R-:W-:-:S03]  /*73c0*/  FMNMX.FTZ R4, R13, R4, !PT ;  /* 0x000000040d047209 */ /* 0x002fc60007810000 */
[----:B------:R-:W-:Y:S02]  /*73d0*/  FADD.FTZ R0, -R5, R12 ;  /* 0x0000000c05007221 */ /* 0x000fe40000010100 */
[C---:B------:R-:W-:Y:S01]  /*73e0*/  FMUL.FTZ R12, R4.reuse, UR14 ;  /* 0x0000000e040c7c20 */ /* 0x040fe20008410000 */
[----:B------:R-:W-:Y:S01]  /*73f0*/  FADD.FTZ R11, -R4, R11 ;  /* 0x0000000b040b7221 */ /* 0x000fe20000010100 */
[----:B------:R-:W-:Y:S02]  /*7400*/  FMUL.FTZ R0, R0, UR14 ;  /* 0x0000000e00007c20 */ /* 0x000fe40008410000 */
[--C-:B------:R-:W-:Y:S01]  /*7410*/  FFMA.FTZ R156, R89, UR14, -R12.reuse ;  /* 0x0000000e599c7c23 */ /* 0x100fe2000801080c */
[--C-:B------:R-:W-:Y:S01]  /*7420*/  FFMA.FTZ R13, R93, UR14, -R12.reuse ;  /* 0x0000000e5d0d7c23 */ /* 0x100fe2000801080c */
[--C-:B------:R-:W-:Y:S01]  /*7430*/  FFMA.FTZ R15, R97, UR14, -R12.reuse ;  /* 0x0000000e610f7c23 */ /* 0x100fe2000801080c */
[--C-:B------:R-:W-:Y:S01]  /*7440*/  FFMA.FTZ R21, R101, UR14, -R12.reuse ;  /* 0x0000000e65157c23 */ /* 0x100fe2000801080c */
[----:B------:R-:W-:Y:S01]  /*7450*/  FMUL.FTZ R14, R11, UR14 ;  /* 0x0000000e0b0e7c20 */ /* 0x000fe20008410000 */
[--C-:B------:R-:W-:Y:S01]  /*7460*/  FFMA.FTZ R89, R105, UR14, -R12.reuse ;  /* 0x0000000e69597c23 */ /* 0x100fe2000801080c */
        /* <DEDUP_REMOVED lines=18> */
[----:B------:R-:W-:Y:S01]  /*7590*/  FFMA.FTZ R117, R133, UR14, -R12 ;  /* 0x0000000e85757c23 */ /* 0x000fe2000801080c */
[----:B------:R-:W-:Y:S01]  /*75a0*/  FMUL.FTZ R12, R5, UR14 ;  /* 0x0000000e050c7c20 */ /* 0x000fe20008410000 */
[----:B------:R0:W-:Y:S03]  /*75b0*/  MUFU.EX2 R10, R14 ;  /* 0x0000000e000a7308 */ /* 0x0001e60000000800 */
[--C-:B------:R-:W-:Y:S01]  /*75c0*/  FFMA.FTZ R157, R90, UR14, -R12.reuse ;  /* 0x0000000e5a9d7c23 */ /* 0x100fe2000801080c */
[--C-:B------:R-:W-:Y:S01]  /*75d0*/  FFMA.FTZ R159, R94, UR14, -R12.reuse ;  /* 0x0000000e5e9f7c23 */ /* 0x100fe2000801080c */
[--C-:B------:R-:W-:Y:S01]  /*75e0*/  FFMA.FTZ R20, R95, UR14, -R12.reuse ;  /* 0x0000000e5f147c23 */ /* 0x100fe2000801080c */
[--C-:B------:R-:W-:Y:S01]  /*75f0*/  FFMA.FTZ R153, R98, UR14, -R12.reuse ;  /* 0x0000000e62997c23 */ /* 0x100fe2000801080c */
[--C-:B------:R-:W-:Y:S01]  /*7600*/  FFMA.FTZ R88, R99, UR14, -R12.reuse ;  /* 0x0000000e63587c23 */ /* 0x100fe2000801080c */
[----:B------:R-:W1:Y:S01]  /*7610*/  MUFU.EX2 R11, R11 ;  /* 0x0000000b000b7308 */ /* 0x000e620000000800 */
[--C-:B0-----:R-:W-:Y:S01]  /*7620*/  FFMA.FTZ R14, R91, UR14, -R12.reuse ;  /* 0x0000000e5b0e7c23 */ /* 0x101fe2000801080c */
        /* <DEDUP_REMOVED lines=15> */
[----:B-1----:R-:W-:Y:S01]  /*7720*/  FFMA.FTZ R9, R10, R9, R11 ;  /* 0x000000090a097223 */ /* 0x002fe2000001000b */
[--C-:B------:R-:W-:Y:S01]  /*7730*/  FFMA.FTZ R130, R130, UR14, -R12.reuse ;  /* 0x0000000e82827c23 */ /* 0x100fe2000801080c */
[--C-:B------:R-:W-:Y:S01]  /*7740*/  FFMA.FTZ R131, R131, UR14, -R12.reuse ;  /* 0x0000000e83837c23 */ /* 0x100fe2000801080c */
[----:B------:R-:W-:-:S04]  /*7750*/  FFMA.FTZ R134, R134, UR14, -R12 ;  /* 0x0000000e86867c23 */ /* 0x000fc8000801080c */
[----:B------:R-:W1:Y:S08]  /*7760*/  MUFU.EX2 R156, R156 ;  /* 0x0000009c009c7308 */ /* 0x000e700000000800 */
[----:B------:R-:W2:Y:S01]  /*7770*/  MUFU.EX2 R14, R14 ;  /* 0x0000000e000e7308 */ /* 0x000ea20000000800 */
[----:B0-----:R-:W-:-:S07]  /*7780*/  FFMA.FTZ R91, R0, R8, R157 ;  /* 0x00000008005b7223 */ /* 0x001fce000001009d */
        /* <DEDUP_REMOVED lines=18> */
[--C-:B------:R-:W-:Y:S01]  /*78b0*/  FFMA.FTZ R100, R123, UR14, -R12.reuse ;  /* 0x0000000e7b647c23 */ /* 0x100fe2000801080c */
[----:B------:R-:W-:-:S05]  /*78c0*/  FFMA.FTZ R12, R135, UR14, -R12 ;  /* 0x0000000e870c7c23 */ /* 0x000fca000801080c */
        /* <DEDUP_REMOVED lines=74> */
.L_x_2407:
        /* <DEDUP_REMOVED lines=36> */
.L_x_2397:
        /* <DEDUP_REMOVED lines=67> */
.L_x_2409:
[----:B------:R-:W-:Y:S01]  /*83e0*/  ULEA UR5, UR39, UR40, 0x3 ;  /* 0x0000002827057291 */ /* 0x000fe2000f8e183f */
[----:B------:R-:W-:-:S05]  /*83f0*/  IMAD.U32 R0, RZ, RZ, UR38 ;  /* 0x00000026ff007e24 */ /* 0x000fca000f8e00ff */
[----:B------:R-:W-:-:S04]  /*8400*/  SHF.L.U32 R0, R0, 0x1f, RZ ;  /* 0x0000001f00007819 */ /* 0x000fc800000006ff */
[----:B------:R0:W1:Y:S01]  /*8410*/  SYNCS.PHASECHK.TRANS64.TRYWAIT P1, [UR5+0x2a850], R0 ;  /* 0x02a85000ff0075a7 */ /* 0x0000620008020145 */
[----:B------:R-:W-:Y:S05]  /*8420*/  @!P0 BRA `(.L_x_2410) ;  /* 0x0000000000048947 */ /* 0x000fea0003800000 */
[----:B------:R-:W-:Y:S01]  /*8430*/  BPT.TRAP 0x1 ;  /* 0x000000040000795c */ /* 0x000fe20000300000 */
.L_x_2410:
[----:B-1----:R-:W-:Y:S05]  /*8440*/  @P1 BRA `(.L_x_2411) ;  /* 0x0000000000081947 */ /* 0x002fea0003800000 */
[----:B------:R-:W1:Y:S02]  /*8450*/  SYNCS.PHASECHK.TRANS64.TRYWAIT P1, [UR5+0x2a850], R0 ;  /* 0x02a85000ff0075a7 */ /* 0x000e640008020145 */
[----:B-1----:R-:W-:Y:S05]  /*8460*/  @!P1 BRA `(.L_x_2412) ;  /* 0x0000009c00889947 */ /* 0x002fea0003800000 */
.L_x_2411:
[----:B------:R-:W-:Y:S01]  /*8470*/  UIADD3 UR40, UR40, 0x400, URZ ;  /* 0x0000040028287890 */ /* 0x000fe2000fffe03f */
[----:B------:R-:W-:Y:S01]  /*8480*/  WARPGROUP.ARRIVE ;  /* 0x00000000000079c5 */ /* 0x000fe20000000000 */
[----:B------:R-:W-:Y:S01]  /*8490*/  UMOV UR7, 0x40000040 ;  /* 0x4000004000077882 */ /* 0x000fe20000000000 */
[----:B01----:R-:W0:Y:S01]  /*84a0*/  SHFL.BFLY PT, R0, R9, 0x2, 0x1f ;  /* 0x0c401f0009007f89 */ /* 0x003e2200000e0000 */
[----:B------:R-:W-:Y:S01]  /*84b0*/  USHF.R.U32.HI UR40, URZ, 0x4, UR40 ;  /* 0x000000043f287899 */ /* 0x000fe20008011628 */
[----:B------:R-:W-:Y:S02]  /*84c0*/  IMAD.MOV.U32 R6, RZ, RZ, RZ ;  /* 0x000000ffff067224 */ /* 0x000fe400078e00ff */
[----:B------:R-:W1:Y:S01]  /*84d0*/  SHFL.BFLY PT, R3, R8, 0x2, 0x1f ;  /* 0x0c401f0008037f89 */ /* 0x000e6200000e0000 */
[----:B------:R-:W-:Y:S01]  /*84e0*/  ULOP3.LUT UR40, UR40, 0x3fff, URZ, 0xc0, !UPT ;  /* 0x00003fff28287892 */ /* 0x000fe2000f8ec03f */
[----:B------:R-:W-:Y:S02]  /*84f0*/  IMAD.U32 R13, RZ, RZ, UR14 ;  /* 0x0000000eff0d7e24 */ /* 0x000fe4000f8e00ff */
[----:B------:R-:W-:Y:S01]  /*8500*/  IMAD.MOV.U32 R96, RZ, RZ, -0x800000 ;  /* 0xff800000ff607424 */ /* 0x000fe200078e00ff */
[----:B------:R-:W-:-:S04]  /*8510*/  ULOP3.LUT UR4, UR40, 0x3000000, URZ, 0xfc, !UPT ;  /* 0x0300000028047892 */ /* 0x000fc8000f8efc3f */
[----:B------:R-:W-:-:S07]  /*8520*/  UIMAD UR4, UR39, 0x600, UR4 ;  /* 0x00000600270478a4 */ /* 0x000fce000f8e0204 */
[----:B------:R-:W-:Y:S02]  /*8530*/  UMOV UR6, UR4 ;  /* 0x0000000400067c82 */ /* 0x000fe40008000000 */
[----:B------:R-:W-:Y:S01]  /*8540*/  HGMMA.64x128x16.F32 R24, R156, gdesc[UR4].tnspB, R24, gsb0 ;  /* 0x41e000049c187df0 */ /* 0x000fe20008000818 */
[----:B------:R-:W-:Y:S01]  /*8550*/  UIADD3 UR6, UR4, 0x80, URZ ;  /* 0x0000008004067890 */ /* 0x000fe2000fffe03f */
[----:B0-----:R-:W-:Y:S01]  /*8560*/  FADD.FTZ R0, R0, R9 ;  /* 0x0000000900007221 */ /* 0x001fe20000010000 */
[----:B------:R-:W-:Y:S01]  /*8570*/  UMOV UR7, 0x40000040 ;  /* 0x4000004000077882 */ /* 0x000fe20000000000 */
[----:B-1----:R-:W-:Y:S01]  /*8580*/  FADD.FTZ R2, R3, R8 ;  /* 0x0000000803027221 */ /* 0x002fe20000010000 */
[----:B------:R-:W-:Y:S02]  /*8590*/  IMAD.MOV.U32 R8, RZ, RZ, RZ ;  /* 0x000000ffff087224 */ /* 0x000fe400078e00ff */
[----:B------:R-:W0:Y:S04]  /*85a0*/  SHFL.BFLY PT, R3, R0, 0x1, 0x1f ;  /* 0x0c201f0000037f89 */ /* 0x000e2800000e0000 */
[----:B------:R-:W1:Y:S01]  /*85b0*/  SHFL.BFLY PT, R7, R2, 0x1, 0x1f ;  /* 0x0c201f0002077f89 */ /* 0x000e6200000e0000 */
[----:B0-----:R-:W-:Y:S01]  /*85c0*/  FADD.FTZ R11, R0, R3 ;  /* 0x00000003000b7221 */ /* 0x001fe20000010000 */
[----:B------:R-:W-:-:S02]  /*85d0*/  IMAD.U32 R3, RZ, RZ, UR14 ;  /* 0x0000000eff037e24 */ /* 0x000fc4000f8e00ff */
[----:B------:R-:W-:Y:S02]  /*85e0*/  IMAD.MOV.U32 R0, RZ, RZ, -0x800000 ;  /* 0xff800000ff007424 */ /* 0x000fe400078e00ff */
[----:B-1----:R-:W-:Y:S01]  /*85f0*/  FADD.FTZ R12, R2, R7 ;  /* 0x00000007020c7221 */ /* 0x002fe20000010000 */
[----:B------:R-:W-:-:S04]  /*8600*/  FSETP.NE.FTZ.AND P1, PT, R11, RZ, PT ;  /* 0x000000ff0b00720b */ /* 0x000fc80003f35000 */
[----:B------:R-:W-:-:S09]  /*8610*/  FSETP.NE.FTZ.AND P2, PT, R12, RZ, PT ;  /* 0x000000ff0c00720b */ /* 0x000fd20003f55000 */
[----:B------:R-:W0:Y:S01]  /*8620*/  @P1 MUFU.LG2 R7, R11 ;  /* 0x0000000b00071308 */ /* 0x000e220000000c00 */
[----:B------:R-:W-:-:S03]  /*8630*/  @P1 FMUL.FTZ R3, R3, 0.69314718246459960938 ;  /* 0x3f31721803031820 */ /* 0x000fc60000410000 */
[----:B------:R-:W-:-:S04]  /*8640*/  @P2 FMUL.FTZ R13, R13, 0.69314718246459960938 ;  /* 0x3f3172180d0d2820 */ /* 0x000fc80000410000 */
        /* <DEDUP_REMOVED lines=31> */
[----:B0-23--:R-:W-:Y:S05]  /*8840*/  @!P0 BRA `(.L_x_2413) ;  /* 0x0000000000048947 */ /* 0x00dfea0003800000 */
[----:B------:R-:W-:Y:S01]  /*8850*/  BPT.TRAP 0x1 ;  /* 0x000000040000795c */ /* 0x000fe20000300000 */
.L_x_2413:
        /* <DEDUP_REMOVED lines=77> */
.L_x_2377:
        /* <DEDUP_REMOVED lines=12> */
[----:B------:R-:W-:Y:S01]  /*8df0*/  ULDC.64 UR10, c[0x0][0xc00] ;  /* 0x00030000000a7ab9 */ /* 0x000fe20000000a00 */
[----:B------:R-:W-:Y:S02]  /*8e00*/  R2UR UR14, R161 ;  /* 0x00000000a10e72ca */ /* 0x000fe400000e0000 */
[----:B------:R-:W-:Y:S02]  /*8e10*/  R2UR UR13, R180 ;  /* 0x00000000b40d72ca */ /* 0x000fe400000e0000 */
[----:B------:R-:W-:Y:S02]  /*8e20*/  R2UR UR15, R160 ;  /* 0x00000000a00f72ca */ /* 0x000fe400000e0000 */
[----:B------:R-:W-:-:S07]  /*8e30*/  R2UR UR19, R178 ;  /* 0x00000000b21372ca */ /* 0x000fce00000e0000 */
[----:B------:R-:W-:Y:S02]  /*8e40*/  USHF.L.U32 UR4, UR14, 0x2, URZ ;  /* 0x000000020e047899 */ /* 0x000fe4000800063f */
[----:B------:R-:W-:Y:S02]  /*8e50*/  USHF.L.U64.HI UR12, UR14, 0x2, UR13 ;  /* 0x000000020e0c7899 */ /* 0x000fe4000801020d */
[----:B------:R-:W-:-:S04]  /*8e60*/  UIADD3 UR7, UP0, UR4, UR10, URZ ;  /* 0x0000000a04077290 */ /* 0x000fc8000ff1e03f */
        /* <DEDUP_REMOVED lines=20> */
[----:B------:R-:W-:Y:S01]  /*8fb0*/  IMAD.X R11, RZ, RZ, R5, P1 ;  /* 0x000000ffff0b7224 */ /* 0x000fe200008e0605 */
[----:B------:R-:W-:-:S02]  /*8fc0*/  LOP3.LUT R7, R8, 0x380, RZ, 0xc0, !PT ;  /* 0x0000038008077812 */ /* 0x000fc400078ec0ff */
[----:B------:R-:W-:Y:S02]  /*8fd0*/  LOP3.LUT R6, R23, 0x380, RZ, 0xc0, !PT ;  /* 0x0000038017067812 */ /* 0x000fe400078ec0ff */
[----:B------:R-:W-:Y:S02]  /*8fe0*/  SHF.R.U64 R7, R7, 0x3, RZ ;  /* 0x0000000307077819 */ /* 0x000fe400000012ff */
[----:B------:R-:W-:Y:S02]  /*8ff0*/  LOP3.LUT R10, R35, 0x380, RZ, 0xc0, !PT ;  /* 0x00000380230a7812 */ /* 0x000fe400078ec0ff */
[----:B------:R-:W-:Y:S02]  /*9000*/  LOP3.LUT R12, R99, 0x380, RZ, 0xc0, !PT ;  /* 0x00000380630c7812 */ /* 0x000fe400078ec0ff */
[----:B------:R-:W-:Y:S02]  /*9010*/  LOP3.LUT R30, R7, R8, RZ, 0x3c, !PT ;  /* 0x00000008071e7212 */ /* 0x000fe400078e3cff */
[----:B------:R-:W-:-:S02]  /*9020*/  SHF.R.U64 R6, R6, 0x3, RZ ;  /* 0x0000000306067819 */ /* 0x000fc400000012ff */
[----:B------:R-:W-:Y:S02]  /*9030*/  SHF.R.U64 R10, R10, 0x3, RZ ;  /* 0x000000030a0a7819 */ /* 0x000fe400000012ff */
[----:B------:R-:W-:Y:S02]  /*9040*/  LOP3.LUT R8, R101, 0x380, RZ, 0xc0, !PT ;  /* 0x0000038065087812 */ /* 0x000fe400078ec0ff */
[----:B------:R-:W-:Y:S02]  /*9050*/  SHF.R.U64 R12, R12, 0x3, RZ ;  /* 0x000000030c0c7819 */ /* 0x000fe400000012ff */
[----:B------:R-:W-:Y:S02]  /*9060*/  LOP3.LUT R32, R6, R23, RZ, 0x3c, !PT ;  /* 0x0000001706207212 */ /* 0x000fe400078e3cff */
[----:B------:R-:W-:Y:S02]  /*9070*/  LOP3.LUT R28, R10, R35, RZ, 0x3c, !PT ;  /* 0x000000230a1c7212 */ /* 0x000fe400078e3cff */
[----:B------:R-:W-:-:S02]  /*9080*/  SHF.R.U64 R8, R8, 0x3, RZ ;  /* 0x0000000308087819 */ /* 0x000fc400000012ff */
[----:B------:R-:W-:Y:S02]  /*9090*/  LOP3.LUT R10, R103, 0x380, RZ, 0xc0, !PT ;  /* 0x00000380670a7812 */ /* 0x000fe400078ec0ff */
[----:B------:R-:W-:Y:S02]  /*90a0*/  LOP3.LUT R23, R34, 0x380, RZ, 0xc0, !PT ;  /* 0x0000038022177812 */ /* 0x000fe400078ec0ff */
[----:B------:R-:W-:Y:S02]  /*90b0*/  LOP3.LUT R14, R12, R99, RZ, 0x3c, !PT ;  /* 0x000000630c0e7212 */ /* 0x000fe400078e3cff */
[----:B------:R-:W-:Y:S02]  /*90c0*/  LOP3.LUT R12, R8, R101, RZ, 0x3c, !PT ;  /* 0x00000065080c7212 */ /* 0x000fe400078e3cff */
[----:B------:R-:W-:Y:S02]  /*90d0*/  SHF.R.U64 R10, R10, 0x3, RZ ;  /* 0x000000030a0a7819 */ /* 0x000fe400000012ff */
[----:B------:R-:W-:-:S02]  /*90e0*/  SHF.R.U64 R23, R23, 0x3, RZ ;  /* 0x0000000317177819 */ /* 0x000fc400000012ff */
[-C--:B------:R-:W-:Y:S02]  /*90f0*/  IADD3.X R9, RZ, R5.reuse, RZ, P0, !PT ;  /* 0x00000005ff097210 */ /* 0x080fe400007fe4ff */
[----:B------:R-:W-:Y:S02]  /*9100*/  MOV R26, R4 ;  /* 0x00000004001a7202 */ /* 0x000fe40000000f00 */
[----:B------:R-:W-:Y:S02]  /*9110*/  F2FP.F16.F32.PACK_AB R4, R3, R2 ;  /* 0x000000020304723e */ /* 0x000fe400000000ff */
[----:B------:R-:W-:Y:S02]  /*9120*/  F2FP.F16.F32.PACK_AB R5, R91, R90 ;  /* 0x0000005a5b05723e */ /* 0x000fe400000000ff */
[----:B------:R-:W-:Y:S02]  /*9130*/  F2FP.F16.F32.PACK_AB R6, R21, R20 ;  /* 0x000000141506723e */ /* 0x000fe400000000ff */
[----:B------:R-:W-:-:S02]  /*9140*/  F2FP.F16.F32.PACK_AB R7, R93, R92 ;  /* 0x0000005c5d07723e */ /* 0x000fc400000000ff */
[----:B------:R-:W-:Y:S02]  /*9150*/  MOV R99, R14 ;  /* 0x0000000e00637202 */ /* 0x000fe40000000f00 */
[----:B------:R-:W-:Y:S01]  /*9160*/  MOV R98, R12 ;  /* 0x0000000c00627202 */ /* 0x000fe20000000f00 */
[----:B------:R0:W-:Y:S01]  /*9170*/  STSM.16.M88.4 [R26], R4 ;  /* 0x000000041a007844 */ /* 0x0001e20000000200 */
[----:B------:R-:W-:Y:S02]  /*9180*/  LOP3.LUT R10, R10, R103, RZ, 0x3c, !PT ;  /* 0x000000670a0a7212 */ /* 0x000fe400078e3cff */
[----:B------:R-:W-:Y:S02]  /*9190*/  LOP3.LUT R8, R23, R34, RZ, 0x3c, !PT ;  /* 0x0000002217087212 */ /* 0x000fe400078e3cff */
[----:B------:R-:W-:Y:S02]  /*91a0*/  MOV R102, R32 ;  /* 0x0000002000667202 */ /* 0x000fe40000000f00 */
[----:B------:R-:W-:-:S02]  /*91b0*/  MOV R101, R30 ;  /* 0x0000001e00657202 */ /* 0x000fc40000000f00 */
[----:B------:R-:W-:Y:S02]  /*91c0*/  MOV R100, R28 ;  /* 0x0000001c00647202 */ /* 0x000fe40000000f00 */
[----:B------:R-:W-:Y:S02]  /*91d0*/  F2FP.F16.F32.PACK_AB R12, R89, R88 ;  /* 0x00000058590c723e */ /* 0x000fe400000000ff */
[----:B------:R-:W-:Y:S02]  /*91e0*/  F2FP.F16.F32.PACK_AB R13, R95, R94 ;  /* 0x0000005e5f0d723e */ /* 0x000fe400000000ff */
[----:B------:R-:W-:Y:S02]  /*91f0*/  F2FP.F16.F32.PACK_AB R14, R37, R36 ;  /* 0x00000024250e723e */ /* 0x000fe400000000ff */
[----:B------:R-:W-:Y:S02]  /*9200*/  F2FP.F16.F32.PACK_AB R15, R39, R38 ;  /* 0x00000026270f723e */ /* 0x000fe400000000ff */
[----:B------:R-:W-:-:S02]  /*9210*/  F2FP.F16.F32.PACK_AB R28, R41, R40 ;  /* 0x00000028291c723e */ /* 0x000fc400000000ff */
[----:B------:R-:W-:Y:S01]  /*9220*/  F2FP.F16.F32.PACK_AB R29, R43, R42 ;  /* 0x0000002a2b1d723e */ /* 0x000fe200000000ff */
[----:B------:R-:W-:Y:S01]  /*9230*/  STSM.16.M88.4 [R102], R12 ;  /* 0x0000000c66007844 */ /* 0x000fe20000000200 */
[----:B------:R-:W-:Y:S02]  /*9240*/  F2FP.F16.F32.PACK_AB R30, R45, R44 ;  /* 0x0000002c2d1e723e */ /* 0x000fe400000000ff */
[----:B------:R-:W-:Y:S02]  /*9250*/  F2FP.F16.F32.PACK_AB R31, R47, R46 ;  /* 0x0000002e2f1f723e */ /* 0x000fe400000000ff */
[----:B------:R-:W-:Y:S02]  /*9260*/  F2FP.F16.F32.PACK_AB R32, R49, R48 ;  /* 0x000000303120723e */ /* 0x000fe400000000ff */
[----:B------:R-:W-:Y:S01]  /*9270*/  F2FP.F16.F32.PACK_AB R33, R51, R50 ;  /* 0x000000323321723e */ /* 0x000fe200000000ff */
[----:B------:R-:W-:Y:S01]  /*9280*/  STSM.16.M88.4 [R101], R28 ;  /* 0x0000001c65007844 */ /* 0x000fe20000000200 */
[----:B------:R-:W-:-:S02]  /*9290*/  F2FP.F16.F32.PACK_AB R34, R53, R52 ;  /* 0x000000343522723e */ /* 0x000fc400000000ff */
[----:B------:R-:W-:Y:S02]  /*92a0*/  F2FP.F16.F32.PACK_AB R35, R55, R54 ;  /* 0x000000363723723e */ /* 0x000fe400000000ff */
[----:B------:R-:W-:Y:S02]  /*92b0*/  MOV R23, R10 ;  /* 0x0000000a00177202 */ /* 0x000fe40000000f00 */
[----:B0-----:R-:W-:Y:S01]  /*92c0*/  MOV R26, R8 ;  /* 0x00000008001a7202 */ /* 0x001fe20000000f00 */
[----:B------:R0:W-:Y:S01]  /*92d0*/  STSM.16.M88.4 [R100], R32 ;  /* 0x0000002064007844 */ /* 0x0001e20000000200 */
[----:B------:R-:W-:Y:S02]  /*92e0*/  F2FP.F16.F32.PACK_AB R4, R57, R56 ;  /* 0x000000383904723e */ /* 0x000fe400000000ff */
[----:B------:R-:W-:Y:S02]  /*92f0*/  F2FP.F16.F32.PACK_AB R5, R59, R58 ;  /* 0x0000003a3b05723e */ /* 0x000fe400000000ff */
[----:B------:R-:W-:-:S02]  /*9300*/  F2FP.F16.F32.PACK_AB R6, R61, R60 ;  /* 0x0000003c3d06723e */ /* 0x000fc400000000ff */
[----:B------:R-:W-:Y:S02]  /*9310*/  F2FP.F16.F32.PACK_AB R7, R63, R62 ;  /* 0x0000003e3f07723e */ /* 0x000fe400000000ff */
[----:B------:R-:W-:Y:S02]  /*9320*/  F2FP.F16.F32.PACK_AB R8, R65, R64 ;  /* 0x000000404108723e */ /* 0x000fe400000000ff */
[----:B------:R-:W-:Y:S01]  /*9330*/  F2FP.F16.F32.PACK_AB R9, R67, R66 ;  /* 0x000000424309723e */ /* 0x000fe200000000ff */
[----:B------:R-:W-:Y:S01]  /*9340*/  STSM.16.M88.4 [R99], R4 ;  /* 0x0000000463007844 */ /* 0x000fe20000000200 */
[----:B------:R-:W-:Y:S02]  /*9350*/  F2FP.F16.F32.PACK_AB R10, R69, R68 ;  /* 0x00000044450a723e */ /* 0x000fe400000000ff */
        /* <DEDUP_REMOVED lines=8> */
[----:B------:R-:W-:-:S02]  /*93e0*/  F2FP.F16.F32.PACK_AB R15, R79, R78 ;  /* 0x0000004e4f0f723e */ /* 0x000fc400000000ff */
[----:B------:R-:W-:Y:S02]  /*93f0*/  F2FP.F16.F32.PACK_AB R28, R81, R80 ;  /* 0x00000050511c723e */ /* 0x000fe400000000ff */
        /* <DEDUP_REMOVED lines=17> */
[----:B------:R-:W-:Y:S01]  /*9510*/  IMAD.U32 R23, RZ, RZ, UR4 ;  /* 0x00000004ff177e24 */ /* 0x000fe2000f8e00ff */
        /* <DEDUP_REMOVED lines=10> */
[----:B------:R-:W-:Y:S01]  /*95c0*/  VIADD R11, R18, UR43 ;  /* 0x0000002b120b7c36 */ /* 0x000fe20008000000 */
[----:B------:R-:W-:Y:S01]  /*95d0*/  UISETP.NE.U32.AND UP0, UPT, UR10, URZ, UPT ;  /* 0x0000003f0a00728c */ /* 0x000fe2000bf05070 */
[----:B------:R0:W5:Y:S01]  /*95e0*/  @P4 LDG.E R23, desc[UR36][R4.64] ;  /* 0x0000002404174981 */ /* 0x000162000c1e1900 */
[----:B------:R-:W-:Y:S01]  /*95f0*/  UMOV UR4, URZ ;  /* 0x0000003f00047c82 */ /* 0x000fe20008000000 */
[----:B------:R-:W-:Y:S01]  /*9600*/  USEL UR16, UR15, URZ, UP1 ;  /* 0x0000003f0f107287 */ /* 0x000fe20008800000 */
[----:B------:R-:W-:Y:S01]  /*9610*/  IMAD.MOV.U32 R7, RZ, RZ, R11 ;  /* 0x000000ffff077224 */ /* 0x000fe200078e000b */
[----:B------:R-:W-:-:S04]  /*9620*/  UISETP.NE.AND.EX UP0, UPT, UR11, URZ, UPT, UP0 ;  /* 0x0000003f0b00728c */ /* 0x000fc8000bf05300 */
[----:B------:R-:W-:Y:S01]  /*9630*/  USEL UR7, UR14, URZ, !UP0 ;  /* 0x0000003f0e077287 */ /* 0x000fe2000c000000 */
[----:B------:R-:W-:Y:S01]  /*9640*/  ULDC.64 UR10, c[0x0][UR18+0x220] ;  /* 0x00008800120a7abb */ /* 0x000fe20008000a00 */
[----:B------:R-:W-:Y:S01]  /*9650*/  USEL UR17, UR13, URZ, !UP0 ;  /* 0x0000003f0d117287 */ /* 0x000fe2000c000000 */
[----:B0-----:R-:W-:Y:S01]  /*9660*/  @P1 IMAD.HI.U32 R4, R11, R6, RZ ;  /* 0x000000060b041227 */ /* 0x001fe200078e00ff */
[----:B------:R-:W-:Y:S01]  /*9670*/  ULDC.64 UR8, c[0x0][UR18+0x218] ;  /* 0x0000860012087abb */ /* 0x000fe20008000a00 */
[----:B------:R-:W-:Y:S01]  /*9680*/  UIMAD UR11, UR11, UR7, URZ ;  /* 0x000000070b0b72a4 */ /* 0x000fe2000f8e023f */
[----:B------:R-:W-:Y:S01]  /*9690*/  ULDC.64 UR12, c[0x0][UR18+0x228] ;  /* 0x00008a00120c7abb */ /* 0x000fe20008000a00 */
[----:B------:R-:W-:Y:S02]  /*96a0*/  UIMAD.WIDE.U32 UR14, UR8, UR19, URZ ;  /* 0x00000013080e72a5 */ /* 0x000fe4000f8e003f */
[----:B------:R-:W-:Y:S01]  /*96b0*/  UIMAD UR19, UR9, UR19, URZ ;  /* 0x00000013091372a4 */ /* 0x000fe2000f8e023f */
[----:B-1----:R-:W-:Y:S01]  /*96c0*/  @P1 SHF.R.U32.HI R7, RZ, R9, R4 ;  /* 0x00000009ff071219 */ /* 0x002fe20000011604 */
[----:B------:R-:W-:-:S02]  /*96d0*/  UIMAD.WIDE.U32 UR20, UR12, UR16, URZ ;  /* 0x000000100c1472a5 */ /* 0x000fc4000f8e003f */
[----:B------:R-:W-:Y:S02]  /*96e0*/  UIMAD.WIDE.U32 UR8, UR10, UR7, URZ ;  /* 0x000000070a0872a5 */ /* 0x000fe4000f8e003f */
[----:B------:R-:W-:Y:S01]  /*96f0*/  UIMAD UR12, UR13, UR16, URZ ;  /* 0x000000100d0c72a4 */ /* 0x000fe2000f8e023f */
[----:B------:R-:W-:Y:S01]  /*9700*/  IMAD.MOV R9, RZ, RZ, -R7 ;  /* 0x000000ffff097224 */ /* 0x000fe200078e0a07 */
[----:B------:R-:W-:Y:S01]  /*9710*/  UIMAD UR11, UR10, UR17, UR11 ;  /* 0x000000110a0b72a4 */ /* 0x000fe2000f8e020b */
[----:B------:R-:W-:Y:S01]  /*9720*/  IMAD.U32 R4, RZ, RZ, UR20 ;  /* 0x00000014ff047e24 */ /* 0x000fe2000f8e00ff */
[----:B------:R-:W-:Y:S02]  /*9730*/  UIADD3 UR12, UR21, UR12, URZ ;  /* 0x0000000c150c7290 */ /* 0x000fe4000fffe03f */
[----:B------:R-:W-:Y:S01]  /*9740*/  IMAD.U32 R5, RZ, RZ, UR21 ;  /* 0x00000015ff057e24 */ /* 0x000fe2000f8e00ff */
[----:B------:R-:W-:Y:S01]  /*9750*/  UIADD3 UR10, UR9, UR11, URZ ;  /* 0x0000000b090a7290 */ /* 0x000fe2000fffe03f */
[----:B------:R-:W-:Y:S01]  /*9760*/  IMAD R9, R26, R9, R11 ;  /* 0x000000091a097224 */ /* 0x000fe200078e020b */
[----:B------:R-:W-:Y:S01]  /*9770*/  UIADD3 UR19, UR15, UR19, URZ ;  /* 0x000000130f137290 */ /* 0x000fe2000fffe03f */
[----:B------:R-:W-:Y:S01]  /*9780*/  SHF.R.S32.HI R5, RZ, 0x1f, R7 ;  /* 0x0000001fff057819 */ /* 0x000fe20000011407 */
[----:B------:R-:W-:Y:S01]  /*9790*/  IMAD.U32 R8, RZ, RZ, UR12 ;  /* 0x0000000cff087e24 */ /* 0x000fe2000f8e00ff */
[----:B------:R-:W-:Y:S01]  /*97a0*/  ULDC.64 UR12, c[0x0][0xba8] ;  /* 0x0002ea00000c7ab9 */ /* 0x000fe20000000a00 */
[----:B------:R-:W-:Y:S01]  /*97b0*/  SHF.R.S32.HI R6, RZ, 0x1f, R9 ;  /* 0x0000001fff067819 */ /* 0x000fe20000011409 */
[----:B------:R-:W-:Y:S01]  /*97c0*/  @!UP1 ULDC UR12, c[0x0][0xb50] ;  /* 0x0002d400000c9ab9 */ /* 0x000fe20000000800 */
[----:B------:R-:W-:Y:S01]  /*97d0*/  @!UP1 ULDC UR13, c[0x0][0xb54] ;  /* 0x0002d500000d9ab9 */ /* 0x000fe20000000800 */
[----:B--2---:R-:W-:-:S13]  /*97e0*/  @P0 R2UR UR4, R34 ;  /* 0x00000000220402ca */ /* 0x004fda00000e0000 */
[----:B------:R-:W-:Y:S02]  /*97f0*/  UIADD3 UR14, UP0, UP2, UR8, UR14, UR4 ;  /* 0x0000000e080e7290 */ /* 0x000fe4000fa1e004 */
[----:B------:R-:W-:Y:S01]  /*9800*/  USHF.R.S32.HI UR11, URZ, 0x1f, UR4 ;  /* 0x0000001f3f0b7899 */ /* 0x000fe20008011404 */
[----:B------:R-:W-:-:S03]  /*9810*/  ULDC.64 UR8, c[0x0][UR18+0x210] ;  /* 0x0000840012087abb */ /* 0x000fc60008000a00 */
[----:B------:R-:W-:Y:S01]  /*9820*/  UIADD3.X UR10, UR10, UR19, UR11, UP0, UP2 ;  /* 0x000000130a0a7290 */ /* 0x000fe200087e440b */
[----:B------:R-:W-:Y:S01]  /*9830*/  IADD3 R4, P2, P3, R7, UR14, R4 ;  /* 0x0000000e07047c10 */ /* 0x000fe2000fb5e004 */
[----:B------:R-:W-:-:S04]  /*9840*/  IMAD R7, R9, UR9, RZ ;  /* 0x0000000909077c24 */ /* 0x000fc8000f8e02ff */
[----:B------:R-:W-:Y:S01]  /*9850*/  IADD3.X R5, R5, UR10, R8, P2, P3 ;  /* 0x0000000a05057c10 */ /* 0x000fe200097e6408 */
[----:B------:R-:W-:Y:S02]  /*9860*/  IMAD R7, R6, UR8, R7 ;  /* 0x0000000806077c24 */ /* 0x000fe4000f8e0207 */
        /* <DEDUP_REMOVED lines=9> */
.L_x_2416:
[----:B------:R-:W-:Y:S01]  /*9900*/  SHFL.IDX PT, R4, R9, RZ, 0x1c1f ;  /* 0x001c1fff09047589 */ /* 0x000fe200000e0000 */
[----:B------:R-:W-:Y:S01]  /*9910*/  VIADD R12, R199, UR43 ;  /* 0x0000002bc70c7c36 */ /* 0x000fe20008000000 */
[----:B------:R-:W-:Y:S01]  /*9920*/  LOP3.LUT P0, RZ, R182, 0x3, RZ, 0xc0, !PT ;  /* 0x00000003b6ff7812 */ /* 0x000fe2000780c0ff */
[----:B-----5:R-:W-:Y:S01]  /*9930*/  IMAD R23, R23, R26, RZ ;  /* 0x0000001a17177224 */ /* 0x020fe200078e02ff */
[----:B------:R-:W0:Y:S01]  /*9940*/  SHFL.IDX PT, R5, R10, RZ, 0x1c1f ;  /* 0x001c1fff0a057589 */ /* 0x000e2200000e0000 */
[C---:B------:R-:W-:Y:S01]  /*9950*/  VIADD R8, R12.reuse, 0x8 ;  /* 0x000000080c087836 */ /* 0x040fe20000000000 */
[----:B------:R-:W-:Y:S02]  /*9960*/  PLOP3.LUT P3, PT, PT, PT, UP1, 0x80, 0x0 ;  /* 0x000000000000781c */ /* 0x000fe40003f6f018 */
[----:B------:R-:W-:Y:S01]  /*9970*/  SHFL.IDX PT, R6, R9, 0x1, 0x1c1f ;  /* 0x003c1f0009067f89 */ /* 0x000fe200000e0000 */
[-C--:B------:R-:W-:Y:S02]  /*9980*/  ISETP.GE.OR P2, PT, R12, R23.reuse, P0 ;  /* 0x000000170c00720c */ /* 0x080fe40000746670 */
[-C--:B------:R-:W-:Y:S01]  /*9990*/  ISETP.GE.OR P0, PT, R8, R23.reuse, P0 ;  /* 0x000000170800720c */ /* 0x080fe20000706670 */
[----:B------:R-:W1:Y:S10]  /*99a0*/  SHFL.IDX PT, R7, R10, 0x1, 0x1c1f ;  /* 0x003c1f000a077f89 */ /* 0x000e7400000e0000 */
[----:B0-----:R0:W-:Y:S01]  /*99b0*/  @!P2 ST.E desc[UR36][R4.64], R96 ;  /* 0x000000600400a985 */ /* 0x0011e2000c101924 */
[----:B------:R-:W-:-:S03]  /*99c0*/  ISETP.GE.AND P2, PT, R12, R23, PT ;  /* 0x000000170c00720c */ /* 0x000fc60003f46270 */
[----:B-1----:R0:W-:Y:S01]  /*99d0*/  @!P0 ST.E desc[UR36][R6.64], R0 ;  /* 0x0000000006008985 */ /* 0x0021e2000c101924 */
[----:B------:R-:W-:Y:S01]  /*99e0*/  ISETP.GE.AND P0, PT, R8, R23, PT ;  /* 0x000000170800720c */ /* 0x000fe20003f06270 */
[----:B------:R-:W-:-:S12]  /*99f0*/  @P3 BRA `(.L_x_2417) ;  /* 0x00000008008c3947 */ /* 0x000fd80003800000 */
[----:B------:R-:W-:Y:S01]  /*9a00*/  IMAD R3, R179, 0x40, R16 ;  /* 0x00000040b3037824 */ /* 0x000fe200078e0210 */
[----:B------:R-:W-:Y:S01]  /*9a10*/  ULDC.64 UR12, c[0x0][0xaa0] ;  /* 0x0002a800000c7ab9 */ /* 0x000fe20000000a00 */
[----:B------:R-:W-:Y:S02]  /*9a20*/  R2UR UR14, R178 ;  /* 0x00000000b20e72ca */ /* 0x000fe400000e0000 */
[----:B------:R-:W-:-:S03]  /*9a30*/  IMAD.WIDE R24, R3, 0x2, R24 ;  /* 0x0000000203187825 */ /* 0x000fc600078e0218 */
[C---:B------:R-:W-:Y:S02]  /*9a40*/  IADD3 R9, P6, R24.reuse, 0x1000, RZ ;  /* 0x0000100018097810 */ /* 0x040fe40007fde0ff */
[C---:B------:R-:W-:Y:S02]  /*9a50*/  IADD3 R13, P5, R24.reuse, 0x2000, RZ ;  /* 0x00002000180d7810 */ /* 0x040fe40007fbe0ff */
[----:B------:R-:W-:Y:S02]  /*9a60*/  LOP3.LUT R8, R9, 0x380, RZ, 0xc0, !PT ;  /* 0x0000038009087812 */ /* 0x000fe400078ec0ff */
[----:B------:R-:W-:Y:S02]  /*9a70*/  IADD3 R29, P4, R24, 0x3000, RZ ;  /* 0x00003000181d7810 */ /* 0x000fe40007f9e0ff */
[----:B------:R-:W-:Y:S02]  /*9a80*/  SHF.R.U64 R8, R8, 0x3, RZ ;  /* 0x0000000308087819 */ /* 0x000fe400000012ff */
[----:B------:R-:W-:-:S02]  /*9a90*/  IADD3 R33, P3, R24, 0x4000, RZ ;  /* 0x0000400018217810 */ /* 0x000fc40007f7e0ff */
[----:B------:R-:W-:Y:S01]  /*9aa0*/  LOP3.LUT R8, R8, R9, RZ, 0x3c, !PT ;  /* 0x0000000908087212 */ /* 0x000fe200078e3cff */
[--C-:B------:R-:W-:Y:S01]  /*9ab0*/  IMAD.X R9, RZ, RZ, R25.reuse, P6 ;  /* 0x000000ffff097224 */ /* 0x100fe200030e0619 */
[C---:B------:R-:W-:Y:S02]  /*9ac0*/  IADD3 R3, P6, R24.reuse, 0x7000, RZ ;  /* 0x0000700018037810 */ /* 0x040fe40007fde0ff */
[C---:B------:R-:W-:Y:S02]  /*9ad0*/  IADD3 R37, P2, R24.reuse, 0x5000, RZ ;  /* 0x0000500018257810 */ /* 0x040fe40007f5e0ff */
[C---:B------:R-:W-:Y:S01]  /*9ae0*/  IADD3 R41, P0, R24.reuse, 0x6000, RZ ;  /* 0x0000600018297810 */ /* 0x040fe20007f1e0ff */
[----:B------:R-:W-:Y:S01]  /*9af0*/  IMAD.X R45, RZ, RZ, R25, P6 ;  /* 0x000000ffff2d7224 */ /* 0x000fe200030e0619 */
[----:B0-----:R-:W-:Y:S01]  /*9b00*/  LOP3.LUT R5, R24, 0x380, RZ, 0xc0, !PT ;  /* 0x0000038018057812 */ /* 0x001fe200078ec0ff */
[----:B------:R-:W-:Y:S01]  /*9b10*/  UIMAD UR10, UR11, UR12, URZ ;  /* 0x0000000c0b0a72a4 */ /* 0x000fe2000f8e023f */
[----:B------:R-:W-:Y:S01]  /*9b20*/  LOP3.LUT R0, R3, 0x380, RZ, 0xc0, !PT ;  /* 0x0000038003007812 */ /* 0x000fe200078ec0ff */
[----:B------:R-:W-:Y:S01]  /*9b30*/  UIMAD.WIDE.U32 UR8, UR4, UR12, URZ ;  /* 0x0000000c040872a5 */ /* 0x000fe2000f8e003f */
[----:B------:R-:W-:Y:S01]  /*9b40*/  LOP3.LUT R12, R13, 0x380, RZ, 0xc0, !PT ;  /* 0x000003800d0c7812 */ /* 0x000fe200078ec0ff */
[----:B------:R-:W5:Y:S01]  /*9b50*/  LD.E.128 R8, desc[UR36][R8.64] ;  /* 0x0000002408087980 */ /* 0x000f62000c101d00 */
[----:B------:R-:W-:-:S02]  /*9b60*/  LOP3.LUT R28, R29, 0x380, RZ, 0xc0, !PT ;  /* 0x000003801d1c7812 */ /* 0x000fc400078ec0ff */
[----:B------:R-:W-:Y:S02]  /*9b70*/  LOP3.LUT R32, R33, 0x380, RZ, 0xc0, !PT ;  /* 0x0000038021207812 */ /* 0x000fe400078ec0ff */
[----:B------:R-:W-:Y:S02]  /*9b80*/  LOP3.LUT R36, R37, 0x380, RZ, 0xc0, !PT ;  /* 0x0000038025247812 */ /* 0x000fe400078ec0ff */
[----:B------:R-:W-:Y:S02]  /*9b90*/  LOP3.LUT R40, R41, 0x380, RZ, 0xc0, !PT ;  /* 0x0000038029287812 */ /* 0x000fe400078ec0ff */
[----:B------:R-:W-:Y:S02]  /*9ba0*/  SHF.R.U64 R5, R5, 0x3, RZ ;  /* 0x0000000305057819 */ /* 0x000fe400000012ff */
[----:B------:R-:W-:Y:S02]  /*9bb0*/  SHF.R.U64 R0, R0, 0x3, RZ ;  /* 0x0000000300007819 */ /* 0x000fe400000012ff */
[----:B------:R-:W-:-:S02]  /*9bc0*/  SHF.R.U64 R12, R12, 0x3, RZ ;  /* 0x000000030c0c7819 */ /* 0x000fc400000012ff */
[----:B------:R-:W-:Y:S02]  /*9bd0*/  SHF.R.U64 R28, R28, 0x3, RZ ;  /* 0x000000031c1c7819 */ /* 0x000fe400000012ff */
[----:B------:R-:W-:Y:S02]  /*9be0*/  SHF.R.U64 R32, R32, 0x3, RZ ;  /* 0x0000000320207819 */ /* 0x000fe400000012ff */
[----:B------:R-:W-:Y:S02]  /*9bf0*/  SHF.R.U64 R36, R36, 0x3, RZ ;  /* 0x0000000324247819 */ /* 0x000fe400000012ff */
[----:B------:R-:W-:Y:S02]  /*9c00*/  SHF.R.U64 R40, R40, 0x3, RZ ;  /* 0x0000000328287819 */ /* 0x000fe400000012ff */
[----:B------:R-:W-:Y:S02]  /*9c10*/  LOP3.LUT R24, R5, R24, RZ, 0x3c, !PT ;  /* 0x0000001805187212 */ /* 0x000fe400078e3cff */
[----:B------:R-:W-:-:S02]  /*9c20*/  LOP3.LUT R44, R0, R3, RZ, 0x3c, !PT ;  /* 0x00000003002c7212 */ /* 0x000fc400078e3cff */
[----:B------:R-:W0:Y:S01]  /*9c30*/  @P1 LDC R3, c[0x0][0xbec] ;  /* 0x0002fb00ff031b82 */ /* 0x000e220000000800 */
        /* <DEDUP_REMOVED lines=10> */
[----:B------:R1:W5:Y:S01]  /*9ce0*/  LD.E.128 R4, desc[UR36][R24.64] ;  /* 0x0000002418047980 */ /* 0x000362000c101d00 */
[----:B------:R-:W-:Y:S01]  /*9cf0*/  UIMAD UR10, UR4, UR13, UR10 ;  /* 0x0000000d040a72a4 */ /* 0x000fe2000f8e020a */
[----:B------:R-:W-:-:S02]  /*9d00*/  LEA R0, R22, R179, 0x5 ;  /* 0x000000b316007211 */ /* 0x000fc400078e28ff */
[----:B------:R-:W5:Y:S04]  /*9d10*/  LD.E.128 R12, desc[UR36][R12.64] ;  /* 0x000000240c0c7980 */ /* 0x000f68000c101d00 */
[----:B------:R-:W5:Y:S01]  /*9d20*/  LD.E.128 R28, desc[UR36][R28.64] ;  /* 0x000000241c1c7980 */ /* 0x000f62000c101d00 */
[----:B-1----:R-:W1:Y:S01]  /*9d30*/  @P1 LDC R25, c[0x0][0xbf0] ;  /* 0x0002fc00ff191b82 */ /* 0x002e620000000800 */
[----:B------:R-:W-:Y:S02]  /*9d40*/  UIADD3 UR9, UR9, UR10, URZ ;  /* 0x0000000a09097290 */ /* 0x000fe4000fffe03f */
[----:B------:R-:W5:Y:S01]  /*9d50*/  LD.E.128 R32, desc[UR36][R32.64] ;  /* 0x0000002420207980 */ /* 0x000f62000c101d00 */
[----:B------:R-:W-:Y:S01]  /*9d60*/  ULDC.64 UR10, c[0x0][0xae8] ;  /* 0x0002ba00000a7ab9 */ /* 0x000fe20000000a00 */
[----:B------:R-:W-:Y:S01]  /*9d70*/  VIADD R20, R0, UR43 ;  /* 0x0000002b00147c36 */ /* 0x000fe20008000000 */
[----:B------:R-:W-:Y:S01]  /*9d80*/  UIMAD.WIDE.U32 UR8, UR14, UR10, UR8 ;  /* 0x0000000a0e0872a5 */ /* 0x000fe2000f8e0008 */
[----:B------:R-:W5:Y:S01]  /*9d90*/  LD.E.128 R36, desc[UR36][R36.64] ;  /* 0x0000002424247980 */ /* 0x000f62000c101d00 */
[----:B------:R-:W-:Y:S01]  /*9da0*/  USHF.R.S32.HI UR4, URZ, 0x1f, UR7 ;  /* 0x0000001f3f047899 */ /* 0x000fe20008011407 */
[----:B0-----:R-:W-:Y:S01]  /*9db0*/  @P1 IMAD.HI.U32 R0, R20, R3, RZ ;  /* 0x0000000314001227 */ /* 0x001fe200078e00ff */
[----:B------:R-:W-:Y:S01]  /*9dc0*/  UIMAD UR9, UR14, UR11, UR9 ;  /* 0x0000000b0e0972a4 */ /* 0x000fe2000f8e0209 */
[----:B------:R-:W5:Y:S02]  /*9dd0*/  LD.E.128 R40, desc[UR36][R40.64] ;  /* 0x0000002428287980 */ /* 0x000f64000c101d00 */
[----:B------:R-:W-:-:S02]  /*9de0*/  ULDC.64 UR10, c[0x0][0xaf0] ;  /* 0x0002bc00000a7ab9 */ /* 0x000fc40000000a00 */
[----:B------:R-:W-:Y:S01]  /*9df0*/  UIMAD UR4, UR4, UR10, URZ ;  /* 0x0000000a040472a4 */ /* 0x000fe2000f8e023f */
[----:B------:R-:W-:Y:S01]  /*9e00*/  IMAD.MOV.U32 R21, RZ, RZ, R20 ;  /* 0x000000ffff157224 */ /* 0x000fe200078e0014 */
[----:B------:R-:W-:Y:S01]  /*9e10*/  UIMAD.WIDE.U32 UR8, UR7, UR10, UR8 ;  /* 0x0000000a070872a5 */ /* 0x000fe2000f8e0008 */
[----:B------:R-:W5:Y:S01]  /*9e20*/  LD.E.128 R44, desc[UR36][R44.64] ;  /* 0x000000242c2c7980 */ /* 0x000f62000c101d00 */
[----:B------:R-:W-:-:S03]  /*9e30*/  UIMAD UR4, UR7, UR11, UR4 ;  /* 0x0000000b070472a4 */ /* 0x000fc6000f8e0204 */
[----:B------:R-:W-:Y:S01]  /*9e40*/  ULDC.64 UR10, c[0x0][0xae0] ;  /* 0x0002b800000a7ab9 */ /* 0x000fe20000000a00 */
[----:B-1----:R-:W-:Y:S01]  /*9e50*/  @P1 SHF.R.U32.HI R21, RZ, R25, R0 ;  /* 0x00000019ff151219 */ /* 0x002fe20000011600 */
[----:B------:R-:W-:Y:S02]  /*9e60*/  UIADD3 UR4, UR9, UR4, URZ ;  /* 0x0000000409047290 */ /* 0x000fe4000fffe03f */
        /* <DEDUP_REMOVED lines=12> */
[----:B------:R-:W-:Y:S02]  /*9f30*/  IMAD R25, R26, R25, R20 ;  /* 0x000000191a197224 */ /* 0x000fe400078e0214 */
[----:B------:R-:W-:Y:S02]  /*9f40*/  IMAD.U32 R3, RZ, RZ, UR4 ;  /* 0x00000004ff037e24 */ /* 0x000fe4000f8e00ff */
[C---:B------:R-:W-:Y:S01]  /*9f50*/  IMAD R49, R21.reuse, UR11, R0 ;  /* 0x0000000b15317c24 */ /* 0x040fe2000f8e0200 */
        /* <DEDUP_REMOVED lines=10> */
[----:B------:R-:W-:Y:S01]  /*a000*/  LEA R24, P3, R2, UR8, 0x1 ;  /* 0x0000000802187c11 */ /* 0x000fe2000f8608ff */
        /* <DEDUP_REMOVED lines=21> */
.L_x_2419:
[----:B------:R-:W-:Y:S05]  /*a160*/  BSYNC B1 ;  /* 0x0000000000017941 */ /* 0x000fea0003800000 */
.L_x_2418:
        /* <DEDUP_REMOVED lines=13> */
.L_x_2421:
[----:B------:R-:W-:Y:S05]  /*a240*/  BSYNC B1 ;  /* 0x0000000000017941 */ /* 0x000fea0003800000 */
.L_x_2420:
        /* <DEDUP_REMOVED lines=13> */
.L_x_2423:
[----:B------:R-:W-:Y:S05]  /*a320*/  BSYNC B1 ;  /* 0x0000000000017941 */ /* 0x000fea0003800000 */
.L_x_2422:
[----:B0-----:R-:W-:Y:S01]  /*a330*/  VIADD R0, R26, 0x60 ;  /* 0x000000601a007836 */ /* 0x001fe20000000000 */
[----:B--2-4-:R-:W4:Y:S04]  /*a340*/  SHFL.IDX PT, R25, R25, 0x3, 0x181f ;  /* 0x00781f0019197f89 */ /* 0x014f2800000e0000 */
[----:B------:R-:W-:Y:S01]  /*a350*/  ISETP.GE.AND P0, PT, R0, R23, PT ;  /* 0x000000170000720c */ /* 0x000fe20003f06270 */
[----:B------:R-:W0:-:S12]  /*a360*/  SHFL.IDX PT, R24, R24, 0x3, 0x181f ;  /* 0x00781f0018187f89 */ /* 0x000e1800000e0000 */
        /* <DEDUP_REMOVED lines=12> */
.L_x_2417:
        /* <DEDUP_REMOVED lines=12> */
[----:B------:R-:W-:Y:S01]  /*a4f0*/  BSSY B1, `(.L_x_2425) ;  /* 0x0000067000017945 */ /* 0x000fe20003800000 */
[----:B------:R-:W-:Y:S01]  /*a500*/  ULDC.64 UR10, c[0x0][0xb38] ;  /* 0x0002ce00000a7ab9 */ /* 0x000fe20000000a00 */
[----:B------:R-:W-:Y:S01]  /*a510*/  PRMT R97, RZ, 0x654, R97 ;  /* 0x00000654ff617816 */ /* 0x000fe20000000061 */
[----:B------:R-:W-:-:S04]  /*a520*/  UIMAD.WIDE.U32 UR8, UR15, UR10, UR8 ;  /* 0x0000000a0f0872a5 */ /* 0x000fc8000f8e0008 */
[----:B------:R-:W-:Y:S01]  /*a530*/  UIMAD UR9, UR15, UR11, UR9 ;  /* 0x0000000b0f0972a4 */ /* 0x000fe2000f8e0209 */
[----:B------:R2:W-:Y:S02]  /*a540*/  SYNCS.ARRIVE.TRANS64.RED.A1T0 RZ, [R97+URZ], RZ ;  /* 0x000000ff61ff79a7 */ /* 0x0005e4000810043f */
[----:B------:R-:W-:Y:S02]  /*a550*/  ULDC.64 UR10, c[0x0][0xb40] ;  /* 0x0002d000000a7ab9 */ /* 0x000fe40000000a00 */
[----:B------:R-:W-:Y:S02]  /*a560*/  UIMAD UR4, UR4, UR10, URZ ;  /* 0x0000000a040472a4 */ /* 0x000fe4000f8e023f */
[----:B------:R-:W-:Y:S01]  /*a570*/  UIMAD.WIDE.U32 UR8, UR7, UR10, UR8 ;  /* 0x0000000a070872a5 */ /* 0x000fe2000f8e0008 */
[----:B0-----:R-:W-:Y:S01]  /*a580*/  @P1 IMAD.HI.U32 R0, R11, R0, RZ ;  /* 0x000000000b001227 */ /* 0x001fe200078e00ff */
[----:B------:R-:W-:-:S03]  /*a590*/  UIMAD UR4, UR7, UR11, UR4 ;  /* 0x0000000b070472a4 */ /* 0x000fc6000f8e0204 */
        /* <DEDUP_REMOVED lines=33> */
[-C--:B0-----:R-:W-:Y:S02]  /*a7b0*/  @!P3 LEA R8, P5, R177, R6.reuse, 0x2 ;  /* 0x00000006b108b211 */ /* 0x081fe400078a10ff */
        /* <DEDUP_REMOVED lines=58> */
.L_x_2426:
[----:B------:R-:W-:Y:S05]  /*ab60*/  BSYNC B1 ;  /* 0x0000000000017941 */ /* 0x000fea0003800000 */
.L_x_2425:
        /* <DEDUP_REMOVED lines=10> */
[CC--:B------:R-:W-:Y:S02]  /*ac10*/  @!P0 LEA R8, P6, R176.reuse, R4.reuse, 0x2 ;  /* 0x00000004b0088211 */ /* 0x0c0fe400078c10ff */
        /* <DEDUP_REMOVED lines=19> */
[CC--:B0-----:R-:W-:Y:S02]  /*ad50*/  @!P0 LEA R2, P4, R172.reuse, R4.reuse, 0x2 ;  /* 0x00000004ac028211 */ /* 0x0c1fe400078810ff */
        /* <DEDUP_REMOVED lines=38> */
.L_x_2415:
[----:B------:R-:W-:Y:S01]  /*afc0*/  R2UR UR4, R161 ;  /* 0x00000000a10472ca */ /* 0x000fe200000e0000 */
[----:B------:R-:W-:Y:S01]  /*afd0*/  ULDC.64 UR8, c[0x0][0xc00] ;  /* 0x0003000000087ab9 */ /* 0x000fe20000000a00 */
[----:B------:R-:W-:Y:S01]  /*afe0*/  R2UR UR7, R23 ;  /* 0x00000000170772ca */ /* 0x000fe200000e0000 */
[----:B------:R-:W-:-:S04]  /*aff0*/  UISETP.NE.U32.AND UP0, UPT, UR8, URZ, UPT ;  /* 0x0000003f0800728c */ /* 0x000fc8000bf05070 */
[----:B------:R-:W-:-:S03]  /*b000*/  UISETP.NE.AND.EX UP0, UPT, UR9, URZ, UPT, UP0 ;  /* 0x0000003f0900728c */ /* 0x000fc6000bf05300 */
[----:B------:R-:W-:-:S03]  /*b010*/  ULDC.64 UR8, c[0x0][0xc00] ;  /* 0x0003000000087ab9 */ /* 0x000fc60000000a00 */
[----:B------:R-:W-:Y:S01]  /*b020*/  UIMAD.WIDE UR8, UR4, 0x4, UR8 ;  /* 0x00000004040878a5 */ /* 0x000fe2000f8e0208 */
[----:B------:R-:W-:-:S05]  /*b030*/  PLOP3.LUT P1, PT, PT, PT, UP0, 0x80, 0x0 ;  /* 0x000000000000781c */ /* 0x000fca0003f2f008 */
[----:B------:R-:W-:Y:S02]  /*b040*/  IMAD.U32 R2, RZ, RZ, UR8 ;  /* 0x00000008ff027e24 */ /* 0x000fe4000f8e00ff */
[----:B------:R-:W-:Y:S01]  /*b050*/  IMAD.U32 R3, RZ, RZ, UR9 ;  /* 0x00000009ff037e24 */ /* 0x000fe2000f8e00ff */
[----:B------:R-:W-:Y:S02]  /*b060*/  ULDC.64 UR8, c[0x0][0xc08] ;  /* 0x0003020000087ab9 */ /* 0x000fe40000000a00 */
[----:B------:R-:W-:-:S03]  /*b070*/  UISETP.NE.U32.AND UP1, UPT, UR8, URZ, UPT ;  /* 0x0000003f0800728c */ /* 0x000fc6000bf25070 */
[----:B------:R-:W2:Y:S01]  /*b080*/  @P1 LDG.E R6, desc[UR36][R2.64] ;  /* 0x0000002402061981 */ /* 0x000ea2000c1e1900 */
[----:B------:R-:W-:-:S06]  /*b090*/  UISETP.NE.AND.EX UP1, UPT, UR9, URZ, UPT, UP1 ;  /* 0x0000003f0900728c */ /* 0x000fcc000bf25310 */
[----:B------:R-:W-:-:S05]  /*b0a0*/  PLOP3.LUT P2, PT, PT, PT, UP1, 0x80, 0x0 ;  /* 0x000000000000781c */ /* 0x000fca0003f4f018 */
[----:B------:R-:W-:Y:S02]  /*b0b0*/  @UP1 ULDC.64 UR8, c[0x0][0xc08] ;  /* 0x0003020000081ab9 */ /* 0x000fe40000000a00 */
[----:B------:R-:W-:-:S03]  /*b0c0*/  @UP1 UIMAD.WIDE UR8, UR4, 0x4, UR8 ;  /* 0x00000004040818a5 */ /* 0x000fc6000f8e0208 */
[----:B------:R-:W-:Y:S02]  /*b0d0*/  ULDC UR4, c[0x0][0xa88] ;  /* 0x0002a20000047ab9 */ /* 0x000fe40000000800 */
[----:B------:R-:W-:Y:S01]  /*b0e0*/  MOV R0, UR4 ;  /* 0x0000000400007c02 */ /* 0x000fe20008000f00 */
        /* <DEDUP_REMOVED lines=15> */
.L_x_2427:
[----:B------:R-:W-:Y:S01]  /*b1e0*/  R2UR UR7, R161 ;  /* 0x00000000a10772ca */ /* 0x000fe200000e0000 */
[----:B------:R-:W-:Y:S01]  /*b1f0*/  BSSY B1, `(.L_x_2428) ;  /* 0x000003d000017945 */ /* 0x000fe20003800000 */
[----:B------:R-:W-:-:S11]  /*b200*/  R2UR UR8, R180 ;  /* 0x00000000b40872ca */ /* 0x000fd600000e0000 */
[----:B------:R-:W-:Y:S02]  /*b210*/  USEL UR7, UR7, URZ, !UP0 ;  /* 0x0000003f07077287 */ /* 0x000fe4000c000000 */
[----:B------:R-:W-:Y:S01]  /*b220*/  USEL UR10, UR8, URZ, !UP0 ;  /* 0x0000003f080a7287 */ /* 0x000fe2000c000000 */
[----:B------:R-:W-:Y:S11]  /*b230*/  @P0 BRA `(.L_x_2429) ;  /* 0x0000000000e00947 */ /* 0x000ff60003800000 */
[----:B------:R-:W0:Y:S01]  /*b240*/  S2R R3, SR_TID.X ;  /* 0x0000000000037919 */ /* 0x000e220000002100 */
[----:B------:R-:W1:Y:S01]  /*b250*/  LDC R9, c[0x0][0xbe8] ;  /* 0x0002fa00ff097b82 */ /* 0x000e620000000800 */
[----:B------:R-:W-:Y:S02]  /*b260*/  IMAD.U32 R4, RZ, RZ, UR43 ;  /* 0x0000002bff047e24 */ /* 0x000fe4000f8e00ff */
[----:B-1---5:R-:W-:-:S03]  /*b270*/  IMAD R2, R0, R9, RZ ;  /* 0x0000000900027224 */ /* 0x022fc600078e02ff */
        /* <DEDUP_REMOVED lines=17> */
[----:B------:R-:W-:Y:S02]  /*b390*/  UIMAD.WIDE.U32 UR16, UR8, UR19, URZ ;  /* 0x00000013081072a5 */ /* 0x000fe4000f8e003f */
[----:B------:R-:W-:Y:S01]  /*b3a0*/  UIMAD UR13, UR13, UR7, URZ ;  /* 0x000000070d0d72a4 */ /* 0x000fe2000f8e023f */
[----:B0-----:R-:W-:Y:S01]  /*b3b0*/  @P0 IMAD.HI.U32 R2, R4, R3, RZ ;  /* 0x0000000304020227 */ /* 0x001fe200078e00ff */
[----:B------:R-:W-:Y:S02]  /*b3c0*/  UIMAD UR19, UR9, UR19, URZ ;  /* 0x00000013091372a4 */ /* 0x000fe4000f8e023f */
[----:B------:R-:W-:Y:S02]  /*b3d0*/  UIMAD.WIDE.U32 UR8, UR12, UR7, URZ ;  /* 0x000000070c0872a5 */ /* 0x000fe4000f8e003f */
[----:B------:R-:W-:-:S02]  /*b3e0*/  UIMAD.WIDE.U32 UR22, UR14, UR11, URZ ;  /* 0x0000000b0e1672a5 */ /* 0x000fc4000f8e003f */
[----:B------:R-:W-:Y:S01]  /*b3f0*/  UIMAD UR11, UR15, UR11, URZ ;  /* 0x0000000b0f0b72a4 */ /* 0x000fe2000f8e023f */
[----:B-1----:R-:W-:Y:S01]  /*b400*/  @P0 SHF.R.U32.HI R5, RZ, R7, R2 ;  /* 0x00000007ff050219 */ /* 0x002fe20000011602 */
[----:B------:R-:W-:Y:S02]  /*b410*/  UIMAD UR13, UR12, UR10, UR13 ;  /* 0x0000000a0c0d72a4 */ /* 0x000fe4000f8e020d */
[----:B------:R-:W-:Y:S01]  /*b420*/  UIADD3 UR16, UP1, UP2, UR8, UR16, UR4 ;  /* 0x0000001008107290 */ /* 0x000fe2000fa3e004 */
[----:B------:R-:W-:Y:S01]  /*b430*/  IMAD.U32 R2, RZ, RZ, UR22 ;  /* 0x00000016ff027e24 */ /* 0x000fe2000f8e00ff */
[----:B------:R-:W-:Y:S01]  /*b440*/  UIADD3 UR8, UR23, UR11, URZ ;  /* 0x0000000b17087290 */ /* 0x000fe2000fffe03f */
[--C-:B------:R-:W-:Y:S01]  /*b450*/  IMAD.MOV R7, RZ, RZ, -R5.reuse ;  /* 0x000000ffff077224 */ /* 0x100fe200078e0a05 */
[----:B------:R-:W-:Y:S01]  /*b460*/  UIADD3 UR19, UR17, UR19, URZ ;  /* 0x0000001311137290 */ /* 0x000fe2000fffe03f */
[----:B------:R-:W-:Y:S01]  /*b470*/  IMAD.U32 R3, RZ, RZ, UR23 ;  /* 0x00000017ff037e24 */ /* 0x000fe2000f8e00ff */
[----:B------:R-:W-:Y:S01]  /*b480*/  UIADD3 UR11, UR9, UR13, URZ ;  /* 0x0000000d090b7290 */ /* 0x000fe2000fffe03f */
[----:B------:R-:W-:Y:S01]  /*b490*/  IMAD R7, R9, R7, R4 ;  /* 0x0000000709077224 */ /* 0x000fe200078e0204 */
[----:B------:R-:W-:Y:S01]  /*b4a0*/  IADD3 R2, P0, P1, R5, UR16, R2 ;  /* 0x0000001005027c10 */ /* 0x000fe2000f91e002 */
[----:B------:R-:W-:Y:S01]  /*b4b0*/  IMAD.U32 R6, RZ, RZ, UR8 ;  /* 0x00000008ff067e24 */ /* 0x000fe2000f8e00ff */
[----:B------:R-:W-:Y:S01]  /*b4c0*/  UIADD3.X UR11, UR11, UR19, UR20, UP1, UP2 ;  /* 0x000000130b0b7290 */ /* 0x000fe20008fe4414 */
[----:B------:R-:W-:Y:S01]  /*b4d0*/  SHF.R.S32.HI R5, RZ, 0x1f, R5 ;  /* 0x0000001fff057819 */ /* 0x000fe20000011405 */
[----:B------:R-:W-:Y:S01]  /*b4e0*/  ULDC.64 UR8, c[0x0][UR18+0x210] ;  /* 0x0000840012087abb */ /* 0x000fe20008000a00 */
[----:B------:R-:W-:Y:S01]  /*b4f0*/  SHF.R.S32.HI R4, RZ, 0x1f, R7 ;  /* 0x0000001fff047819 */ /* 0x000fe20000011407 */
[----:B------:R-:W-:Y:S01]  /*b500*/  IMAD R9, R7, UR9, RZ ;  /* 0x0000000907097c24 */ /* 0x000fe2000f8e02ff */
[----:B------:R-:W-:Y:S01]  /*b510*/  ULDC.64 UR12, c[0x0][0xba8] ;  /* 0x0002ea00000c7ab9 */ /* 0x000fe20000000a00 */
[----:B------:R-:W-:Y:S01]  /*b520*/  IADD3.X R3, R5, UR11, R6, P0, P1 ;  /* 0x0000000b05037c10 */ /* 0x000fe200087e2406 */
[----:B------:R-:W-:Y:S01]  /*b530*/  @!UP0 ULDC UR12, c[0x0][0xb50] ;  /* 0x0002d400000c8ab9 */ /* 0x000fe20000000800 */
[----:B------:R-:W-:Y:S01]  /*b540*/  IMAD R9, R4, UR8, R9 ;  /* 0x0000000804097c24 */ /* 0x000fe2000f8e0209 */
[----:B------:R-:W-:Y:S01]  /*b550*/  @!UP0 ULDC UR13, c[0x0][0xb54] ;  /* 0x0002d500000d8ab9 */ /* 0x000fe20000000800 */
[----:B------:R-:W-:-:S04]  /*b560*/  IMAD.WIDE.U32 R2, R7, UR8, R2 ;  /* 0x0000000807027c25 */ /* 0x000fc8000f8e0002 */
[----:B------:R-:W-:Y:S01]  /*b570*/  IMAD.IADD R3, R3, 0x1, R9 ;  /* 0x0000000103037824 */ /* 0x000fe200078e0209 */
[----:B------:R-:W-:-:S04]  /*b580*/  LEA R4, P0, R2, UR12, 0x2 ;  /* 0x0000000c02047c11 */ /* 0x000fc8000f8010ff */
[----:B------:R-:W-:Y:S01]  /*b590*/  LEA.HI.X R5, R2, UR13, R3, 0x2, P0 ;  /* 0x0000000d02057c11 */ /* 0x000fe200080f1403 */
[----:B------:R-:W-:-:S05]  /*b5a0*/  IMAD.MOV.U32 R3, RZ, RZ, -0x800000 ;  /* 0xff800000ff037424 */ /* 0x000fca00078e00ff */
[----:B------:R0:W-:Y:S03]  /*b5b0*/  STG.E desc[UR36][R4.64], R3 ;  /* 0x0000000304007986 */ /* 0x0001e6000c101924 */
.L_x_2429:
[----:B------:R-:W-:Y:S05]  /*b5c0*/  BSYNC B1 ;  /* 0x0000000000017941 */ /* 0x000fea0003800000 */
.L_x_2428:
[----:B------:R-:W-:-:S13]  /*b5d0*/  R2UR UR8, R23 ;  /* 0x00000000170872ca */ /* 0x000fda00000e0000 */
[----:B------:R-:W-:-:S06]  /*b5e0*/  UISETP.GT.AND UP0, UPT, UR8, 0x1, UPT ;  /* 0x000000010800788c */ /* 0x000fcc000bf04270 */
[----:B------:R-:W-:-:S13]  /*b5f0*/  PLOP3.LUT P0, PT, PT, PT, UP0, 0x80, 0x0 ;  /* 0x000000000000781c */ /* 0x000fda0003f0f008 */
[----:B------:R-:W-:Y:S05]  /*b600*/  @P0 BRA `(.L_x_2424) ;  /* 0x0000000400a80947 */ /* 0x000fea0003800000 */
[----:B------:R-:W1:Y:S01]  /*b610*/  LDC R11, c[0x0][0xbe8] ;  /* 0x0002fa00ff0b7b82 */ /* 0x000e620000000800 */
[----:B------:R-:W-:Y:S01]  /*b620*/  ULDC.64 UR12, c[0x0][0xaa0] ;  /* 0x0002a800000c7ab9 */ /* 0x000fe20000000a00 */
[----:B------:R-:W-:Y:S01]  /*b630*/  R2UR UR14, R178 ;  /* 0x00000000b20e72ca */ /* 0x000fe200000e0000 */
[----:B------:R-:W-:Y:S01]  /*b640*/  UIMAD UR11, UR20, UR12, URZ ;  /* 0x0000000c140b72a4 */ /* 0x000fe2000f8e023f */
[----:B------:R-:W-:Y:S01]  /*b650*/  IMAD R2, R22, 0x20, R179 ;  /* 0x0000002016027824 */ /* 0x000fe200078e02b3 */
[----:B------:R-:W-:Y:S01]  /*b660*/  UIMAD.WIDE.U32 UR8, UR4, UR12, URZ ;  /* 0x0000000c040872a5 */ /* 0x000fe2000f8e003f */
[----:B------:R-:W-:Y:S01]  /*b670*/  BSSY B1, `(.L_x_2430) ;  /* 0x0000039000017945 */ /* 0x000fe20003800000 */
[----:B------:R-:W-:Y:S01]  /*b680*/  UIMAD UR11, UR4, UR13, UR11 ;  /* 0x0000000d040b72a4 */ /* 0x000fe2000f8e020b */
[----:B------:R-:W-:Y:S02]  /*b690*/  VIADD R6, R2, UR43 ;  /* 0x0000002b02067c36 */ /* 0x000fe40008000000 */
[----:B------:R-:W-:Y:S01]  /*b6a0*/  ULDC.64 UR12, c[0x0][0xae8] ;  /* 0x0002ba00000c7ab9 */ /* 0x000fe20000000a00 */
[----:B------:R-:W-:Y:S01]  /*b6b0*/  UIADD3 UR9, UR9, UR11, URZ ;  /* 0x0000000b09097290 */ /* 0x000fe2000fffe03f */
[----:B0-----:R-:W-:-:S03]  /*b6c0*/  IMAD.MOV.U32 R5, RZ, RZ, R6 ;  /* 0x000000ffff057224 */ /* 0x001fc600078e0006 */
[----:B------:R-:W-:-:S04]  /*b6d0*/  UIMAD.WIDE.U32 UR8, UR14, UR12, UR8 ;  /* 0x0000000c0e0872a5 */ /* 0x000fc8000f8e0008 */
[----:B------:R-:W-:-:S03]  /*b6e0*/  UIMAD UR9, UR14, UR13, UR9 ;  /* 0x0000000d0e0972a4 */ /* 0x000fc6000f8e0209 */
[----:B------:R-:W-:Y:S01]  /*b6f0*/  ULDC.64 UR12, c[0x0][0xaf0] ;  /* 0x0002bc00000c7ab9 */ /* 0x000fe20000000a00 */
[----:B-1----:R-:W-:Y:S01]  /*b700*/  ISETP.NE.AND P0, PT, R11, 0x1, PT ;  /* 0x000000010b00780c */ /* 0x002fe20003f05270 */
[----:B------:R-:W-:Y:S02]  /*b710*/  UIMAD UR10, UR10, UR12, URZ ;  /* 0x0000000c0a0a72a4 */ /* 0x000fe4000f8e023f */
[----:B------:R-:W-:Y:S02]  /*b720*/  UIMAD.WIDE.U32 UR8, UR7, UR12, UR8 ;  /* 0x0000000c070872a5 */ /* 0x000fe4000f8e0008 */
[----:B------:R-:W-:-:S03]  /*b730*/  UIMAD UR4, UR7, UR13, UR10 ;  /* 0x0000000d070472a4 */ /* 0x000fc6000f8e020a */
[----:B------:R-:W-:Y:S01]  /*b740*/  ULDC.64 UR10, c[0x0][0xae0] ;  /* 0x0002b800000a7ab9 */ /* 0x000fe20000000a00 */
[----:B------:R-:W-:-:S04]  /*b750*/  UIADD3 UR4, UR9, UR4, URZ ;  /* 0x0000000409047290 */ /* 0x000fc8000fffe03f */
        /* <DEDUP_REMOVED lines=28> */
[----:B------:R-:W-:Y:S02]  /*b920*/  LEA.HI.X R5, R2, UR9, R3, 0x1, P3 ;  /* 0x0000000902057c11 */ /* 0x000fe400098f0c03 */
[----:B------:R0:W1:Y:S02]  /*b930*/  SHFL.IDX PT, R2, R4, RZ, 0x181f ;  /* 0x00181fff04027589 */ /* 0x00006400000e0000 */
[----:B------:R-:W-:-:S02]  /*b940*/  ISETP.GE.AND P0, PT, R0, R11, PT ;  /* 0x0000000b0000720c */ /* 0x000fc40003f06270 */
[----:B------:R0:W2:Y:S01]  /*b950*/  SHFL.IDX PT, R0, R5, RZ, 0x181f ;  /* 0x00181fff05007589 */ /* 0x0000a200000e0000 */
[----:B------:R-:W-:Y:S10]  /*b960*/  @P2 BRA `(.L_x_2431) ;  /* 0x0000000000242947 */ /* 0x000ff40003800000 */
[----:B------:R-:W-:Y:S02]  /*b970*/  ULDC UR4, c[0x0][0xac8] ;  /* 0x0002b20000047ab9 */ /* 0x000fe40000000800 */
[----:B------:R-:W-:Y:S02]  /*b980*/  ISETP.GE.AND P4, PT, R16, UR4, PT ;  /* 0x0000000410007c0c */ /* 0x000fe4000bf86270 */
[----:B------:R-:W-:-:S11]  /*b990*/  ISETP.GE.AND P5, PT, R19, UR4, PT ;  /* 0x0000000413007c0c */ /* 0x000fd6000bfa6270 */
[CC--:B-1----:R-:W-:Y:S02]  /*b9a0*/  @!P4 LEA R8, P2, R16.reuse, R2.reuse, 0x1 ;  /* 0x000000021008c211 */ /* 0x0c2fe400078408ff */
[C---:B------:R-:W-:Y:S02]  /*b9b0*/  @!P5 LEA R2, P3, R19.reuse, R2, 0x1 ;  /* 0x000000021302d211 */ /* 0x040fe400078608ff */
[-C--:B--2---:R-:W-:Y:S02]  /*b9c0*/  @!P4 LEA.HI.X R9, R16, R0.reuse, R203, 0x1, P2 ;  /* 0x000000001009c211 */ /* 0x084fe400010f0ccb */
[----:B------:R-:W-:-:S03]  /*b9d0*/  @!P5 LEA.HI.X R3, R19, R0, R202, 0x1, P3 ;  /* 0x000000001303d211 */ /* 0x000fc600018f0cca */
[----:B------:R3:W-:Y:S04]  /*b9e0*/  @!P4 ST.E.128 desc[UR36][R8.64], RZ ;  /* 0x000000ff0800c985 */ /* 0x0007e8000c101d24 */
[----:B------:R3:W-:Y:S02]  /*b9f0*/  @!P5 ST.E.128 desc[UR36][R2.64], RZ ;  /* 0x000000ff0200d985 */ /* 0x0007e4000c101d24 */
.L_x_2431:
[----:B------:R-:W-:Y:S05]  /*ba00*/  BSYNC B1 ;  /* 0x0000000000017941 */ /* 0x000fea0003800000 */
.L_x_2430:
[----:B--2---:R2:W4:Y:S01]  /*ba10*/  SHFL.IDX PT, R0, R5, 0x1, 0x181f ;  /* 0x00381f0005007f89 */ /* 0x00452200000e0000 */
[----:B------:R-:W-:Y:S03]  /*ba20*/  BSSY B1, `(.L_x_2432) ;  /* 0x000000c000017945 */ /* 0x000fe60003800000 */
[----:B-1-3--:R2:W1:Y:S01]  /*ba30*/  SHFL.IDX PT, R2, R4, 0x1, 0x181f ;  /* 0x00381f0004027f89 */ /* 0x00a46200000e0000 */
[----:B------:R-:W-:Y:S05]  /*ba40*/  @P1 BRA `(.L_x_2433) ;  /* 0x0000000000241947 */ /* 0x000fea0003800000 */
[----:B------:R-:W-:Y:S02]  /*ba50*/  ULDC UR4, c[0x0][0xac8] ;  /* 0x0002b20000047ab9 */ /* 0x000fe40000000800 */
[----:B------:R-:W-:Y:S02]  /*ba60*/  ISETP.GE.AND P3, PT, R16, UR4, PT ;  /* 0x0000000410007c0c */ /* 0x000fe4000bf66270 */
[----:B------:R-:W-:-:S11]  /*ba70*/  ISETP.GE.AND P4, PT, R19, UR4, PT ;  /* 0x0000000413007c0c */ /* 0x000fd6000bf86270 */
[CC--:B-1----:R-:W-:Y:S02]  /*ba80*/  @!P3 LEA R8, P1, R16.reuse, R2.reuse, 0x1 ;  /* 0x000000021008b211 */ /* 0x0c2fe400078208ff */
[C---:B------:R-:W-:Y:S02]  /*ba90*/  @!P4 LEA R2, P2, R19.reuse, R2, 0x1 ;  /* 0x000000021302c211 */ /* 0x040fe400078408ff */
[-C--:B----4-:R-:W-:Y:S02]  /*baa0*/  @!P3 LEA.HI.X R9, R16, R0.reuse, R203, 0x1, P1 ;  /* 0x000000001009b211 */ /* 0x090fe400008f0ccb */
[----:B------:R-:W-:-:S03]  /*bab0*/  @!P4 LEA.HI.X R3, R19, R0, R202, 0x1, P2 ;  /* 0x000000001303c211 */ /* 0x000fc600010f0cca */
[----:B------:R3:W-:Y:S04]  /*bac0*/  @!P3 ST.E.128 desc[UR36][R8.64], RZ ;  /* 0x000000ff0800b985 */ /* 0x0007e8000c101d24 */
[----:B------:R3:W-:Y:S02]  /*bad0*/  @!P4 ST.E.128 desc[UR36][R2.64], RZ ;  /* 0x000000ff0200c985 */ /* 0x0007e4000c101d24 */
.L_x_2433:
[----:B------:R-:W-:Y:S05]  /*bae0*/  BSYNC B1 ;  /* 0x0000000000017941 */ /* 0x000fea0003800000 */
.L_x_2432:
[----:B----4-:R4:W0:Y:S01]  /*baf0*/  SHFL.IDX PT, R0, R5, 0x2, 0x181f ;  /* 0x00581f0005007f89 */ /* 0x01082200000e0000 */
        /* <DEDUP_REMOVED lines=8> */
[-C--:B0-----:R-:W-:Y:S02]  /*bb80*/  @!P2 LEA.HI.X R9, R16, R0.reuse, R203, 0x1, P0 ;  /* 0x000000001009a211 */ /* 0x081fe400000f0ccb */
[----:B------:R-:W-:-:S03]  /*bb90*/  @!P3 LEA.HI.X R3, R19, R0, R202, 0x1, P1 ;  /* 0x000000001303b211 */ /* 0x000fc600008f0cca */
[----:B------:R3:W-:Y:S04]  /*bba0*/  @!P2 ST.E.128 desc[UR36][R8.64], RZ ;  /* 0x000000ff0800a985 */ /* 0x0007e8000c101d24 */
[----:B------:R3:W-:Y:S02]  /*bbb0*/  @!P3 ST.E.128 desc[UR36][R2.64], RZ ;  /* 0x000000ff0200b985 */ /* 0x0007e4000c101d24 */
.L_x_2435:
[----:B------:R-:W-:Y:S05]  /*bbc0*/  BSYNC B1 ;  /* 0x0000000000017941 */ /* 0x000fea0003800000 */
.L_x_2434:
[----:B0-----:R-:W-:Y:S01]  /*bbd0*/  VIADD R0, R6, 0x60 ;  /* 0x0000006006007836 */ /* 0x001fe20000000000 */
[----:B--2-4-:R-:W2:Y:S04]  /*bbe0*/  SHFL.IDX PT, R5, R5, 0x3, 0x181f ;  /* 0x00781f0005057f89 */ /* 0x014ea800000e0000 */
[----:B------:R-:W-:Y:S01]  /*bbf0*/  ISETP.GE.AND P0, PT, R0, R11, PT ;  /* 0x0000000b0000720c */ /* 0x000fe20003f06270 */
[----:B-1-3--:R1:W3:-:S12]  /*bc00*/  SHFL.IDX PT, R2, R4, 0x3, 0x181f ;  /* 0x00781f0004027f89 */ /* 0x00a2d800000e0000 */
[----:B-1----:R-:W-:Y:S05]  /*bc10*/  @P0 BRA `(.L_x_2424) ;  /* 0x0000000000240947 */ /* 0x002fea0003800000 */
[----:B------:R-:W-:Y:S02]  /*bc20*/  ULDC UR4, c[0x0][0xac8] ;  /* 0x0002b20000047ab9 */ /* 0x000fe40000000800 */
[----:B------:R-:W-:Y:S02]  /*bc30*/  ISETP.GE.AND P2, PT, R16, UR4, PT ;  /* 0x0000000410007c0c */ /* 0x000fe4000bf46270 */
[----:B------:R-:W-:-:S11]  /*bc40*/  ISETP.GE.AND P3, PT, R19, UR4, PT ;  /* 0x0000000413007c0c */ /* 0x000fd6000bf66270 */
[CC--:B---3--:R-:W-:Y:S02]  /*bc50*/  @!P2 LEA R6, P0, R16.reuse, R2.reuse, 0x1 ;  /* 0x000000021006a211 */ /* 0x0c8fe400078008ff */
[C---:B------:R-:W-:Y:S02]  /*bc60*/  @!P3 LEA R2, P1, R19.reuse, R2, 0x1 ;  /* 0x000000021302b211 */ /* 0x040fe400078208ff */
[-C--:B--2---:R-:W-:Y:S02]  /*bc70*/  @!P2 LEA.HI.X R7, R16, R5.reuse, R203, 0x1, P0 ;  /* 0x000000051007a211 */ /* 0x084fe400000f0ccb */
[----:B------:R-:W-:-:S03]  /*bc80*/  @!P3 LEA.HI.X R3, R19, R5, R202, 0x1, P1 ;  /* 0x000000051303b211 */ /* 0x000fc600008f0cca */
[----:B------:R1:W-:Y:S04]  /*bc90*/  @!P2 ST.E.128 desc[UR36][R6.64], RZ ;  /* 0x000000ff0600a985 */ /* 0x0003e8000c101d24 */
[----:B------:R1:W-:Y:S02]  /*bca0*/  @!P3 ST.E.128 desc[UR36][R2.64], RZ ;  /* 0x000000ff0200b985 */ /* 0x0003e4000c101d24 */
.L_x_2424:
[----:B------:R-:W-:Y:S05]  /*bcb0*/  BSYNC B0 ;  /* 0x0000000000007941 */ /* 0x000fea0003800000 */
.L_x_2414:
[----:B------:R-:W-:Y:S02]  /*bcc0*/  ULDC UR4, c[0x0][0xc3c] ;  /* 0x00030f0000047ab9 */ /* 0x000fe40000000800 */
[----:B------:R-:W-:-:S13]  /*bcd0*/  ISETP.GE.AND P0, PT, R27, UR4, PT ;  /* 0x000000041b007c0c */ /* 0x000fda000bf06270 */
[----:B------:R-:W-:Y:S05]  /*bce0*/  @!P0 BRA `(.L_x_2436) ;  /* 0xffffff5000988947 */ /* 0x000fea000383ffff */
[----:B------:R-:W-:Y:S05]  /*bcf0*/  EXIT ;  /* 0x000000000000794d */ /* 0x000fea0003800000 */
.L_x_2371:
        /* <DEDUP_REMOVED lines=16> */
.L_x_2437:
        /* <DEDUP_REMOVED lines=44> */
.L_x_2441:
[----:B------:R-:W0:Y:S01]  /*c0c0*/  LDC R0, c[0x0][0xc3c] ;  /* 0x00030f00ff007b82 */ /* 0x000e220000000800 */
[----:B------:R-:W-:-:S06]  /*c0d0*/  UIADD3 UR4, UR4, 0x1f, URZ ;  /* 0x0000001f04047890 */ /* 0x000fcc000fffe03f */
[----:B0-----:R-:W-:-:S13]  /*c0e0*/  ISETP.LE.AND P6, PT, R0, UR4, PT ;  /* 0x0000000400007c0c */ /* 0x001fda000bfc3270 */
[----:B------:R-:W-:Y:S05]  /*c0f0*/  @P6 BRA `(.L_x_2440) ;  /* 0x0000000800a86947 */ /* 0x000fea0003800000 */
[----:B------:R-:W-:-:S05]  /*c100*/  VIADD R9, R7, UR4 ;  /* 0x0000000407097c36 */ /* 0x000fca0008000000 */
        /* <DEDUP_REMOVED lines=30> */
.L_x_2439:
        /* <DEDUP_REMOVED lines=13> */
.L_x_2442:
        /* <DEDUP_REMOVED lines=11> */
[----:B0-----:R-:W-:-:S02]  /*c470*/  IADD3 R2, R6, 0xffffffe, RZ ;  /* 0x0ffffffe06027810 */ /* 0x001fc40007ffe0ff */
[----:B------:R-:W-:-:S05]  /*c480*/  IABS R6, R5 ;  /* 0x0000000500067213 */ /* 0x000fca0000000000 */
        /* <DEDUP_REMOVED lines=49> */
.L_x_2443:
        /* <DEDUP_REMOVED lines=12> */
[----:B0-----:R-:W-:-:S05]  /*c860*/  IADD3 R9, RZ, -R3, RZ ;  /* 0x80000003ff097210 */ /* 0x001fca0007ffe0ff */
        /* <DEDUP_REMOVED lines=48> */
.L_x_2444:
[----:B------:R-:W-:-:S05]  /*cb70*/  LOP3.LUT R17, RZ, R2, RZ, 0x33, !PT ;  /* 0x00000002ff117212 */ /* 0x000fca00078e33ff */
[----:B------:R-:W-:Y:S01]  /*cb80*/  IMAD.IADD R17, R0, 0x1, R17 ;  /* 0x0000000100117824 */ /* 0x000fe200078e0211 */
[----:B------:R-:W-:Y:S06]  /*cb90*/  BRA `(.L_x_2445) ;  /* 0x0000000000147947 */ /* 0x000fec0003800000 */
.L_x_2440:
[----:B------:R-:W-:Y:S01]  /*cba0*/  ULDC UR4, c[0x0][0xc3c] ;  /* 0x00030f0000047ab9 */ /* 0x000fe20000000800 */
[----:B------:R-:W-:Y:S02]  /*cbb0*/  IMAD.MOV.U32 R17, RZ, RZ, RZ ;  /* 0x000000ffff117224 */ /* 0x000fe400078e00ff */
[----:B------:R-:W-:Y:S02]  /*cbc0*/  IMAD.U32 R16, RZ, RZ, UR6 ;  /* 0x00000006ff107e24 */ /* 0x000fe4000f8e00ff */
[----:B------:R-:W-:Y:S02]  /*cbd0*/  IMAD.MOV.U32 R18, RZ, RZ, RZ ;  /* 0x000000ffff127224 */ /* 0x000fe400078e00ff */
[----:B------:R-:W-:-:S07]  /*cbe0*/  IMAD.U32 R19, RZ, RZ, UR4 ;  /* 0x00000004ff137e24 */ /* 0x000fce000f8e00ff */
.L_x_2445:
[----:B------:R-:W-:-:S13]  /*cbf0*/  ISETP.NE.AND P0, PT, R7, RZ, PT ;  /* 0x000000ff0700720c */ /* 0x000fda0003f05270 */
[----:B------:R-:W0:Y:S01]  /*cc00*/  @!P0 S2R R3, SR_CgaCtaId ;  /* 0x0000000000038919 */ /* 0x000e220000008800 */
[----:B------:R-:W-:-:S04]  /*cc10*/  @!P0 MOV R0, 0x400 ;  /* 0x0000040000008802 */ /* 0x000fc80000000f00 */
[----:B0-----:R-:W-:-:S05]  /*cc20*/  @!P0 LEA R0, R3, R0, 0x18 ;  /* 0x0000000003008211 */ /* 0x001fca00078ec0ff */
[----:B------:R1:W-:Y:S01]  /*cc30*/  @!P0 STS.128 [R0+0x2a8d0], R16 ;  /* 0x02a8d01000008388 */ /* 0x0003e20000000c00 */
[----:B------:R-:W-:Y:S06]  /*cc40*/  BAR.ARV 0x5, 0x180 ;  /* 0x0146000000007b1d */ /* 0x000fec0000002000 */
.L_x_2438:
[----:B------:R2:W-:Y:S01]  /*cc50*/  STL [R1+0x14], RZ ;  /* 0x000014ff01007387 */ /* 0x0005e20000100800 */
[----:B------:R-:W-:Y:S01]  /*cc60*/  ULDC UR4, c[0x0][0xc3c] ;  /* 0x00030f0000047ab9 */ /* 0x000fe20000000800 */
[----:B------:R-:W-:Y:S01]  /*cc70*/  MOV R28, 0x1 ;  /* 0x00000001001c7802 */ /* 0x000fe20000000f00 */
[----:B------:R-:W-:Y:S01]  /*cc80*/  IMAD.MOV.U32 R27, RZ, RZ, RZ ;  /* 0x000000ffff1b7224 */ /* 0x000fe200078e00ff */
[----:B0-----:R-:W-:-:S13]  /*cc90*/  ISETP.GE.AND P0, PT, R19, UR4, PT ;  /* 0x0000000413007c0c */ /* 0x001fda000bf06270 */
        /* <DEDUP_REMOVED lines=9> */
[C---:B-1----:R-:W-:Y:S02]  /*cd30*/  LOP3.LUT R4, R5.reuse, 0x7f, RZ, 0xc0, !PT ;  /* 0x0000007f05047812 */ /* 0x042fe400078ec0ff */
[----:B--2---:R-:W-:Y:S01]  /*cd40*/  R2UR UR4, R0 ;  /* 0x00000000000472ca */ /* 0x004fe200000e0000 */
[----:B------:R-:W-:-:S05]  /*cd50*/  IMAD.SHL.U32 R0, R5, 0x8, RZ ;  /* 0x0000000805007824 */ /* 0x000fca00078e00ff */
        /* <DEDUP_REMOVED lines=14> */
.L_x_2511:
[----:B0-----:R-:W0:Y:S02]  /*ce40*/  LDC.64 R30, c[0x0][0xc88] ;  /* 0x00032200ff1e7b82 */ /* 0x001e240000000a00 */
[----:B0-----:R-:W-:-:S06]  /*ce50*/  IMAD.WIDE R30, R19, 0x4, R30 ;  /* 0x00000004131e7825 */ /* 0x001fcc00078e021e */
[----:B------:R-:W2:Y:S01]  /*ce60*/  LDG.E R30, desc[UR36][R30.64] ;  /* 0x000000241e1e7981 */ /* 0x000ea2000c1e1900 */
        /* <DEDUP_REMOVED lines=14> */
[----:B-1----:R1:W5:Y:S01]  /*cf50*/  @P0 LDG.E R37, desc[UR36][R2.64] ;  /* 0x0000002402250981 */ /* 0x002362000c1e1900 */
        /* <DEDUP_REMOVED lines=28> */
[----:B--2---:R-:W-:-:S05]  /*d120*/  IMAD.IADD R0, R0, 0x1, -R5 ;  /* 0x0000000100007824 */ /* 0x004fca00078e0a05 */
[----:B------:R2:W-:Y:S02]  /*d130*/  STL [R1+0x4], R0 ;  /* 0x0000040001007387 */ /* 0x0005e40000100800 */
.L_x_2447:
        /* <DEDUP_REMOVED lines=9> */
.L_x_2448:
        /* <DEDUP_REMOVED lines=9> */
.L_x_2449:
[----:B------:R-:W4:Y:S01]  /*d260*/  LDL R4, [R1+0x4] ;  /* 0x0000040001047983 */ /* 0x000f220000100800 */
[----:B012---:R-:W0:Y:S01]  /*d270*/  LDC R0, c[0x0][0x448] ;  /* 0x00011200ff007b82 */ /* 0x007e220000000800 */
[----:B-----5:R-:W-:Y:S01]  /*d280*/  IMAD.IADD R34, R34, 0x1, -R37 ;  /* 0x0000000122227824 */ /* 0x020fe200078e0a25 */
[----:B------:R-:W-:Y:S01]  /*d290*/  LOP3.LUT R23, R23, 0xffffff7f, RZ, 0xc0, !PT ;  /* 0xffffff7f17177812 */ /* 0x000fe200078ec0ff */
[----:B------:R-:W-:Y:S01]  /*d2a0*/  BSSY B0, `(.L_x_2450) ;  /* 0x0000038000007945 */ /* 0x000fe20003800000 */
[----:B0-----:R-:W-:Y:S01]  /*d2b0*/  ISETP.NE.AND P0, PT, R0, 0x1, PT ;  /* 0x000000010000780c */ /* 0x001fe20003f05270 */
[----:B------:R-:W-:-:S04]  /*d2c0*/  IMAD.SHL.U32 R0, R17, 0x80, RZ ;  /* 0x0000008011007824 */ /* 0x000fc800078e00ff */
[----:B------:R-:W-:-:S08]  /*d2d0*/  VIADD R0, R0, 0x7f ;  /* 0x0000007f00007836 */ /* 0x000fd00000000000 */
[----:B---3--:R-:W0:Y:S01]  /*d2e0*/  @P0 LDC R3, c[0x0][0x44c] ;  /* 0x00011300ff030b82 */ /* 0x008e220000000800 */
[----:B------:R-:W-:-:S07]  /*d2f0*/  @P0 LOP3.LUT R23, R23, 0x80, RZ, 0xfc, !PT ;  /* 0x0000008017170812 */ /* 0x000fce00078efcff */
[----:B------:R-:W1:Y:S01]  /*d300*/  @P0 LDC R5, c[0x0][0x450] ;  /* 0x00011400ff050b82 */ /* 0x000e620000000800 */
[----:B0-----:R-:W-:-:S05]  /*d310*/  @P0 IMAD.HI.U32 R2, R0, R3, RZ ;  /* 0x0000000300020227 */ /* 0x001fca00078e00ff */
[----:B-1----:R-:W-:Y:S01]  /*d320*/  @P0 SHF.R.U32.HI R0, RZ, R5, R2 ;  /* 0x00000005ff000219 */ /* 0x002fe20000011602 */
[----:B------:R-:W-:-:S04]  /*d330*/  VIADD R2, R34, 0x5f ;  /* 0x0000005f22027836 */ /* 0x000fc80000000000 */
[----:B------:R-:W-:Y:S01]  /*d340*/  IMAD.HI R2, R2, 0x2aaaaaab, RZ ;  /* 0x2aaaaaab02027827 */ /* 0x000fe200078e02ff */
[----:B----4-:R-:W-:-:S05]  /*d350*/  IADD3 R3, R34, 0x60, -R4 ;  /* 0x0000006022037810 */ /* 0x010fca0007ffe804 */
[----:B------:R-:W-:Y:S01]  /*d360*/  IMAD.IADD R0, R3, 0x1, R0 ;  /* 0x0000000103007824 */ /* 0x000fe200078e0200 */
[----:B------:R-:W-:-:S03]  /*d370*/  SHF.R.U32.HI R3, RZ, 0x1f, R2 ;  /* 0x0000001fff037819 */ /* 0x000fc60000011602 */
[----:B------:R-:W-:Y:S01]  /*d380*/  IMAD.HI R4, R0, 0x2aaaaaab, RZ ;  /* 0x2aaaaaab00047827 */ /* 0x000fe200078e02ff */
[----:B------:R-:W-:Y:S02]  /*d390*/  LEA.HI.SX32 R0, R2, R3, 0x1c ;  /* 0x0000000302007211 */ /* 0x000fe400078fe2ff */
[----:B------:R-:W-:Y:S02]  /*d3a0*/  LOP3.LUT R2, R18, 0xff000000, RZ, 0xc0, !PT ;  /* 0xff00000012027812 */ /* 0x000fe400078ec0ff */
[----:B------:R-:W-:Y:S02]  /*d3b0*/  SHF.R.U32.HI R3, RZ, 0x1f, R4 ;  /* 0x0000001fff037819 */ /* 0x000fe40000011604 */
[----:B------:R-:W-:Y:S02]  /*d3c0*/  SHF.R.U32.HI R2, RZ, 0x8, R2 ;  /* 0x00000008ff027819 */ /* 0x000fe40000011602 */
[----:B------:R-:W-:-:S04]  /*d3d0*/  LEA.HI.SX32 R3, R4, R3, 0x1c ;  /* 0x0000000304037211 */ /* 0x000fc800078fe2ff */
[----:B------:R-:W-:Y:S02]  /*d3e0*/  VIMNMX R0, R0, R3, PT ;  /* 0x0000000300007248 */ /* 0x000fe40003fe0100 */
[----:B------:R-:W-:Y:S02]  /*d3f0*/  LOP3.LUT R3, R18, 0xff0000, RZ, 0xc0, !PT ;  /* 0x00ff000012037812 */ /* 0x000fe400078ec0ff */
[----:B------:R-:W-:Y:S02]  /*d400*/  ISETP.GE.AND P0, PT, R0, 0x1, PT ;  /* 0x000000010000780c */ /* 0x000fe40003f06270 */
[----:B------:R-:W-:Y:S01]  /*d410*/  LEA.HI R2, R3, R2, RZ, 0x10 ;  /* 0x0000000203027211 */ /* 0x000fe200078f80ff */
[----:B------:R-:W-:-:S03]  /*d420*/  IMAD.MOV.U32 R3, RZ, RZ, RZ ;  /* 0x000000ffff037224 */ /* 0x000fc600078e00ff */
[----:B------:R-:W-:-:S07]  /*d430*/  LOP3.LUT R36, R2, 0xff, RZ, 0xc0, !PT ;  /* 0x000000ff02247812 */ /* 0x000fce00078ec0ff */
[----:B------:R-:W-:Y:S05]  /*d440*/  @!P0 BRA `(.L_x_2451) ;  /* 0x0000000000748947 */ /* 0x000fea0003800000 */
[----:B------:R-:W-:-:S04]  /*d450*/  SHF.R.U32.HI R4, RZ, 0x10, R2 ;  /* 0x00000010ff047819 */ /* 0x000fc80000011602 */
[----:B------:R-:W-:-:S13]  /*d460*/  ISETP.NE.AND P0, PT, R4, RZ, PT ;  /* 0x000000ff0400720c */ /* 0x000fda0003f05270 */
[----:B------:R-:W0:Y:S02]  /*d470*/  @!P0 LDC R4, c[0x0][0x9f0] ;  /* 0x00027c00ff048b82 */ /* 0x000e240000000800 */
[-C--:B0-----:R-:W-:Y:S02]  /*d480*/  IABS R6, R4.reuse ;  /* 0x0000000400067213 */ /* 0x081fe40000000000 */
[----:B------:R-:W-:Y:S02]  /*d490*/  IADD3 R5, R4, -0x1, R0 ;  /* 0xffffffff04057810 */ /* 0x000fe40007ffe000 */
[----:B------:R-:W0:Y:S02]  /*d4a0*/  I2F.RP R8, R6 ;  /* 0x0000000600087306 */ /* 0x000e240000209400 */
[----:B------:R-:W-:-:S04]  /*d4b0*/  LOP3.LUT R2, R5, R4, RZ, 0x3c, !PT ;  /* 0x0000000405027212 */ /* 0x000fc800078e3cff */
[----:B------:R-:W-:Y:S02]  /*d4c0*/  ISETP.GE.AND P2, PT, R2, RZ, PT ;  /* 0x000000ff0200720c */ /* 0x000fe40003f46270 */
[----:B0-----:R-:W0:Y:S02]  /*d4d0*/  MUFU.RCP R8, R8 ;  /* 0x0000000800087308 */ /* 0x001e240000001000 */
[----:B0-----:R-:W-:-:S06]  /*d4e0*/  VIADD R3, R8, 0xffffffe ;  /* 0x0ffffffe08037836 */ /* 0x001fcc0000000000 */
[----:B------:R-:W0:Y:S02]  /*d4f0*/  F2I.FTZ.U32.TRUNC.NTZ R3, R3 ;  /* 0x0000000300037305 */ /* 0x000e24000021f000 */
[----:B0-----:R-:W-:-:S04]  /*d500*/  IMAD.MOV R2, RZ, RZ, -R3 ;  /* 0x000000ffff027224 */ /* 0x001fc800078e0a03 */
[----:B------:R-:W-:Y:S01]  /*d510*/  IMAD R7, R2, R6, RZ ;  /* 0x0000000602077224 */ /* 0x000fe200078e02ff */
[----:B------:R-:W-:-:S05]  /*d520*/  MOV R2, RZ ;  /* 0x000000ff00027202 */ /* 0x000fca0000000f00 */
        /* <DEDUP_REMOVED lines=10> */
[----:B------:R-:W-:-:S13]  /*d5d0*/  ISETP.GE.U32.AND P0, PT, R3, R6, PT ;  /* 0x000000060300720c */ /* 0x000fda0003f06070 */
[----:B------:R-:W-:-:S04]  /*d5e0*/  @P0 VIADD R7, R7, 0x1 ;  /* 0x0000000107070836 */ /* 0x000fc80000000000 */
[----:B------:R-:W-:-:S04]  /*d5f0*/  IMAD.MOV.U32 R3, RZ, RZ, R7 ;  /* 0x000000ffff037224 */ /* 0x000fc800078e0007 */
[----:B------:R-:W-:Y:S01]  /*d600*/  @!P2 IMAD.MOV R3, RZ, RZ, -R3 ;  /* 0x000000ffff03a224 */ /* 0x000fe200078e0a03 */
[----:B------:R-:W-:-:S07]  /*d610*/  @!P1 LOP3.LUT R3, RZ, R4, RZ, 0x33, !PT ;  /* 0x00000004ff039212 */ /* 0x000fce00078e33ff */
.L_x_2451:
[----:B------:R-:W-:Y:S05]  /*d620*/  BSYNC B0 ;  /* 0x0000000000007941 */ /* 0x000fea0003800000 */
.L_x_2450:
        /* <DEDUP_REMOVED lines=23> */
.L_x_2453:
        /* <DEDUP_REMOVED lines=20> */
.L_x_2456:
[----:B------:R-:W-:Y:S05]  /*d8e0*/  BSYNC B6 ;  /* 0x0000000000067941 */ /* 0x000fea0003800000 */
.L_x_2455:
        /* <DEDUP_REMOVED lines=20> */
.L_x_2459:
        /* <DEDUP_REMOVED lines=15> */
.L_x_2458:
[----:B------:R-:W-:Y:S05]  /*db20*/  BSYNC B6 ;  /* 0x0000000000067941 */ /* 0x000fea0003800000 */
.L_x_2457:
[----:B------:R-:W-:Y:S01]  /*db30*/  ULDC.64 UR4, c[0x0][0x9f8] ;  /* 0x00027e0000047ab9 */ /* 0x000fe20000000a00 */
[----:B------:R-:W0:Y:S01]  /*db40*/  S2R R2, SR_TID.X ;  /* 0x0000000000027919 */ /* 0x000e220000002100 */
[----:B------:R-:W-:Y:S01]  /*db50*/  ISETP.NE.U32.AND P0, PT, RZ, UR4, PT ;  /* 0x00000004ff007c0c */ /* 0x000fe2000bf05070 */
[----:B------:R-:W1:Y:S03]  /*db60*/  LDC R5, c[0x0][0x430] ;  /* 0x00010c00ff057b82 */ /* 0x000e660000000800 */
[----:B------:R-:W-:-:S13]  /*db70*/  ISETP.NE.AND.EX P0, PT, RZ, UR5, PT, P0 ;  /* 0x00000005ff007c0c */ /* 0x000fda000bf05300 */
[----:B------:R-:W-:Y:S01]  /*db80*/  @P0 IADD3 R24, P1, R24, UR4, RZ ;  /* 0x0000000418180c10 */ /* 0x000fe2000ff3e0ff */
[----:B------:R-:W2:Y:S01]  /*db90*/  S2R R21, SR_TID.X ;  /* 0x0000000000157919 */ /* 0x000ea20000002100 */
[----:B------:R-:W-:Y:S01]  /*dba0*/  LOP3.LUT R23, R23, 0xffffffdf, RZ, 0xc0, !PT ;  /* 0xffffffdf17177812 */ /* 0x000fe200078ec0ff */
[----:B------:R-:W-:Y:S01]  /*dbb0*/  ULDC UR4, c[0x0][0x320] ;  /* 0x0000c80000047ab9 */ /* 0x000fe20000000800 */
[----:B------:R-:W-:-:S05]  /*dbc0*/  @P0 IADD3.X R25, R25, UR5, RZ, P1, !PT ;  /* 0x0000000519190c10 */ /* 0x000fca0008ffe4ff */
[----:B------:R3:W4:Y:S01]  /*dbd0*/  @P0 LDG.E R31, desc[UR36][R24.64] ;  /* 0x00000024181f0981 */ /* 0x000722000c1e1900 */
[----:B-1----:R-:W-:Y:S01]  /*dbe0*/  ISETP.NE.AND P2, PT, R5, 0x1, PT ;  /* 0x000000010500780c */ /* 0x002fe20003f45270 */
[----:B------:R-:W1:Y:S01]  /*dbf0*/  S2R R26, SR_TID.X ;  /* 0x00000000001a7919 */ /* 0x000e620000002100 */
[----:B0-----:R-:W-:-:S04]  /*dc00*/  LOP3.LUT R2, R2, 0x7f, RZ, 0xc0, !PT ;  /* 0x0000007f02027812 */ /* 0x001fc800078ec0ff */
[----:B------:R-:W-:Y:S01]  /*dc10*/  SHF.R.U32.HI R2, RZ, 0x3, R2 ;  /* 0x00000003ff027819 */ /* 0x000fe20000011602 */
[----:B---3--:R-:W-:-:S06]  /*dc20*/  VIADD R25, R29, 0xffffffff ;  /* 0xffffffff1d197836 */ /* 0x008fcc0000000000 */
[----:B------:R-:W0:Y:S01]  /*dc30*/  @P2 LDC R3, c[0x0][0x434] ;  /* 0x00010d00ff032b82 */ /* 0x000e220000000800 */
[----:B------:R-:W-:Y:S01]  /*dc40*/  @P2 LOP3.LUT R23, R23, 0x20, RZ, 0xfc, !PT ;  /* 0x0000002017172812 */ /* 0x000fe200078efcff */
[----:B--2---:R-:W-:-:S05]  /*dc50*/  IMAD.SHL.U32 R20, R21, 0x10, RZ ;  /* 0x0000001015147824 */ /* 0x004fca00078e00ff */
[----:B------:R-:W-:Y:S02]  /*dc60*/  LOP3.LUT R20, R2, 0x70, R20, 0xf8, !PT ;  /* 0x0000007002147812 */ /* 0x000fe400078ef814 */
[----:B------:R-:W2:Y:S03]  /*dc70*/  @P2 LDC R2, c[0x0][0x438] ;  /* 0x00010e00ff022b82 */ /* 0x000ea60000000800 */
[----:B------:R-:W-:Y:S02]  /*dc80*/  IMAD R4, R25, 0x60, R20 ;  /* 0x0000006019047824 */ /* 0x000fe400078e0214 */
[----:B-1----:R-:W-:Y:S02]  /*dc90*/  IMAD.SHL.U32 R9, R26, 0x8, RZ ;  /* 0x000000081a097824 */ /* 0x002fe400078e00ff */
[C---:B------:R-:W-:Y:S01]  /*dca0*/  IMAD.IADD R0, R4.reuse, 0x1, R37 ;  /* 0x0000000104007824 */ /* 0x040fe200078e0225 */
[----:B------:R-:W-:-:S02]  /*dcb0*/  ISETP.GE.AND P0, PT, R4, R34, PT ;  /* 0x000000220400720c */ /* 0x000fc40003f06270 */
[----:B------:R-:W-:Y:S01]  /*dcc0*/  LOP3.LUT R9, R9, 0x38, RZ, 0xc0, !PT ;  /* 0x0000003809097812 */ /* 0x000fe200078ec0ff */
[----:B0-----:R-:W-:Y:S01]  /*dcd0*/  @P2 IMAD.HI.U32 R3, R0, R3, RZ ;  /* 0x0000000300032227 */ /* 0x001fe200078e00ff */
[----:B------:R-:W-:Y:S02]  /*dce0*/  ISETP.GT.U32.OR P0, PT, R20, 0x5f, P0 ;  /* 0x0000005f1400780c */ /* 0x000fe40000704470 */
[C---:B------:R-:W-:Y:S01]  /*dcf0*/  LOP3.LUT R8, R9.reuse, 0x40, RZ, 0xfc, !PT ;  /* 0x0000004009087812 */ /* 0x040fe200078efcff */
[----:B------:R-:W-:Y:S01]  /*dd00*/  IMAD.MOV.U32 R4, RZ, RZ, R0 ;  /* 0x000000ffff047224 */ /* 0x000fe200078e0000 */
[----:B------:R-:W-:Y:S02]  /*dd10*/  ISETP.GE.AND P1, PT, R9, UR4, PT ;  /* 0x0000000409007c0c */ /* 0x000fe4000bf26270 */
[----:B--2---:R-:W-:Y:S02]  /*dd20*/  @P2 SHF.R.U32.HI R4, RZ, R2, R3 ;  /* 0x00000002ff042219 */ /* 0x004fe40000011603 */
[----:B------:R-:W-:Y:S01]  /*dd30*/  ISETP.GE.AND P2, PT, R8, UR4, PT ;  /* 0x0000000408007c0c */ /* 0x000fe2000bf46270 */
[----:B------:R-:W-:-:S02]  /*dd40*/  ULDC UR4, c[0x0][0x2f4] ;  /* 0x0000bd0000047ab9 */ /* 0x000fc40000000800 */
[----:B------:R-:W-:Y:S01]  /*dd50*/  IMAD.MOV R3, RZ, RZ, -R4 ;  /* 0x000000ffff037224 */ /* 0x000fe200078e0a04 */
[----:B------:R-:W-:-:S03]  /*dd60*/  SEL R29, RZ, 0xffffffff, P2 ;  /* 0xffffffffff1d7807 */ /* 0x000fc60001000000 */
[----:B------:R-:W-:Y:S01]  /*dd70*/  IMAD R0, R5, R3, R0 ;  /* 0x0000000305007224 */ /* 0x000fe200078e0200 */
[----:B------:R-:W-:Y:S01]  /*dd80*/  SEL R5, RZ, 0x1, P1 ;  /* 0x00000001ff057807 */ /* 0x000fe20000800000 */
[----:B------:R-:W0:Y:S01]  /*dd90*/  @!P0 LDC.64 R2, c[0x0][0x428] ;  /* 0x00010a00ff028b82 */ /* 0x000e220000000a00 */
[----:B------:R-:W-:-:S05]  /*dda0*/  IMAD.SHL.U32 R29, R29, 0x2, RZ ;  /* 0x000000021d1d7824 */ /* 0x000fca00078e00ff */
[----:B------:R-:W-:Y:S02]  /*ddb0*/  LOP3.LUT R29, R29, 0x2, R5, 0xe2, !PT ;  /* 0x000000021d1d7812 */ /* 0x000fe400078ee205 */
[----:B------:R-:W-:Y:S02]  /*ddc0*/  @!P0 SHF.R.S32.HI R5, RZ, 0x1f, R4 ;  /* 0x0000001fff058819 */ /* 0x000fe40000011404 */
[----:B------:R-:W-:Y:S02]  /*ddd0*/  ISETP.GE.AND P2, PT, R9, UR4, PT ;  /* 0x0000000409007c0c */ /* 0x000fe4000bf46270 */
[----:B------:R-:W-:Y:S02]  /*dde0*/  LOP3.LUT R23, R23, 0xfffffffb, RZ, 0xc0, !PT ;  /* 0xfffffffb17177812 */ /* 0x000fe400078ec0ff */
[----:B------:R-:W-:-:S09]  /*ddf0*/  LOP3.LUT R7, R9, 0x80, RZ, 0xfc, !PT ;  /* 0x0000008009077812 */ /* 0x000fd200078efcff */
[----:B------:R-:W-:-:S04]  /*de00*/  @P2 LOP3.LUT R23, R23, 0x4, RZ, 0xfc, !PT ;  /* 0x0000000417172812 */ /* 0x000fc800078efcff */
[----:B------:R-:W-:Y:S01]  /*de10*/  LOP3.LUT R23, R23, 0xfffffffd, RZ, 0xc0, !PT ;  /* 0xfffffffd17177812 */ /* 0x000fe200078ec0ff */
[----:B------:R-:W-:Y:S01]  /*de20*/  UMOV UR5, 0xffffffff ;  /* 0xffffffff00057882 */ /* 0x000fe20000000000 */
[----:B------:R-:W-:Y:S02]  /*de30*/  LOP3.LUT R26, R18, 0xffff, RZ, 0xc0, !PT ;  /* 0x0000ffff121a7812 */ /* 0x000fe400078ec0ff */
[----:B----4-:R-:W-:Y:S01]  /*de40*/  SHF.R.S32.HI R6, RZ, 0x1f, R31 ;  /* 0x0000001fff067819 */ /* 0x010fe2000001141f */
[----:B0-----:R-:W-:-:S04]  /*de50*/  @!P0 IMAD.WIDE.U32 R4, R31, R2, R4 ;  /* 0x000000021f048225 */ /* 0x001fc800078e0004 */
[----:B------:R0:W-:Y:S02]  /*de60*/  STL [R1], R6 ;  /* 0x0000000601007387 */ /* 0x0001e40000100800 */
[----:B0-----:R-:W-:-:S04]  /*de70*/  @!P0 IMAD R6, R6, R2, RZ ;  /* 0x0000000206068224 */ /* 0x001fc800078e02ff */
[----:B------:R-:W-:Y:S02]  /*de80*/  @!P0 IMAD R6, R31, R3, R6 ;  /* 0x000000031f068224 */ /* 0x000fe400078e0206 */
[----:B------:R-:W0:Y:S02]  /*de90*/  @!P0 LDC.64 R2, c[0x0][0x418] ;  /* 0x00010600ff028b82 */ /* 0x000e240000000a00 */
[----:B------:R-:W-:Y:S01]  /*dea0*/  @!P0 IMAD.IADD R6, R5, 0x1, R6 ;  /* 0x0000000105068824 */ /* 0x000fe200078e0206 */
[----:B0-----:R-:W-:-:S04]  /*deb0*/  @!P0 LEA R2, P1, R4, R2, 0x2 ;  /* 0x0000000204028211 */ /* 0x001fc800078210ff */
[----:B------:R-:W-:Y:S01]  /*dec0*/  @!P0 LEA.HI.X R3, R4, R3, R6, 0x2, P1 ;  /* 0x0000000304038211 */ /* 0x000fe200008f1406 */
[----:B------:R-:W-:Y:S01]  /*ded0*/  IMAD.MOV.U32 R4, RZ, RZ, RZ ;  /* 0x000000ffff047224 */ /* 0x000fe200078e00ff */
[----:B------:R-:W-:-:S05]  /*dee0*/  ISETP.GE.AND P1, PT, R8, UR4, PT ;  /* 0x0000000408007c0c */ /* 0x000fca000bf26270 */
[----:B------:R0:W5:Y:S01]  /*def0*/  @!P0 LDG.E R4, desc[UR36][R2.64] ;  /* 0x0000002402048981 */ /* 0x000162000c1e1900 */
[----:B------:R-:W-:-:S07]  /*df00*/  ISETP.GE.AND P0, PT, R7, UR4, PT ;  /* 0x0000000407007c0c */ /* 0x000fce000bf06270 */
[----:B------:R-:W-:Y:S01]  /*df10*/  @P1 LOP3.LUT R23, R23, 0x2, RZ, 0xfc, !PT ;  /* 0x0000000217171812 */ /* 0x000fe200078efcff */
[----:B0-----:R-:W-:-:S03]  /*df20*/  IMAD.U32 R2, RZ, RZ, UR38 ;  /* 0x00000026ff027e24 */ /* 0x001fc6000f8e00ff */
[----:B------:R-:W-:-:S04]  /*df30*/  LOP3.LUT R23, R23, 0xfffffffe, RZ, 0xc0, !PT ;  /* 0xfffffffe17177812 */ /* 0x000fc800078ec0ff */
[----:B------:R-:W-:Y:S01]  /*df40*/  @P0 LOP3.LUT R23, R23, 0x1, RZ, 0xfc, !PT ;  /* 0x0000000117170812 */ /* 0x000fe200078efcff */
[----:B------:R-:W-:Y:S06]  /*df50*/  BRA.DIV UR5, `(.L_x_2460) ;  /* 0x0000004205e47947 */ /* 0x000fec000b800000 */
.L_x_2528:
        /* <DEDUP_REMOVED lines=8> */
.L_x_2461:
[----:B------:R-:W-:Y:S01]  /*dfe0*/  SHF.R.S32.HI R5, RZ, 0x1f, R0 ;  /* 0x0000001fff057819 */ /* 0x000fe20000011400 */
[----:B------:R-:W-:Y:S01]  /*dff0*/  ULDC.64 UR4, c[0x0][0x328] ;  /* 0x0000ca0000047ab9 */ /* 0x000fe20000000a00 */
[----:B------:R-:W-:Y:S01]  /*e000*/  ULDC.64 UR6, c[0x0][0x318] ;  /* 0x0000c60000067ab9 */ /* 0x000fe20000000a00 */
[----:B------:R-:W-:Y:S01]  /*e010*/  IMAD.WIDE.U32 R2, R0, UR4, RZ ;  /* 0x0000000400027c25 */ /* 0x000fe2000f8e00ff */
        /* <DEDUP_REMOVED lines=9> */
[----:B------:R-:W-:-:S03]  /*e0b0*/  ULDC.64 UR4, c[0x0][0x330] ;  /* 0x0000cc0000047ab9 */ /* 0x000fc60000000a00 */
[----:B------:R-:W-:Y:S01]  /*e0c0*/  IMAD.IADD R3, R3, 0x1, R7 ;  /* 0x0000000103037824 */ /* 0x000fe200078e0207 */
[----:B------:R-:W-:Y:S01]  /*e0d0*/  LEA R7, R27, R22, 0x3 ;  /* 0x000000161b077211 */ /* 0x000fe200078e18ff */
[----:B------:R-:W-:-:S04]  /*e0e0*/  IMAD.WIDE.U32 R2, R26, UR4, R2 ;  /* 0x000000041a027c25 */ /* 0x000fc8000f8e0002 */
[----:B------:R-:W-:Y:S01]  /*e0f0*/  IMAD R24, R26, UR5, R3 ;  /* 0x000000051a187c24 */ /* 0x000fe2000f8e0203 */
[----:B------:R-:W-:-:S04]  /*e100*/  LEA R18, P0, R2, UR6, 0x1 ;  /* 0x0000000602127c11 */ /* 0x000fc8000f8008ff */
[----:B------:R-:W-:Y:S02]  /*e110*/  LEA.HI.X R24, R2, UR7, R24, 0x1, P0 ;  /* 0x0000000702187c11 */ /* 0x000fe400080f0c18 */
[----:B------:R-:W-:-:S06]  /*e120*/  SHF.L.U32 R2, R28, 0x1f, RZ ;  /* 0x0000001f1c027819 */ /* 0x000fcc00000006ff */
[----:B------:R-:W0:Y:S02]  /*e130*/  SYNCS.PHASECHK.TRANS64.TRYWAIT P0, [R7+URZ+0x2a840], R2 ;  /* 0x02a84002070075a7 */ /* 0x000e24000800017f */
[----:B0-----:R-:W-:Y:S05]  /*e140*/  @!P0 BRA `(.L_x_2463) ;  /* 0x0000004000988947 */ /* 0x001fea0003800000 */
.L_x_2529:
[----:B------:R-:W-:Y:S05]  /*e150*/  BSYNC B0 ;  /* 0x0000000000007941 */ /* 0x000fea0003800000 */
.L_x_2462:
        /* <DEDUP_REMOVED lines=93> */
.L_x_2543:
        /* <DEDUP_REMOVED lines=12> */
.L_x_2465:
        /* <DEDUP_REMOVED lines=10> */
.L_x_2466:
        /* <DEDUP_REMOVED lines=35> */
.L_x_2468:
[----:B------:R-:W-:Y:S05]  /*eac0*/  BSYNC B6 ;  /* 0x0000000000067941 */ /* 0x000fea0003800000 */
.L_x_2467:
[----:B------:R-:W3:Y:S01]  /*ead0*/  LDL.LU R2, [R1+0x18] ;  /* 0x0000180001027983 */ /* 0x000ee20000300800 */
[----:B------:R-:W-:Y:S01]  /*eae0*/  ULDC.64 UR6, c[0x0][0x2e0] ;  /* 0x0000b80000067ab9 */ /* 0x000fe20000000a00 */
[----:B------:R-:W-:Y:S01]  /*eaf0*/  IMAD.MOV.U32 R3, RZ, RZ, R35 ;  /* 0x000000ffff037224 */ /* 0x000fe200078e0023 */
[----:B------:R-:W-:Y:S01]  /*eb00*/  ULDC.64 UR4, c[0x0][0x2d8] ;  /* 0x0000b60000047ab9 */ /* 0x000fe20000000a00 */
[----:B------:R-:W4:Y:S04]  /*eb10*/  LDL.LU.64 R20, [R1+0x8] ;  /* 0x0000080001147983 */ /* 0x000f280000300a00 */
[----:B------:R0:W5:Y:S01]  /*eb20*/  LDL R10, [R1+0x4] ;  /* 0x00000400010a7983 */ /* 0x0001620000100800 */
[----:B------:R-:W1:Y:S02]  /*eb30*/  S2R R11, SR_TID.X ;  /* 0x00000000000b7919 */ /* 0x000e640000002100 */
[----:B-1----:R-:W-:-:S05]  /*eb40*/  IMAD.SHL.U32 R8, R11, 0x8, RZ ;  /* 0x000000080b087824 */ /* 0x002fca00078e00ff */
[----:B------:R-:W-:Y:S01]  /*eb50*/  LOP3.LUT R8, R8, 0x38, RZ, 0xc0, !PT ;  /* 0x0000003808087812 */ /* 0x000fe200078ec0ff */
[----:B---3--:R-:W-:Y:S02]  /*eb60*/  IMAD.MOV.U32 R0, RZ, RZ, R2 ;  /* 0x000000ffff007224 */ /* 0x008fe400078e0002 */
[----:B----4-:R-:W-:Y:S01]  /*eb70*/  IMAD.MOV.U32 R2, RZ, RZ, R20 ;  /* 0x000000ffff027224 */ /* 0x010fe200078e0014 */
[----:B------:R-:W1:Y:S01]  /*eb80*/  S2R R21, SR_TID.X ;  /* 0x0000000000157919 */ /* 0x000e620000002100 */
[----:B------:R-:W3:Y:S01]  /*eb90*/  LDC R20, c[0x0][0x448] ;  /* 0x00011200ff147b82 */ /* 0x000ee20000000800 */
[----:B------:R-:W-:Y:S02]  /*eba0*/  IMAD R4, R0, UR6, RZ ;  /* 0x0000000600047c24 */ /* 0x000fe4000f8e02ff */
[----:B------:R-:W-:-:S04]  /*ebb0*/  IMAD.WIDE.U32 R2, R26, UR4, R2 ;  /* 0x000000041a027c25 */ /* 0x000fc8000f8e0002 */
[----:B------:R-:W-:Y:S01]  /*ebc0*/  IMAD R3, R26, UR5, R3 ;  /* 0x000000051a037c24 */ /* 0x000fe2000f8e0203 */
[----:B------:R-:W-:Y:S01]  /*ebd0*/  ULDC.64 UR4, c[0x0][0x2d0] ;  /* 0x0000b40000047ab9 */ /* 0x000fe20000000a00 */
[C---:B------:R-:W-:Y:S02]  /*ebe0*/  IMAD R4, R30.reuse, UR7, R4 ;  /* 0x000000071e047c24 */ /* 0x040fe4000f8e0204 */
[----:B------:R-:W-:Y:S01]  /*ebf0*/  IMAD.WIDE.U32 R2, R30, UR6, R2 ;  /* 0x000000061e027c25 */ /* 0x000fe2000f8e0002 */
[----:B---3--:R-:W-:Y:S02]  /*ec00*/  ISETP.NE.AND P6, PT, R20, 0x1, PT ;  /* 0x000000011400780c */ /* 0x008fe40003fc5270 */
[----:B------:R-:W3:Y:S01]  /*ec10*/  S2R R20, SR_TID.X ;  /* 0x0000000000147919 */ /* 0x000ee20000002100 */
[----:B-1----:R-:W-:-:S04]  /*ec20*/  LOP3.LUT R21, R21, 0x7f, RZ, 0xc0, !PT ;  /* 0x0000007f15157812 */ /* 0x002fc800078ec0ff */
[----:B------:R-:W-:-:S06]  /*ec30*/  SHF.R.U32.HI R21, RZ, 0x3, R21 ;  /* 0x00000003ff157819 */ /* 0x000fcc0000011615 */
[----:B--2---:R-:W1:Y:S08]  /*ec40*/  @P6 LDC R7, c[0x0][0x44c] ;  /* 0x00011300ff076b82 */ /* 0x004e700000000800 */
[----:B------:R-:W2:Y:S01]  /*ec50*/  @P6 LDC R6, c[0x0][0x450] ;  /* 0x00011400ff066b82 */ /* 0x000ea20000000800 */
[----:B---3--:R-:W-:-:S05]  /*ec60*/  IMAD.SHL.U32 R20, R20, 0x10, RZ ;  /* 0x0000001014147824 */ /* 0x008fca00078e00ff */
[----:B------:R-:W-:-:S05]  /*ec70*/  LOP3.LUT R20, R21, 0x70, R20, 0xf8, !PT ;  /* 0x0000007015147812 */ /* 0x000fca00078ef814 */
[----:B------:R-:W-:-:S04]  /*ec80*/  IMAD R5, R17, 0x80, R20 ;  /* 0x0000008011057824 */ /* 0x000fc800078e0214 */
[----:B-1----:R-:W-:-:S04]  /*ec90*/  @P6 IMAD.HI.U32 R7, R5, R7, RZ ;  /* 0x0000000705076227 */ /* 0x002fc800078e00ff */
[----:B------:R-:W-:Y:S01]  /*eca0*/  IMAD.MOV.U32 R0, RZ, RZ, R5 ;  /* 0x000000ffff007224 */ /* 0x000fe200078e0005 */
[----:B--2---:R-:W-:Y:S02]  /*ecb0*/  @P6 SHF.R.U32.HI R0, RZ, R6, R7 ;  /* 0x00000006ff006219 */ /* 0x004fe40000011607 */
[----:B------:R-:W1:Y:S01]  /*ecc0*/  LDC R6, c[0x0][0x448] ;  /* 0x00011200ff067b82 */ /* 0x000e620000000800 */
[----:B------:R-:W-:Y:S02]  /*ecd0*/  IMAD.IADD R3, R3, 0x1, R4 ;  /* 0x0000000103037824 */ /* 0x000fe400078e0204 */
[----:B------:R-:W-:Y:S02]  /*ece0*/  IMAD.MOV R4, RZ, RZ, -R0 ;  /* 0x000000ffff047224 */ /* 0x000fe400078e0a00 */
[----:B------:R-:W-:-:S04]  /*ecf0*/  IMAD.WIDE.U32 R2, R0, UR4, R2 ;  /* 0x0000000400027c25 */ /* 0x000fc8000f8e0002 */
[----:B-1----:R-:W-:Y:S01]  /*ed00*/  IMAD R4, R6, R4, R5 ;  /* 0x0000000406047224 */ /* 0x002fe200078e0205 */
[----:B------:R-:W-:-:S05]  /*ed10*/  SHF.R.S32.HI R5, RZ, 0x1f, R0 ;  /* 0x0000001fff057819 */ /* 0x000fca0000011400 */
        /* <DEDUP_REMOVED lines=23> */
[----:B0-----:R-:W-:Y:S10]  /*ee90*/  BRA.DIV UR5, `(.L_x_2469) ;  /* 0x0000003e05807947 */ /* 0x001ff4000b800000 */
[----:B------:R-:W0:Y:S01]  /*eea0*/  SHFL.IDX PT, R14, R0, RZ, 0x181f ;  /* 0x00181fff000e7589 */ /* 0x000e2200000e0000 */
[----:B-----5:R-:W-:Y:S02]  /*eeb0*/  IMAD R5, R10, R6, RZ ;  /* 0x000000060a057224 */ /* 0x020fe400078e02ff */
[----:B------:R-:W-:Y:S01]  /*eec0*/  IMAD R17, R17, 0x80, R9 ;  /* 0x0000008011117824 */ /* 0x000fe200078e0209 */
        /* <DEDUP_REMOVED lines=10> */
[----:B------:R-:W-:Y:S01]  /*ef70*/  ISETP.GE.AND P1, PT, R6, R5, PT ;  /* 0x000000050600720c */ /* 0x000fe20003f26270 */
[----:B------:R-:W-:-:S02]  /*ef80*/  VIADD R6, R17, 0x20 ;  /* 0x0000002011067836 */ /* 0x000fc40000000000 */
[----:B-1----:R-:W1:Y:S10]  /*ef90*/  SHFL.IDX PT, R2, R4, 0x1, 0x181f ;  /* 0x00381f0004027f89 */ /* 0x002e7400000e0000 */
[----:B0-----:R-:W-:-:S05]  /*efa0*/  @!P1 LEA R14, P4, R8, R14, 0x1 ;  /* 0x0000000e080e9211 */ /* 0x001fca00078808ff */
[----:B-1----:R-:W-:Y:S02]  /*efb0*/  @!P1 IMAD.X R7, RZ, RZ, R2, P4 ;  /* 0x000000ffff079224 */ /* 0x002fe400020e0602 */
[----:B------:R-:W-:Y:S02]  /*efc0*/  @!P1 IMAD.MOV.U32 R2, RZ, RZ, R14 ;  /* 0x000000ffff029224 */ /* 0x000fe400078e000e */
[----:B------:R-:W-:Y:S01]  /*efd0*/  @!P1 IMAD.MOV.U32 R3, RZ, RZ, R7 ;  /* 0x000000ffff039224 */ /* 0x000fe200078e0007 */
[----:B------:R-:W0:Y:S04]  /*efe0*/  SHFL.IDX PT, R14, R0, 0x2, 0x181f ;  /* 0x00581f00000e7f89 */ /* 0x000e2800000e0000 */
[----:B------:R-:W-:Y:S04]  /*eff0*/  @!P1 LDGSTS.E.BYPASS.LTC128B.128 [R33+0xcc00], desc[UR36][R2.64], !P3 ;  /* 0x0cc0000002219fae */ /* 0x000fe8000d901d64 */
[----:B------:R-:W-:Y:S04]  /*f000*/  @!P1 LDGSTS.E.BYPASS.LTC128B.128 [R33+0x10c00], desc[UR36][R2.64+0x80], !P2 ;  /* 0x10c0008002219fae */ /* 0x000fe8000d101d64 */
[----:B------:R1:W-:Y:S01]  /*f010*/  @!P1 LDGSTS.E.BYPASS.LTC128B.128 [R33+0x14c00], desc[UR36][R2.64+0x100], !P0 ;  /* 0x14c0010002219fae */ /* 0x0003e2000c101d64 */
[----:B------:R-:W-:Y:S01]  /*f020*/  ISETP.GE.AND P1, PT, R6, R5, PT ;  /* 0x000000050600720c */ /* 0x000fe20003f26270 */
[----:B------:R-:W-:-:S02]  /*f030*/  VIADD R6, R17, 0x30 ;  /* 0x0000003011067836 */ /* 0x000fc40000000000 */
[----:B-1----:R-:W1:Y:S10]  /*f040*/  SHFL.IDX PT, R2, R4, 0x2, 0x181f ;  /* 0x00581f0004027f89 */ /* 0x002e7400000e0000 */
[----:B0-----:R-:W-:-:S04]  /*f050*/  @!P1 LEA R14, P4, R8, R14, 0x1 ;  /* 0x0000000e080e9211 */ /* 0x001fc800078808ff */
[----:B-1----:R-:W-:Y:S01]  /*f060*/  @!P1 IADD3.X R7, RZ, R2, RZ, P4, !PT ;  /* 0x00000002ff079210 */ /* 0x002fe200027fe4ff */
[----:B------:R-:W-:Y:S02]  /*f070*/  @!P1 IMAD.MOV.U32 R2, RZ, RZ, R14 ;  /* 0x000000ffff029224 */ /* 0x000fe400078e000e */
[----:B------:R-:W0:Y:S02]  /*f080*/  SHFL.IDX PT, R14, R0, 0x3, 0x181f ;  /* 0x00781f00000e7f89 */ /* 0x000e2400000e0000 */
[----:B------:R-:W-:-:S05]  /*f090*/  @!P1 IMAD.MOV.U32 R3, RZ, RZ, R7 ;  /* 0x000000ffff039224 */ /* 0x000fca00078e0007 */
        /* <DEDUP_REMOVED lines=47> */
.L_x_2560:
        /* <DEDUP_REMOVED lines=12> */
.L_x_2471:
[----:B------:R-:W-:Y:S05]  /*f450*/  BSYNC B0 ;  /* 0x0000000000007941 */ /* 0x000fea0003800000 */
.L_x_2470:
[----:B------:R-:W-:Y:S01]  /*f460*/  NOP ;  /* 0x0000000000007918 */ /* 0x000fe20000000000 */
[----:B------:R-:W-:-:S13]  /*f470*/  PLOP3.LUT P0, PT, PT, PT, PT, 0x80, 0x0 ;  /* 0x000000000000781c */ /* 0x000fda0003f0f070 */
.L_x_2472:
        /* <DEDUP_REMOVED lines=20> */
.L_x_2561:
[----:B------:R-:W-:Y:S05]  /*f5c0*/  BSYNC B0 ;  /* 0x0000000000007941 */ /* 0x000fea0003800000 */
.L_x_2473:
[----:B------:R-:W-:Y:S01]  /*f5d0*/  ISETP.GE.AND P0, PT, R0, R36, PT ;  /* 0x000000240000720c */ /* 0x000fe20003f06270 */
[----:B------:R-:W-:-:S12]  /*f5e0*/  BSSY B0, `(.L_x_2475) ;  /* 0x00000f6000007945 */ /* 0x000fd80003800000 */
[----:B------:R-:W-:Y:S05]  /*f5f0*/  @!P0 BRA `(.L_x_2476) ;  /* 0x0000000c00d08947 */ /* 0x000fea0003800000 */
[----:B------:R-:W-:Y:S01]  /*f600*/  MOV R17, R28 ;  /* 0x0000001c00117202 */ /* 0x000fe20000000f00 */
[----:B------:R-:W-:Y:S02]  /*f610*/  IMAD.MOV.U32 R10, RZ, RZ, R27 ;  /* 0x000000ffff0a7224 */ /* 0x000fe400078e001b */
[----:B------:R-:W-:-:S07]  /*f620*/  IMAD.MOV.U32 R30, RZ, RZ, R25 ;  /* 0x000000ffff1e7224 */ /* 0x000fce00078e0019 */
.L_x_2489:
        /* <DEDUP_REMOVED lines=42> */
.L_x_2477:
[----:B------:R-:W-:Y:S01]  /*f8d0*/  IMAD R6, R27, 0x8, R22 ;  /* 0x000000081b067824 */ /* 0x000fe200078e0216 */
[----:B------:R-:W-:Y:S01]  /*f8e0*/  SHF.L.U32 R3, R28, 0x1f, RZ ;  /* 0x0000001f1c037819 */ /* 0x000fe200000006ff */
[----:B------:R-:W-:Y:S03]  /*f8f0*/  BSSY B1, `(.L_x_2478) ;  /* 0x0000003000017945 */ /* 0x000fe60003800000 */
[----:B------:R-:W0:Y:S02]  /*f900*/  SYNCS.PHASECHK.TRANS64.TRYWAIT P0, [R6+URZ+0x2a840], R3 ;  /* 0x02a84003060075a7 */ /* 0x000e24000800017f */
[----:B0-----:R-:W-:Y:S05]  /*f910*/  @!P0 BRA `(.L_x_2479) ;  /* 0x0000003c00908947 */ /* 0x001fea0003800000 */
.L_x_2562:
[----:B------:R-:W-:Y:S05]  /*f920*/  BSYNC B1 ;  /* 0x0000000000017941 */ /* 0x000fea0003800000 */
.L_x_2478:
        /* <DEDUP_REMOVED lines=30> */
[----:B------:R-:W-:-:S05]  /*fb10*/  LOP3.LUT R11, R11, 0x38, RZ, 0xc0, !PT ;  /* 0x000000380b0b7812 */ /* 0x000fca00078ec0ff */
[----:B------:R-:W-:-:S05]  /*fb20*/  IMAD.SHL.U32 R0, R11, 0x2, RZ ;  /* 0x000000020b007824 */ /* 0x000fca00078e00ff */
        /* <DEDUP_REMOVED lines=34> */
.L_x_2576:
        /* <DEDUP_REMOVED lines=10> */
.L_x_2481:
        /* <DEDUP_REMOVED lines=10> */
.L_x_2482:
[----:B------:R3:W-:Y:S01]  /*fe90*/  SYNCS.ARRIVE.TRANS64.A1T0 RZ, [R6+URZ+0x2a830], RZ ;  /* 0x02a830ff06ff79a7 */ /* 0x0007e2000810003f */
[----:B------:R-:W-:Y:S05]  /*fea0*/  @!P2 BRA `(.L_x_2483) ;  /* 0x000000000004a947 */ /* 0x000fea0003800000 */
[----:B------:R-:W-:Y:S01]  /*feb0*/  BPT.TRAP 0x1 ;  /* 0x000000040000795c */ /* 0x000fe20000300000 */
.L_x_2483:
[----:B-1----:R-:W-:Y:S01]  /*fec0*/  SHF.L.U32 R2, R17, 0x1f, RZ ;  /* 0x0000001f11027819 */ /* 0x002fe200000006ff */
[----:B------:R-:W-:Y:S01]  /*fed0*/  BSSY B1, `(.L_x_2484) ;  /* 0x0000004000017945 */ /* 0x000fe20003800000 */
[----:B------:R-:W-:-:S04]  /*fee0*/  LEA R4, R10, R22, 0x3 ;  /* 0x000000160a047211 */ /* 0x000fc800078e18ff */
[----:B------:R-:W1:Y:S02]  /*fef0*/  SYNCS.PHASECHK.TRANS64.TRYWAIT P0, [R4+URZ+0x2a860], R2 ;  /* 0x02a86002040075a7 */ /* 0x000e64000800017f */
[----:B-1----:R-:W-:Y:S05]  /*ff00*/  @!P0 BRA `(.L_x_2485) ;  /* 0x0000004000048947 */ /* 0x002fea0003800000 */
.L_x_2577:
[----:B------:R-:W-:Y:S05]  /*ff10*/  BSYNC B1 ;  /* 0x0000000000017941 */ /* 0x000fea0003800000 */
.L_x_2484:
        /* <DEDUP_REMOVED lines=53> */
.L_x_2591:
        /* <DEDUP_REMOVED lines=21> */
.L_x_2487:
        /* <DEDUP_REMOVED lines=10> */
.L_x_2488:
        /* <DEDUP_REMOVED lines=14> */
.L_x_2476:
[----:B------:R-:W-:Y:S05]  /*10540*/  BSYNC B0 ;  /* 0x0000000000007941 */ /* 0x000fea0003800000 */
.L_x_2475:
        /* <DEDUP_REMOVED lines=17> */
.L_x_2491:
[----:B------:R-:W-:Y:S05]  /*10660*/  BSYNC B0 ;  /* 0x0000000000007941 */ /* 0x000fea0003800000 */
.L_x_2490:
[----:B------:R-:W-:-:S13]  /*10670*/  LOP3.LUT P0, RZ, R23, 0x10, RZ, 0xc0, !PT ;  /* 0x0000001017ff7812 */ /* 0x000fda000780c0ff */
[----:B------:R-:W-:Y:S05]  /*10680*/  @!P0 BRA `(.L_x_2492) ;  /* 0x0000000000048947 */ /* 0x000fea0003800000 */
[----:B------:R-:W-:Y:S01]  /*10690*/  BPT.TRAP 0x1 ;  /* 0x000000040000795c */ /* 0x000fe20000300000 */
.L_x_2492:
[----:B------:R-:W-:Y:S01]  /*106a0*/  IMAD R0, R27, 0x8, R22 ;  /* 0x000000081b007824 */ /* 0x000fe200078e0216 */
[----:B0-----:R-:W-:Y:S01]  /*106b0*/  SHF.L.U32 R3, R28, 0x1f, RZ ;  /* 0x0000001f1c037819 */ /* 0x001fe200000006ff */
[----:B------:R-:W-:Y:S01]  /*106c0*/  BSSY B0, `(.L_x_2493) ;  /* 0x0000004000007945 */ /* 0x000fe20003800000 */
[----:B------:R-:W-:Y:S02]  /*106d0*/  IMAD R6, R25, -0x60, R34 ;  /* 0xffffffa019067824 */ /* 0x000fe400078e0222 */
[----:B------:R-:W0:Y:S02]  /*106e0*/  SYNCS.PHASECHK.TRANS64.TRYWAIT P0, [R0+URZ+0x2a860], R3 ;  /* 0x02a86003000075a7 */ /* 0x000e24000800017f */
[----:B0-----:R-:W-:Y:S05]  /*106f0*/  @!P0 BRA `(.L_x_2494) ;  /* 0x0000004000088947 */ /* 0x001fea0003800000 */
.L_x_2592:
[----:B------:R-:W-:Y:S05]  /*10700*/  BSYNC B0 ;  /* 0x0000000000007941 */ /* 0x000fea0003800000 */
.L_x_2493:
        /* <DEDUP_REMOVED lines=47> */
[----:B------:R0:W0:Y:S01]  /*10a00*/  SHFL.IDX PT, R14, R18, 0x5, 0x181f ;  /* 0x00b81f00120e7f89 */ /* 0x00002200000e0000 */
[----:B-1----:R-:W-:-:S05]  /*10a10*/  IADD3.X R3, RZ, R8, RZ, P4, !PT ;  /* 0x00000008ff037210 */ /* 0x002fca00027fe4ff */
        /* <DEDUP_REMOVED lines=8> */
.L_x_2606:
        /* <DEDUP_REMOVED lines=11> */
.L_x_2496:
        /* <DEDUP_REMOVED lines=10> */
.L_x_2497:
[----:B------:R1:W-:Y:S01]  /*10bf0*/  SYNCS.ARRIVE.TRANS64.A1T0 RZ, [R0+URZ+0x2a850], RZ ;  /* 0x02a850ff00ff79a7 */ /* 0x0003e2000810003f */
[----:B------:R-:W-:-:S05]  /*10c00*/  VIADD R27, R27, 0x1 ;  /* 0x000000011b1b7836 */ /* 0x000fca0000000000 */
[----:B------:R-:W-:-:S04]  /*10c10*/  ISETP.NE.AND P0, PT, R27, 0x2, PT ;  /* 0x000000021b00780c */ /* 0x000fc80003f05270 */
[----:B0-----:R-:W-:Y:S02]  /*10c20*/  SEL R3, RZ, 0x1, P0 ;  /* 0x00000001ff037807 */ /* 0x001fe40000000000 */
[----:B------:R-:W-:Y:S02]  /*10c30*/  SEL R27, R27, RZ, P0 ;  /* 0x000000ff1b1b7207 */ /* 0x000fe40000000000 */
[----:B-1----:R-:W-:-:S07]  /*10c40*/  LOP3.LUT R28, R28, R3, RZ, 0x3c, !PT ;  /* 0x000000031c1c7212 */ /* 0x002fce00078e3cff */
.L_x_2454:
[----:B------:R-:W-:Y:S05]  /*10c50*/  BSYNC B7 ;  /* 0x0000000000077941 */ /* 0x000fea0003800000 */
.L_x_2452:
        /* <DEDUP_REMOVED lines=8> */
[----:B------:R1:W2:Y:S01]  /*10ce0*/  LDS.128 R16, [R22+0x2a8d0] ;  /* 0x02a8d00016107984 */ /* 0x0002a20000000c00 */
[----:B------:R-:W-:Y:S06]  /*10cf0*/  BAR.ARV 0x4, 0x180 ;  /* 0x0106000000007b1d */ /* 0x000fec0000002000 */
[----:B------:R-:W-:Y:S05]  /*10d00*/  BRA `(.L_x_2499) ;  /* 0x0000000c00d47947 */ /* 0x000fea0003800000 */
.L_x_2498:
        /* <DEDUP_REMOVED lines=43> */
.L_x_2616:
[----:B------:R-:W-:Y:S02]  /*10fc0*/  ULDC UR4, c[0x0][0xc38] ;  /* 0x00030e0000047ab9 */ /* 0x000fe40000000800 */
[----:B------:R-:W-:-:S04]  /*10fd0*/  IMAD.U32 R5, RZ, RZ, UR4 ;  /* 0x00000004ff057e24 */ /* 0x000fc8000f8e00ff */
[----:B-1----:R-:W-:-:S04]  /*10fe0*/  IMAD R14, R14, R5, RZ ;  /* 0x000000050e0e7224 */ /* 0x002fc800078e02ff */
[----:B------:R-:W-:-:S05]  /*10ff0*/  IMAD.IADD R7, R7, 0x1, R14 ;  /* 0x0000000107077824 */ /* 0x000fca00078e020e */
[----:B------:R-:W-:-:S13]  /*11000*/  ISETP.GT.AND P6, PT, R7, R0, PT ;  /* 0x000000000700720c */ /* 0x000fda0003fc4270 */
[----:B------:R-:W-:Y:S05]  /*11010*/  @P6 BRA `(.L_x_2501) ;  /* 0x0000000000a46947 */ /* 0x000fea0003800000 */
.L_x_2504:
        /* <DEDUP_REMOVED lines=34> */
[----:B------:R0:W1:Y:S02]  /*11240*/  SHFL.IDX PT, R14, R2, 0x1f, 0x1f ;  /* 0x03e01f00020e7f89 */ /* 0x00006400000e0000 */
.L_x_2624:
[----:B------:R-:W-:Y:S02]  /*11250*/  ULDC UR4, c[0x0][0xc38] ;  /* 0x00030e0000047ab9 */ /* 0x000fe40000000800 */
[----:B------:R-:W-:-:S04]  /*11260*/  IMAD.U32 R5, RZ, RZ, UR4 ;  /* 0x00000004ff057e24 */ /* 0x000fc8000f8e00ff */
[----:B-1----:R-:W-:-:S04]  /*11270*/  IMAD R14, R14, R5, RZ ;  /* 0x000000050e0e7224 */ /* 0x002fc800078e02ff */
[----:B------:R-:W-:-:S05]  /*11280*/  IMAD.IADD R7, R14, 0x1, R7 ;  /* 0x000000010e077824 */ /* 0x000fca00078e0207 */
[----:B------:R-:W-:-:S13]  /*11290*/  ISETP.GT.AND P6, PT, R7, R0, PT ;  /* 0x000000000700720c */ /* 0x000fda0003fc4270 */
[----:B------:R-:W-:Y:S05]  /*112a0*/  @!P6 BRA `(.L_x_2504) ;  /* 0xfffffffc005ce947 */ /* 0x000fea000383ffff */
.L_x_2501:
        /* <DEDUP_REMOVED lines=10> */
.L_x_2629:
[----:B------:R-:W-:-:S13]  /*11350*/  ISETP.NE.AND P0, PT, R3, RZ, PT ;  /* 0x000000ff0300720c */ /* 0x000fda0003f05270 */
[----:B------:R-:W-:Y:S05]  /*11360*/  @!P0 BRA `(.L_x_2506) ;  /* 0x0000000000108947 */ /* 0x000fea0003800000 */
[----:B------:R-:W-:Y:S01]  /*11370*/  UMOV UR4, 0xffffffff ;  /* 0xffffffff00047882 */ /* 0x000fe20000000000 */
[----:B-1----:R-:W-:Y:S02]  /*11380*/  VIADD R12, R12, 0xffffffff ;  /* 0xffffffff0c0c7836 */ /* 0x002fe40000000000 */
[----:B------:R-:W-:Y:S05]  /*11390*/  BRA.DIV UR4, `(.L_x_2507) ;  /* 0x0000004604307947 */ /* 0x000fea000b800000 */
[----:B------:R4:W1:Y:S02]  /*113a0*/  SHFL.IDX PT, R6, R2, R12, 0x1f ;  /* 0x00001f0c02067589 */ /* 0x00086400000e0000 */
.L_x_2506:
        /* <DEDUP_REMOVED lines=51> */
[----:B------:R-:W-:-:S05]  /*116e0*/  @P0 VIADD R5, R5, 0x1 ;  /* 0x0000000105050836 */ /* 0x000fca0000000000 */
[----:B------:R-:W-:Y:S02]  /*116f0*/  @!P2 IADD3 R5, -R5, RZ, RZ ;  /* 0x000000ff0505a210 */ /* 0x000fe40007ffe1ff */
[----:B------:R-:W-:-:S05]  /*11700*/  @!P1 LOP3.LUT R5, RZ, R8, RZ, 0x33, !PT ;  /* 0x00000008ff059212 */ /* 0x000fca00078e33ff */
[--C-:B------:R-:W-:Y:S02]  /*11710*/  IMAD.MOV R3, RZ, RZ, -R5.reuse ;  /* 0x000000ffff037224 */ /* 0x100fe400078e0a05 */
[C---:B------:R-:W-:Y:S02]  /*11720*/  IMAD R5, R8.reuse, 0x1000000, R5 ;  /* 0x0100000008057824 */ /* 0x040fe400078e0205 */
[----:B------:R-:W-:-:S04]  /*11730*/  IMAD R8, R8, R3, R6 ;  /* 0x0000000308087224 */ /* 0x000fc800078e0206 */
[----:B------:R-:W-:Y:S01]  /*11740*/  IMAD R18, R8, 0x10000, R5 ;  /* 0x0001000008127824 */ /* 0x000fe200078e0205 */
[----:B------:R-:W-:Y:S06]  /*11750*/  BRA `(.L_x_2509) ;  /* 0x0000000000f07947 */ /* 0x000fec0003800000 */
.L_x_2508:
        /* <DEDUP_REMOVED lines=57> */
[----:B------:R-:W-:Y:S02]  /*11af0*/  @!P1 LOP3.LUT R2, RZ, R5, RZ, 0x33, !PT ;  /* 0x00000005ff029212 */ /* 0x000fe400078e33ff */
[----:B------:R-:W-:-:S05]  /*11b00*/  IADD3 R5, -R5, RZ, RZ ;  /* 0x000000ff05057210 */ /* 0x000fca0007ffe1ff */
[----:B------:R-:W-:-:S07]  /*11b10*/  IMAD R18, R2, R5, R3 ;  /* 0x0000000502127224 */ /* 0x000fce00078e0203 */
.L_x_2509:
[----:B------:R-:W-:-:S05]  /*11b20*/  LOP3.LUT R2, RZ, R2, RZ, 0x33, !PT ;  /* 0x00000002ff027212 */ /* 0x000fca00078e33ff */
[----:B------:R-:W-:Y:S01]  /*11b30*/  IMAD.IADD R17, R17, 0x1, R2 ;  /* 0x0000000111117824 */ /* 0x000fe200078e0202 */
[----:B------:R-:W-:Y:S06]  /*11b40*/  BRA `(.L_x_2510) ;  /* 0x00000000001c7947 */ /* 0x000fec0003800000 */
.L_x_2502:
[----:B------:R-:W-:Y:S01]  /*11b50*/  UMOV UR4, URZ ;  /* 0x0000003f00047c82 */ /* 0x000fe20008000000 */
[----:B------:R-:W-:Y:S01]  /*11b60*/  UMOV UR5, URZ ;  /* 0x0000003f00057c82 */ /* 0x000fe20008000000 */
[----:B------:R-:W-:Y:S01]  /*11b70*/  ULDC UR6, c[0x0][0xc3c] ;  /* 0x00030f0000067ab9 */ /* 0x000fe20000000800 */
[----:B------:R-:W-:Y:S02]  /*11b80*/  IMAD.MOV.U32 R16, RZ, RZ, R0 ;  /* 0x000000ffff107224 */ /* 0x000fe400078e0000 */
[----:B------:R-:W-:Y:S02]  /*11b90*/  IMAD.U32 R17, RZ, RZ, UR4 ;  /* 0x00000004ff117e24 */ /* 0x000fe4000f8e00ff */
[----:B------:R-:W-:Y:S02]  /*11ba0*/  IMAD.U32 R18, RZ, RZ, UR5 ;  /* 0x00000005ff127e24 */ /* 0x000fe4000f8e00ff */
[----:B------:R-:W-:-:S07]  /*11bb0*/  IMAD.U32 R19, RZ, RZ, UR6 ;  /* 0x00000006ff137e24 */ /* 0x000fce000f8e00ff */
.L_x_2510:
        /* <DEDUP_REMOVED lines=10> */
.L_x_2499:
[----:B------:R-:W-:Y:S02]  /*11c60*/  ULDC UR4, c[0x0][0xc3c] ;  /* 0x00030f0000047ab9 */ /* 0x000fe40000000800 */
[----:B--2---:R-:W-:-:S13]  /*11c70*/  ISETP.GE.AND P0, PT, R19, UR4, PT ;  /* 0x0000000413007c0c */ /* 0x004fda000bf06270 */
[----:B------:R-:W-:Y:S05]  /*11c80*/  @!P0 BRA `(.L_x_2511) ;  /* 0xffffffb0006c8947 */ /* 0x000fea000383ffff */
[----:B------:R-:W-:Y:S05]  /*11c90*/  BSYNC B8 ;  /* 0x0000000000087941 */ /* 0x000fea0003800000 */
.L_x_2446:
[----:B-1----:R-:W2:Y:S01]  /*11ca0*/  LDL.LU R0, [R1+0x14] ;  /* 0x0000140001007983 */ /* 0x002ea20000300800 */
[----:B------:R-:W-:Y:S01]  /*11cb0*/  BSSY B0, `(.L_x_2512) ;  /* 0x000000b000007945 */ /* 0x000fe20003800000 */
[----:B------:R-:W1:Y:S01]  /*11cc0*/  S2R R5, SR_CgaCtaId ;  /* 0x0000000000057919 */ /* 0x000e620000008800 */
[----:B--2---:R-:W-:-:S05]  /*11cd0*/  VIADD R0, R0, 0x1 ;  /* 0x0000000100007836 */ /* 0x004fca0000000000 */
        /* <DEDUP_REMOVED lines=8> */
.L_x_2632:
[----:B------:R-:W-:Y:S05]  /*11d60*/  BSYNC B0 ;  /* 0x0000000000007941 */ /* 0x000fea0003800000 */
.L_x_2512:
[----:B------:R-:W-:-:S03]  /*11d70*/  UMOV UR4, 0xffffffff ;  /* 0xffffffff00047882 */ /* 0x000fc60000000000 */
[----:B------:R-:W-:Y:S05]  /*11d80*/  BRA.DIV UR4, `(.L_x_2514) ;  /* 0x0000003a04f07947 */ /* 0x000fea000b800000 */
[----:B-1----:R-:W1:Y:S02]  /*11d90*/  S2R R0, SR_TID.X ;  /* 0x0000000000007919 */ /* 0x002e640000002100 */
[----:B-1----:R-:W-:-:S04]  /*11da0*/  SHF.R.U32.HI R0, RZ, 0x5, R0 ;  /* 0x00000005ff007819 */ /* 0x002fc80000011600 */
[----:B------:R-:W-:-:S05]  /*11db0*/  LOP3.LUT R0, R0, 0x3, RZ, 0xc0, !PT ;  /* 0x0000000300007812 */ /* 0x000fca00078ec0ff */
[----:B------:R1:W2:Y:S02]  /*11dc0*/  SHFL.IDX PT, R14, R0, RZ, 0x1f ;  /* 0x00001fff000e7589 */ /* 0x0002a400000e0000 */
.L_x_2635:
[----:B--2---:R-:W-:Y:S01]  /*11dd0*/  ISETP.NE.AND P0, PT, R14, RZ, PT ;  /* 0x000000ff0e00720c */ /* 0x004fe20003f05270 */
[----:B------:R-:W-:-:S12]  /*11de0*/  BSSY B0, `(.L_x_2515) ;  /* 0x0000026000007945 */ /* 0x000fd80003800000 */
[----:B------:R-:W-:Y:S05]  /*11df0*/  @P0 BRA `(.L_x_2516) ;  /* 0x0000000000900947 */ /* 0x000fea0003800000 */
[----:B------:R-:W-:-:S03]  /*11e00*/  UMOV UR4, 0xffffffff ;  /* 0xffffffff00047882 */ /* 0x000fc60000000000 */
[----:B------:R-:W-:Y:S05]  /*11e10*/  BRA.DIV UR4, `(.L_x_2517) ;  /* 0x0000003e04007947 */ /* 0x000fea000b800000 */
[----:B------:R-:W-:-:S13]  /*11e20*/  ELECT P6, URZ, PT ;  /* 0x00000000003f782f */ /* 0x000fda00038c0000 */
.L_x_2638:
[----:B------:R-:W-:Y:S05]  /*11e30*/  @!P6 BRA `(.L_x_2516) ;  /* 0x000000000080e947 */ /* 0x000fea0003800000 */
[----:B-1----:R-:W2:Y:S02]  /*11e40*/  LDL R0, [R1+0x1c] ;  /* 0x00001c0001007983 */ /* 0x002ea40000100800 */
[----:B--2---:R-:W-:-:S13]  /*11e50*/  R2UR UR4, R0 ;  /* 0x00000000000472ca */ /* 0x004fda00000e0000 */
[----:B------:R-:W-:-:S06]  /*11e60*/  ULOP3.LUT UR4, UR4, 0x2, URZ, 0xfc, !UPT ;  /* 0x0000000204047892 */ /* 0x000fcc000f8efc3f */
[----:B------:R-:W-:-:S05]  /*11e70*/  IMAD.U32 R0, RZ, RZ, UR4 ;  /* 0x00000004ff007e24 */ /* 0x000fca000f8e00ff */
[----:B------:R-:W-:-:S13]  /*11e80*/  ISETP.NE.AND P0, PT, R0, 0x3, PT ;  /* 0x000000030000780c */ /* 0x000fda0003f05270 */
[----:B------:R-:W-:Y:S05]  /*11e90*/  @!P0 BRA `(.L_x_2518) ;  /* 0x0000000000048947 */ /* 0x000fea0003800000 */
[----:B------:R-:W-:Y:S01]  /*11ea0*/  BPT.TRAP 0x1 ;  /* 0x000000040000795c */ /* 0x000fe20000300000 */
.L_x_2518:
[C---:B------:R-:W-:Y:S01]  /*11eb0*/  IMAD R5, R27.reuse, 0x8, R4 ;  /* 0x000000081b057824 */ /* 0x040fe200078e0204 */
[----:B------:R-:W-:Y:S01]  /*11ec0*/  SHF.L.U32 R0, R28, 0x1f, RZ ;  /* 0x0000001f1c007819 */ /* 0x000fe200000006ff */
[----:B------:R-:W-:-:S03]  /*11ed0*/  VIADD R27, R27, 0x1 ;  /* 0x000000011b1b7836 */ /* 0x000fc60000000000 */
[----:B------:R-:W1:Y:S02]  /*11ee0*/  SYNCS.PHASECHK.TRANS64.TRYWAIT P1, [R5+URZ+0x2a840], R0 ;  /* 0x02a84000050075a7 */ /* 0x000e64000802017f */
[----:B------:R-:W-:-:S04]  /*11ef0*/  ISETP.NE.AND P2, PT, R27, 0x2, PT ;  /* 0x000000021b00780c */ /* 0x000fc80003f45270 */
[----:B------:R-:W-:Y:S01]  /*11f00*/  SEL R3, RZ, 0x1, P2 ;  /* 0x00000001ff037807 */ /* 0x000fe20001000000 */
[----:B-1----:R-:W-:Y:S08]  /*11f10*/  @!P1 BRA `(.L_x_2519) ;  /* 0x0000003800e09947 */ /* 0x002ff00003800000 */
.L_x_2639:
[----:B------:R-:W-:Y:S02]  /*11f20*/  SEL R27, R27, RZ, P2 ;  /* 0x000000ff1b1b7207 */ /* 0x000fe40001000000 */
[----:B------:R-:W-:Y:S01]  /*11f30*/  LOP3.LUT R2, R28, R3, RZ, 0x3c, !PT ;  /* 0x000000031c027212 */ /* 0x000fe200078e3cff */
[----:B------:R-:W-:Y:S06]  /*11f40*/  @!P0 BRA `(.L_x_2520) ;  /* 0x0000000000048947 */ /* 0x000fec0003800000 */
[----:B------:R-:W-:Y:S01]  /*11f50*/  BPT.TRAP 0x1 ;  /* 0x000000040000795c */ /* 0x000fe20000300000 */
.L_x_2520:
[----:B------:R-:W-:Y:S01]  /*11f60*/  IMAD R27, R27, 0x8, R4 ;  /* 0x000000081b1b7824 */ /* 0x000fe200078e0204 */
[----:B------:R-:W-:-:S04]  /*11f70*/  SHF.L.U32 R2, R2, 0x1f, RZ ;  /* 0x0000001f02027819 */ /* 0x000fc800000006ff */
[----:B------:R-:W2:Y:S02]  /*11f80*/  SYNCS.PHASECHK.TRANS64.TRYWAIT P1, [R27+URZ+0x2a840], R2 ;  /* 0x02a840021b0075a7 */ /* 0x000ea4000802017f */
[----:B--2---:R-:W-:Y:S05]  /*11f90*/  @!P1 BRA `(.L_x_2521) ;  /* 0x0000003800d49947 */ /* 0x004fea0003800000 */
.L_x_2640:
[----:B------:R-:W-:Y:S05]  /*11fa0*/  @!P0 BRA `(.L_x_2522) ;  /* 0x0000000000048947 */ /* 0x000fea0003800000 */
[----:B------:R-:W-:Y:S01]  /*11fb0*/  BPT.TRAP 0x1 ;  /* 0x000000040000795c */ /* 0x000fe20000300000 */
.L_x_2522:
[----:B------:R-:W3:Y:S02]  /*11fc0*/  SYNCS.PHASECHK.TRANS64.TRYWAIT P1, [R5+URZ+0x2a860], R0 ;  /* 0x02a86000050075a7 */ /* 0x000ee4000802017f */
[----:B---3--:R-:W-:Y:S05]  /*11fd0*/  @!P1 BRA `(.L_x_2523) ;  /* 0x0000003800d89947 */ /* 0x008fea0003800000 */
.L_x_2641:
[----:B------:R-:W-:Y:S05]  /*11fe0*/  @!P0 BRA `(.L_x_2524) ;  /* 0x0000000000048947 */ /* 0x000fea0003800000 */
[----:B------:R-:W-:Y:S01]  /*11ff0*/  BPT.TRAP 0x1 ;  /* 0x000000040000795c */ /* 0x000fe20000300000 */
.L_x_2524:
[----:B----4-:R4:W0:Y:S02]  /*12000*/  SYNCS.PHASECHK.TRANS64.TRYWAIT P0, [R27+URZ+0x2a860], R2 ;  /* 0x02a860021b0075a7 */ /* 0x010824000800017f */
[----:B0-----:R-:W-:Y:S05]  /*12010*/  @!P0 NANOSLEEP.SYNCS 0x989680 ;  /* 0x009896800000895d */ /* 0x001fea0003900000 */
[----:B------:R-:W0:Y:S02]  /*12020*/  @!P0 SYNCS.PHASECHK.TRANS64 P0, [R27+URZ+0x2a860], R2 ;  /* 0x02a860021b0085a7 */ /* 0x000e24000800007f */
[----:B0-----:R-:W-:Y:S05]  /*12030*/  @!P0 BRA `(.L_x_2524) ;  /* 0xfffffffc00f08947 */ /* 0x001fea000383ffff */
.L_x_2516:
[----:B------:R-:W-:Y:S05]  /*12040*/  BSYNC B0 ;  /* 0x0000000000007941 */ /* 0x000fea0003800000 */
.L_x_2515:
[----:B------:R-:W-:Y:S05]  /*12050*/  EXIT ;  /* 0x000000000000794d */ /* 0x000fea0003800000 */
.L_x_2379:
[----:B0-----:R-:W-:-:S04]  /*12060*/  IMAD.U32 R3, RZ, RZ, UR40 ;  /* 0x00000028ff037e24 */ /* 0x001fc8000f8e00ff */
[----:B------:R0:W1:Y:S03]  /*12070*/  SYNCS.PHASECHK.TRANS64.TRYWAIT P1, [R3+URZ+0x2a800], R0 ;  /* 0x02a80000030075a7 */ /* 0x000066000802017f */
[----:B-1----:R-:W-:Y:S05]  /*12080*/  @!P1 NANOSLEEP.SYNCS 0x989680 ;  /* 0x009896800000995d */ /* 0x002fea0003900000 */
[----:B------:R-:W1:Y:S02]  /*12090*/  @!P1 SYNCS.PHASECHK.TRANS64 P1, [R3+URZ+0x2a800], R0 ;  /* 0x02a80000030095a7 */ /* 0x000e64000802007f */
[----:B-1----:R-:W-:Y:S05]  /*120a0*/  @!P1 BRA `(.L_x_2379) ;  /* 0xfffffffc00ec9947 */ /* 0x002fea000383ffff */
[----:B------:R-:W-:Y:S05]  /*120b0*/  BRA `(.L_x_2525) ;  /* 0xfffffefc005c7947 */ /* 0x000fea000383ffff */
.L_x_2383:
[----:B-1----:R1:W2:Y:S02]  /*120c0*/  SYNCS.PHASECHK.TRANS64.TRYWAIT P1, [R0+URZ+0x2a830], R3 ;  /* 0x02a83003000075a7 */ /* 0x0022a4000802017f */
[----:B--2---:R-:W-:Y:S05]  /*120d0*/  @!P1 NANOSLEEP.SYNCS 0x989680 ;  /* 0x009896800000995d */ /* 0x004fea0003900000 */
[----:B------:R-:W2:Y:S02]  /*120e0*/  @!P1 SYNCS.PHASECHK.TRANS64 P1, [R0+URZ+0x2a830], R3 ;  /* 0x02a83003000095a7 */ /* 0x000ea4000802007f */
[----:B--2---:R-:W-:Y:S05]  /*120f0*/  @!P1 BRA `(.L_x_2383) ;  /* 0xfffffffc00f09947 */ /* 0x004fea000383ffff */
[----:B------:R-:W-:Y:S05]  /*12100*/  BRA `(.L_x_2382) ;  /* 0xfffffefc00787947 */ /* 0x000fea000383ffff */
.L_x_2389:
[----:B-1----:R-:W-:-:S04]  /*12110*/  IMAD.U32 R5, RZ, RZ, UR7 ;  /* 0x00000007ff057e24 */ /* 0x002fc8000f8e00ff */
[----:B------:R1:W2:Y:S03]  /*12120*/  SYNCS.PHASECHK.TRANS64.TRYWAIT P1, [R5+URZ+0x2a830], R4 ;  /* 0x02a83004050075a7 */ /* 0x0002a6000802017f */
[----:B--2---:R-:W-:Y:S05]  /*12130*/  @!P1 NANOSLEEP.SYNCS 0x989680 ;  /* 0x009896800000995d */ /* 0x004fea0003900000 */
[----:B------:R-:W2:Y:S02]  /*12140*/  @!P1 SYNCS.PHASECHK.TRANS64 P1, [R5+URZ+0x2a830], R4 ;  /* 0x02a83004050095a7 */ /* 0x000ea4000802007f */
[----:B--2---:R-:W-:Y:S05]  /*12150*/  @!P1 BRA `(.L_x_2389) ;  /* 0xfffffffc00ec9947 */ /* 0x004fea000383ffff */
[----:B------:R-:W-:Y:S05]  /*12160*/  BRA `(.L_x_2388) ;  /* 0xffffff1c00887947 */ /* 0x000fea000383ffff */
.L_x_2393:
[----:B-1----:R-:W-:-:S04]  /*12170*/  IMAD.U32 R5, RZ, RZ, UR10 ;  /* 0x0000000aff057e24 */ /* 0x002fc8000f8e00ff */
[----:B------:R1:W3:Y:S03]  /*12180*/  SYNCS.PHASECHK.TRANS64.TRYWAIT P1, [R5+URZ+0x2a850], R0 ;  /* 0x02a85000050075a7 */ /* 0x0002e6000802017f */
[----:B---3--:R-:W-:Y:S05]  /*12190*/  @!P1 NANOSLEEP.SYNCS 0x989680 ;  /* 0x009896800000995d */ /* 0x008fea0003900000 */
[----:B------:R-:W3:Y:S02]  /*121a0*/  @!P1 SYNCS.PHASECHK.TRANS64 P1, [R5+URZ+0x2a850], R0 ;  /* 0x02a85000050095a7 */ /* 0x000ee4000802007f */
[----:B---3--:R-:W-:Y:S05]  /*121b0*/  @!P1 BRA `(.L_x_2393) ;  /* 0xfffffffc00ec9947 */ /* 0x008fea000383ffff */
[----:B------:R-:W-:Y:S05]  /*121c0*/  BRA `(.L_x_2392) ;  /* 0xffffff2400d07947 */ /* 0x000fea000383ffff */
.L_x_2401:
[----:B-1----:R-:W-:-:S04]  /*121d0*/  IMAD.U32 R5, RZ, RZ, UR7 ;  /* 0x00000007ff057e24 */ /* 0x002fc8000f8e00ff */
[----:B------:R1:W2:Y:S03]  /*121e0*/  SYNCS.PHASECHK.TRANS64.TRYWAIT P1, [R5+URZ+0x2a830], R4 ;  /* 0x02a83004050075a7 */ /* 0x0002a6000802017f */
[----:B--2---:R-:W-:Y:S05]  /*121f0*/  @!P1 NANOSLEEP.SYNCS 0x989680 ;  /* 0x009896800000995d */ /* 0x004fea0003900000 */
[----:B------:R-:W2:Y:S02]  /*12200*/  @!P1 SYNCS.PHASECHK.TRANS64 P1, [R5+URZ+0x2a830], R4 ;  /* 0x02a83004050095a7 */ /* 0x000ea4000802007f */
[----:B--2---:R-:W-:Y:S05]  /*12210*/  @!P1 BRA `(.L_x_2401) ;  /* 0xfffffffc00ec9947 */ /* 0x004fea000383ffff */
[----:B------:R-:W-:Y:S05]  /*12220*/  BRA `(.L_x_2400) ;  /* 0xffffff40007c7947 */ /* 0x000fea000383ffff */
.L_x_2405:
[----:B-1----:R-:W-:-:S04]  /*12230*/  IMAD.U32 R5, RZ, RZ, UR15 ;  /* 0x0000000fff057e24 */ /* 0x002fc8000f8e00ff */
[----:B------:R1:W3:Y:S03]  /*12240*/  SYNCS.PHASECHK.TRANS64.TRYWAIT P1, [R5+URZ+0x2a850], R0 ;  /* 0x02a85000050075a7 */ /* 0x0002e6000802017f */
[----:B---3--:R-:W-:Y:S05]  /*12250*/  @!P1 NANOSLEEP.SYNCS 0x989680 ;  /* 0x009896800000995d */ /* 0x008fea0003900000 */
[----:B------:R-:W3:Y:S02]  /*12260*/  @!P1 SYNCS.PHASECHK.TRANS64 P1, [R5+URZ+0x2a850], R0 ;  /* 0x02a85000050095a7 */ /* 0x000ee4000802007f */
[----:B---3--:R-:W-:Y:S05]  /*12270*/  @!P1 BRA `(.L_x_2405) ;  /* 0xfffffffc00ec9947 */ /* 0x008fea000383ffff */
[----:B------:R-:W-:Y:S05]  /*12280*/  BRA `(.L_x_2404) ;  /* 0xffffff4800c47947 */ /* 0x000fea000383ffff */
.L_x_2412:
[----:B-1----:R-:W-:-:S04]  /*12290*/  IMAD.U32 R3, RZ, RZ, UR5 ;  /* 0x00000005ff037e24 */ /* 0x002fc8000f8e00ff */
[----:B------:R1:W2:Y:S03]  /*122a0*/  SYNCS.PHASECHK.TRANS64.TRYWAIT P1, [R3+URZ+0x2a850], R0 ;  /* 0x02a85000030075a7 */ /* 0x0002a6000802017f */
[----:B--2---:R-:W-:Y:S05]  /*122b0*/  @!P1 NANOSLEEP.SYNCS 0x989680 ;  /* 0x009896800000995d */ /* 0x004fea0003900000 */
[----:B------:R-:W2:Y:S02]  /*122c0*/  @!P1 SYNCS.PHASECHK.TRANS64 P1, [R3+URZ+0x2a850], R0 ;  /* 0x02a85000030095a7 */ /* 0x000ea4000802007f */
[----:B--2---:R-:W-:Y:S05]  /*122d0*/  @!P1 BRA `(.L_x_2412) ;  /* 0xfffffffc00ec9947 */ /* 0x004fea000383ffff */
[----:B------:R-:W-:Y:S05]  /*122e0*/  BRA `(.L_x_2411) ;  /* 0xffffff6000607947 */ /* 0x000fea000383ffff */
.L_x_2460:
[----:B------:R-:W-:Y:S01]  /*122f0*/  SHF.R.U32.HI R7, RZ, 0x5, R21 ;  /* 0x00000005ff077819 */ /* 0x000fe20000011615 */
[----:B------:R-:W-:Y:S01]  /*12300*/  BSSY B0, `(.L_x_2526) ;  /* 0x0000009000007945 */ /* 0x000fe20003800000 */
[----:B------:R-:W-:Y:S02]  /*12310*/  IMAD.MOV.U32 R12, RZ, RZ, RZ ;  /* 0x000000ffff0c7224 */ /* 0x000fe400078e00ff */
[----:B------:R-:W-:Y:S01]  /*12320*/  LOP3.LUT R7, R7, 0x3, RZ, 0xc0, !PT ;  /* 0x0000000307077812 */ /* 0x000fe200078ec0ff */
[----:B------:R-:W-:Y:S02]  /*12330*/  IMAD.MOV.U32 R11, RZ, RZ, 0x1f ;  /* 0x0000001fff0b7424 */ /* 0x000fe400078e00ff */
[----:B------:R-:W-:Y:S02]  /*12340*/  IMAD.MOV.U32 R15, RZ, RZ, -0x1 ;  /* 0xffffffffff0f7424 */ /* 0x000fe400078e00ff */
[----:B------:R-:W-:-:S07]  /*12350*/  IMAD.MOV.U32 R13, RZ, RZ, R7 ;  /* 0x000000ffff0d7224 */ /* 0x000fce00078e0007 */
[----:B-----5:R-:W-:Y:S05]  /*12360*/  WARPSYNC.COLLECTIVE R15, `(.L_x_2527) ;  /* 0x000000000f087348 */ /* 0x020fea0003c00000 */
[----:B------:R0:W1:Y:S02]  /*12370*/  SHFL.IDX P6, R14, R13, R12, R11 ;  /* 0x0000000c0d0e7389 */ /* 0x00006400000c000b */
[----:B01---5:R-:W-:Y:S01]  /*12380*/  ENDCOLLECTIVE ;  /* 0x000000000000791b */ /* 0x023fe20003800000 */
.L_x_2527:
[----:B------:R-:W-:Y:S05]  /*12390*/  BSYNC B0 ;  /* 0x0000000000007941 */ /* 0x000fea0003800000 */
.L_x_2526:
[----:B------:R-:W-:Y:S05]  /*123a0*/  BRA `(.L_x_2528) ;  /* 0xffffffb800ec7947 */ /* 0x000fea000383ffff */
.L_x_2463:
[----:B0-----:R0:W1:Y:S02]  /*123b0*/  SYNCS.PHASECHK.TRANS64.TRYWAIT P0, [R7+URZ+0x2a840], R2 ;  /* 0x02a84002070075a7 */ /* 0x001064000800017f */
[----:B-1----:R-:W-:Y:S05]  /*123c0*/  @!P0 NANOSLEEP.SYNCS 0x989680 ;  /* 0x009896800000895d */ /* 0x002fea0003900000 */
[----:B------:R-:W1:Y:S02]  /*123d0*/  @!P0 SYNCS.PHASECHK.TRANS64 P0, [R7+URZ+0x2a840], R2 ;  /* 0x02a84002070085a7 */ /* 0x000e64000800007f */
[----:B-1----:R-:W-:Y:S05]  /*123e0*/  @!P0 BRA `(.L_x_2463) ;  /* 0xfffffffc00f08947 */ /* 0x002fea000383ffff */
[----:B------:R-:W-:Y:S05]  /*123f0*/  BRA `(.L_x_2529) ;  /* 0xffffffbc00547947 */ /* 0x000fea000383ffff */
.L_x_2464:
        /* <DEDUP_REMOVED lines=8> */
.L_x_2531:
[----:B------:R-:W-:Y:S05]  /*12480*/  BSYNC B0 ;  /* 0x0000000000007941 */ /* 0x000fea0003800000 */
.L_x_2530:
        /* <DEDUP_REMOVED lines=9> */
.L_x_2532:
[----:B------:R-:W-:Y:S02]  /*12520*/  IMAD.MOV.U32 R13, RZ, RZ, R0 ;  /* 0x000000ffff0d7224 */ /* 0x000fe400078e0000 */
[----:B------:R-:W-:Y:S02]  /*12530*/  IMAD.MOV.U32 R12, RZ, RZ, 0x1 ;  /* 0x00000001ff0c7424 */ /* 0x000fe400078e00ff */
[----:B------:R-:W-:-:S07]  /*12540*/  IMAD.MOV.U32 R3, RZ, RZ, R14 ;  /* 0x000000ffff037224 */ /* 0x000fce00078e000e */
[----:B------:R-:W-:Y:S05]  /*12550*/  WARPSYNC.COLLECTIVE R15, `(.L_x_2533) ;  /* 0x000000000f087348 */ /* 0x000fea0003c00000 */
[----:B------:R0:W1:Y:S02]  /*12560*/  SHFL.IDX P6, R14, R13, R12, R11 ;  /* 0x0000000c0d0e7389 */ /* 0x00006400000c000b */
[----:B01----:R-:W-:Y:S01]  /*12570*/  ENDCOLLECTIVE ;  /* 0x000000000000791b */ /* 0x003fe20003800000 */
.L_x_2533:
        /* <DEDUP_REMOVED lines=17> */
.L_x_2534:
[----:B------:R-:W-:Y:S02]  /*12690*/  @P1 IMAD R8, R5, 0x2, R22 ;  /* 0x0000000205081824 */ /* 0x000fe400078e0216 */
[----:B------:R-:W-:Y:S02]  /*126a0*/  IMAD.MOV.U32 R13, RZ, RZ, R0 ;  /* 0x000000ffff0d7224 */ /* 0x000fe400078e0000 */
[----:B------:R-:W-:Y:S02]  /*126b0*/  IMAD.MOV.U32 R12, RZ, RZ, 0x2 ;  /* 0x00000002ff0c7424 */ /* 0x000fe400078e00ff */
[----:B------:R-:W-:-:S07]  /*126c0*/  IMAD.MOV.U32 R3, RZ, RZ, R14 ;  /* 0x000000ffff037224 */ /* 0x000fce00078e000e */
[----:B------:R-:W-:Y:S05]  /*126d0*/  WARPSYNC.COLLECTIVE R15, `(.L_x_2535) ;  /* 0x000000000f087348 */ /* 0x000fea0003c00000 */
[----:B------:R0:W1:Y:S02]  /*126e0*/  SHFL.IDX P6, R14, R13, R12, R11 ;  /* 0x0000000c0d0e7389 */ /* 0x00006400000c000b */
[----:B01----:R-:W-:Y:S01]  /*126f0*/  ENDCOLLECTIVE ;  /* 0x000000000000791b */ /* 0x003fe20003800000 */
.L_x_2535:
        /* <DEDUP_REMOVED lines=17> */
.L_x_2536:
[----:B------:R-:W-:Y:S02]  /*12810*/  @P1 IMAD R8, R5, 0x2, R22 ;  /* 0x0000000205081824 */ /* 0x000fe400078e0216 */
[----:B------:R-:W-:Y:S02]  /*12820*/  IMAD.MOV.U32 R13, RZ, RZ, R0 ;  /* 0x000000ffff0d7224 */ /* 0x000fe400078e0000 */
[----:B------:R-:W-:Y:S02]  /*12830*/  IMAD.MOV.U32 R12, RZ, RZ, 0x3 ;  /* 0x00000003ff0c7424 */ /* 0x000fe400078e00ff */
[----:B------:R-:W-:-:S07]  /*12840*/  IMAD.MOV.U32 R3, RZ, RZ, R14 ;  /* 0x000000ffff037224 */ /* 0x000fce00078e000e */
[----:B------:R-:W-:Y:S05]  /*12850*/  WARPSYNC.COLLECTIVE R15, `(.L_x_2537) ;  /* 0x000000000f087348 */ /* 0x000fea0003c00000 */
[----:B------:R0:W1:Y:S02]  /*12860*/  SHFL.IDX P6, R14, R13, R12, R11 ;  /* 0x0000000c0d0e7389 */ /* 0x00006400000c000b */
[----:B01----:R-:W-:Y:S01]  /*12870*/  ENDCOLLECTIVE ;  /* 0x000000000000791b */ /* 0x003fe20003800000 */
.L_x_2537:
        /* <DEDUP_REMOVED lines=17> */
.L_x_2538:
[----:B------:R-:W-:Y:S02]  /*12990*/  @P1 IMAD R8, R5, 0x2, R22 ;  /* 0x0000000205081824 */ /* 0x000fe400078e0216 */
[----:B------:R-:W-:Y:S02]  /*129a0*/  IMAD.MOV.U32 R13, RZ, RZ, R0 ;  /* 0x000000ffff0d7224 */ /* 0x000fe400078e0000 */
[----:B------:R-:W-:Y:S02]  /*129b0*/  IMAD.MOV.U32 R12, RZ, RZ, 0x4 ;  /* 0x00000004ff0c7424 */ /* 0x000fe400078e00ff */
[----:B------:R-:W-:-:S07]  /*129c0*/  IMAD.MOV.U32 R3, RZ, RZ, R14 ;  /* 0x000000ffff037224 */ /* 0x000fce00078e000e */
[----:B------:R-:W-:Y:S05]  /*129d0*/  WARPSYNC.COLLECTIVE R15, `(.L_x_2539) ;  /* 0x000000000f087348 */ /* 0x000fea0003c00000 */
[----:B------:R0:W1:Y:S02]  /*129e0*/  SHFL.IDX P6, R14, R13, R12, R11 ;  /* 0x0000000c0d0e7389 */ /* 0x00006400000c000b */
[----:B01----:R-:W-:Y:S01]  /*129f0*/  ENDCOLLECTIVE ;  /* 0x000000000000791b */ /* 0x003fe20003800000 */
.L_x_2539:
        /* <DEDUP_REMOVED lines=17> */
.L_x_2540:
[----:B------:R-:W-:Y:S02]  /*12b10*/  @P1 IMAD R8, R5, 0x2, R22 ;  /* 0x0000000205081824 */ /* 0x000fe400078e0216 */
[----:B------:R-:W-:Y:S02]  /*12b20*/  IMAD.MOV.U32 R13, RZ, RZ, R0 ;  /* 0x000000ffff0d7224 */ /* 0x000fe400078e0000 */
[----:B------:R-:W-:Y:S02]  /*12b30*/  IMAD.MOV.U32 R12, RZ, RZ, 0x5 ;  /* 0x00000005ff0c7424 */ /* 0x000fe400078e00ff */
[----:B------:R-:W-:-:S07]  /*12b40*/  IMAD.MOV.U32 R3, RZ, RZ, R14 ;  /* 0x000000ffff037224 */ /* 0x000fce00078e000e */
[----:B------:R-:W-:Y:S05]  /*12b50*/  WARPSYNC.COLLECTIVE R15, `(.L_x_2541) ;  /* 0x000000000f087348 */ /* 0x000fea0003c00000 */
[----:B------:R0:W1:Y:S02]  /*12b60*/  SHFL.IDX P6, R14, R13, R12, R11 ;  /* 0x0000000c0d0e7389 */ /* 0x00006400000c000b */
[----:B01----:R-:W-:Y:S01]  /*12b70*/  ENDCOLLECTIVE ;  /* 0x000000000000791b */ /* 0x003fe20003800000 */
.L_x_2541:
        /* <DEDUP_REMOVED lines=10> */
.L_x_2542:
        /* <DEDUP_REMOVED lines=8> */
.L_x_2469:
[----:B------:R-:W-:Y:S01]  /*12ca0*/  IMAD.MOV.U32 R13, RZ, RZ, R4 ;  /* 0x000000ffff0d7224 */ /* 0x000fe200078e0004 */
[----:B------:R-:W-:Y:S01]  /*12cb0*/  MOV R11, 0x181f ;  /* 0x0000181f000b7802 */ /* 0x000fe20000000f00 */
[----:B------:R-:W-:Y:S02]  /*12cc0*/  IMAD.MOV.U32 R12, RZ, RZ, RZ ;  /* 0x000000ffff0c7224 */ /* 0x000fe400078e00ff */
[----:B------:R-:W-:Y:S02]  /*12cd0*/  IMAD.MOV.U32 R15, RZ, RZ, -0x1 ;  /* 0xffffffffff0f7424 */ /* 0x000fe400078e00ff */
[----:B-----5:R-:W-:Y:S02]  /*12ce0*/  IMAD R5, R10, R6, RZ ;  /* 0x000000060a057224 */ /* 0x020fe400078e02ff */
[----:B------:R-:W-:-:S07]  /*12cf0*/  IMAD R17, R17, 0x80, R9 ;  /* 0x0000008011117824 */ /* 0x000fce00078e0209 */
[----:B------:R-:W-:Y:S05]  /*12d00*/  WARPSYNC.COLLECTIVE R15, `(.L_x_2544) ;  /* 0x000000000f087348 */ /* 0x000fea0003c00000 */
[----:B------:R0:W1:Y:S02]  /*12d10*/  SHFL.IDX P6, R14, R13, R12, R11 ;  /* 0x0000000c0d0e7389 */ /* 0x00006400000c000b */
[----:B01----:R-:W-:Y:S01]  /*12d20*/  ENDCOLLECTIVE ;  /* 0x000000000000791b */ /* 0x003fe20003800000 */
.L_x_2544:
[C---:B------:R-:W-:Y:S01]  /*12d30*/  VIADD R6, R17.reuse, 0x10 ;  /* 0x0000001011067836 */ /* 0x040fe20000000000 */
[----:B------:R-:W-:Y:S01]  /*12d40*/  ISETP.GE.AND P1, PT, R17, R5, PT ;  /* 0x000000051100720c */ /* 0x000fe20003f26270 */
[----:B------:R-:W-:Y:S02]  /*12d50*/  IMAD.MOV.U32 R13, RZ, RZ, R0 ;  /* 0x000000ffff0d7224 */ /* 0x000fe400078e0000 */
[----:B------:R-:W-:-:S10]  /*12d60*/  IMAD.MOV.U32 R2, RZ, RZ, R14 ;  /* 0x000000ffff027224 */ /* 0x000fd400078e000e */
[----:B------:R-:W-:Y:S05]  /*12d70*/  WARPSYNC.COLLECTIVE R15, `(.L_x_2545) ;  /* 0x000000000f087348 */ /* 0x000fea0003c00000 */
[----:B------:R0:W1:Y:S02]  /*12d80*/  SHFL.IDX P6, R14, R13, R12, R11 ;  /* 0x0000000c0d0e7389 */ /* 0x00006400000c000b */
[----:B01----:R-:W-:Y:S01]  /*12d90*/  ENDCOLLECTIVE ;  /* 0x000000000000791b */ /* 0x003fe20003800000 */
.L_x_2545:
        /* <DEDUP_REMOVED lines=8> */
.L_x_2546:
        /* <DEDUP_REMOVED lines=8> */
[----:B------:R-:W-:Y:S02]  /*12ea0*/  VIADD R6, R17, 0x20 ;  /* 0x0000002011067836 */ /* 0x000fe40000000000 */
[----:B0-----:R-:W-:-:S08]  /*12eb0*/  IMAD.MOV.U32 R2, RZ, RZ, R14 ;  /* 0x000000ffff027224 */ /* 0x001fd000078e000e */
[----:B------:R-:W-:Y:S05]  /*12ec0*/  WARPSYNC.COLLECTIVE R15, `(.L_x_2547) ;  /* 0x000000000f087348 */ /* 0x000fea0003c00000 */
[----:B------:R0:W1:Y:S02]  /*12ed0*/  SHFL.IDX P6, R14, R13, R12, R11 ;  /* 0x0000000c0d0e7389 */ /* 0x00006400000c000b */
[----:B01----:R-:W-:Y:S01]  /*12ee0*/  ENDCOLLECTIVE ;  /* 0x000000000000791b */ /* 0x003fe20003800000 */
.L_x_2547:
        /* <DEDUP_REMOVED lines=8> */
.L_x_2548:
[----:B------:R-:W-:-:S05]  /*12f70*/  @!P1 IMAD.MOV.U32 R3, RZ, RZ, R7 ;  /* 0x000000ffff039224 */ /* 0x000fca00078e0007 */
[----:B------:R-:W-:Y:S01]  /*12f80*/  @!PT LDS RZ, [RZ] ;  /* 0x00000000fffff984 */ /* 0x000fe20000000800 */
[----:B------:R-:W-:Y:S01]  /*12f90*/  @!PT LDS RZ, [RZ] ;  /* 0x00000000fffff984 */ /* 0x000fe20000000800 */
[----:B------:R-:W-:Y:S01]  /*12fa0*/  @!PT LDS RZ, [RZ] ;  /* 0x00000000fffff984 */ /* 0x000fe20000000800 */
[----:B------:R-:W-:Y:S04]  /*12fb0*/  @!P1 LDGSTS.E.BYPASS.LTC128B.128 [R33+0xcc00], desc[UR36][R2.64], !P3 ;  /* 0x0cc0000002219fae */ /* 0x000fe8000d901d64 */
[----:B------:R-:W-:Y:S01]  /*12fc0*/  @!P1 LDGSTS.E.BYPASS.LTC128B.128 [R33+0x10c00], desc[UR36][R2.64+0x80], !P2 ;  /* 0x10c0008002219fae */ /* 0x000fe2000d101d64 */
[----:B------:R-:W-:-:S03]  /*12fd0*/  IMAD.MOV.U32 R13, RZ, RZ, R0 ;  /* 0x000000ffff0d7224 */ /* 0x000fc600078e0000 */
[----:B------:R0:W-:Y:S01]  /*12fe0*/  @!P1 LDGSTS.E.BYPASS.LTC128B.128 [R33+0x14c00], desc[UR36][R2.64+0x100], !P0 ;  /* 0x14c0010002219fae */ /* 0x0001e2000c101d64 */
[----:B------:R-:W-:Y:S02]  /*12ff0*/  ISETP.GE.AND P1, PT, R6, R5, PT ;  /* 0x000000050600720c */ /* 0x000fe40003f26270 */
[----:B------:R-:W-:Y:S01]  /*13000*/  IADD3 R6, R17, 0x30, RZ ;  /* 0x0000003011067810 */ /* 0x000fe20007ffe0ff */
[----:B0-----:R-:W-:-:S10]  /*13010*/  IMAD.MOV.U32 R2, RZ, RZ, R14 ;  /* 0x000000ffff027224 */ /* 0x001fd400078e000e */
[----:B------:R-:W-:Y:S05]  /*13020*/  WARPSYNC.COLLECTIVE R15, `(.L_x_2549) ;  /* 0x000000000f087348 */ /* 0x000fea0003c00000 */
[----:B------:R0:W1:Y:S02]  /*13030*/  SHFL.IDX P6, R14, R13, R12, R11 ;  /* 0x0000000c0d0e7389 */ /* 0x00006400000c000b */
[----:B01----:R-:W-:Y:S01]  /*13040*/  ENDCOLLECTIVE ;  /* 0x000000000000791b */ /* 0x003fe20003800000 */
.L_x_2549:
        /* <DEDUP_REMOVED lines=8> */
.L_x_2550:
        /* <DEDUP_REMOVED lines=9> */
[----:B------:R-:W-:Y:S02]  /*13160*/  VIADD R6, R17, 0x40 ;  /* 0x0000004011067836 */ /* 0x000fe40000000000 */
[----:B0-----:R-:W-:-:S10]  /*13170*/  IMAD.MOV.U32 R2, RZ, RZ, R14 ;  /* 0x000000ffff027224 */ /* 0x001fd400078e000e */
[----:B------:R-:W-:Y:S05]  /*13180*/  WARPSYNC.COLLECTIVE R15, `(.L_x_2551) ;  /* 0x000000000f087348 */ /* 0x000fea0003c00000 */
[----:B------:R0:W1:Y:S02]  /*13190*/  SHFL.IDX P6, R14, R13, R12, R11 ;  /* 0x0000000c0d0e7389 */ /* 0x00006400000c000b */
[----:B01----:R-:W-:Y:S01]  /*131a0*/  ENDCOLLECTIVE ;  /* 0x000000000000791b */ /* 0x003fe20003800000 */
.L_x_2551:
        /* <DEDUP_REMOVED lines=8> */
.L_x_2552:
        /* <DEDUP_REMOVED lines=14> */
.L_x_2553:
        /* <DEDUP_REMOVED lines=8> */
.L_x_2554:
        /* <DEDUP_REMOVED lines=14> */
.L_x_2555:
        /* <DEDUP_REMOVED lines=8> */
.L_x_2556:
[----:B------:R-:W-:-:S05]  /*134f0*/  @!P1 MOV R3, R7 ;  /* 0x0000000700039202 */ /* 0x000fca0000000f00 */
        /* <DEDUP_REMOVED lines=12> */
.L_x_2557:
        /* <DEDUP_REMOVED lines=8> */
.L_x_2558:
        /* <DEDUP_REMOVED lines=12> */
.L_x_2559:
[----:B------:R-:W-:Y:S05]  /*13700*/  BRA `(.L_x_2560) ;  /* 0xffffffbc00207947 */ /* 0x000fea000383ffff */
.L_x_2474:
[----:B0-----:R0:W1:Y:S02]  /*13710*/  SYNCS.PHASECHK.TRANS64.TRYWAIT P0, [R22+URZ+0x2a820], R3 ;  /* 0x02a82003160075a7 */ /* 0x001064000800017f */
[----:B-1----:R-:W-:Y:S05]  /*13720*/  @!P0 NANOSLEEP.SYNCS 0x989680 ;  /* 0x009896800000895d */ /* 0x002fea0003900000 */
[----:B------:R-:W1:Y:S02]  /*13730*/  @!P0 SYNCS.PHASECHK.TRANS64 P0, [R22+URZ+0x2a820], R3 ;  /* 0x02a82003160085a7 */ /* 0x000e64000800007f */
[----:B-1----:R-:W-:Y:S05]  /*13740*/  @!P0 BRA `(.L_x_2474) ;  /* 0xfffffffc00f08947 */ /* 0x002fea000383ffff */
[----:B------:R-:W-:Y:S05]  /*13750*/  BRA `(.L_x_2561) ;  /* 0xffffffbc00987947 */ /* 0x000fea000383ffff */
.L_x_2479:
[----:B0-----:R0:W1:Y:S02]  /*13760*/  SYNCS.PHASECHK.TRANS64.TRYWAIT P0, [R6+URZ+0x2a840], R3 ;  /* 0x02a84003060075a7 */ /* 0x001064000800017f */
[----:B-1----:R-:W-:Y:S05]  /*13770*/  @!P0 NANOSLEEP.SYNCS 0x989680 ;  /* 0x009896800000895d */ /* 0x002fea0003900000 */
[----:B------:R-:W1:Y:S02]  /*13780*/  @!P0 SYNCS.PHASECHK.TRANS64 P0, [R6+URZ+0x2a840], R3 ;  /* 0x02a84003060085a7 */ /* 0x000e64000800007f */
[----:B-1----:R-:W-:Y:S05]  /*13790*/  @!P0 BRA `(.L_x_2479) ;  /* 0xfffffffc00f08947 */ /* 0x002fea000383ffff */
[----:B------:R-:W-:Y:S05]  /*137a0*/  BRA `(.L_x_2562) ;  /* 0xffffffc0005c7947 */ /* 0x000fea000383ffff */
.L_x_2480:
        /* <DEDUP_REMOVED lines=8> */
.L_x_2564:
[----:B------:R-:W-:Y:S05]  /*13830*/  BSYNC B1 ;  /* 0x0000000000017941 */ /* 0x000fea0003800000 */
.L_x_2563:
        /* <DEDUP_REMOVED lines=10> */
.L_x_2565:
[----:B------:R-:W-:Y:S02]  /*138e0*/  IMAD.MOV.U32 R13, RZ, RZ, R5 ;  /* 0x000000ffff0d7224 */ /* 0x000fe400078e0005 */
[----:B------:R-:W-:Y:S02]  /*138f0*/  IMAD.MOV.U32 R12, RZ, RZ, 0x1 ;  /* 0x00000001ff0c7424 */ /* 0x000fe400078e00ff */
[----:B------:R-:W-:Y:S01]  /*13900*/  IMAD.SHL.U32 R35, R35, 0x8, RZ ;  /* 0x0000000823237824 */ /* 0x000fe200078e00ff */
[----:B------:R-:W-:-:S07]  /*13910*/  MOV R2, R14 ;  /* 0x0000000e00027202 */ /* 0x000fce0000000f00 */
[----:B------:R-:W-:Y:S05]  /*13920*/  WARPSYNC.COLLECTIVE R15, `(.L_x_2566) ;  /* 0x000000000f087348 */ /* 0x000fea0003c00000 */
[----:B------:R0:W1:Y:S02]  /*13930*/  SHFL.IDX P6, R14, R13, R12, R11 ;  /* 0x0000000c0d0e7389 */ /* 0x00006400000c000b */
[----:B01----:R-:W-:Y:S01]  /*13940*/  ENDCOLLECTIVE ;  /* 0x000000000000791b */ /* 0x003fe20003800000 */
.L_x_2566:
        /* <DEDUP_REMOVED lines=15> */
.L_x_2567:
[----:B------:R-:W-:Y:S02]  /*13a40*/  IMAD.MOV.U32 R13, RZ, RZ, R5 ;  /* 0x000000ffff0d7224 */ /* 0x000fe400078e0005 */
[----:B------:R-:W-:Y:S02]  /*13a50*/  IMAD.MOV.U32 R12, RZ, RZ, 0x2 ;  /* 0x00000002ff0c7424 */ /* 0x000fe400078e00ff */
[----:B------:R-:W-:-:S07]  /*13a60*/  IMAD.MOV.U32 R2, RZ, RZ, R14 ;  /* 0x000000ffff027224 */ /* 0x000fce00078e000e */
[----:B------:R-:W-:Y:S05]  /*13a70*/  WARPSYNC.COLLECTIVE R15, `(.L_x_2568) ;  /* 0x000000000f087348 */ /* 0x000fea0003c00000 */
[----:B------:R0:W1:Y:S02]  /*13a80*/  SHFL.IDX P6, R14, R13, R12, R11 ;  /* 0x0000000c0d0e7389 */ /* 0x00006400000c000b */
[----:B01----:R-:W-:Y:S01]  /*13a90*/  ENDCOLLECTIVE ;  /* 0x000000000000791b */ /* 0x003fe20003800000 */
.L_x_2568:
        /* <DEDUP_REMOVED lines=13> */
.L_x_2569:
[----:B------:R-:W-:Y:S02]  /*13b70*/  IMAD.MOV.U32 R13, RZ, RZ, R5 ;  /* 0x000000ffff0d7224 */ /* 0x000fe400078e0005 */
[----:B------:R-:W-:Y:S02]  /*13b80*/  IMAD.MOV.U32 R12, RZ, RZ, 0x3 ;  /* 0x00000003ff0c7424 */ /* 0x000fe400078e00ff */
[----:B------:R-:W-:-:S07]  /*13b90*/  IMAD.MOV.U32 R2, RZ, RZ, R14 ;  /* 0x000000ffff027224 */ /* 0x000fce00078e000e */
[----:B------:R-:W-:Y:S05]  /*13ba0*/  WARPSYNC.COLLECTIVE R15, `(.L_x_2570) ;  /* 0x000000000f087348 */ /* 0x000fea0003c00000 */
[----:B------:R0:W1:Y:S02]  /*13bb0*/  SHFL.IDX P6, R14, R13, R12, R11 ;  /* 0x0000000c0d0e7389 */ /* 0x00006400000c000b */
[----:B01----:R-:W-:Y:S01]  /*13bc0*/  ENDCOLLECTIVE ;  /* 0x000000000000791b */ /* 0x003fe20003800000 */
.L_x_2570:
        /* <DEDUP_REMOVED lines=13> */
.L_x_2571:
[----:B------:R-:W-:Y:S01]  /*13ca0*/  IMAD.MOV.U32 R13, RZ, RZ, R5 ;  /* 0x000000ffff0d7224 */ /* 0x000fe200078e0005 */
[----:B------:R-:W-:Y:S01]  /*13cb0*/  MOV R12, 0x4 ;  /* 0x00000004000c7802 */ /* 0x000fe20000000f00 */
[----:B------:R-:W-:-:S07]  /*13cc0*/  IMAD.MOV.U32 R2, RZ, RZ, R14 ;  /* 0x000000ffff027224 */ /* 0x000fce00078e000e */
[----:B------:R-:W-:Y:S05]  /*13cd0*/  WARPSYNC.COLLECTIVE R15, `(.L_x_2572) ;  /* 0x000000000f087348 */ /* 0x000fea0003c00000 */
[----:B------:R0:W1:Y:S02]  /*13ce0*/  SHFL.IDX P6, R14, R13, R12, R11 ;  /* 0x0000000c0d0e7389 */ /* 0x00006400000c000b */
[----:B01----:R-:W-:Y:S01]  /*13cf0*/  ENDCOLLECTIVE ;  /* 0x000000000000791b */ /* 0x003fe20003800000 */
.L_x_2572:
        /* <DEDUP_REMOVED lines=13> */
.L_x_2573:
[----:B------:R-:W-:Y:S02]  /*13dd0*/  IMAD.MOV.U32 R13, RZ, RZ, R5 ;  /* 0x000000ffff0d7224 */ /* 0x000fe400078e0005 */
[----:B------:R-:W-:Y:S02]  /*13de0*/  IMAD.MOV.U32 R12, RZ, RZ, 0x5 ;  /* 0x00000005ff0c7424 */ /* 0x000fe400078e00ff */
[----:B------:R-:W-:-:S07]  /*13df0*/  IMAD.MOV.U32 R2, RZ, RZ, R14 ;  /* 0x000000ffff027224 */ /* 0x000fce00078e000e */
[----:B------:R-:W-:Y:S05]  /*13e00*/  WARPSYNC.COLLECTIVE R15, `(.L_x_2574) ;  /* 0x000000000f087348 */ /* 0x000fea0003c00000 */
[----:B------:R0:W1:Y:S02]  /*13e10*/  SHFL.IDX P6, R14, R13, R12, R11 ;  /* 0x0000000c0d0e7389 */ /* 0x00006400000c000b */
[----:B01----:R-:W-:Y:S01]  /*13e20*/  ENDCOLLECTIVE ;  /* 0x000000000000791b */ /* 0x003fe20003800000 */
.L_x_2574:
        /* <DEDUP_REMOVED lines=13> */
.L_x_2575:
[----:B------:R-:W-:Y:S01]  /*13f00*/  IMAD.MOV.U32 R2, RZ, RZ, R14 ;  /* 0x000000ffff027224 */ /* 0x000fe200078e000e */
[----:B------:R-:W-:Y:S06]  /*13f10*/  BRA `(.L_x_2576) ;  /* 0xffffffbc008c7947 */ /* 0x000fec000383ffff */
.L_x_2485:
[----:B-1----:R1:W4:Y:S02]  /*13f20*/  SYNCS.PHASECHK.TRANS64.TRYWAIT P0, [R4+URZ+0x2a860], R2 ;  /* 0x02a86002040075a7 */ /* 0x002324000800017f */
[----:B----4-:R-:W-:Y:S05]  /*13f30*/  @!P0 NANOSLEEP.SYNCS 0x989680 ;  /* 0x009896800000895d */ /* 0x010fea0003900000 */
[----:B------:R-:W4:Y:S02]  /*13f40*/  @!P0 SYNCS.PHASECHK.TRANS64 P0, [R4+URZ+0x2a860], R2 ;  /* 0x02a86002040085a7 */ /* 0x000f24000800007f */
[----:B----4-:R-:W-:Y:S05]  /*13f50*/  @!P0 BRA `(.L_x_2485) ;  /* 0xfffffffc00f08947 */ /* 0x010fea000383ffff */
[----:B------:R-:W-:Y:S05]  /*13f60*/  BRA `(.L_x_2577) ;  /* 0xffffffbc00e87947 */ /* 0x000fea000383ffff */
.L_x_2486:
        /* <DEDUP_REMOVED lines=8> */
.L_x_2579:
[----:B------:R-:W-:Y:S05]  /*13ff0*/  BSYNC B1 ;  /* 0x0000000000017941 */ /* 0x000fea0003800000 */
.L_x_2578:
        /* <DEDUP_REMOVED lines=9> */
.L_x_2580:
[----:B------:R-:W-:Y:S01]  /*14090*/  IMAD.MOV.U32 R13, RZ, RZ, R24 ;  /* 0x000000ffff0d7224 */ /* 0x000fe200078e0018 */
[----:B------:R-:W-:Y:S01]  /*140a0*/  MOV R12, 0x1 ;  /* 0x00000001000c7802 */ /* 0x000fe20000000f00 */
[----:B------:R-:W-:-:S07]  /*140b0*/  IMAD.MOV.U32 R2, RZ, RZ, R14 ;  /* 0x000000ffff027224 */ /* 0x000fce00078e000e */
[----:B------:R-:W-:Y:S05]  /*140c0*/  WARPSYNC.COLLECTIVE R15, `(.L_x_2581) ;  /* 0x000000000f087348 */ /* 0x000fea0003c00000 */
[----:B------:R0:W1:Y:S02]  /*140d0*/  SHFL.IDX P6, R14, R13, R12, R11 ;  /* 0x0000000c0d0e7389 */ /* 0x00006400000c000b */
[----:B01----:R-:W-:Y:S01]  /*140e0*/  ENDCOLLECTIVE ;  /* 0x000000000000791b */ /* 0x003fe20003800000 */
.L_x_2581:
        /* <DEDUP_REMOVED lines=15> */
.L_x_2582:
[----:B------:R-:W-:Y:S02]  /*141e0*/  IMAD.MOV.U32 R13, RZ, RZ, R24 ;  /* 0x000000ffff0d7224 */ /* 0x000fe400078e0018 */
[----:B------:R-:W-:Y:S02]  /*141f0*/  IMAD.MOV.U32 R12, RZ, RZ, 0x2 ;  /* 0x00000002ff0c7424 */ /* 0x000fe400078e00ff */
[----:B------:R-:W-:-:S07]  /*14200*/  IMAD.MOV.U32 R2, RZ, RZ, R14 ;  /* 0x000000ffff027224 */ /* 0x000fce00078e000e */
[----:B------:R-:W-:Y:S05]  /*14210*/  WARPSYNC.COLLECTIVE R15, `(.L_x_2583) ;  /* 0x000000000f087348 */ /* 0x000fea0003c00000 */
[----:B------:R0:W1:Y:S02]  /*14220*/  SHFL.IDX P6, R14, R13, R12, R11 ;  /* 0x0000000c0d0e7389 */ /* 0x00006400000c000b */
[----:B01----:R-:W-:Y:S01]  /*14230*/  ENDCOLLECTIVE ;  /* 0x000000000000791b */ /* 0x003fe20003800000 */
.L_x_2583:
        /* <DEDUP_REMOVED lines=14> */
.L_x_2584:
[----:B------:R-:W-:Y:S02]  /*14320*/  IMAD.MOV.U32 R13, RZ, RZ, R24 ;  /* 0x000000ffff0d7224 */ /* 0x000fe400078e0018 */
[----:B------:R-:W-:Y:S02]  /*14330*/  IMAD.MOV.U32 R12, RZ, RZ, 0x3 ;  /* 0x00000003ff0c7424 */ /* 0x000fe400078e00ff */
[----:B------:R-:W-:-:S07]  /*14340*/  IMAD.MOV.U32 R2, RZ, RZ, R14 ;  /* 0x000000ffff027224 */ /* 0x000fce00078e000e */
[----:B------:R-:W-:Y:S05]  /*14350*/  WARPSYNC.COLLECTIVE R15, `(.L_x_2585) ;  /* 0x000000000f087348 */ /* 0x000fea0003c00000 */
[----:B------:R0:W1:Y:S02]  /*14360*/  SHFL.IDX P6, R14, R13, R12, R11 ;  /* 0x0000000c0d0e7389 */ /* 0x00006400000c000b */
[----:B01----:R-:W-:Y:S01]  /*14370*/  ENDCOLLECTIVE ;  /* 0x000000000000791b */ /* 0x003fe20003800000 */
.L_x_2585:
        /* <DEDUP_REMOVED lines=14> */
.L_x_2586:
[----:B------:R-:W-:Y:S02]  /*14460*/  IMAD.MOV.U32 R13, RZ, RZ, R24 ;  /* 0x000000ffff0d7224 */ /* 0x000fe400078e0018 */
[----:B------:R-:W-:Y:S02]  /*14470*/  IMAD.MOV.U32 R12, RZ, RZ, 0x4 ;  /* 0x00000004ff0c7424 */ /* 0x000fe400078e00ff */
[----:B------:R-:W-:-:S07]  /*14480*/  IMAD.MOV.U32 R2, RZ, RZ, R14 ;  /* 0x000000ffff027224 */ /* 0x000fce00078e000e */
[----:B------:R-:W-:Y:S05]  /*14490*/  WARPSYNC.COLLECTIVE R15, `(.L_x_2587) ;  /* 0x000000000f087348 */ /* 0x000fea0003c00000 */
[----:B------:R0:W1:Y:S02]  /*144a0*/  SHFL.IDX P6, R14, R13, R12, R11 ;  /* 0x0000000c0d0e7389 */ /* 0x00006400000c000b */
[----:B01----:R-:W-:Y:S01]  /*144b0*/  ENDCOLLECTIVE ;  /* 0x000000000000791b */ /* 0x003fe20003800000 */
.L_x_2587:
        /* <DEDUP_REMOVED lines=14> */
.L_x_2588:
[----:B------:R-:W-:Y:S01]  /*145a0*/  MOV R13, R24 ;  /* 0x00000018000d7202 */ /* 0x000fe20000000f00 */
[----:B------:R-:W-:Y:S02]  /*145b0*/  IMAD.MOV.U32 R12, RZ, RZ, 0x5 ;  /* 0x00000005ff0c7424 */ /* 0x000fe400078e00ff */
[----:B------:R-:W-:-:S07]  /*145c0*/  IMAD.MOV.U32 R2, RZ, RZ, R14 ;  /* 0x000000ffff027224 */ /* 0x000fce00078e000e */
[----:B------:R-:W-:Y:S05]  /*145d0*/  WARPSYNC.COLLECTIVE R15, `(.L_x_2589) ;  /* 0x000000000f087348 */ /* 0x000fea0003c00000 */
[----:B------:R0:W1:Y:S02]  /*145e0*/  SHFL.IDX P6, R14, R13, R12, R11 ;  /* 0x0000000c0d0e7389 */ /* 0x00006400000c000b */
[----:B01----:R-:W-:Y:S01]  /*145f0*/  ENDCOLLECTIVE ;  /* 0x000000000000791b */ /* 0x003fe20003800000 */
.L_x_2589:
        /* <DEDUP_REMOVED lines=13> */
.L_x_2590:
[----:B------:R-:W-:Y:S01]  /*146d0*/  @!PT LDS RZ, [RZ] ;  /* 0x00000000fffff984 */ /* 0x000fe20000000800 */
[----:B------:R-:W-:Y:S01]  /*146e0*/  @!PT LDS RZ, [RZ] ;  /* 0x00000000fffff984 */ /* 0x000fe20000000800 */
[----:B------:R-:W-:Y:S01]  /*146f0*/  @!PT LDS RZ, [RZ] ;  /* 0x00000000fffff984 */ /* 0x000fe20000000800 */
[----:B------:R1:W-:Y:S01]  /*14700*/  LDGSTS.E.BYPASS.LTC128B.128 [R5+0x5400], desc[UR36][R2.64+0x80], !P2 ;  /* 0x0540008002057fae */ /* 0x0003e2000d101d64 */
[----:B------:R-:W-:Y:S05]  /*14710*/  BRA `(.L_x_2591) ;  /* 0xffffffb800d47947 */ /* 0x000fea000383ffff */
.L_x_2494:
[----:B0-----:R0:W1:Y:S02]  /*14720*/  SYNCS.PHASECHK.TRANS64.TRYWAIT P0, [R0+URZ+0x2a860], R3 ;  /* 0x02a86003000075a7 */ /* 0x001064000800017f */
[----:B-1----:R-:W-:Y:S05]  /*14730*/  @!P0 NANOSLEEP.SYNCS 0x989680 ;  /* 0x009896800000895d */ /* 0x002fea0003900000 */
[----:B------:R-:W1:Y:S02]  /*14740*/  @!P0 SYNCS.PHASECHK.TRANS64 P0, [R0+URZ+0x2a860], R3 ;  /* 0x02a86003000085a7 */ /* 0x000e64000800007f */
[----:B-1----:R-:W-:Y:S05]  /*14750*/  @!P0 BRA `(.L_x_2494) ;  /* 0xfffffffc00f08947 */ /* 0x002fea000383ffff */
[----:B------:R-:W-:Y:S05]  /*14760*/  BRA `(.L_x_2592) ;  /* 0xffffffbc00e47947 */ /* 0x000fea000383ffff */
.L_x_2495:
        /* <DEDUP_REMOVED lines=8> */
.L_x_2594:
[----:B------:R-:W-:Y:S05]  /*147f0*/  BSYNC B0 ;  /* 0x0000000000007941 */ /* 0x000fea0003800000 */
.L_x_2593:
        /* <DEDUP_REMOVED lines=14> */
.L_x_2595:
        /* <DEDUP_REMOVED lines=10> */
.L_x_2596:
        /* <DEDUP_REMOVED lines=13> */
.L_x_2597:
[----:B------:R-:W-:Y:S01]  /*14a50*/  IMAD.MOV.U32 R13, RZ, RZ, R24 ;  /* 0x000000ffff0d7224 */ /* 0x000fe200078e0018 */
[----:B------:R-:W-:Y:S02]  /*14a60*/  MOV R12, 0x2 ;  /* 0x00000002000c7802 */ /* 0x000fe40000000f00 */
[----:B------:R-:W-:-:S13]  /*14a70*/  IADD3 R2, P2, R14, R5, RZ ;  /* 0x000000050e027210 */ /* 0x000fda0007f5e0ff */
[----:B------:R-:W-:Y:S05]  /*14a80*/  WARPSYNC.COLLECTIVE R15, `(.L_x_2598) ;  /* 0x000000000f087348 */ /* 0x000fea0003c00000 */
[----:B------:R0:W1:Y:S02]  /*14a90*/  SHFL.IDX P6, R14, R13, R12, R11 ;  /* 0x0000000c0d0e7389 */ /* 0x00006400000c000b */
[----:B01----:R-:W-:Y:S01]  /*14aa0*/  ENDCOLLECTIVE ;  /* 0x000000000000791b */ /* 0x003fe20003800000 */
.L_x_2598:
        /* <DEDUP_REMOVED lines=13> */
.L_x_2599:
[----:B------:R-:W-:Y:S02]  /*14b80*/  IMAD.MOV.U32 R13, RZ, RZ, R24 ;  /* 0x000000ffff0d7224 */ /* 0x000fe400078e0018 */
[----:B------:R-:W-:Y:S02]  /*14b90*/  IMAD.MOV.U32 R12, RZ, RZ, 0x3 ;  /* 0x00000003ff0c7424 */ /* 0x000fe400078e00ff */
[----:B------:R-:W-:-:S07]  /*14ba0*/  IMAD.MOV.U32 R10, RZ, RZ, R14 ;  /* 0x000000ffff0a7224 */ /* 0x000fce00078e000e */
[----:B------:R-:W-:Y:S05]  /*14bb0*/  WARPSYNC.COLLECTIVE R15, `(.L_x_2600) ;  /* 0x000000000f087348 */ /* 0x000fea0003c00000 */
[----:B------:R0:W1:Y:S02]  /*14bc0*/  SHFL.IDX P6, R14, R13, R12, R11 ;  /* 0x0000000c0d0e7389 */ /* 0x00006400000c000b */
[----:B01----:R-:W-:Y:S01]  /*14bd0*/  ENDCOLLECTIVE ;  /* 0x000000000000791b */ /* 0x003fe20003800000 */
.L_x_2600:
        /* <DEDUP_REMOVED lines=14> */
.L_x_2601:
[----:B------:R-:W-:Y:S02]  /*14cc0*/  IMAD.MOV.U32 R13, RZ, RZ, R24 ;  /* 0x000000ffff0d7224 */ /* 0x000fe400078e0018 */
[----:B------:R-:W-:Y:S01]  /*14cd0*/  IMAD.MOV.U32 R12, RZ, RZ, 0x4 ;  /* 0x00000004ff0c7424 */ /* 0x000fe200078e00ff */
[----:B------:R-:W-:-:S13]  /*14ce0*/  IADD3 R2, P2, R14, R5, RZ ;  /* 0x000000050e027210 */ /* 0x000fda0007f5e0ff */
[----:B------:R-:W-:Y:S05]  /*14cf0*/  WARPSYNC.COLLECTIVE R15, `(.L_x_2602) ;  /* 0x000000000f087348 */ /* 0x000fea0003c00000 */
[----:B------:R0:W1:Y:S02]  /*14d00*/  SHFL.IDX P6, R14, R13, R12, R11 ;  /* 0x0000000c0d0e7389 */ /* 0x00006400000c000b */
[----:B01----:R-:W-:Y:S01]  /*14d10*/  ENDCOLLECTIVE ;  /* 0x000000000000791b */ /* 0x003fe20003800000 */
.L_x_2602:
        /* <DEDUP_REMOVED lines=13> */
.L_x_2603:
[----:B------:R-:W-:Y:S02]  /*14df0*/  IMAD.MOV.U32 R13, RZ, RZ, R24 ;  /* 0x000000ffff0d7224 */ /* 0x000fe400078e0018 */
[----:B------:R-:W-:Y:S02]  /*14e00*/  IMAD.MOV.U32 R12, RZ, RZ, 0x5 ;  /* 0x00000005ff0c7424 */ /* 0x000fe400078e00ff */
[----:B------:R-:W-:-:S07]  /*14e10*/  IMAD.MOV.U32 R10, RZ, RZ, R14 ;  /* 0x000000ffff0a7224 */ /* 0x000fce00078e000e */
[----:B------:R-:W-:Y:S05]  /*14e20*/  WARPSYNC.COLLECTIVE R15, `(.L_x_2604) ;  /* 0x000000000f087348 */ /* 0x000fea0003c00000 */
[----:B------:R0:W1:Y:S02]  /*14e30*/  SHFL.IDX P6, R14, R13, R12, R11 ;  /* 0x0000000c0d0e7389 */ /* 0x00006400000c000b */
[----:B01----:R-:W-:Y:S01]  /*14e40*/  ENDCOLLECTIVE ;  /* 0x000000000000791b */ /* 0x003fe20003800000 */
.L_x_2604:
        /* <DEDUP_REMOVED lines=12> */
.L_x_2605:
[----:B------:R-:W-:Y:S05]  /*14f10*/  BRA `(.L_x_2606) ;  /* 0xffffffb800e07947 */ /* 0x000fea000383ffff */
.L_x_2500:
        /* <DEDUP_REMOVED lines=8> */
.L_x_2608:
[----:B------:R-:W-:Y:S05]  /*14fa0*/  BSYNC B0 ;  /* 0x0000000000007941 */ /* 0x000fea0003800000 */
.L_x_2607:
        /* <DEDUP_REMOVED lines=9> */
.L_x_2609:
        /* <DEDUP_REMOVED lines=23> */
.L_x_2610:
[----:B------:R-:W-:Y:S01]  /*151b0*/  IMAD.MOV.U32 R12, RZ, RZ, 0x2 ;  /* 0x00000002ff0c7424 */ /* 0x000fe200078e00ff */
[----:B------:R-:W-:-:S05]  /*151c0*/  SEL R6, R14, RZ, P1 ;  /* 0x000000ff0e067207 */ /* 0x000fca0000800000 */
[----:B------:R-:W-:-:S04]  /*151d0*/  IMAD.IADD R6, R13, 0x1, R6 ;  /* 0x000000010d067824 */ /* 0x000fc800078e0206 */
[----:B------:R-:W-:-:S07]  /*151e0*/  IMAD.MOV.U32 R13, RZ, RZ, R6 ;  /* 0x000000ffff0d7224 */ /* 0x000fce00078e0006 */
[----:B------:R-:W-:Y:S05]  /*151f0*/  WARPSYNC.COLLECTIVE R15, `(.L_x_2611) ;  /* 0x000000000f087348 */ /* 0x000fea0003c00000 */
[----:B------:R0:W1:Y:S02]  /*15200*/  SHFL.UP P6, R14, R13, R12, R11 ;  /* 0x0400000c0d0e7389 */ /* 0x00006400000c000b */
[----:B01----:R-:W-:Y:S01]  /*15210*/  ENDCOLLECTIVE ;  /* 0x000000000000791b */ /* 0x003fe20003800000 */
.L_x_2611:
        /* <DEDUP_REMOVED lines=8> */
.L_x_2612:
[----:B------:R-:W-:Y:S01]  /*152a0*/  IMAD.MOV.U32 R12, RZ, RZ, 0x8 ;  /* 0x00000008ff0c7424 */ /* 0x000fe200078e00ff */
[----:B------:R-:W-:-:S05]  /*152b0*/  SEL R3, R14, RZ, P3 ;  /* 0x000000ff0e037207 */ /* 0x000fca0001800000 */
[----:B------:R-:W-:-:S04]  /*152c0*/  IMAD.IADD R3, R2, 0x1, R3 ;  /* 0x0000000102037824 */ /* 0x000fc800078e0203 */
[----:B------:R-:W-:-:S07]  /*152d0*/  IMAD.MOV.U32 R13, RZ, RZ, R3 ;  /* 0x000000ffff0d7224 */ /* 0x000fce00078e0003 */
[----:B------:R-:W-:Y:S05]  /*152e0*/  WARPSYNC.COLLECTIVE R15, `(.L_x_2613) ;  /* 0x000000000f087348 */ /* 0x000fea0003c00000 */
[----:B------:R0:W1:Y:S02]  /*152f0*/  SHFL.UP P6, R14, R13, R12, R11 ;  /* 0x0400000c0d0e7389 */ /* 0x00006400000c000b */
[----:B01----:R-:W-:Y:S01]  /*15300*/  ENDCOLLECTIVE ;  /* 0x000000000000791b */ /* 0x003fe20003800000 */
.L_x_2613:
[----:B------:R-:W-:Y:S01]  /*15310*/  IMAD.MOV.U32 R12, RZ, RZ, 0x10 ;  /* 0x00000010ff0c7424 */ /* 0x000fe200078e00ff */
[----:B------:R-:W-:-:S05]  /*15320*/  SEL R4, R14, RZ, P4 ;  /* 0x000000ff0e047207 */ /* 0x000fca0002000000 */
[----:B------:R-:W-:-:S05]  /*15330*/  IMAD.IADD R4, R3, 0x1, R4 ;  /* 0x0000000103047824 */ /* 0x000fca00078e0204 */
[----:B------:R-:W-:-:S07]  /*15340*/  MOV R13, R4 ;  /* 0x00000004000d7202 */ /* 0x000fce0000000f00 */
[----:B------:R-:W-:Y:S05]  /*15350*/  WARPSYNC.COLLECTIVE R15, `(.L_x_2614) ;  /* 0x000000000f087348 */ /* 0x000fea0003c00000 */
[----:B------:R0:W1:Y:S02]  /*15360*/  SHFL.UP P6, R14, R13, R12, R11 ;  /* 0x0400000c0d0e7389 */ /* 0x00006400000c000b */
[----:B01----:R-:W-:Y:S01]  /*15370*/  ENDCOLLECTIVE ;  /* 0x000000000000791b */ /* 0x003fe20003800000 */
.L_x_2614:
        /* <DEDUP_REMOVED lines=8> */
.L_x_2615:
[----:B------:R-:W-:Y:S05]  /*15400*/  BRA `(.L_x_2616) ;  /* 0xffffffb800ec7947 */ /* 0x000fea000383ffff */
.L_x_2503:
[----:B------:R-:W-:Y:S01]  /*15410*/  BSSY B0, `(.L_x_2617) ;  /* 0x0000007000007945 */ /* 0x000fe20003800000 */
[----:B------:R-:W-:Y:S02]  /*15420*/  IMAD.MOV.U32 R12, RZ, RZ, 0x1 ;  /* 0x00000001ff0c7424 */ /* 0x000fe400078e00ff */
[----:B------:R-:W-:Y:S02]  /*15430*/  IMAD.MOV.U32 R11, RZ, RZ, RZ ;  /* 0x000000ffff0b7224 */ /* 0x000fe400078e00ff */
[----:B------:R-:W-:-:S07]  /*15440*/  IMAD.MOV.U32 R15, RZ, RZ, -0x1 ;  /* 0xffffffffff0f7424 */ /* 0x000fce00078e00ff */
[----:B------:R-:W-:Y:S05]  /*15450*/  WARPSYNC.COLLECTIVE R15, `(.L_x_2618) ;  /* 0x000000000f087348 */ /* 0x000fea0003c00000 */
[----:B------:R0:W1:Y:S02]  /*15460*/  SHFL.UP P6, R14, R13, R12, R11 ;  /* 0x0400000c0d0e7389 */ /* 0x00006400000c000b */
[----:B01----:R-:W-:Y:S01]  /*15470*/  ENDCOLLECTIVE ;  /* 0x000000000000791b */ /* 0x003fe20003800000 */
.L_x_2618:
[----:B------:R-:W-:Y:S05]  /*15480*/  BSYNC B0 ;  /* 0x0000000000007941 */ /* 0x000fea0003800000 */
.L_x_2617:
        /* <DEDUP_REMOVED lines=8> */
.L_x_2619:
[----:B------:R-:W-:Y:S01]  /*15510*/  IMAD.MOV.U32 R12, RZ, RZ, 0x4 ;  /* 0x00000004ff0c7424 */ /* 0x000fe200078e00ff */
[----:B------:R-:W-:-:S05]  /*15520*/  SEL R2, R14, RZ, P2 ;  /* 0x000000ff0e027207 */ /* 0x000fca0001000000 */
[----:B------:R-:W-:-:S04]  /*15530*/  IMAD.IADD R2, R13, 0x1, R2 ;  /* 0x000000010d027824 */ /* 0x000fc800078e0202 */
[----:B------:R-:W-:-:S07]  /*15540*/  IMAD.MOV.U32 R13, RZ, RZ, R2 ;  /* 0x000000ffff0d7224 */ /* 0x000fce00078e0002 */
[----:B------:R-:W-:Y:S05]  /*15550*/  WARPSYNC.COLLECTIVE R15, `(.L_x_2620) ;  /* 0x000000000f087348 */ /* 0x000fea0003c00000 */
[----:B------:R0:W1:Y:S02]  /*15560*/  SHFL.UP P6, R14, R13, R12, R11 ;  /* 0x0400000c0d0e7389 */ /* 0x00006400000c000b */
[----:B01----:R-:W-:Y:S01]  /*15570*/  ENDCOLLECTIVE ;  /* 0x000000000000791b */ /* 0x003fe20003800000 */
.L_x_2620:
[----:B------:R-:W-:Y:S01]  /*15580*/  IMAD.MOV.U32 R12, RZ, RZ, 0x8 ;  /* 0x00000008ff0c7424 */ /* 0x000fe200078e00ff */
[----:B------:R-:W-:-:S05]  /*15590*/  SEL R3, R14, RZ, P3 ;  /* 0x000000ff0e037207 */ /* 0x000fca0001800000 */
[----:B------:R-:W-:-:S04]  /*155a0*/  IMAD.IADD R3, R2, 0x1, R3 ;  /* 0x0000000102037824 */ /* 0x000fc800078e0203 */
[----:B------:R-:W-:-:S07]  /*155b0*/  IMAD.MOV.U32 R13, RZ, RZ, R3 ;  /* 0x000000ffff0d7224 */ /* 0x000fce00078e0003 */
[----:B------:R-:W-:Y:S05]  /*155c0*/  WARPSYNC.COLLECTIVE R15, `(.L_x_2621) ;  /* 0x000000000f087348 */ /* 0x000fea0003c00000 */
[----:B------:R0:W1:Y:S02]  /*155d0*/  SHFL.UP P6, R14, R13, R12, R11 ;  /* 0x0400000c0d0e7389 */ /* 0x00006400000c000b */
[----:B01----:R-:W-:Y:S01]  /*155e0*/  ENDCOLLECTIVE ;  /* 0x000000000000791b */ /* 0x003fe20003800000 */
.L_x_2621:
[----:B------:R-:W-:Y:S01]  /*155f0*/  IMAD.MOV.U32 R12, RZ, RZ, 0x10 ;  /* 0x00000010ff0c7424 */ /* 0x000fe200078e00ff */
[----:B------:R-:W-:-:S05]  /*15600*/  SEL R4, R14, RZ, P4 ;  /* 0x000000ff0e047207 */ /* 0x000fca0002000000 */
[----:B------:R-:W-:-:S04]  /*15610*/  IMAD.IADD R4, R3, 0x1, R4 ;  /* 0x0000000103047824 */ /* 0x000fc800078e0204 */
[----:B------:R-:W-:-:S07]  /*15620*/  IMAD.MOV.U32 R13, RZ, RZ, R4 ;  /* 0x000000ffff0d7224 */ /* 0x000fce00078e0004 */
[----:B------:R-:W-:Y:S05]  /*15630*/  WARPSYNC.COLLECTIVE R15, `(.L_x_2622) ;  /* 0x000000000f087348 */ /* 0x000fea0003c00000 */
[----:B------:R0:W1:Y:S02]  /*15640*/  SHFL.UP P6, R14, R13, R12, R11 ;  /* 0x0400000c0d0e7389 */ /* 0x00006400000c000b */
[----:B01----:R-:W-:Y:S01]  /*15650*/  ENDCOLLECTIVE ;  /* 0x000000000000791b */ /* 0x003fe20003800000 */
.L_x_2622:
[----:B------:R-:W-:Y:S02]  /*15660*/  IMAD.MOV.U32 R12, RZ, RZ, 0x1f ;  /* 0x0000001fff0c7424 */ /* 0x000fe400078e00ff */
[----:B------:R-:W-:Y:S01]  /*15670*/  IMAD.MOV.U32 R11, RZ, RZ, 0x1f ;  /* 0x0000001fff0b7424 */ /* 0x000fe200078e00ff */
[----:B------:R-:W-:-:S04]  /*15680*/  SEL R3, R14, RZ, P5 ;  /* 0x000000ff0e037207 */ /* 0x000fc80002800000 */
[----:B------:R-:W-:-:S05]  /*15690*/  IADD3 R2, R4, R3, RZ ;  /* 0x0000000304027210 */ /* 0x000fca0007ffe0ff */
[----:B------:R-:W-:-:S07]  /*156a0*/  IMAD.MOV.U32 R13, RZ, RZ, R2 ;  /* 0x000000ffff0d7224 */ /* 0x000fce00078e0002 */
[----:B------:R-:W-:Y:S05]  /*156b0*/  WARPSYNC.COLLECTIVE R15, `(.L_x_2623) ;  /* 0x000000000f087348 */ /* 0x000fea0003c00000 */
[----:B------:R0:W1:Y:S02]  /*156c0*/  SHFL.IDX P6, R14, R13, R12, R11 ;  /* 0x0000000c0d0e7389 */ /* 0x00006400000c000b */
[----:B01----:R-:W-:Y:S01]  /*156d0*/  ENDCOLLECTIVE ;  /* 0x000000000000791b */ /* 0x003fe20003800000 */
.L_x_2623:
[----:B------:R-:W-:Y:S05]  /*156e0*/  BRA `(.L_x_2624) ;  /* 0xffffffb800d87947 */ /* 0x000fea000383ffff */
.L_x_2505:
[----:B------:R-:W-:Y:S01]  /*156f0*/  BSSY B0, `(.L_x_2625) ;  /* 0x0000006000007945 */ /* 0x000fe20003800000 */
[----:B------:R-:W-:Y:S01]  /*15700*/  PLOP3.LUT P6, PT, P6, PT, PT, 0x8, 0x0 ;  /* 0x000000000000781c */ /* 0x000fe200037ce170 */
[----:B------:R-:W-:-:S12]  /*15710*/  IMAD.MOV.U32 R15, RZ, RZ, -0x1 ;  /* 0xffffffffff0f7424 */ /* 0x000fd800078e00ff */
[----:B0-----:R-:W-:Y:S05]  /*15720*/  WARPSYNC.COLLECTIVE R15, `(.L_x_2626) ;  /* 0x000000000f087348 */ /* 0x001fea0003c00000 */
[----:B------:R-:W-:Y:S01]  /*15730*/  VOTE.ANY R14, PT, P6 ;  /* 0x00000000000e7806 */ /* 0x000fe200030e0100 */
[----:B0-----:R-:W-:Y:S06]  /*15740*/  ENDCOLLECTIVE ;  /* 0x000000000000791b */ /* 0x001fec0003800000 */
.L_x_2626:
[----:B------:R-:W-:Y:S05]  /*15750*/  BSYNC B0 ;  /* 0x0000000000007941 */ /* 0x000fea0003800000 */
.L_x_2625:
        /* <DEDUP_REMOVED lines=8> */
.L_x_2627:
[----:B------:R-:W-:Y:S02]  /*157e0*/  IMAD.IADD R19, R12, 0x1, R19 ;  /* 0x000000010c137824 */ /* 0x000fe400078e0213 */
[----:B------:R-:W-:Y:S02]  /*157f0*/  IMAD.MOV.U32 R13, RZ, RZ, R8 ;  /* 0x000000ffff0d7224 */ /* 0x000fe400078e0008 */
[----:B------:R-:W-:-:S07]  /*15800*/  IMAD.MOV.U32 R17, RZ, RZ, R14 ;  /* 0x000000ffff117224 */ /* 0x000fce00078e000e */
[----:B------:R-:W-:Y:S05]  /*15810*/  WARPSYNC.COLLECTIVE R15, `(.L_x_2628) ;  /* 0x000000000f087348 */ /* 0x000fea0003c00000 */
[----:B------:R0:W1:Y:S02]  /*15820*/  SHFL.IDX P6, R14, R13, R12, R11 ;  /* 0x0000000c0d0e7389 */ /* 0x00006400000c000b */
[----:B01----:R-:W-:Y:S01]  /*15830*/  ENDCOLLECTIVE ;  /* 0x000000000000791b */ /* 0x003fe20003800000 */
.L_x_2628:
[----:B------:R-:W-:Y:S01]  /*15840*/  IMAD.MOV.U32 R8, RZ, RZ, R14 ;  /* 0x000000ffff087224 */ /* 0x000fe200078e000e */
[----:B------:R-:W-:Y:S06]  /*15850*/  BRA `(.L_x_2629) ;  /* 0xffffffb800bc7947 */ /* 0x000fec000383ffff */
.L_x_2507:
[----:B------:R-:W-:Y:S01]  /*15860*/  BSSY B0, `(.L_x_2630) ;  /* 0x0000007000007945 */ /* 0x000fe20003800000 */
[----:B------:R-:W-:Y:S02]  /*15870*/  IMAD.MOV.U32 R13, RZ, RZ, R2 ;  /* 0x000000ffff0d7224 */ /* 0x000fe400078e0002 */
[----:B------:R-:W-:Y:S02]  /*15880*/  IMAD.MOV.U32 R11, RZ, RZ, 0x1f ;  /* 0x0000001fff0b7424 */ /* 0x000fe400078e00ff */
[----:B------:R-:W-:-:S07]  /*15890*/  IMAD.MOV.U32 R15, RZ, RZ, -0x1 ;  /* 0xffffffffff0f7424 */ /* 0x000fce00078e00ff */
[----:B0-23--:R-:W-:Y:S05]  /*158a0*/  WARPSYNC.COLLECTIVE R15, `(.L_x_2631) ;  /* 0x000000000f087348 */ /* 0x00dfea0003c00000 */
[----:B------:R1:W4:Y:S02]  /*158b0*/  SHFL.IDX P6, R14, R13, R12, R11 ;  /* 0x0000000c0d0e7389 */ /* 0x00032400000c000b */
[----:B01234-:R-:W-:Y:S01]  /*158c0*/  ENDCOLLECTIVE ;  /* 0x000000000000791b */ /* 0x01ffe20003800000 */
.L_x_2631:
[----:B------:R-:W-:Y:S05]  /*158d0*/  BSYNC B0 ;  /* 0x0000000000007941 */ /* 0x000fea0003800000 */
.L_x_2630:
[----:B------:R-:W-:Y:S01]  /*158e0*/  IMAD.MOV.U32 R6, RZ, RZ, R14 ;  /* 0x000000ffff067224 */ /* 0x000fe200078e000e */
[----:B------:R-:W-:Y:S06]  /*158f0*/  BRA `(.L_x_2506) ;  /* 0xffffffb800ac7947 */ /* 0x000fec000383ffff */
.L_x_2513:
[----:B-1----:R1:W2:Y:S02]  /*15900*/  SYNCS.PHASECHK.TRANS64.TRYWAIT P0, [R4+URZ+0x2a820], R0 ;  /* 0x02a82000040075a7 */ /* 0x0022a4000800017f */
[----:B--2---:R-:W-:Y:S05]  /*15910*/  @!P0 NANOSLEEP.SYNCS 0x989680 ;  /* 0x009896800000895d */ /* 0x004fea0003900000 */
[----:B------:R-:W2:Y:S02]  /*15920*/  @!P0 SYNCS.PHASECHK.TRANS64 P0, [R4+URZ+0x2a820], R0 ;  /* 0x02a82000040085a7 */ /* 0x000ea4000800007f */
[----:B--2---:R-:W-:Y:S05]  /*15930*/  @!P0 BRA `(.L_x_2513) ;  /* 0xfffffffc00f08947 */ /* 0x004fea000383ffff */
[----:B------:R-:W-:Y:S05]  /*15940*/  BRA `(.L_x_2632) ;  /* 0xffffffc400047947 */ /* 0x000fea000383ffff */
.L_x_2514:
        /* <DEDUP_REMOVED lines=8> */
[----:B01----:R-:W-:Y:S05]  /*159d0*/  WARPSYNC.COLLECTIVE R15, `(.L_x_2634) ;  /* 0x000000000f087348 */ /* 0x003fea0003c00000 */
[----:B------:R2:W3:Y:S02]  /*159e0*/  SHFL.IDX P6, R14, R13, R12, R11 ;  /* 0x0000000c0d0e7389 */ /* 0x0004e400000c000b */
[----:B0123--:R-:W-:Y:S01]  /*159f0*/  ENDCOLLECTIVE ;  /* 0x000000000000791b */ /* 0x00ffe20003800000 */
.L_x_2634:
[----:B------:R-:W-:Y:S05]  /*15a00*/  BSYNC B0 ;  /* 0x0000000000007941 */ /* 0x000fea0003800000 */
.L_x_2633:
[----:B------:R-:W-:Y:S05]  /*15a10*/  BRA `(.L_x_2635) ;  /* 0xffffffc000ec7947 */ /* 0x000fea000383ffff */
.L_x_2517:
[----:B------:R-:W-:Y:S01]  /*15a20*/  BSSY B1, `(.L_x_2636) ;  /* 0x0000006000017945 */ /* 0x000fe20003800000 */
[----:B------:R-:W-:-:S07]  /*15a30*/  IMAD.MOV.U32 R15, RZ, RZ, -0x1 ;  /* 0xffffffffff0f7424 */ /* 0x000fce00078e00ff */
[----:B01----:R-:W-:Y:S05]  /*15a40*/  WARPSYNC.COLLECTIVE R15, `(.L_x_2637) ;  /* 0x000000000f0c7348 */ /* 0x003fea0003c00000 */
[----:B------:R-:W-:Y:S02]  /*15a50*/  ELECT P6, UR62, PT ;  /* 0x00000000003e782f */ /* 0x000fe400038c0000 */
[----:B------:R-:W-:Y:S01]  /*15a60*/  MOV R14, UR62 ;  /* 0x0000003e000e7c02 */ /* 0x000fe20008000f00 */
[----:B01----:R-:W-:Y:S10]  /*15a70*/  ENDCOLLECTIVE ;  /* 0x000000000000791b */ /* 0x003ff40003800000 */
.L_x_2637:
[----:B------:R-:W-:Y:S05]  /*15a80*/  BSYNC B1 ;  /* 0x0000000000017941 */ /* 0x000fea0003800000 */
.L_x_2636:
[----:B------:R-:W-:Y:S05]  /*15a90*/  BRA `(.L_x_2638) ;  /* 0xffffffc000e47947 */ /* 0x000fea000383ffff */
.L_x_2519:
[----:B-1----:R1:W2:Y:S02]  /*15aa0*/  SYNCS.PHASECHK.TRANS64.TRYWAIT P1, [R5+URZ+0x2a840], R0 ;  /* 0x02a84000050075a7 */ /* 0x0022a4000802017f */
[----:B--2---:R-:W-:Y:S05]  /*15ab0*/  @!P1 NANOSLEEP.SYNCS 0x989680 ;  /* 0x009896800000995d */ /* 0x004fea0003900000 */
[----:B------:R-:W2:Y:S02]  /*15ac0*/  @!P1 SYNCS.PHASECHK.TRANS64 P1, [R5+URZ+0x2a840], R0 ;  /* 0x02a84000050095a7 */ /* 0x000ea4000802007f */
[----:B--2---:R-:W-:Y:S05]  /*15ad0*/  @!P1 BRA `(.L_x_2519) ;  /* 0xfffffffc00f09947 */ /* 0x004fea000383ffff */
[----:B------:R-:W-:Y:S05]  /*15ae0*/  BRA `(.L_x_2639) ;  /* 0xffffffc4000c7947 */ /* 0x000fea000383ffff */
.L_x_2521:
[----:B--2---:R2:W3:Y:S02]  /*15af0*/  SYNCS.PHASECHK.TRANS64.TRYWAIT P1, [R27+URZ+0x2a840], R2 ;  /* 0x02a840021b0075a7 */ /* 0x0044e4000802017f */
[----:B---3--:R-:W-:Y:S05]  /*15b00*/  @!P1 NANOSLEEP.SYNCS 0x989680 ;  /* 0x009896800000995d */ /* 0x008fea0003900000 */
[----:B------:R-:W3:Y:S02]  /*15b10*/  @!P1 SYNCS.PHASECHK.TRANS64 P1, [R27+URZ+0x2a840], R2 ;  /* 0x02a840021b0095a7 */ /* 0x000ee4000802007f */
[----:B---3--:R-:W-:Y:S05]  /*15b20*/  @!P1 BRA `(.L_x_2521) ;  /* 0xfffffffc00f09947 */ /* 0x008fea000383ffff */
[----:B------:R-:W-:Y:S05]  /*15b30*/  BRA `(.L_x_2640) ;  /* 0xffffffc400187947 */ /* 0x000fea000383ffff */
.L_x_2523:
[----:B---3--:R3:W4:Y:S02]  /*15b40*/  SYNCS.PHASECHK.TRANS64.TRYWAIT P1, [R5+URZ+0x2a860], R0 ;  /* 0x02a86000050075a7 */ /* 0x008724000802017f */
[----:B----4-:R-:W-:Y:S05]  /*15b50*/  @!P1 NANOSLEEP.SYNCS 0x989680 ;  /* 0x009896800000995d */ /* 0x010fea0003900000 */
[----:B------:R-:W4:Y:S02]  /*15b60*/  @!P1 SYNCS.PHASECHK.TRANS64 P1, [R5+URZ+0x2a860], R0 ;  /* 0x02a86000050095a7 */ /* 0x000f24000802007f */
[----:B----4-:R-:W-:Y:S05]  /*15b70*/  @!P1 BRA `(.L_x_2523) ;  /* 0xfffffffc00f09947 */ /* 0x010fea000383ffff */
[----:B------:R-:W-:Y:S05]  /*15b80*/  BRA `(.L_x_2641) ;  /* 0xffffffc400147947 */ /* 0x000fea000383ffff */
.L_x_2642:
        /* <DEDUP_REMOVED lines=15> */
.L_x_3211:


//--------------------- .text._ZN7cutlass13device_kernelIN5flash11enable_sm90INS1_16FlashAttnFwdSm90INS1_25CollectiveMainloopFwdSm90ILi2EN4cute5tupleIJNS5_1CILi1EEES8_S8_EEENS6_IJNS7_ILi128EEENS7_ILi96EEENS7_ILi192EEEEEELi128ENS_6half_tEfNS_4arch4Sm90ELb1ELb0ELb0ELb1ELb1ELb1ELb0ELb1ELb1ELb1ELb1ELb0EEENS1_21CollectiveEpilogueFwdINS6_IJSA_SA_SB_EEES9_SE_SG_Li256ELb1ELb1ELb1ELb0EEENS1_36VarlenDynamicPersistentTileSchedulerILi128ELi96ELi256ELi128ELb1ELb1ELb1ELb1ELb1ELb1EEEEEEEEEvNT_6ParamsE --------------------------
	.section	.text._ZN7cutlass13device_kernelIN5flash11enable_sm90INS1_16FlashAttnFwdSm90INS1_25CollectiveMainloopFwdSm90ILi2EN4cute5tupleIJNS5_1CILi1EEES8_S8_EEENS6_IJNS7_ILi128EEENS7_ILi96EEENS7_ILi192EEEEEELi128ENS_6half_tEfNS_4arch4Sm90ELb1ELb0ELb0ELb1ELb1ELb1ELb0ELb1ELb1ELb1ELb1ELb0EEENS1_21CollectiveEpilogueFwdINS6_IJSA_SA_SB_EEES9_SE_SG_Li256ELb1ELb1ELb1ELb0EEENS1_36VarlenDynamicPersistentTileSchedulerILi128ELi96ELi256ELi128ELb1ELb1ELb1ELb1ELb1ELb1EEEEEEEEEvNT_6ParamsE,"ax",@progbits
	.align	128
.text._ZN7cutlass13device_kernelIN5flash11enable_sm90INS1_16FlashAttnFwdSm90INS1_25CollectiveMainloopFwdSm90ILi2EN4cute5tupleIJNS5_1CILi1EEES8_S8_EEENS6_IJNS7_ILi128EEENS7_ILi96EEENS7_ILi192EEEEEELi128ENS_6half_tEfNS_4arch4Sm90ELb1ELb0ELb0ELb1ELb1ELb1ELb0ELb1ELb1ELb1ELb1ELb0EEENS1_21CollectiveEpilogueFwdINS6_IJSA_SA_SB_EEES9_SE_SG_Li256ELb1ELb1ELb1ELb0EEENS1_36VarlenDynamicPersistentTileSchedulerILi128ELi96ELi256ELi128ELb1ELb1ELb1ELb1ELb1ELb1EEEEEEEEEvNT_6ParamsE:
        .type           _ZN7cutlass13device_kernelIN5flash11enable_sm90INS1_16FlashAttnFwdSm90INS1_25CollectiveMainloopFwdSm90ILi2EN4cute5tupleIJNS5_1CILi1EEES8_S8_EEENS6_IJNS7_ILi128EEENS7_ILi96EEENS7_ILi192EEEEEELi128ENS_6half_tEfNS_4arch4Sm90ELb1ELb0ELb0ELb1ELb1ELb1ELb0ELb1ELb1ELb1ELb1ELb0EEENS1_21CollectiveEpilogueFwdINS6_IJSA_SA_SB_EEES9_SE_SG_Li256ELb1ELb1ELb1ELb0EEENS1_36VarlenDynamicPersistentTileSchedulerILi128ELi96ELi256ELi128ELb1ELb1ELb1ELb1ELb1ELb1EEEEEEEEEvNT_6ParamsE,@function
        .size           _ZN7cutlass13device_kernelIN5flash11enable_sm90INS1_16FlashAttnFwdSm90INS1_25CollectiveMainloopFwdSm90ILi2EN4cute5tupleIJNS5_1CILi1EEES8_S8_EEENS6_IJNS7_ILi128EEENS7_ILi96EEENS7_ILi192EEEEEELi128ENS_6half_tEfNS_4arch4Sm90ELb1ELb0ELb0ELb1ELb1ELb1ELb0ELb1ELb1ELb1ELb1ELb0EEENS1_21CollectiveEpilogueFwdINS6_IJSA_SA_SB_EEES9_SE_SG_Li256ELb1ELb1ELb1ELb0EEENS1_36VarlenDynamicPersistentTileSchedulerILi128ELi96ELi256ELi128ELb1ELb1ELb1ELb1ELb1ELb1EEEEEEEEEvNT_6ParamsE,(.L_x_3212 - _ZN7cutlass13device_kernelIN5flash11enable_sm90INS1_16FlashAttnFwdSm90INS1_25CollectiveMainloopFwdSm90ILi2EN4cute5tupleIJNS5_1CILi1EEES8_S8_EEENS6_IJNS7_ILi128EEENS7_ILi96EEENS7_ILi192EEEEEELi128ENS_6half_tEfNS_4arch4Sm90ELb1ELb0ELb0ELb1ELb1ELb1ELb0ELb1ELb1ELb1ELb1ELb0EEENS1_21CollectiveEpilogueFwdINS6_IJSA_SA_SB_EEES9_SE_SG_Li256ELb1ELb1ELb1ELb0EEENS1_36VarlenDynamicPersistentTileSchedulerILi128ELi96ELi256ELi128ELb1ELb1ELb1ELb1ELb1ELb1EEEEEEEEEvNT_6ParamsE)
        .other          _ZN7cutlass13device_kernelIN5flash11enable_sm90INS1_16FlashAttnFwdSm90INS1_25CollectiveMainloopFwdSm90ILi2EN4cute5tupleIJNS5_1CILi1EEES8_S8_EEENS6_IJNS7_ILi128EEENS7_ILi96EEENS7_ILi192EEEEEELi128ENS_6half_tEfNS_4arch4Sm90ELb1ELb0ELb0ELb1ELb1ELb1ELb0ELb1ELb1ELb1ELb1ELb0EEENS1_21CollectiveEpilogueFwdINS6_IJSA_SA_SB_EEES9_SE_SG_Li256ELb1ELb1ELb1ELb0EEENS1_36VarlenDynamicPersistentTileSchedulerILi128ELi96ELi256ELi128ELb1ELb1ELb1ELb1ELb1ELb1EEEEEEEEEvNT_6ParamsE,@"STO_CUDA_ENTRY STV_DEFAULT"
_ZN7cutlass13device_kernelIN5flash11enable_sm90INS1_16FlashAttnFwdSm90INS1_25CollectiveMainloopFwdSm90ILi2EN4cute5tupleIJNS5_1CILi1EEES8_S8_EEENS6_IJNS7_ILi128EEENS7_ILi96EEENS7_ILi192EEEEEELi128ENS_6half_tEfNS_4arch4Sm90ELb1ELb0ELb0ELb1ELb1ELb1ELb0ELb1ELb1ELb1ELb1ELb0EEENS1_21CollectiveEpilogueFwdINS6_IJSA_SA_SB_EEES9_SE_SG_Li256ELb1ELb1ELb1ELb0EEENS1_36VarlenDynamicPersistentTileSchedulerILi128ELi96ELi256ELi128ELb1ELb1ELb1ELb1ELb1ELb1EEEEEEEEEvNT_6ParamsE:
        /* <DEDUP_REMOVED lines=18> */
.L_x_2644:
[----:B------:R-:W-:Y:S05]  /*0120*/  BSYNC B0 ;  /* 0x0000000000007941 */ /* 0x000fea0003800000 */
.L_x_2643:
        /* <DEDUP_REMOVED lines=41> */
.L_x_2645:
        /* <DEDUP_REMOVED lines=22> */
.L_x_2646:
        /* <DEDUP_REMOVED lines=18> */
.L_x_2647:
        /* <DEDUP_REMOVED lines=22> */
.L_x_2648:
        /* <DEDUP_REMOVED lines=22> */
.L_x_2649:
[----:B------:R-:W-:Y:S01]  /*0900*/  PLOP3.LUT P0, PT, PT, PT, UP0, 0x80, 0x0 ;  /* 0x000000000000781c */ /* 0x000fe20003f0f008 */
[----:B------:R-:W-:Y:S01]  /*0910*/  UMOV UR60, 0x1 ;  /* 0x00000001003c7882 */ /* 0x000fe20000000000 */
[----:B------:R-:W-:Y:S01]  /*0920*/  NOP ;  /* 0x0000000000007918 */ /* 0x000fe20000000000 */
[----:B------:R-:W-:Y:S01]  /*0930*/  USEL UR60, UR60, 0x2, !UP0 ;  /* 0x000000023c3c7887 */ /* 0x000fe2000c000000 */
[----:B------:R-:W-:Y:S01]  /*0940*/  BSSY B9, `(.L_x_2650) ;  /* 0x00023d3000097945 */ /* 0x000fe20003800000 */
[----:B012-4-:R-:W-:Y:S08]  /*0950*/  BAR.SYNC.DEFER_BLOCKING 0x0 ;  /* 0x0000000000007b1d */ /* 0x017ff00000010000 */
[----:B------:R-:W-:Y:S05]  /*0960*/  @!P0 BRA `(.L_x_2651) ;  /* 0x000001c0003c8947 */ /* 0x000fea0003800000 */
.L_x_2652:
        /* <DEDUP_REMOVED lines=15> */
[----:B------:R-:W-:Y:S01]  /*0a60*/  VIADD R0, R0, 0xffffff80 ;  /* 0xffffff8000007836 */ /* 0x000fe20000000000 */
[----:B------:R-:W-:Y:S01]  /*0a70*/  R2UR UR61, R2 ;  /* 0x00000000023d72ca */ /* 0x000fe200000e0000 */
[----:B------:R-:W-:Y:S01]  /*0a80*/  ULOP3.LUT UR4, UR60, 0x1, URZ, 0xfc, !UPT ;  /* 0x000000013c047892 */ /* 0x000fe2000f8efc3f */
[----:B------:R-:W-:Y:S01]  /*0a90*/  IMAD.MOV.U32 R198, RZ, RZ, RZ ;  /* 0x000000ffffc67224 */ /* 0x000fe200078e00ff */
[----:B------:R-:W-:Y:S01]  /*0aa0*/  MOV R18, RZ ;  /* 0x000000ff00127202 */ /* 0x000fe20000000f00 */
[----:B------:R-:W-:Y:S01]  /*0ab0*/  IMAD.MOV.U32 R171, RZ, RZ, RZ ;  /* 0x000000ffffab7224 */ /* 0x000fe200078e00ff */
[----:B------:R-:W-:Y:S01]  /*0ac0*/  SHF.R.S32.HI R3, RZ, 0x1f, R0 ;  /* 0x0000001fff037819 */ /* 0x000fe20000011400 */
[----:B------:R-:W-:Y:S01]  /*0ad0*/  IMAD.MOV.U32 R168, RZ, RZ, RZ ;  /* 0x000000ffffa87224 */ /* 0x000fe200078e00ff */
[----:B------:R-:W-:Y:S02]  /*0ae0*/  MOV R162, RZ ;  /* 0x000000ff00a27202 */ /* 0x000fe40000000f00 */
[----:B------:R-:W-:-:S02]  /*0af0*/  LEA.HI R4, R3, R0, RZ, 0x7 ;  /* 0x0000000003047211 */ /* 0x000fc400078f38ff */
[CC--:B------:R-:W-:Y:S02]  /*0b00*/  LEA.HI R5, R3.reuse, R0.reuse, RZ, 0x4 ;  /* 0x0000000003057211 */ /* 0x0c0fe400078f20ff */
[----:B------:R-:W-:Y:S01]  /*0b10*/  LOP3.LUT R225, R4, 0xffffff80, RZ, 0xc0, !PT ;  /* 0xffffff8004e17812 */ /* 0x000fe200078ec0ff */
[----:B------:R-:W-:Y:S01]  /*0b20*/  UIADD3 UR61, UR61, 0xc400, URZ ;  /* 0x0000c4003d3d7890 */ /* 0x000fe2000fffe03f */
[----:B------:R-:W-:Y:S02]  /*0b30*/  SHF.R.S32.HI R6, RZ, 0x4, R5 ;  /* 0x00000004ff067819 */ /* 0x000fe40000011405 */
[----:B------:R-:W-:Y:S02]  /*0b40*/  IADD3 R225, R0, -R225, RZ ;  /* 0x800000e100e17210 */ /* 0x000fe40007ffe0ff */
[----:B------:R-:W-:Y:S02]  /*0b50*/  LEA.HI R221, R3, R0, RZ, 0x3 ;  /* 0x0000000003dd7211 */ /* 0x000fe400078f18ff */
[----:B------:R-:W-:-:S02]  /*0b60*/  SHF.R.S32.HI R8, RZ, 0x1f, R225 ;  /* 0x0000001fff087819 */ /* 0x000fc400000114e1 */
[----:B------:R-:W-:Y:S02]  /*0b70*/  SHF.R.S32.HI R12, RZ, 0x7, R4 ;  /* 0x00000007ff0c7819 */ /* 0x000fe40000011404 */
[CC--:B------:R-:W-:Y:S02]  /*0b80*/  LEA.HI R9, R8.reuse, R225.reuse, RZ, 0x2 ;  /* 0x000000e108097211 */ /* 0x0c0fe400078f10ff */
[----:B------:R-:W-:Y:S01]  /*0b90*/  LEA.HI R8, R8, R225, RZ, 0x5 ;  /* 0x000000e108087211 */ /* 0x000fe200078f28ff */
[----:B------:R0:W-:Y:S01]  /*0ba0*/  STL [R1+0x4c], R12 ;  /* 0x00004c0c01007387 */ /* 0x0001e20000100800 */
[--C-:B------:R-:W-:Y:S02]  /*0bb0*/  SHF.R.S32.HI R10, RZ, 0x2, R9.reuse ;  /* 0x00000002ff0a7819 */ /* 0x100fe40000011409 */
[----:B------:R-:W-:Y:S02]  /*0bc0*/  SHF.R.S32.HI R7, RZ, 0x1f, R9 ;  /* 0x0000001fff077819 */ /* 0x000fe40000011409 */
[----:B------:R-:W-:-:S02]  /*0bd0*/  SHF.R.S32.HI R8, RZ, 0x5, R8 ;  /* 0x00000005ff087819 */ /* 0x000fc40000011408 */
[----:B------:R-:W-:Y:S02]  /*0be0*/  LEA.HI R11, R7, R10, RZ, 0x3 ;  /* 0x0000000a070b7211 */ /* 0x000fe400078f18ff */
[----:B------:R-:W-:Y:S02]  /*0bf0*/  LEA.HI R7, R5, R6, RZ, 0x1 ;  /* 0x0000000605077211 */ /* 0x000fe400078f08ff */
[----:B------:R-:W-:Y:S02]  /*0c00*/  LOP3.LUT R11, R11, 0xfffffff8, RZ, 0xc0, !PT ;  /* 0xfffffff80b0b7812 */ /* 0x000fe400078ec0ff */
[----:B------:R-:W-:Y:S02]  /*0c10*/  LOP3.LUT R7, R7, 0x1ffffffe, RZ, 0xc0, !PT ;  /* 0x1ffffffe07077812 */ /* 0x000fe400078ec0ff */
[----:B------:R-:W-:Y:S01]  /*0c20*/  LOP3.LUT R5, R5, 0x3fffff0, RZ, 0xc0, !PT ;  /* 0x03fffff005057812 */ /* 0x000fe200078ec0ff */
[----:B------:R-:W-:Y:S01]  /*0c30*/  IMAD.IADD R11, R10, 0x1, -R11 ;  /* 0x000000010a0b7824 */ /* 0x000fe200078e0a0b */
[----:B------:R-:W-:Y:S01]  /*0c40*/  LEA.HI R4, R4, R12, RZ, 0x1 ;  /* 0x0000000c04047211 */ /* 0x000fe200078f08ff */
[----:B------:R-:W-:Y:S01]  /*0c50*/  IMAD.IADD R7, R6, 0x1, -R7 ;  /* 0x0000000106077824 */ /* 0x000fe200078e0a07 */
[CC--:B------:R-:W-:Y:S01]  /*0c60*/  LEA.HI R6, R3.reuse, R0.reuse, RZ, 0x5 ;  /* 0x0000000003067211 */ /* 0x0c0fe200078f28ff */
[----:B------:R-:W-:Y:S01]  /*0c70*/  IMAD R11, R8, 0x10, R11 ;  /* 0x00000010080b7824 */ /* 0x000fe200078e020b */
[----:B------:R-:W-:-:S02]  /*0c80*/  LEA.HI R8, R3, R0, RZ, 0x2 ;  /* 0x0000000003087211 */ /* 0x000fc400078f10ff */
[----:B------:R-:W-:Y:S02]  /*0c90*/  SHF.R.S32.HI R6, RZ, 0x5, R6 ;  /* 0x00000005ff067819 */ /* 0x000fe40000011406 */
[----:B------:R-:W-:Y:S02]  /*0ca0*/  LOP3.LUT R199, R8, 0xfffffffc, RZ, 0xc0, !PT ;  /* 0xfffffffc08c77812 */ /* 0x000fe400078ec0ff */
[--C-:B------:R-:W-:Y:S02]  /*0cb0*/  SHF.R.S32.HI R170, RZ, 0x2, R8.reuse ;  /* 0x00000002ffaa7819 */ /* 0x100fe40000011408 */
[C---:B------:R-:W-:Y:S02]  /*0cc0*/  IADD3 R199, R0.reuse, -R199, RZ ;  /* 0x800000c700c77210 */ /* 0x040fe40007ffe0ff */
[----:B------:R-:W-:Y:S02]  /*0cd0*/  SHF.R.S32.HI R3, RZ, 0x1f, R8 ;  /* 0x0000001fff037819 */ /* 0x000fe40000011408 */
[----:B------:R-:W-:Y:S01]  /*0ce0*/  IADD3 R5, R0, -R5, RZ ;  /* 0x8000000500057210 */ /* 0x000fe20007ffe0ff */
[----:B------:R-:W-:Y:S01]  /*0cf0*/  IMAD.SHL.U32 R160, R199, 0x4, RZ ;  /* 0x00000004c7a07824 */ /* 0x000fe200078e00ff */
[----:B------:R-:W-:Y:S01]  /*0d00*/  LEA.HI R3, R3, R170, RZ, 0x3 ;  /* 0x000000aa03037211 */ /* 0x000fe200078f18ff */
[----:B------:R-:W-:Y:S01]  /*0d10*/  IMAD.SHL.U32 R16, R199, 0x8, RZ ;  /* 0x00000008c7107824 */ /* 0x000fe200078e00ff */
[----:B------:R-:W-:Y:S01]  /*0d20*/  LOP3.LUT R193, R221, 0xfffffff8, RZ, 0xc0, !PT ;  /* 0xfffffff8ddc17812 */ /* 0x000fe200078ec0ff */
[----:B------:R-:W-:Y:S01]  /*0d30*/  VIADD R172, R160, 0x40 ;  /* 0x00000040a0ac7836 */ /* 0x000fe20000000000 */
[----:B------:R-:W-:Y:S01]  /*0d40*/  LOP3.LUT R3, R3, 0xfffffff8, RZ, 0xc0, !PT ;  /* 0xfffffff803037812 */ /* 0x000fe200078ec0ff */
[----:B------:R-:W-:Y:S01]  /*0d50*/  IMAD R8, R6, 0x10, R5 ;  /* 0x0000001006087824 */ /* 0x000fe200078e0205 */
[----:B------:R-:W-:Y:S01]  /*0d60*/  LOP3.LUT R4, R4, 0x3fffffe, RZ, 0xc0, !PT ;  /* 0x03fffffe04047812 */ /* 0x000fe200078ec0ff */
[----:B------:R-:W-:Y:S01]  /*0d70*/  VIADD R5, R170, 0x40 ;  /* 0x00000040aa057836 */ /* 0x000fe20000000000 */
[C---:B------:R-:W-:Y:S01]  /*0d80*/  IADD3 R173, R160.reuse, 0x20, RZ ;  /* 0x00000020a0ad7810 */ /* 0x040fe20007ffe0ff */
[----:B------:R-:W-:Y:S01]  /*0d90*/  IMAD.IADD R164, R160, 0x1, R172 ;  /* 0x00000001a0a47824 */ /* 0x000fe200078e02ac */
[----:B------:R-:W-:Y:S01]  /*0da0*/  SHF.L.U32 R183, R6, 0x9, RZ ;  /* 0x0000000906b77819 */ /* 0x000fe200000006ff */
[----:B------:R-:W-:Y:S01]  /*0db0*/  IMAD.IADD R224, R170, 0x1, -R3 ;  /* 0x00000001aae07824 */ /* 0x000fe200078e0a03 */
[----:B------:R-:W-:Y:S01]  /*0dc0*/  IADD3 R22, R16, 0x80, RZ ;  /* 0x0000008010167810 */ /* 0x000fe20007ffe0ff */
[----:B------:R-:W-:Y:S01]  /*0dd0*/  IMAD.IADD R4, R12, 0x1, -R4 ;  /* 0x000000010c047824 */ /* 0x000fe200078e0a04 */
[----:B------:R-:W-:Y:S01]  /*0de0*/  SHF.R.S32.HI R3, RZ, 0x1f, R164 ;  /* 0x0000001fff037819 */ /* 0x000fe200000114a4 */
[----:B------:R-:W-:Y:S01]  /*0df0*/  IMAD.IADD R193, R0, 0x1, -R193 ;  /* 0x0000000100c17824 */ /* 0x000fe200078e0ac1 */
[----:B------:R-:W-:Y:S01]  /*0e00*/  SHF.R.S32.HI R0, RZ, 0x1f, R5 ;  /* 0x0000001fff007819 */ /* 0x000fe20000011405 */
[----:B------:R-:W-:Y:S01]  /*0e10*/  IMAD.SHL.U32 R177, R5, 0x40, RZ ;  /* 0x0000004005b17824 */ /* 0x000fe200078e00ff */
[----:B------:R-:W-:Y:S01]  /*0e20*/  SHF.L.U32 R181, R224, 0x6, RZ ;  /* 0x00000006e0b57819 */ /* 0x000fe200000006ff */
[----:B------:R-:W-:Y:S01]  /*0e30*/  IMAD R21, R4, 0x40, R11 ;  /* 0x0000004004157824 */ /* 0x000fe200078e020b */
[----:B------:R-:W-:Y:S01]  /*0e40*/  LEA.HI R0, R0, R5, RZ, 0x3 ;  /* 0x0000000500007211 */ /* 0x000fe200078f18ff */
[----:B------:R-:W-:Y:S01]  /*0e50*/  IMAD R20, R8, 0x8, R7 ;  /* 0x0000000808147824 */ /* 0x000fe200078e0207 */
[-C--:B------:R-:W-:Y:S01]  /*0e60*/  LEA.HI R4, R3, R164.reuse, RZ, 0x6 ;  /* 0x000000a403047211 */ /* 0x080fe200078f30ff */
[----:B------:R-:W-:Y:S01]  /*0e70*/  IMAD.IADD R163, R160, 0x1, R173 ;  /* 0x00000001a0a37824 */ /* 0x000fe200078e02ad */
[----:B------:R-:W-:Y:S01]  /*0e80*/  LOP3.LUT R177, R177, 0x1c0, RZ, 0xc0, !PT ;  /* 0x000001c0b1b17812 */ /* 0x000fe200078ec0ff */
[----:B------:R-:W-:Y:S01]  /*0e90*/  IMAD.SHL.U32 R184, R0, 0x40, RZ ;  /* 0x0000004000b87824 */ /* 0x000fe200078e00ff */
[----:B------:R-:W-:Y:S01]  /*0ea0*/  LOP3.LUT R181, R181, 0x1c0, RZ, 0xc0, !PT ;  /* 0x000001c0b5b57812 */ /* 0x000fe200078ec0ff */
[----:B------:R-:W-:Y:S01]  /*0eb0*/  IMAD.SHL.U32 R4, R4, 0x80, RZ ;  /* 0x0000008004047824 */ /* 0x000fe200078e00ff */
[----:B------:R-:W-:Y:S01]  /*0ec0*/  LEA.HI R8, R3, R164, RZ, 0x3 ;  /* 0x000000a403087211 */ /* 0x000fe200078f18ff */
[----:B------:R-:W-:Y:S01]  /*0ed0*/  IMAD.SHL.U32 R189, R193, 0x8, RZ ;  /* 0x00000008c1bd7824 */ /* 0x000fe200078e00ff */
[----:B------:R-:W-:Y:S01]  /*0ee0*/  SHF.R.U32.HI R24, RZ, 0x3, R177 ;  /* 0x00000003ff187819 */ /* 0x000fe200000116b1 */
[----:B------:R-:W-:Y:S01]  /*0ef0*/  STL [R1+0x54], R21 ;  /* 0x0000541501007387 */ /* 0x000fe20000100800 */
[----:B------:R-:W-:Y:S01]  /*0f00*/  SHF.R.U32.HI R182, RZ, 0x3, R181 ;  /* 0x00000003ffb67819 */ /* 0x000fe200000116b5 */
[----:B------:R-:W-:Y:S01]  /*0f10*/  VIADD R192, R189, 0x40 ;  /* 0x00000040bdc07836 */ /* 0x000fe20000000000 */
[--C-:B------:R-:W-:Y:S01]  /*0f20*/  LOP3.LUT R5, R181, 0x38, R8.reuse, 0xf8, !PT ;  /* 0x00000038b5057812 */ /* 0x100fe200078ef808 */
[C---:B------:R-:W-:Y:S01]  /*0f30*/  VIADD R19, R16.reuse, 0x60 ;  /* 0x0000006010137836 */ /* 0x040fe20000000000 */
[----:B------:R-:W-:Y:S01]  /*0f40*/  LOP3.LUT R10, R177, 0x38, R8, 0xf8, !PT ;  /* 0x00000038b10a7812 */ /* 0x000fe200078ef808 */
[----:B------:R-:W-:Y:S01]  /*0f50*/  VIADD R23, R16, 0xa0 ;  /* 0x000000a010177836 */ /* 0x000fe20000000000 */
[----:B------:R-:W-:Y:S01]  /*0f60*/  SHF.R.S32.HI R0, RZ, 0x1f, R163 ;  /* 0x0000001fff007819 */ /* 0x000fe200000114a3 */
[----:B------:R-:W-:Y:S01]  /*0f70*/  VIADD R176, R160, 0x50 ;  /* 0x00000050a0b07836 */ /* 0x000fe20000000000 */
[----:B------:R-:W-:Y:S01]  /*0f80*/  LOP3.LUT R184, R184, 0xfffffe00, RZ, 0xc0, !PT ;  /* 0xfffffe00b8b87812 */ /* 0x000fe200078ec0ff */
[----:B------:R-:W-:Y:S01]  /*0f90*/  VIADD R175, R160, 0x10 ;  /* 0x00000010a0af7836 */ /* 0x000fe20000000000 */
[----:B------:R-:W-:-:S02]  /*0fa0*/  LOP3.LUT R4, R4, 0xffffe000, RZ, 0xc0, !PT ;  /* 0xffffe00004047812 */ /* 0x000fc400078ec0ff */
[----:B------:R-:W-:Y:S02]  /*0fb0*/  LOP3.LUT R5, R5, R182, RZ, 0x3c, !PT ;  /* 0x000000b605057212 */ /* 0x000fe400078e3cff */
[----:B------:R-:W-:Y:S02]  /*0fc0*/  LOP3.LUT R17, R10, R24, RZ, 0x3c, !PT ;  /* 0x000000180a117212 */ /* 0x000fe400078e3cff */
[CC--:B------:R-:W-:Y:S02]  /*0fd0*/  LEA.HI R166, R0.reuse, R163.reuse, RZ, 0x3 ;  /* 0x000000a300a67211 */ /* 0x0c0fe400078f18ff */
[-C--:B------:R-:W-:Y:S02]  /*0fe0*/  IADD3 R10, R5, R4.reuse, R183 ;  /* 0x00000004050a7210 */ /* 0x080fe40007ffe0b7 */
[----:B0-----:R-:W-:Y:S02]  /*0ff0*/  IADD3 R12, R17, R4, R184 ;  /* 0x00000004110c7210 */ /* 0x001fe40007ffe0b8 */
[----:B------:R-:W-:-:S02]  /*1000*/  LEA.HI R0, R0, R163, RZ, 0x6 ;  /* 0x000000a300007211 */ /* 0x000fc400078f30ff */
[----:B------:R-:W-:Y:S02]  /*1010*/  SHF.R.S32.HI R4, RZ, 0x1f, R189 ;  /* 0x0000001fff047819 */ /* 0x000fe400000114bd */
[----:B------:R-:W-:Y:S01]  /*1020*/  LOP3.LUT R4, R9, 0x7ffffffc, RZ, 0xc0, !PT ;  /* 0x7ffffffc09047812 */ /* 0x000fe200078ec0ff */
[----:B------:R-:W-:Y:S01]  /*1030*/  IMAD.SHL.U32 R0, R0, 0x80, RZ ;  /* 0x0000008000007824 */ /* 0x000fe200078e00ff */
[----:B------:R-:W-:Y:S02]  /*1040*/  LOP3.LUT R3, R181, 0x38, R166, 0xf8, !PT ;  /* 0x00000038b5037812 */ /* 0x000fe400078ef8a6 */
[----:B------:R-:W-:Y:S01]  /*1050*/  LOP3.LUT R9, R177, 0x38, R16, 0xf8, !PT ;  /* 0x00000038b1097812 */ /* 0x000fe200078ef810 */
[----:B------:R-:W-:Y:S01]  /*1060*/  IMAD.IADD R4, R225, 0x1, -R4 ;  /* 0x00000001e1047824 */ /* 0x000fe200078e0a04 */
[----:B------:R-:W-:Y:S02]  /*1070*/  LOP3.LUT R0, R0, 0xffffe000, RZ, 0xc0, !PT ;  /* 0xffffe00000007812 */ /* 0x000fe400078ec0ff */
[----:B------:R-:W-:Y:S01]  /*1080*/  LOP3.LUT R3, R3, R182, RZ, 0x3c, !PT ;  /* 0x000000b603037212 */ /* 0x000fe200078e3cff */
[----:B------:R-:W-:Y:S01]  /*1090*/  IMAD.SHL.U32 R190, R4, 0x2, RZ ;  /* 0x0000000204be7824 */ /* 0x000fe200078e00ff */
[----:B------:R-:W-:-:S02]  /*10a0*/  LOP3.LUT R6, R177, 0x38, R166, 0xf8, !PT ;  /* 0x00000038b1067812 */ /* 0x000fc400078ef8a6 */
[----:B------:R-:W-:Y:S01]  /*10b0*/  LOP3.LUT R9, R184, R9, R24, 0xf6, !PT ;  /* 0x00000009b8097212 */ /* 0x000fe200078ef618 */
[C---:B------:R-:W-:Y:S01]  /*10c0*/  VIADD R217, R190.reuse, 0x10 ;  /* 0x00000010bed97836 */ /* 0x040fe20000000000 */
[----:B------:R-:W-:Y:S01]  /*10d0*/  MOV R5, R13 ;  /* 0x0000000d00057202 */ /* 0x000fe20000000f00 */
[C---:B------:R-:W-:Y:S01]  /*10e0*/  VIADD R212, R190.reuse, 0x28 ;  /* 0x00000028bed47836 */ /* 0x040fe20000000000 */
[----:B------:R-:W-:Y:S01]  /*10f0*/  SHF.R.S32.HI R13, RZ, 0x1f, R192 ;  /* 0x0000001fff0d7819 */ /* 0x000fe200000114c0 */
[C---:B------:R-:W-:Y:S01]  /*1100*/  VIADD R209, R190.reuse, 0x40 ;  /* 0x00000040bed17836 */ /* 0x040fe20000000000 */
[----:B------:R-:W-:Y:S01]  /*1110*/  IADD3 R3, R3, R0, R183 ;  /* 0x0000000003037210 */ /* 0x000fe20007ffe0b7 */
[----:B------:R-:W-:Y:S01]  /*1120*/  VIADD R211, R190, 0x30 ;  /* 0x00000030bed37836 */ /* 0x000fe20000000000 */
[----:B------:R-:W-:Y:S01]  /*1130*/  SHF.L.U32 R13, R20, 0x3, RZ ;  /* 0x00000003140d7819 */ /* 0x000fe200000006ff */
[----:B------:R-:W-:Y:S01]  /*1140*/  VIADD R208, R190, 0x48 ;  /* 0x00000048bed07836 */ /* 0x000fe20000000000 */
[----:B------:R-:W-:Y:S01]  /*1150*/  LOP3.LUT R7, R6, R24, RZ, 0x3c, !PT ;  /* 0x0000001806077212 */ /* 0x000fe200078e3cff */
[C---:B------:R-:W-:Y:S01]  /*1160*/  VIADD R205, R190.reuse, 0x60 ;  /* 0x00000060becd7836 */ /* 0x040fe20000000000 */
[----:B------:R-:W-:Y:S01]  /*1170*/  LEA R4, R9, UR61, 0x1 ;  /* 0x0000003d09047c11 */ /* 0x000fe2000f8e08ff */
[----:B------:R-:W-:Y:S01]  /*1180*/  STL [R1+0x58], R13 ;  /* 0x0000580d01007387 */ /* 0x000fe20000100800 */
[C---:B------:R-:W-:Y:S01]  /*1190*/  IADD3 R216, R190.reuse, 0x18, RZ ;  /* 0x00000018bed87810 */ /* 0x040fe20007ffe0ff */
[C---:B------:R-:W-:Y:S01]  /*11a0*/  VIADD R213, R190.reuse, 0x20 ;  /* 0x00000020bed57836 */ /* 0x040fe20000000000 */
[----:B------:R-:W-:Y:S01]  /*11b0*/  SHF.R.S32.HI R167, RZ, 0x3, R8 ;  /* 0x00000003ffa77819 */ /* 0x000fe20000011408 */
[----:B------:R0:W-:Y:S01]  /*11c0*/  STL [R1+0x44], R4 ;  /* 0x0000440401007387 */ /* 0x0001e20000100800 */
[C---:B------:R-:W-:Y:S01]  /*11d0*/  IADD3 R206, R190.reuse, 0x58, RZ ;  /* 0x00000058bece7810 */ /* 0x040fe20007ffe0ff */
[C---:B------:R-:W-:Y:S01]  /*11e0*/  VIADD R207, R190.reuse, 0x50 ;  /* 0x00000050becf7836 */ /* 0x040fe20000000000 */
[----:B------:R-:W-:Y:S01]  /*11f0*/  LEA R3, R3, UR61, 0x1 ;  /* 0x0000003d03037c11 */ /* 0x000fe2000f8e08ff */
[C---:B------:R-:W-:Y:S01]  /*1200*/  VIADD R204, R190.reuse, 0x68 ;  /* 0x00000068becc7836 */ /* 0x040fe20000000000 */
[----:B------:R-:W-:Y:S01]  /*1210*/  IADD3 R11, R7, R0, R184 ;  /* 0x00000000070b7210 */ /* 0x000fe20007ffe0b8 */
[----:B------:R-:W-:Y:S01]  /*1220*/  IMAD.U32 R0, RZ, RZ, UR4 ;  /* 0x00000004ff007e24 */ /* 0x000fe2000f8e00ff */
[----:B------:R-:W-:Y:S01]  /*1230*/  SHF.R.S32.HI R8, RZ, 0x1f, R217 ;  /* 0x0000001fff087819 */ /* 0x000fe200000114d9 */
[----:B------:R1:W-:Y:S01]  /*1240*/  STL [R1+0x48], R3 ;  /* 0x0000480301007387 */ /* 0x0003e20000100800 */
[----:B------:R-:W-:Y:S01]  /*1250*/  SHF.R.S32.HI R8, RZ, 0x1f, R212 ;  /* 0x0000001fff087819 */ /* 0x000fe200000114d4 */
[C---:B------:R-:W-:Y:S01]  /*1260*/  VIADD R203, R190.reuse, 0x70 ;  /* 0x00000070becb7836 */ /* 0x040fe20000000000 */
[----:B0-----:R-:W-:Y:S01]  /*1270*/  SHF.R.S32.HI R4, RZ, 0x1f, R216 ;  /* 0x0000001fff047819 */ /* 0x001fe200000114d8 */
[----:B------:R-:W-:Y:S01]  /*1280*/  IMAD.MOV.U32 R6, RZ, RZ, R14 ;  /* 0x000000ffff067224 */ /* 0x000fe200078e000e */
[----:B------:R-:W-:Y:S01]  /*1290*/  SHF.R.S32.HI R8, RZ, 0x1f, R209 ;  /* 0x0000001fff087819 */ /* 0x000fe200000114d1 */
[----:B------:R-:W-:Y:S01]  /*12a0*/  IMAD.MOV.U32 R7, RZ, RZ, R15 ;  /* 0x000000ffff077224 */ /* 0x000fe200078e000f */
[----:B------:R-:W-:Y:S01]  /*12b0*/  SHF.R.S32.HI R4, RZ, 0x1f, R211 ;  /* 0x0000001fff047819 */ /* 0x000fe200000114d3 */
[----:B------:R-:W-:Y:S01]  /*12c0*/  VIADD R201, R190, 0x8 ;  /* 0x00000008bec97836 */ /* 0x000fe20000000000 */
[----:B------:R-:W-:-:S02]  /*12d0*/  SHF.R.S32.HI R8, RZ, 0x1f, R206 ;  /* 0x0000001fff087819 */ /* 0x000fc400000114ce */
[----:B------:R-:W-:Y:S02]  /*12e0*/  SHF.R.S32.HI R4, RZ, 0x1f, R208 ;  /* 0x0000001fff047819 */ /* 0x000fe400000114d0 */
[----:B------:R-:W-:Y:S02]  /*12f0*/  LEA R8, R11, UR61, 0x1 ;  /* 0x0000003d0b087c11 */ /* 0x000fe4000f8e08ff */
[----:B------:R-:W-:Y:S02]  /*1300*/  SHF.R.S32.HI R4, RZ, 0x1f, R205 ;  /* 0x0000001fff047819 */ /* 0x000fe400000114cd */
[----:B-1----:R-:W-:Y:S01]  /*1310*/  LEA R3, R12, UR61, 0x1 ;  /* 0x0000003d0c037c11 */ /* 0x002fe2000f8e08ff */
[----:B------:R0:W-:Y:S01]  /*1320*/  STL [R1+0x3c], R8 ;  /* 0x00003c0801007387 */ /* 0x0001e20000100800 */
[----:B------:R-:W-:Y:S02]  /*1330*/  LEA R4, R10, UR61, 0x1 ;  /* 0x0000003d0a047c11 */ /* 0x000fe4000f8e08ff */
[----:B------:R-:W-:Y:S01]  /*1340*/  LEA.HI R0, R199, R199, RZ, 0x1 ;  /* 0x000000c7c7007211 */ /* 0x000fe200078f08ff */
[----:B------:R0:W-:Y:S01]  /*1350*/  STL [R1+0x34], R3 ;  /* 0x0000340301007387 */ /* 0x0001e20000100800 */
[----:B------:R-:W-:-:S02]  /*1360*/  IADD3 R210, R190, 0x38, RZ ;  /* 0x00000038bed27810 */ /* 0x000fc40007ffe0ff */
[----:B------:R-:W-:Y:S01]  /*1370*/  LOP3.LUT R0, R0, 0x1ffffffe, RZ, 0xc0, !PT ;  /* 0x1ffffffe00007812 */ /* 0x000fe200078ec0ff */
[----:B------:R0:W-:Y:S01]  /*1380*/  STL [R1+0x40], R4 ;  /* 0x0000400401007387 */ /* 0x0001e20000100800 */
[----:B------:R-:W-:Y:S02]  /*1390*/  IADD3 R202, R190, 0x78, RZ ;  /* 0x00000078beca7810 */ /* 0x000fe40007ffe0ff */
[----:B------:R-:W-:Y:S01]  /*13a0*/  SHF.R.S32.HI R9, RZ, 0x1f, R213 ;  /* 0x0000001fff097819 */ /* 0x000fe200000114d5 */
[----:B------:R-:W-:Y:S01]  /*13b0*/  IMAD.IADD R0, R199, 0x1, -R0 ;  /* 0x00000001c7007824 */ /* 0x000fe200078e0a00 */
[----:B------:R-:W-:Y:S02]  /*13c0*/  SHF.R.S32.HI R9, RZ, 0x1f, R210 ;  /* 0x0000001fff097819 */ /* 0x000fe400000114d2 */
[----:B------:R-:W-:Y:S01]  /*13d0*/  SHF.R.S32.HI R221, RZ, 0x3, R221 ;  /* 0x00000003ffdd7819 */ /* 0x000fe200000114dd */
[----:B------:R-:W-:Y:S01]  /*13e0*/  IMAD R191, R0, 0x8, R21 ;  /* 0x0000000800bf7824 */ /* 0x000fe200078e0215 */
[----:B------:R-:W-:-:S02]  /*13f0*/  SHF.R.S32.HI R17, RZ, 0x1f, R16 ;  /* 0x0000001fff117819 */ /* 0x000fc40000011410 */
[----:B------:R-:W-:Y:S02]  /*1400*/  IADD3 R174, R160, 0x30, RZ ;  /* 0x00000030a0ae7810 */ /* 0x000fe40007ffe0ff */
[----:B------:R-:W-:Y:S02]  /*1410*/  SHF.R.S32.HI R169, RZ, 0x1f, R19 ;  /* 0x0000001fffa97819 */ /* 0x000fe40000011413 */
[----:B------:R-:W-:Y:S02]  /*1420*/  SHF.R.S32.HI R180, RZ, 0x1f, R22 ;  /* 0x0000001fffb47819 */ /* 0x000fe40000011416 */
[----:B------:R-:W-:Y:S02]  /*1430*/  SHF.R.S32.HI R179, RZ, 0x1f, R23 ;  /* 0x0000001fffb37819 */ /* 0x000fe40000011417 */
[----:B------:R-:W-:Y:S02]  /*1440*/  SHF.R.S32.HI R223, RZ, 0x1f, R176 ;  /* 0x0000001fffdf7819 */ /* 0x000fe400000114b0 */
[----:B------:R-:W-:-:S02]  /*1450*/  SHF.R.S32.HI R166, RZ, 0x3, R166 ;  /* 0x00000003ffa67819 */ /* 0x000fc400000114a6 */
[----:B------:R-:W-:Y:S02]  /*1460*/  SHF.R.S32.HI R9, RZ, 0x1f, R207 ;  /* 0x0000001fff097819 */ /* 0x000fe400000114cf */
[----:B------:R-:W-:Y:S02]  /*1470*/  SHF.R.S32.HI R229, RZ, 0x1f, R204 ;  /* 0x0000001fffe57819 */ /* 0x000fe400000114cc */
[----:B------:R-:W-:Y:S02]  /*1480*/  SHF.R.S32.HI R228, RZ, 0x1f, R203 ;  /* 0x0000001fffe47819 */ /* 0x000fe400000114cb */
[----:B0-----:R-:W-:-:S07]  /*1490*/  SHF.R.S32.HI R226, RZ, 0x1f, R202 ;  /* 0x0000001fffe27819 */ /* 0x001fce00000114ca */
.L_x_2896:
[----:B01-34-:R-:W0:Y:S01]  /*14a0*/  LDC.64 R8, c[0x0][0xc88] ;  /* 0x00032200ff087b82 */ /* 0x01be220000000a00 */
[----:B------:R-:W-:Y:S01]  /*14b0*/  ULDC.64 UR10, c[0x0][0x208] ;  /* 0x00008200000a7ab9 */ /* 0x000fe20000000a00 */
[----:B------:R-:W-:Y:S01]  /*14c0*/  ULDC.64 UR4, c[0x0][0xa28] ;  /* 0x00028a0000047ab9 */ /* 0x000fe20000000a00 */
[----:B------:R-:W-:Y:S01]  /*14d0*/  ULDC.64 UR8, c[0x0][0xa18] ;  /* 0x0002860000087ab9 */ /* 0x000fe20000000a00 */
[----:B------:R-:W-:Y:S01]  /*14e0*/  ULDC.64 UR6, c[0x0][0xa08] ;  /* 0x0002820000067ab9 */ /* 0x000fe20000000a00 */
[----:B0-----:R-:W-:-:S05]  /*14f0*/  IMAD.WIDE R8, R7, 0x4, R8 ;  /* 0x0000000407087825 */ /* 0x001fca00078e0208 */
[----:B--2---:R-:W2:Y:S01]  /*1500*/  LDG.E R195, desc[UR10][R8.64] ;  /* 0x0000000a08c37981 */ /* 0x004ea2000c1e1900 */
        /* <DEDUP_REMOVED lines=8> */
[C---:B------:R-:W-:Y:S02]  /*1590*/  LOP3.LUT R3, R6.reuse, 0xff000000, RZ, 0xc0, !PT ;  /* 0xff00000006037812 */ /* 0x040fe400078ec0ff */
[C---:B------:R-:W-:Y:S02]  /*15a0*/  LOP3.LUT R0, R6.reuse, 0xff0000, RZ, 0xc0, !PT ;  /* 0x00ff000006007812 */ /* 0x040fe400078ec0ff */
[----:B------:R-:W-:Y:S02]  /*15b0*/  SHF.R.U32.HI R3, RZ, 0x8, R3 ;  /* 0x00000008ff037819 */ /* 0x000fe40000011603 */
[----:B------:R-:W-:Y:S02]  /*15c0*/  LOP3.LUT R165, R6, 0xffff, RZ, 0xc0, !PT ;  /* 0x0000ffff06a57812 */ /* 0x000fe400078ec0ff */
[----:B------:R-:W-:-:S02]  /*15d0*/  LEA.HI R194, R0, R3, RZ, 0x10 ;  /* 0x0000000300c27211 */ /* 0x000fc400078f80ff */
[----:B--2---:R-:W-:Y:S01]  /*15e0*/  SHF.R.S32.HI R220, RZ, 0x1f, R195 ;  /* 0x0000001fffdc7819 */ /* 0x004fe200000114c3 */
[C---:B------:R-:W-:Y:S01]  /*15f0*/  IMAD.SHL.U32 R196, R195.reuse, 0x4, RZ ;  /* 0x00000004c3c47824 */ /* 0x040fe200078e00ff */
[C---:B------:R-:W-:Y:S01]  /*1600*/  @P2 LEA R8, P3, R195.reuse, UR4, 0x2 ;  /* 0x00000004c3082c11 */ /* 0x040fe2000f8610ff */
[----:B------:R-:W-:Y:S01]  /*1610*/  ULDC UR4, c[0x0][0x288] ;  /* 0x0000a20000047ab9 */ /* 0x000fe20000000800 */
[C-C-:B------:R-:W-:Y:S01]  /*1620*/  SHF.L.U64.HI R197, R195.reuse, 0x2, R220.reuse ;  /* 0x00000002c3c57819 */ /* 0x140fe200000102dc */
[----:B------:R-:W-:Y:S01]  /*1630*/  IMAD.U32 R187, RZ, RZ, UR4 ;  /* 0x00000004ffbb7e24 */ /* 0x000fe2000f8e00ff */
[----:B------:R-:W-:Y:S01]  /*1640*/  @P2 LEA.HI.X R9, R195, UR5, R220, 0x2, P3 ;  /* 0x00000005c3092c11 */ /* 0x000fe200098f14dc */
[----:B------:R-:W-:Y:S01]  /*1650*/  ULDC.64 UR4, c[0x0][0x418] ;  /* 0x0001060000047ab9 */ /* 0x000fe20000000a00 */
[C---:B------:R-:W-:Y:S01]  /*1660*/  IADD3 R12, P4, R196.reuse, UR6, RZ ;  /* 0x00000006c40c7c10 */ /* 0x040fe2000ff9e0ff */
[----:B------:R-:W-:Y:S02]  /*1670*/  UISETP.NE.U32.AND UP0, UPT, UR4, URZ, UPT ;  /* 0x0000003f0400728c */ /* 0x000fe4000bf05070 */
[----:B------:R0:W5:Y:S01]  /*1680*/  @P2 LDG.E R4, desc[UR10][R8.64] ;  /* 0x0000000a08042981 */ /* 0x000162000c1e1900 */
[----:B------:R-:W-:Y:S01]  /*1690*/  @P1 IADD3 R10, P2, R196, UR8, RZ ;  /* 0x00000008c40a1c10 */ /* 0x000fe2000ff5e0ff */
[----:B------:R-:W-:Y:S01]  /*16a0*/  UISETP.NE.AND.EX UP0, UPT, UR5, URZ, UPT, UP0 ;  /* 0x0000003f0500728c */ /* 0x000fe2000bf05300 */
[C---:B------:R-:W-:Y:S01]  /*16b0*/  IADD3.X R13, R197.reuse, UR7, RZ, P4, !PT ;  /* 0x00000007c50d7c10 */ /* 0x040fe2000a7fe4ff */
[----:B------:R-:W-:Y:S01]  /*16c0*/  ULDC UR4, c[0x0][0x424] ;  /* 0x0001090000047ab9 */ /* 0x000fe20000000800 */
[----:B------:R-:W-:Y:S01]  /*16d0*/  @P1 IADD3.X R11, R197, UR9, RZ, P2, !PT ;  /* 0x00000009c50b1c10 */ /* 0x000fe200097fe4ff */
[----:B------:R-:W-:Y:S01]  /*16e0*/  ULDC.64 UR8, c[0x0][0xa20] ;  /* 0x0002880000087ab9 */ /* 0x000fe20000000a00 */
[----:B------:R-:W-:Y:S01]  /*16f0*/  USEL UR4, UR4, 0x1, UP0 ;  /* 0x0000000104047887 */ /* 0x000fe20008000000 */
[----:B------:R-:W-:Y:S01]  /*1700*/  ISETP.NE.U32.AND P2, PT, RZ, UR8, PT ;  /* 0x00000008ff007c0c */ /* 0x000fe2000bf45070 */
[----:B------:R-:W-:Y:S01]  /*1710*/  ULDC UR5, c[0x0][0x2f0] ;  /* 0x0000bc0000057ab9 */ /* 0x000fe20000000800 */
[----:B------:R0:W5:Y:S01]  /*1720*/  @P0 LDG.E R128, desc[UR10][R12.64] ;  /* 0x0000000a0c800981 */ /* 0x000162000c1e1900 */
[----:B------:R-:W-:Y:S01]  /*1730*/  UIMAD UR4, UR4, UR5, URZ ;  /* 0x00000005040472a4 */ /* 0x000fe2000f8e023f */
[----:B------:R-:W-:-:S02]  /*1740*/  ISETP.NE.AND.EX P2, PT, RZ, UR9, PT, P2 ;  /* 0x00000009ff007c0c */ /* 0x000fc4000bf45320 */
[----:B------:R0:W5:Y:S01]  /*1750*/  @P1 LDG.E R187, desc[UR10][R10.64] ;  /* 0x0000000a0abb1981 */ /* 0x000162000c1e1900 */
[----:B------:R-:W-:Y:S01]  /*1760*/  ULDC UR5, c[0x0][0x348] ;  /* 0x0000d20000057ab9 */ /* 0x000fe20000000800 */
[----:B------:R-:W-:Y:S09]  /*1770*/  @P1 BRA `(.L_x_2654) ;  /* 0x0000000000281947 */ /* 0x000ff20003800000 */
[----:B------:R-:W-:Y:S02]  /*1780*/  ULDC.64 UR6, c[0x0][0xa00] ;  /* 0x0002800000067ab9 */ /* 0x000fe40000000a00 */
[----:B------:R-:W-:-:S04]  /*1790*/  ISETP.NE.U32.AND P1, PT, RZ, UR6, PT ;  /* 0x00000006ff007c0c */ /* 0x000fc8000bf25070 */
[----:B------:R-:W-:-:S13]  /*17a0*/  ISETP.NE.AND.EX P1, PT, RZ, UR7, PT, P1 ;  /* 0x00000007ff007c0c */ /* 0x000fda000bf25310 */
[----:B------:R-:W-:Y:S05]  /*17b0*/  @!P1 BRA `(.L_x_2654) ;  /* 0x0000000000189947 */ /* 0x000fea0003800000 */
[----:B------:R-:W1:Y:S01]  /*17c0*/  LDC.64 R6, c[0x0][0xa00] ;  /* 0x00028000ff067b82 */ /* 0x000e620000000a00 */
[----:B------:R-:W-:Y:S01]  /*17d0*/  ULDC.64 UR6, c[0x0][0x208] ;  /* 0x0000820000067ab9 */ /* 0x000fe20000000a00 */
[----:B-1----:R-:W-:-:S05]  /*17e0*/  IMAD.WIDE R6, R195, 0x4, R6 ;  /* 0x00000004c3067825 */ /* 0x002fca00078e0206 */
[----:B-----5:R-:W2:Y:S04]  /*17f0*/  LDG.E R187, desc[UR6][R6.64] ;  /* 0x0000000606bb7981 */ /* 0x020ea8000c1e1900 */
[----:B------:R-:W2:Y:S02]  /*1800*/  LDG.E R0, desc[UR6][R6.64+0x4] ;  /* 0x0000040606007981 */ /* 0x000ea4000c1e1900 */
[----:B--2---:R-:W-:-:S07]  /*1810*/  IMAD.IADD R187, R0, 0x1, -R187 ;  /* 0x0000000100bb7824 */ /* 0x004fce00078e0abb */
.L_x_2654:
[----:B------:R-:W-:Y:S01]  /*1820*/  IMAD.U32 R25, RZ, RZ, UR5 ;  /* 0x00000005ff197e24 */ /* 0x000fe2000f8e00ff */
[----:B------:R-:W-:Y:S01]  /*1830*/  MOV R27, UR4 ;  /* 0x00000004001b7c02 */ /* 0x000fe20008000f00 */
[----:B------:R-:W-:Y:S06]  /*1840*/  @!P2 BRA `(.L_x_2655) ;  /* 0x000000000014a947 */ /* 0x000fec0003800000 */
[----:B------:R-:W-:Y:S01]  /*1850*/  IADD3 R6, P0, R196, UR8, RZ ;  /* 0x00000008c4067c10 */ /* 0x000fe2000ff1e0ff */
[----:B------:R-:W-:-:S03]  /*1860*/  ULDC.64 UR4, c[0x0][0x208] ;  /* 0x0000820000047ab9 */ /* 0x000fc60000000a00 */
[----:B------:R-:W-:-:S05]  /*1870*/  IADD3.X R7, R197, UR9, RZ, P0, !PT ;  /* 0x00000009c5077c10 */ /* 0x000fca00087fe4ff */
[----:B------:R1:W5:Y:S01]  /*1880*/  LDG.E R27, desc[UR4][R6.64] ;  /* 0x00000004061b7981 */ /* 0x000362000c1e1900 */
[----:B------:R-:W-:Y:S05]  /*1890*/  BRA `(.L_x_2656) ;  /* 0x0000000000147947 */ /* 0x000fea0003800000 */
.L_x_2655:
[----:B------:R-:W-:Y:S05]  /*18a0*/  @!P0 BRA `(.L_x_2656) ;  /* 0x0000000000108947 */ /* 0x000fea0003800000 */
[----:B------:R-:W-:Y:S02]  /*18b0*/  ULDC.64 UR4, c[0x0][0x208] ;  /* 0x0000820000047ab9 */ /* 0x000fe40000000a00 */
[----:B------:R-:W2:Y:S04]  /*18c0*/  LDG.E R0, desc[UR4][R12.64] ;  /* 0x000000040c007981 */ /* 0x000ea8000c1e1900 */
[----:B------:R-:W2:Y:S02]  /*18d0*/  LDG.E R27, desc[UR4][R12.64+0x4] ;  /* 0x000004040c1b7981 */ /* 0x000ea4000c1e1900 */
[----:B--2---:R-:W-:-:S07]  /*18e0*/  IMAD.IADD R27, R27, 0x1, -R0 ;  /* 0x000000011b1b7824 */ /* 0x004fce00078e0a00 */
.L_x_2656:
[----:B------:R-:W-:Y:S01]  /*18f0*/  ULDC.64 UR4, c[0x0][0xa10] ;  /* 0x0002840000047ab9 */ /* 0x000fe20000000a00 */
[----:B------:R-:W-:Y:S01]  /*1900*/  ULDC.64 UR6, c[0x0][0x208] ;  /* 0x0000820000067ab9 */ /* 0x000fe20000000a00 */
[----:B------:R-:W-:Y:S01]  /*1910*/  ISETP.NE.U32.AND P0, PT, RZ, UR4, PT ;  /* 0x00000004ff007c0c */ /* 0x000fe2000bf05070 */
[----:B0-----:R-:W0:Y:S03]  /*1920*/  LDC R10, c[0x0][0x448] ;  /* 0x00011200ff0a7b82 */ /* 0x001e260000000800 */
[----:B------:R-:W-:Y:S01]  /*1930*/  ISETP.NE.AND.EX P0, PT, RZ, UR5, PT, P0 ;  /* 0x00000005ff007c0c */ /* 0x000fe2000bf05300 */
[----:B------:R-:W-:-:S12]  /*1940*/  ULDC.64 UR4, c[0x0][0xa30] ;  /* 0x00028c0000047ab9 */ /* 0x000fd80000000a00 */
[----:B-1----:R-:W1:Y:S02]  /*1950*/  @P0 LDC.64 R6, c[0x0][0xa10] ;  /* 0x00028400ff060b82 */ /* 0x002e640000000a00 */
[----:B-1----:R-:W-:-:S05]  /*1960*/  @P0 IMAD.WIDE R6, R195, 0x4, R6 ;  /* 0x00000004c3060825 */ /* 0x002fca00078e0206 */
[----:B------:R-:W2:Y:S04]  /*1970*/  @P0 LDG.E R0, desc[UR6][R6.64] ;  /* 0x0000000606000981 */ /* 0x000ea8000c1e1900 */
[----:B------:R1:W2:Y:S01]  /*1980*/  @P0 LDG.E R3, desc[UR6][R6.64+0x4] ;  /* 0x0000040606030981 */ /* 0x0002a2000c1e1900 */
[----:B------:R-:W-:Y:S01]  /*1990*/  ISETP.NE.U32.AND P1, PT, RZ, UR4, PT ;  /* 0x00000004ff007c0c */ /* 0x000fe2000bf25070 */
[----:B-----5:R-:W-:-:S03]  /*19a0*/  IMAD.MOV.U32 R140, RZ, RZ, R27 ;  /* 0x000000ffff8c7224 */ /* 0x020fc600078e001b */
[----:B------:R-:W-:-:S13]  /*19b0*/  ISETP.NE.AND.EX P1, PT, RZ, UR5, PT, P1 ;  /* 0x00000005ff007c0c */ /* 0x000fda000bf25310 */
[----:B------:R-:W-:-:S04]  /*19c0*/  @P1 IADD3 R8, P2, R196, UR4, RZ ;  /* 0x00000004c4081c10 */ /* 0x000fc8000ff5e0ff */
[----:B------:R-:W-:-:S05]  /*19d0*/  @P1 IADD3.X R9, R197, UR5, RZ, P2, !PT ;  /* 0x00000005c5091c10 */ /* 0x000fca00097fe4ff */
[----:B------:R3:W5:Y:S01]  /*19e0*/  @P1 LDG.E R140, desc[UR6][R8.64] ;  /* 0x00000006088c1981 */ /* 0x000762000c1e1900 */
[----:B0-----:R-:W-:Y:S01]  /*19f0*/  ISETP.NE.AND P1, PT, R10, 0x1, PT ;  /* 0x000000010a00780c */ /* 0x001fe20003f25270 */
[----:B------:R-:W-:Y:S01]  /*1a00*/  IMAD.SHL.U32 R186, R5, 0x80, RZ ;  /* 0x0000008005ba7824 */ /* 0x000fe200078e00ff */
[----:B------:R-:W-:Y:S01]  /*1a10*/  BSSY B0, `(.L_x_2657) ;  /* 0x0000035000007945 */ /* 0x000fe20003800000 */
[----:B------:R-:W-:Y:S01]  /*1a20*/  IMAD.IADD R12, R27, 0x1, -R4 ;  /* 0x000000011b0c7824 */ /* 0x000fe200078e0a04 */
[----:B------:R-:W-:Y:S02]  /*1a30*/  LOP3.LUT R200, R194, 0xff, RZ, 0xc0, !PT ;  /* 0x000000ffc2c87812 */ /* 0x000fe400078ec0ff */
[----:B------:R-:W-:Y:S02]  /*1a40*/  IADD3 R5, R186, 0x7f, RZ ;  /* 0x0000007fba057810 */ /* 0x000fe40007ffe0ff */
[----:B------:R-:W-:-:S05]  /*1a50*/  SHF.R.U32.HI R194, RZ, 0x10, R194 ;  /* 0x00000010ffc27819 */ /* 0x000fca00000116c2 */
[----:B------:R-:W0:Y:S08]  /*1a60*/  @P1 LDC R10, c[0x0][0x44c] ;  /* 0x00011300ff0a1b82 */ /* 0x000e300000000800 */
[----:B-1----:R-:W1:Y:S01]  /*1a70*/  @P1 LDC R7, c[0x0][0x450] ;  /* 0x00011400ff071b82 */ /* 0x002e620000000800 */
[----:B--2---:R-:W-:Y:S02]  /*1a80*/  @P0 IMAD.IADD R25, R3, 0x1, -R0 ;  /* 0x0000000103190824 */ /* 0x004fe400078e0a00 */
[----:B0-----:R-:W-:-:S04]  /*1a90*/  @P1 IMAD.HI.U32 R0, R5, R10, RZ ;  /* 0x0000000a05001227 */ /* 0x001fc800078e00ff */
[----:B------:R-:W-:Y:S01]  /*1aa0*/  IMAD.IADD R188, R12, 0x1, R25 ;  /* 0x000000010cbc7824 */ /* 0x000fe200078e0219 */
[----:B-1----:R-:W-:Y:S01]  /*1ab0*/  @P1 SHF.R.U32.HI R5, RZ, R7, R0 ;  /* 0x00000007ff051219 */ /* 0x002fe20000011600 */
[----:B------:R-:W-:-:S03]  /*1ac0*/  IMAD.MOV.U32 R3, RZ, RZ, RZ ;  /* 0x000000ffff037224 */ /* 0x000fc600078e00ff */
[C---:B------:R-:W-:Y:S02]  /*1ad0*/  IADD3 R218, R188.reuse, 0x60, -R187 ;  /* 0x00000060bcda7810 */ /* 0x040fe40007ffe8bb */
[----:B------:R-:W-:-:S03]  /*1ae0*/  IADD3 R0, R188, 0x5f, RZ ;  /* 0x0000005fbc007810 */ /* 0x000fc60007ffe0ff */
[----:B------:R-:W-:Y:S02]  /*1af0*/  IMAD.IADD R5, R218, 0x1, R5 ;  /* 0x00000001da057824 */ /* 0x000fe400078e0205 */
[----:B------:R-:W-:-:S04]  /*1b00*/  IMAD.HI R0, R0, 0x2aaaaaab, RZ ;  /* 0x2aaaaaab00007827 */ /* 0x000fc800078e02ff */
[----:B------:R-:W-:Y:S01]  /*1b10*/  IMAD.HI R5, R5, 0x2aaaaaab, RZ ;  /* 0x2aaaaaab05057827 */ /* 0x000fe200078e02ff */
[----:B------:R-:W-:-:S04]  /*1b20*/  SHF.R.U32.HI R219, RZ, 0x1f, R0 ;  /* 0x0000001fffdb7819 */ /* 0x000fc80000011600 */
[----:B------:R-:W-:Y:S02]  /*1b30*/  SHF.R.U32.HI R4, RZ, 0x1f, R5 ;  /* 0x0000001fff047819 */ /* 0x000fe40000011605 */
[----:B------:R-:W-:Y:S02]  /*1b40*/  LEA.HI.SX32 R219, R0, R219, 0x1c ;  /* 0x000000db00db7211 */ /* 0x000fe400078fe2ff */
[----:B------:R-:W-:-:S04]  /*1b50*/  LEA.HI.SX32 R4, R5, R4, 0x1c ;  /* 0x0000000405047211 */ /* 0x000fc800078fe2ff */
[----:B---3--:R-:W-:-:S04]  /*1b60*/  VIMNMX R9, R219, R4, PT ;  /* 0x00000004db097248 */ /* 0x008fc80003fe0100 */
[----:B------:R-:W-:-:S13]  /*1b70*/  ISETP.GE.AND P0, PT, R9, 0x1, PT ;  /* 0x000000010900780c */ /* 0x000fda0003f06270 */
        /* <DEDUP_REMOVED lines=27> */
[----:B------:R-:W-:-:S04]  /*1d30*/  IMAD.MOV.U32 R3, RZ, RZ, R5 ;  /* 0x000000ffff037224 */ /* 0x000fc800078e0005 */
[----:B------:R-:W-:Y:S01]  /*1d40*/  @!P2 IMAD.MOV R3, RZ, RZ, -R3 ;  /* 0x000000ffff03a224 */ /* 0x000fe200078e0a03 */
[----:B------:R-:W-:-:S07]  /*1d50*/  @!P1 LOP3.LUT R3, RZ, R10, RZ, 0x33, !PT ;  /* 0x0000000aff039212 */ /* 0x000fce00078e33ff */
.L_x_2658:
[----:B------:R-:W-:Y:S05]  /*1d60*/  BSYNC B0 ;  /* 0x0000000000007941 */ /* 0x000fea0003800000 */
.L_x_2657:
[----:B------:R-:W-:-:S05]  /*1d70*/  IMAD R0, R200, R3, RZ ;  /* 0x00000003c8007224 */ /* 0x000fca00078e02ff */
        /* <DEDUP_REMOVED lines=9> */
[----:B------:R-:W-:-:S05]  /*1e10*/  @P0 IADD3 R0, R3, 0x5f, RZ ;  /* 0x0000005f03000810 */ /* 0x000fca0007ffe0ff */
        /* <DEDUP_REMOVED lines=26> */
.L_x_2661:
[----:B------:R-:W-:Y:S05]  /*1fc0*/  BSYNC B6 ;  /* 0x0000000000067941 */ /* 0x000fea0003800000 */
.L_x_2660:
[----:B------:R-:W-:Y:S01]  /*1fd0*/  IADD3 R120, R2, 0x400, RZ ;  /* 0x0000040002787810 */ /* 0x000fe20007ffe0ff */
[----:B------:R-:W-:Y:S03]  /*1fe0*/  BSSY B6, `(.L_x_2662) ;  /* 0x0000013000067945 */ /* 0x000fe60003800000 */
[----:B------:R-:W-:-:S13]  /*1ff0*/  LOP3.LUT P0, RZ, R120, 0x3ff, RZ, 0xc0, !PT ;  /* 0x000003ff78ff7812 */ /* 0x000fda000780c0ff */
        /* <DEDUP_REMOVED lines=10> */
[----:B------:R-:W-:Y:S01]  /*20a0*/  MOV R12, 0x1 ;  /* 0x00000001000c7802 */ /* 0x000fe20000000f00 */
[----:B------:R-:W-:-:S02]  /*20b0*/  IMAD.U32 R10, RZ, RZ, UR4 ;  /* 0x00000004ff0a7e24 */ /* 0x000fc4000f8e00ff */
[----:B------:R-:W-:Y:S02]  /*20c0*/  IMAD.U32 R11, RZ, RZ, UR5 ;  /* 0x00000005ff0b7e24 */ /* 0x000fe4000f8e00ff */
[----:B------:R-:W-:Y:S02]  /*20d0*/  IMAD.MOV.U32 R8, RZ, RZ, 0x70 ;  /* 0x00000070ff087424 */ /* 0x000fe400078e00ff */
[----:B------:R-:W-:-:S07]  /*20e0*/  IMAD.MOV.U32 R13, RZ, RZ, RZ ;  /* 0x000000ffff0d7224 */ /* 0x000fce00078e00ff */
[----:B------:R-:W-:-:S07]  /*20f0*/  LEPC R20, `(.L_x_2663) ;  /* 0x000000001014794e */ /* 0x000fce0000000000 */
[----:B0----5:R-:W-:Y:S05]  /*2100*/  CALL.ABS.NOINC R14 ;  /* 0x000000000e007343 */ /* 0x021fea0003c00000 */
.L_x_2663:
[----:B------:R-:W-:Y:S05]  /*2110*/  BSYNC B6 ;  /* 0x0000000000067941 */ /* 0x000fea0003800000 */
.L_x_2662:
[----:B------:R-:W-:Y:S01]  /*2120*/  ULDC.64 UR4, c[0x0][0x9f8] ;  /* 0x00027e0000047ab9 */ /* 0x000fe20000000a00 */
[----:B------:R-:W-:Y:S01]  /*2130*/  IMAD.MOV.U32 R100, RZ, RZ, R195 ;  /* 0x000000ffff647224 */ /* 0x000fe200078e00c3 */
[----:B------:R-:W-:Y:S01]  /*2140*/  ISETP.NE.U32.AND P0, PT, RZ, UR4, PT ;  /* 0x00000004ff007c0c */ /* 0x000fe2000bf05070 */
[----:B------:R-:W-:Y:S01]  /*2150*/  ULDC.64 UR6, c[0x0][0x208] ;  /* 0x0000820000067ab9 */ /* 0x000fe20000000a00 */
[----:B------:R-:W0:Y:S02]  /*2160*/  LDC.64 R92, c[0x0][0x3f8] ;  /* 0x0000fe00ff5c7b82 */ /* 0x000e240000000a00 */
[----:B------:R-:W-:-:S06]  /*2170*/  ISETP.NE.AND.EX P0, PT, RZ, UR5, PT, P0 ;  /* 0x00000005ff007c0c */ /* 0x000fcc000bf05300 */
[----:B------:R-:W1:Y:S07]  /*2180*/  LDC R13, c[0x0][0x3f4] ;  /* 0x0000fd00ff0d7b82 */ /* 0x000e6e0000000800 */
[----:B------:R-:W-:Y:S01]  /*2190*/  @P0 IADD3 R4, P1, R196, UR4, RZ ;  /* 0x00000004c4040c10 */ /* 0x000fe2000ff3e0ff */
[----:B------:R-:W-:Y:S01]  /*21a0*/  ULDC UR4, c[0x0][0x2f4] ;  /* 0x0000bd0000047ab9 */ /* 0x000fe20000000800 */
[----:B------:R-:W2:Y:S02]  /*21b0*/  LDC.64 R86, c[0x0][0x408] ;  /* 0x00010200ff567b82 */ /* 0x000ea40000000a00 */
[----:B------:R-:W-:Y:S01]  /*21c0*/  @P0 IADD3.X R5, R197, UR5, RZ, P1, !PT ;  /* 0x00000005c5050c10 */ /* 0x000fe20008ffe4ff */
[----:B------:R-:W-:-:S04]  /*21d0*/  ULDC UR5, c[0x0][0x320] ;  /* 0x0000c80000057ab9 */ /* 0x000fc80000000800 */
[----:B------:R3:W4:Y:S01]  /*21e0*/  @P0 LDG.E R100, desc[UR6][R4.64] ;  /* 0x0000000604640981 */ /* 0x000722000c1e1900 */
[----:B------:R-:W-:Y:S01]  /*21f0*/  ISETP.GE.AND P1, PT, R163, UR4, PT ;  /* 0x00000004a3007c0c */ /* 0x000fe2000bf26270 */
[----:B0-----:R-:W-:Y:S01]  /*2200*/  IMAD.WIDE.U32 R94, R170, R92, R16 ;  /* 0x0000005caa5e7225 */ /* 0x001fe200078e0010 */
[----:B------:R-:W-:Y:S01]  /*2210*/  ISETP.GE.AND P0, PT, R16, UR4, PT ;  /* 0x0000000410007c0c */ /* 0x000fe2000bf06270 */
[----:B------:R-:W0:Y:S01]  /*2220*/  S2R R222, SR_TID.X ;  /* 0x0000000000de7919 */ /* 0x000e220000002100 */
[----:B------:R-:W-:Y:S01]  /*2230*/  SEL R3, RZ, 0xffffffff, P1 ;  /* 0xffffffffff037807 */ /* 0x000fe20000800000 */
[----:B------:R-:W-:Y:S01]  /*2240*/  IMAD.MOV.U32 R126, RZ, RZ, 0x20 ;  /* 0x00000020ff7e7424 */ /* 0x000fe200078e00ff */
[----:B------:R-:W-:Y:S01]  /*2250*/  SEL R0, RZ, 0x1, P0 ;  /* 0x00000001ff007807 */ /* 0x000fe20000000000 */
[----:B------:R-:W-:Y:S01]  /*2260*/  IMAD R129, R93, 0x60, RZ ;  /* 0x000000605d817824 */ /* 0x000fe200078e02ff */
[----:B------:R-:W-:Y:S01]  /*2270*/  ISETP.GE.AND P0, PT, R163, UR5, PT ;  /* 0x00000005a3007c0c */ /* 0x000fe2000bf06270 */
[----:B------:R-:W-:Y:S01]  /*2280*/  IMAD.SHL.U32 R3, R3, 0x2, RZ ;  /* 0x0000000203037824 */ /* 0x000fe200078e00ff */
[----:B------:R-:W-:Y:S01]  /*2290*/  ISETP.GE.AND P1, PT, R19, UR4, PT ;  /* 0x0000000413007c0c */ /* 0x000fe2000bf26270 */
[----:B------:R-:W-:Y:S01]  /*22a0*/  IMAD.SHL.U32 R106, R92, 0x40, RZ ;  /* 0x000000405c6a7824 */ /* 0x000fe200078e00ff */
[----:B------:R-:W-:Y:S01]  /*22b0*/  SHF.R.S32.HI R9, RZ, 0x1f, R170 ;  /* 0x0000001fff097819 */ /* 0x000fe200000114aa */
[----:B------:R-:W-:Y:S01]  /*22c0*/  IMAD.IADD R128, R128, 0x1, R27 ;  /* 0x0000000180807824 */ /* 0x000fe200078e021b */
[----:B------:R-:W-:Y:S01]  /*22d0*/  LOP3.LUT R0, R3, 0x2, R0, 0xe2, !PT ;  /* 0x0000000203007812 */ /* 0x000fe200078ee200 */
[----:B------:R-:W-:Y:S01]  /*22e0*/  IMAD R112, R199, 0x40, R170 ;  /* 0x00000040c7707824 */ /* 0x000fe200078e02aa */
[----:B------:R-:W-:Y:S01]  /*22f0*/  SEL R3, RZ, 0xffffffff, P0 ;  /* 0xffffffffff037807 */ /* 0x000fe20000000000 */
[----:B--2---:R-:W-:Y:S01]  /*2300*/  IMAD.WIDE.U32 R88, R170, R86, R16 ;  /* 0x00000056aa587225 */ /* 0x004fe200078e0010 */
[----:B------:R-:W-:-:S02]  /*2310*/  ISETP.GE.AND P0, PT, R164, UR4, PT ;  /* 0x00000004a4007c0c */ /* 0x000fc4000bf06270 */
[----:B------:R-:W-:Y:S01]  /*2320*/  SHF.L.U32 R6, R3, 0x1, RZ ;  /* 0x0000000103067819 */ /* 0x000fe200000006ff */
[----:B-1----:R-:W-:Y:S01]  /*2330*/  IMAD.SHL.U32 R124, R13, 0x2, RZ ;  /* 0x000000020d7c7824 */ /* 0x002fe200078e00ff */
[----:B------:R-:W-:Y:S02]  /*2340*/  SEL R3, RZ, 0x4, P0 ;  /* 0x00000004ff037807 */ /* 0x000fe40000000000 */
[----:B---3--:R-:W-:Y:S02]  /*2350*/  SEL R4, RZ, 0x8, P1 ;  /* 0x00000008ff047807 */ /* 0x008fe40000800000 */
[----:B------:R-:W-:Y:S02]  /*2360*/  ISETP.GE.AND P2, PT, R16, UR5, PT ;  /* 0x0000000510007c0c */ /* 0x000fe4000bf46270 */
[--C-:B------:R-:W-:Y:S02]  /*2370*/  SHF.R.S32.HI R161, RZ, 0x1f, R160.reuse ;  /* 0x0000001fffa17819 */ /* 0x100fe400000114a0 */
[----:B------:R-:W-:Y:S01]  /*2380*/  LOP3.LUT R0, R4, R0, R3, 0xfe, !PT ;  /* 0x0000000004007212 */ /* 0x000fe200078efe03 */
[-C--:B------:R-:W-:Y:S01]  /*2390*/  IMAD R3, R9, R92.reuse, RZ ;  /* 0x0000005c09037224 */ /* 0x080fe200078e02ff */
[----:B------:R-:W-:Y:S01]  /*23a0*/  SEL R5, RZ, 0x1, P2 ;  /* 0x00000001ff057807 */ /* 0x000fe20001000000 */
[----:B------:R-:W-:Y:S01]  /*23b0*/  IMAD.WIDE.U32 R96, R170, R92, R160 ;  /* 0x0000005caa607225 */ /* 0x000fe200078e00a0 */
[----:B------:R-:W-:-:S02]  /*23c0*/  ISETP.GE.AND P1, PT, R164, UR5, PT ;  /* 0x00000005a4007c0c */ /* 0x000fc4000bf26270 */
        /* <DEDUP_REMOVED lines=14> */
[----:B-----5:R-:W-:Y:S01]  /*24b0*/  IMAD.WIDE.U32 R96, R140, R92, R96 ;  /* 0x0000005c8c607225 */ /* 0x020fe200078e0060 */
        /* <DEDUP_REMOVED lines=11> */
[----:B------:R-:W-:Y:S01]  /*2570*/  IMAD.WIDE.U32 R88, R140, R86, R88 ;  /* 0x000000568c587225 */ /* 0x000fe200078e0058 */
[CC--:B------:R-:W-:Y:S02]  /*2580*/  LEA.HI R6, R0.reuse, R3.reuse, RZ, 0x3 ;  /* 0x0000000300067211 */ /* 0x0c0fe400078f18ff */
[----:B------:R-:W-:Y:S01]  /*2590*/  LEA.HI R0, R0, R3, RZ, 0x6 ;  /* 0x0000000300007211 */ /* 0x000fe200078f30ff */
[----:B------:R-:W-:Y:S01]  /*25a0*/  IMAD.WIDE.U32 R94, R140, R92, R94 ;  /* 0x0000005c8c5e7225 */ /* 0x000fe200078e005e */
[CC--:B------:R-:W-:Y:S02]  /*25b0*/  LEA.HI R3, R8.reuse, R5.reuse, RZ, 0x6 ;  /* 0x0000000508037211 */ /* 0x0c0fe400078f30ff */
[----:B------:R-:W-:Y:S02]  /*25c0*/  LEA.HI R12, R8, R5, RZ, 0x3 ;  /* 0x00000005080c7211 */ /* 0x000fe400078f18ff */
[----:B------:R-:W-:-:S02]  /*25d0*/  SHF.R.S32.HI R0, RZ, 0x6, R0 ;  /* 0x00000006ff007819 */ /* 0x000fc40000011400 */
[----:B------:R-:W-:Y:S02]  /*25e0*/  IADD3 R11, R164, R9, RZ ;  /* 0x00000009a40b7210 */ /* 0x000fe40007ffe0ff */
[----:B------:R-:W-:Y:S01]  /*25f0*/  SHF.R.S32.HI R8, RZ, 0x6, R3 ;  /* 0x00000006ff087819 */ /* 0x000fe20000011403 */
[C---:B------:R-:W-:Y:S01]  /*2600*/  IMAD R139, R0.reuse, 0x1800, R183 ;  /* 0x00001800008b7824 */ /* 0x040fe200078e02b7 */
[----:B------:R-:W-:Y:S01]  /*2610*/  LOP3.LUT R3, R181, 0x38, R6, 0xf8, !PT ;  /* 0x00000038b5037812 */ /* 0x000fe200078ef806 */
[--C-:B------:R-:W-:Y:S01]  /*2620*/  IMAD R137, R0, 0x1800, R184.reuse ;  /* 0x0000180000897824 */ /* 0x100fe200078e02b8 */
[----:B------:R-:W-:Y:S01]  /*2630*/  SHF.R.S32.HI R14, RZ, 0x1f, R11 ;  /* 0x0000001fff0e7819 */ /* 0x000fe2000001140b */
[C---:B------:R-:W-:Y:S01]  /*2640*/  IMAD R138, R8.reuse, 0x1800, R183 ;  /* 0x00001800088a7824 */ /* 0x040fe200078e02b7 */
[----:B------:R-:W-:Y:S01]  /*2650*/  LOP3.LUT R0, R3, R182, RZ, 0x3c, !PT ;  /* 0x000000b603007212 */ /* 0x000fe200078e3cff */
[----:B------:R-:W-:Y:S01]  /*2660*/  IMAD R133, R8, 0x1800, R184 ;  /* 0x0000180008857824 */ /* 0x000fe200078e02b8 */
[----:B------:R-:W-:-:S02]  /*2670*/  LOP3.LUT R9, R177, 0x38, R6, 0xf8, !PT ;  /* 0x00000038b1097812 */ /* 0x000fc400078ef806 */
[----:B------:R-:W-:Y:S01]  /*2680*/  SHF.R.U32.HI R21, RZ, 0x3, R177 ;  /* 0x00000003ff157819 */ /* 0x000fe200000116b1 */
[----:B------:R-:W-:Y:S01]  /*2690*/  IMAD.IADD R139, R139, 0x1, R0 ;  /* 0x000000018b8b7824 */ /* 0x000fe200078e0200 */
[C---:B------:R-:W-:Y:S02]  /*26a0*/  LEA.HI R20, R14.reuse, R11, RZ, 0x3 ;  /* 0x0000000b0e147211 */ /* 0x040fe400078f18ff */
[--C-:B------:R-:W-:Y:S02]  /*26b0*/  LOP3.LUT R5, R181, 0x38, R12.reuse, 0xf8, !PT ;  /* 0x00000038b5057812 */ /* 0x100fe400078ef80c */
[----:B------:R-:W-:Y:S02]  /*26c0*/  LOP3.LUT R10, R9, R21, RZ, 0x3c, !PT ;  /* 0x00000015090a7212 */ /* 0x000fe400078e3cff */
[----:B------:R-:W-:Y:S02]  /*26d0*/  LEA.HI R11, R14, R11, RZ, 0x6 ;  /* 0x0000000b0e0b7211 */ /* 0x000fe400078f30ff */
[----:B------:R-:W-:Y:S01]  /*26e0*/  LOP3.LUT R0, R177, 0x38, R12, 0xf8, !PT ;  /* 0x00000038b1007812 */ /* 0x000fe200078ef80c */
[----:B------:R-:W-:Y:S01]  /*26f0*/  IMAD.IADD R137, R137, 0x1, R10 ;  /* 0x0000000189897824 */ /* 0x000fe200078e020a */
[----:B------:R-:W-:-:S02]  /*2700*/  LOP3.LUT R5, R5, R182, RZ, 0x3c, !PT ;  /* 0x000000b605057212 */ /* 0x000fc400078e3cff */
[----:B------:R-:W-:Y:S02]  /*2710*/  SHF.R.S32.HI R9, RZ, 0x1f, R140 ;  /* 0x0000001fff097819 */ /* 0x000fe4000001148c */
[--C-:B------:R-:W-:Y:S01]  /*2720*/  LOP3.LUT R3, R181, 0x38, R20.reuse, 0xf8, !PT ;  /* 0x00000038b5037812 */ /* 0x100fe200078ef814 */
[----:B------:R-:W-:Y:S01]  /*2730*/  IMAD.IADD R138, R138, 0x1, R5 ;  /* 0x000000018a8a7824 */ /* 0x000fe200078e0205 */
[----:B------:R-:W-:Y:S02]  /*2740*/  SHF.R.S32.HI R11, RZ, 0x6, R11 ;  /* 0x00000006ff0b7819 */ /* 0x000fe4000001140b */
[-C--:B------:R-:W-:Y:S02]  /*2750*/  LOP3.LUT R8, R0, R21.reuse, RZ, 0x3c, !PT ;  /* 0x0000001500087212 */ /* 0x080fe400078e3cff */
[----:B------:R-:W-:Y:S01]  /*2760*/  LOP3.LUT R0, R3, R182, RZ, 0x3c, !PT ;  /* 0x000000b603007212 */ /* 0x000fe200078e3cff */
[----:B------:R-:W-:Y:S01]  /*2770*/  IMAD R3, R9, R92, RZ ;  /* 0x0000005c09037224 */ /* 0x000fe200078e02ff */
[----:B------:R-:W-:Y:S01]  /*2780*/  LOP3.LUT R5, R177, 0x38, R20, 0xf8, !PT ;  /* 0x00000038b1057812 */ /* 0x000fe200078ef814 */
[----:B------:R-:W-:Y:S01]  /*2790*/  IMAD R135, R11, 0x1800, R183 ;  /* 0x000018000b877824 */ /* 0x000fe200078e02b7 */
[----:B------:R-:W-:Y:S01]  /*27a0*/  ISETP.GE.AND P4, PT, R19, UR5, PT ;  /* 0x0000000513007c0c */ /* 0x000fe2000bf86270 */
[----:B------:R-:W-:Y:S01]  /*27b0*/  IMAD R132, R11, 0x1800, R184 ;  /* 0x000018000b847824 */ /* 0x000fe200078e02b8 */
[----:B------:R-:W-:Y:S01]  /*27c0*/  LOP3.LUT R5, R5, R21, RZ, 0x3c, !PT ;  /* 0x0000001505057212 */ /* 0x000fe200078e3cff */
[----:B------:R-:W-:Y:S01]  /*27d0*/  IMAD R11, R140, R93, R3 ;  /* 0x0000005d8c0b7224 */ /* 0x000fe200078e0203 */
[----:B------:R-:W-:Y:S01]  /*27e0*/  LOP3.LUT R3, R181, 0x18, R16, 0xf8, !PT ;  /* 0x00000018b5037812 */ /* 0x000fe200078ef810 */
[----:B------:R-:W-:Y:S01]  /*27f0*/  IMAD R9, R9, R86, RZ ;  /* 0x0000005609097224 */ /* 0x000fe200078e02ff */
[----:B------:R-:W-:Y:S01]  /*2800*/  ISETP.GE.AND P0, PT, R23, UR4, PT ;  /* 0x0000000417007c0c */ /* 0x000fe2000bf06270 */
[----:B------:R-:W-:Y:S01]  /*2810*/  IMAD.IADD R135, R135, 0x1, R0 ;  /* 0x0000000187877824 */ /* 0x000fe200078e0200 */
[----:B------:R-:W-:Y:S01]  /*2820*/  LOP3.LUT R0, R3, R182, RZ, 0x3c, !PT ;  /* 0x000000b603007212 */ /* 0x000fe200078e3cff */
[----:B------:R-:W-:Y:S01]  /*2830*/  IMAD.IADD R132, R132, 0x1, R5 ;  /* 0x0000000184847824 */ /* 0x000fe200078e0205 */
[----:B------:R-:W-:Y:S01]  /*2840*/  SEL R3, RZ, 0x8, P4 ;  /* 0x00000008ff037807 */ /* 0x000fe20002000000 */
[----:B------:R-:W-:Y:S01]  /*2850*/  IMAD R5, R87, 0x60, RZ ;  /* 0x0000006057057824 */ /* 0x000fe200078e02ff */
[----:B------:R-:W-:Y:S01]  /*2860*/  IADD3 R133, R133, R8, RZ ;  /* 0x0000000885857210 */ /* 0x000fe20007ffe0ff */
[----:B------:R-:W-:Y:S01]  /*2870*/  IMAD R9, R140, R87, R9 ;  /* 0x000000578c097224 */ /* 0x000fe200078e0209 */
[C---:B------:R-:W-:Y:S01]  /*2880*/  SHF.L.U64.HI R107, R86.reuse, 0x6, R87 ;  /* 0x00000006566b7819 */ /* 0x040fe20000010257 */
[----:B------:R-:W-:Y:S01]  /*2890*/  IMAD.IADD R102, R11, 0x1, R95 ;  /* 0x000000010b667824 */ /* 0x000fe200078e025f */
[C---:B------:R-:W-:Y:S01]  /*28a0*/  SHF.L.U32 R108, R86.reuse, 0x6, RZ ;  /* 0x00000006566c7819 */ /* 0x040fe200000006ff */
[----:B------:R-:W-:Y:S01]  /*28b0*/  IMAD.WIDE.U32 R86, R86, 0x60, RZ ;  /* 0x0000006056567825 */ /* 0x000fe200078e00ff */
[----:B------:R-:W-:-:S02]  /*28c0*/  LOP3.LUT P5, RZ, R224, 0x4, RZ, 0xc0, !PT ;  /* 0x00000004e0ff7812 */ /* 0x000fc400078ac0ff */
[----:B------:R-:W-:Y:S01]  /*28d0*/  SEL R8, RZ, 0x20, P0 ;  /* 0x00000020ff087807 */ /* 0x000fe20000000000 */
[----:B------:R-:W-:Y:S01]  /*28e0*/  IMAD.IADD R130, R87, 0x1, R5 ;  /* 0x0000000157827824 */ /* 0x000fe200078e0205 */
[C---:B------:R-:W-:Y:S01]  /*28f0*/  LOP3.LUT R10, R4.reuse, R3, RZ, 0xfc, !PT ;  /* 0x00000003040a7212 */ /* 0x040fe200078efcff */
[----:B------:R-:W-:Y:S01]  /*2900*/  IMAD.IADD R103, R91, 0x1, R9 ;  /* 0x000000015b677824 */ /* 0x000fe200078e0209 */
[----:B------:R-:W-:Y:S01]  /*2910*/  LOP3.LUT R3, R4, 0x1, RZ, 0xc0, !PT ;  /* 0x0000000104037812 */ /* 0x000fe200078ec0ff */
[----:B------:R-:W-:Y:S01]  /*2920*/  IMAD.IADD R101, R9, 0x1, R89 ;  /* 0x0000000109657824 */ /* 0x000fe200078e0259 */
[C---:B------:R-:W-:Y:S01]  /*2930*/  SHF.L.U64.HI R105, R92.reuse, 0x6, R93 ;  /* 0x000000065c697819 */ /* 0x040fe2000001025d */
[----:B------:R-:W-:Y:S01]  /*2940*/  IMAD.WIDE.U32 R92, R92, 0x60, RZ ;  /* 0x000000605c5c7825 */ /* 0x000fe200078e00ff */
[----:B------:R-:W-:Y:S02]  /*2950*/  SEL R126, R126, 0xffffffe0, !P5 ;  /* 0xffffffe07e7e7807 */ /* 0x000fe40006800000 */
[----:B------:R-:W-:Y:S01]  /*2960*/  IADD3 R0, R183, R0, RZ ;  /* 0x00000000b7007210 */ /* 0x000fe20007ffe0ff */
[----:B------:R-:W-:Y:S01]  /*2970*/  IMAD.IADD R129, R93, 0x1, R129 ;  /* 0x000000015d817824 */ /* 0x000fe200078e0281 */
[----:B------:R-:W-:-:S02]  /*2980*/  SHF.R.S32.HI R115, RZ, 0x3, R6 ;  /* 0x00000003ff737819 */ /* 0x000fc40000011406 */
[----:B------:R-:W-:Y:S01]  /*2990*/  LOP3.LUT R4, R6, 0xfffffff8, RZ, 0xc0, !PT ;  /* 0xfffffff806047812 */ /* 0x000fe200078ec0ff */
[----:B------:R-:W-:Y:S01]  /*29a0*/  IMAD.IADD R131, R126, 0x1, R0 ;  /* 0x000000017e837824 */ /* 0x000fe200078e0200 */
[----:B------:R-:W-:Y:S02]  /*29b0*/  LOP3.LUT R26, R7, R8, RZ, 0xfc, !PT ;  /* 0x00000008071a7212 */ /* 0x000fe400078efcff */
[----:B------:R-:W-:Y:S02]  /*29c0*/  LOP3.LUT R5, R12, 0xfffffff8, RZ, 0xc0, !PT ;  /* 0xfffffff80c057812 */ /* 0x000fe400078ec0ff */
[----:B------:R-:W-:Y:S02]  /*29d0*/  LOP3.LUT R6, R20, 0xfffffff8, RZ, 0xc0, !PT ;  /* 0xfffffff814067812 */ /* 0x000fe400078ec0ff */
[----:B------:R-:W-:Y:S02]  /*29e0*/  SHF.R.S32.HI R113, RZ, 0x3, R20 ;  /* 0x00000003ff717819 */ /* 0x000fe40000011414 */
[----:B------:R-:W-:-:S02]  /*29f0*/  LOP3.LUT R8, R10, 0x2, RZ, 0xc0, !PT ;  /* 0x000000020a087812 */ /* 0x000fc400078ec0ff */
[----:B------:R-:W-:Y:S02]  /*2a00*/  LOP3.LUT R9, R10, 0x4, RZ, 0xc0, !PT ;  /* 0x000000040a097812 */ /* 0x000fe400078ec0ff */
[C---:B------:R-:W-:Y:S02]  /*2a10*/  LOP3.LUT R20, R26.reuse, 0x2, RZ, 0xc0, !PT ;  /* 0x000000021a147812 */ /* 0x040fe400078ec0ff */
[C---:B------:R-:W-:Y:S02]  /*2a20*/  LOP3.LUT R21, R26.reuse, 0x4, RZ, 0xc0, !PT ;  /* 0x000000041a157812 */ /* 0x040fe400078ec0ff */
[C---:B------:R-:W-:Y:S02]  /*2a30*/  LOP3.LUT R99, R26.reuse, 0x8, RZ, 0xc0, !PT ;  /* 0x000000081a637812 */ /* 0x040fe400078ec0ff */
[----:B------:R-:W-:Y:S02]  /*2a40*/  LOP3.LUT R98, R26, 0x10, RZ, 0xc0, !PT ;  /* 0x000000101a627812 */ /* 0x000fe400078ec0ff */
[----:B0-----:R-:W-:-:S02]  /*2a50*/  LEA.HI R222, R222, 0x8, RZ, 0x19 ;  /* 0x00000008dede7811 */ /* 0x001fc400078fc8ff */
[----:B------:R-:W-:Y:S02]  /*2a60*/  IADD3 R104, R97, R11, RZ ;  /* 0x0000000b61687210 */ /* 0x000fe40007ffe0ff */
[----:B------:R-:W-:Y:S02]  /*2a70*/  SHF.R.S32.HI R114, RZ, 0x3, R12 ;  /* 0x00000003ff727819 */ /* 0x000fe4000001140c */
[----:B------:R-:W-:Y:S02]  /*2a80*/  LOP3.LUT R7, R7, 0x1, RZ, 0xc0, !PT ;  /* 0x0000000107077812 */ /* 0x000fe400078ec0ff */
[----:B------:R-:W-:Y:S02]  /*2a90*/  LOP3.LUT R10, R10, 0x8, RZ, 0xc0, !PT ;  /* 0x000000080a0a7812 */ /* 0x000fe400078ec0ff */
[----:B------:R-:W-:Y:S02]  /*2aa0*/  SHF.R.S32.HI R111, RZ, 0x1f, R4 ;  /* 0x0000001fff6f7819 */ /* 0x000fe40000011404 */
[----:B------:R-:W-:-:S02]  /*2ab0*/  SHF.R.S32.HI R110, RZ, 0x1f, R5 ;  /* 0x0000001fff6e7819 */ /* 0x000fc40000011405 */
[----:B------:R-:W-:Y:S02]  /*2ac0*/  SHF.R.S32.HI R109, RZ, 0x1f, R6 ;  /* 0x0000001fff6d7819 */ /* 0x000fe40000011406 */
[----:B------:R-:W-:Y:S02]  /*2ad0*/  LOP3.LUT R26, R26, 0x20, RZ, 0xc0, !PT ;  /* 0x000000201a1a7812 */ /* 0x000fe400078ec0ff */
[----:B----4-:R-:W-:-:S07]  /*2ae0*/  SHF.R.S32.HI R127, RZ, 0x1f, R100 ;  /* 0x0000001fff7f7819 */ /* 0x010fce0000011464 */
.L_x_2769:
[----:B0-----:R-:W0:Y:S01]  /*2af0*/  LDC R80, c[0x0][0x430] ;  /* 0x00010c00ff507b82 */ /* 0x001e220000000800 */
[----:B------:R-:W-:Y:S01]  /*2b00*/  IADD3 R24, R24, -0x1, RZ ;  /* 0xffffffff18187810 */ /* 0x000fe20007ffe0ff */
[----:B------:R-:W-:Y:S01]  /*2b10*/  ULDC.64 UR4, c[0x0][0x208] ;  /* 0x0000820000047ab9 */ /* 0x000fe20000000a00 */
[----:B------:R-:W-:-:S03]  /*2b20*/  MOV R27, RZ ;  /* 0x000000ff001b7202 */ /* 0x000fc60000000f00 */
[----:B------:R-:W-:Y:S02]  /*2b30*/  IMAD R12, R24, 0x60, R112 ;  /* 0x00000060180c7824 */ /* 0x000fe400078e0270 */
[----:B-1----:R-:W1:Y:S02]  /*2b40*/  LDC R123, c[0x0][0x3f4] ;  /* 0x0000fd00ff7b7b82 */ /* 0x002e640000000800 */
[----:B------:R-:W-:Y:S01]  /*2b50*/  IMAD.IADD R32, R128, 0x1, R12 ;  /* 0x0000000180207824 */ /* 0x000fe200078e020c */
[----:B------:R-:W-:-:S03]  /*2b60*/  ISETP.GE.AND P0, PT, R12, R25, PT ;  /* 0x000000190c00720c */ /* 0x000fc60003f06270 */
[----:B------:R-:W-:Y:S01]  /*2b70*/  IMAD.MOV.U32 R28, RZ, RZ, R32 ;  /* 0x000000ffff1c7224 */ /* 0x000fe200078e0020 */
[----:B------:R-:W-:Y:S02]  /*2b80*/  ISETP.GT.OR P0, PT, R112, 0x5f, P0 ;  /* 0x0000005f7000780c */ /* 0x000fe40000704670 */
[----:B0-----:R-:W-:-:S11]  /*2b90*/  ISETP.NE.AND P4, PT, R80, 0x1, PT ;  /* 0x000000015000780c */ /* 0x001fd60003f85270 */
        /* <DEDUP_REMOVED lines=37> */
[----:B------:R-:W-:Y:S01]  /*2df0*/  IMAD R14, R82, UR4, RZ ;  /* 0x00000004520e7c24 */ /* 0x000fe2000f8e02ff */
[----:B------:R-:W-:Y:S02]  /*2e00*/  IADD3 R13, R13, R11, RZ ;  /* 0x0000000b0d0d7210 */ /* 0x000fe40007ffe0ff */
[----:B------:R-:W-:Y:S01]  /*2e10*/  VIMNMX R83, R83, 0x60, PT ;  /* 0x0000006053537848 */ /* 0x000fe20003fe0100 */
[C---:B------:R-:W-:Y:S02]  /*2e20*/  IMAD R11, R27.reuse, UR5, R14 ;  /* 0x000000051b0b7c24 */ /* 0x040fe4000f8e020e */
[----:B------:R-:W-:Y:S01]  /*2e30*/  IMAD.WIDE.U32 R12, R27, UR4, R12 ;  /* 0x000000041b0c7c25 */ /* 0x000fe2000f8e000c */
[----:B------:R-:W-:-:S03]  /*2e40*/  ULDC.64 UR4, c[0x0][0x308] ;  /* 0x0000c20000047ab9 */ /* 0x000fc60000000a00 */
[----:B------:R-:W-:Y:S01]  /*2e50*/  IMAD.IADD R13, R13, 0x1, R11 ;  /* 0x000000010d0d7824 */ /* 0x000fe200078e020b */
[----:B------:R-:W-:Y:S01]  /*2e60*/  SHF.R.S32.HI R11, RZ, 0x1f, R24 ;  /* 0x0000001fff0b7819 */ /* 0x000fe20000011418 */
[----:B------:R-:W-:Y:S02]  /*2e70*/  IMAD R14, R129, R24, RZ ;  /* 0x00000018810e7224 */ /* 0x000fe400078e02ff */
        /* <DEDUP_REMOVED lines=32> */
[----:B------:R-:W-:Y:S02]  /*3080*/  IADD3.X R34, R11, R104, RZ, P5, !PT ;  /* 0x000000680b227210 */ /* 0x000fe40002ffe4ff */
[----:B------:R-:W-:Y:S02]  /*3090*/  CS2R R74, SRZ ;  /* 0x00000000004a7805 */ /* 0x000fe4000001ff00 */
[----:B------:R-:W-:Y:S01]  /*30a0*/  LEA R32, P5, R33, UR4, 0x1 ;  /* 0x0000000421207c11 */ /* 0x000fe2000f8a08ff */
[----:B------:R-:W-:Y:S01]  /*30b0*/  IMAD.X R36, R78, 0x1, R103, P0 ;  /* 0x000000014e247824 */ /* 0x000fe200000e0667 */
[----:B------:R-:W-:-:S02]  /*30c0*/  ISETP.GE.AND P0, PT, R160, R123, PT ;  /* 0x0000007ba000720c */ /* 0x000fc40003f06270 */
[----:B------:R-:W-:Y:S02]  /*30d0*/  CS2R R70, SRZ ;  /* 0x0000000000467805 */ /* 0x000fe4000001ff00 */
[----:B------:R-:W-:Y:S02]  /*30e0*/  LEA.HI.X R33, R33, UR5, R34, 0x1, P5 ;  /* 0x0000000521217c11 */ /* 0x000fe4000a8f0c22 */
[----:B------:R-:W-:Y:S02]  /*30f0*/  CS2R R76, SRZ ;  /* 0x00000000004c7805 */ /* 0x000fe4000001ff00 */
[C---:B------:R-:W-:Y:S02]  /*3100*/  LEA R34, P5, R35.reuse, UR6, 0x1 ;  /* 0x0000000623227c11 */ /* 0x040fe4000f8a08ff */
[----:B------:R-:W-:Y:S01]  /*3110*/  CS2R R72, SRZ ;  /* 0x0000000000487805 */ /* 0x000fe2000001ff00 */
[----:B------:R-:W-:Y:S01]  /*3120*/  ULDC.64 UR8, c[0x0][0x208] ;  /* 0x0000820000087ab9 */ /* 0x000fe20000000a00 */
[----:B------:R-:W-:-:S02]  /*3130*/  LEA.HI.X R35, R35, UR7, R36, 0x1, P5 ;  /* 0x0000000723237c11 */ /* 0x000fc4000a8f0c24 */
        /* <DEDUP_REMOVED lines=25> */
.L_x_2668:
[----:B------:R-:W-:Y:S05]  /*32d0*/  BSYNC B1 ;  /* 0x0000000000017941 */ /* 0x000fea0003800000 */
.L_x_2667:
        /* <DEDUP_REMOVED lines=21> */
[----:B------:R-:W-:Y:S01]  /*3430*/  IADD3 R13, P0, P6, R90, R12, R108 ;  /* 0x0000000c5a0d7210 */ /* 0x000fe20007e1e06c */
[----:B------:R-:W-:-:S03]  /*3440*/  ULDC.64 UR8, c[0x0][0x208] ;  /* 0x0000820000087ab9 */ /* 0x000fc60000000a00 */
        /* <DEDUP_REMOVED lines=33> */
.L_x_2670:
[----:B------:R-:W-:Y:S05]  /*3660*/  BSYNC B1 ;  /* 0x0000000000017941 */ /* 0x000fea0003800000 */
.L_x_2669:
[----:B0----5:R-:W-:Y:S01]  /*3670*/  IMAD.MOV.U32 R12, RZ, RZ, R54 ;  /* 0x000000ffff0c7224 */ /* 0x021fe200078e0036 */
[----:B------:R-:W-:Y:S01]  /*3680*/  MOV R11, R55 ;  /* 0x00000037000b7202 */ /* 0x000fe20000000f00 */
[----:B------:R-:W-:Y:S01]  /*3690*/  ULOP3.LUT UR4, UR60, 0x1, URZ, 0xfc, !UPT ;  /* 0x000000013c047892 */ /* 0x000fe2000f8efc3f */
[----:B------:R-:W-:Y:S02]  /*36a0*/  IMAD.MOV.U32 R14, RZ, RZ, R58 ;  /* 0x000000ffff0e7224 */ /* 0x000fe400078e003a */
[----:B------:R-:W-:Y:S01]  /*36b0*/  PRMT R151, R12, 0x5410, R11 ;  /* 0x000054100c977816 */ /* 0x000fe2000000000b */
[----:B------:R-:W-:Y:S01]  /*36c0*/  IMAD.MOV.U32 R12, RZ, RZ, R62 ;  /* 0x000000ffff0c7224 */ /* 0x000fe200078e003e */
[----:B------:R-:W-:Y:S01]  /*36d0*/  MOV R11, R63 ;  /* 0x0000003f000b7202 */ /* 0x000fe20000000f00 */
[----:B------:R-:W-:Y:S01]  /*36e0*/  UISETP.NE.AND UP0, UPT, UR4, 0x3, UPT ;  /* 0x000000030400788c */ /* 0x000fe2000bf05270 */
[----:B------:R-:W-:Y:S02]  /*36f0*/  IMAD.MOV.U32 R13, RZ, RZ, R59 ;  /* 0x000000ffff0d7224 */ /* 0x000fe400078e003b */
[----:B------:R-:W-:Y:S01]  /*3700*/  PRMT R156, R12, 0x7610, R156 ;  /* 0x000076100c9c7816 */ /* 0x000fe2000000009c */
[----:B------:R-:W-:Y:S01]  /*3710*/  IMAD.MOV.U32 R12, RZ, RZ, R67 ;  /* 0x000000ffff0c7224 */ /* 0x000fe200078e0043 */
[----:B------:R-:W-:Y:S01]  /*3720*/  PRMT R155, R11, 0x7610, R155 ;  /* 0x000076100b9b7816 */ /* 0x000fe2000000009b */
[----:B------:R-:W-:Y:S01]  /*3730*/  IMAD.MOV.U32 R11, RZ, RZ, R66 ;  /* 0x000000ffff0b7224 */ /* 0x000fe200078e0042 */
[----:B------:R-:W-:-:S02]  /*3740*/  PLOP3.LUT P0, PT, PT, PT, UP0, 0x80, 0x0 ;  /* 0x000000000000781c */ /* 0x000fc40003f0f008 */
[----:B------:R-:W-:Y:S01]  /*3750*/  PRMT R153, R13, 0x5410, R14 ;  /* 0x000054100d997816 */ /* 0x000fe2000000000e */
[----:B------:R-:W-:Y:S01]  /*3760*/  IMAD.MOV.U32 R13, RZ, RZ, R70 ;  /* 0x000000ffff0d7224 */ /* 0x000fe200078e0046 */
[----:B------:R-:W-:Y:S01]  /*3770*/  PRMT R157, R12, 0x5410, R11 ;  /* 0x000054100c9d7816 */ /* 0x000fe2000000000b */
[----:B------:R-:W-:Y:S01]  /*3780*/  IMAD.MOV.U32 R11, RZ, RZ, R74 ;  /* 0x000000ffff0b7224 */ /* 0x000fe200078e004a */
[----:B------:R-:W-:Y:S01]  /*3790*/  MOV R14, R71 ;  /* 0x00000047000e7202 */ /* 0x000fe20000000f00 */
[----:B------:R-:W-:-:S03]  /*37a0*/  IMAD.MOV.U32 R12, RZ, RZ, R75 ;  /* 0x000000ffff0c7224 */ /* 0x000fc600078e004b */
        /* <DEDUP_REMOVED lines=62> */
.L_x_2671:
[----:B------:R-:W-:Y:S01]  /*3b90*/  IMAD R84, R18, 0x8, R2 ;  /* 0x0000000812547824 */ /* 0x000fe200078e0202 */
[----:B------:R-:W-:Y:S01]  /*3ba0*/  SHF.L.U32 R85, R171, 0x1f, RZ ;  /* 0x0000001fab557819 */ /* 0x000fe200000006ff */
[----:B------:R-:W-:Y:S03]  /*3bb0*/  BSSY B1, `(.L_x_2672) ;  /* 0x0000003000017945 */ /* 0x000fe60003800000 */
[----:B------:R-:W0:Y:S02]  /*3bc0*/  SYNCS.PHASECHK.TRANS64.TRYWAIT P6, [R84+URZ+0x2a890], R85 ;  /* 0x02a89055540075a7 */ /* 0x000e2400080c017f */
[----:B0-----:R-:W-:Y:S05]  /*3bd0*/  @!P6 BRA `(.L_x_2673) ;  /* 0x0000020800ace947 */ /* 0x001fea0003800000 */
.L_x_3023:
[----:B------:R-:W-:Y:S05]  /*3be0*/  BSYNC B1 ;  /* 0x0000000000017941 */ /* 0x000fea0003800000 */
.L_x_2672:
[----:B------:R-:W-:-:S03]  /*3bf0*/  UMOV UR4, 0xffffffff ;  /* 0xffffffff00047882 */ /* 0x000fc60000000000 */
[----:B------:R-:W-:Y:S05]  /*3c00*/  BRA.DIV UR4, `(.L_x_2674) ;  /* 0x0000020a04b47947 */ /* 0x000fea000b800000 */
[----:B------:R1:W2:Y:S04]  /*3c10*/  SHFL.IDX PT, R78, R118, RZ, 0x1c1f ;  /* 0x001c1fff764e7589 */ /* 0x0002a800000e0000 */
[----:B------:R1:W3:Y:S02]  /*3c20*/  SHFL.IDX PT, R11, R119, RZ, 0x1c1f ;  /* 0x001c1fff770b7589 */ /* 0x0002e400000e0000 */
.L_x_3027:
        /* <DEDUP_REMOVED lines=10> */
[----:B------:R-:W-:Y:S02]  /*3cd0*/  SHF.R.U32.HI R74, RZ, 0x10, R75 ;  /* 0x00000010ff4a7819 */ /* 0x000fe4000001164b */
[--C-:B------:R-:W-:Y:S01]  /*3ce0*/  SHF.R.U64 R145, R76, 0x10, R77.reuse ;  /* 0x000000104c917819 */ /* 0x100fe2000000124d */
[----:B------:R-:W-:Y:S01]  /*3cf0*/  HADD2.F32 R144, -RZ, R144.H0_H0 ;  /* 0x20000090ff907230 */ /* 0x000fe20000004100 */
[----:B0-----:R-:W-:Y:S02]  /*3d00*/  MOV R75, R13 ;  /* 0x0000000d004b7202 */ /* 0x001fe40000000f00 */
        /* <DEDUP_REMOVED lines=38> */
.L_x_2680:
[----:B------:R-:W-:Y:S05]  /*3f70*/  BSYNC B3 ;  /* 0x0000000000037941 */ /* 0x000fea0003800000 */
.L_x_2679:
[----:B---3--:R-:W-:Y:S01]  /*3f80*/  LEA R74, P4, R16, R11, 0x1 ;  /* 0x0000000b104a7211 */ /* 0x008fe200078808ff */
[----:B------:R-:W-:-:S03]  /*3f90*/  ULDC.64 UR4, c[0x0][0x208] ;  /* 0x0000820000047ab9 */ /* 0x000fc60000000a00 */
[----:B--2---:R-:W-:-:S05]  /*3fa0*/  LEA.HI.X R75, R16, R78, R17, 0x1, P4 ;  /* 0x0000004e104b7211 */ /* 0x004fca00020f0c11 */
[----:B0-----:R4:W-:Y:S04]  /*3fb0*/  ST.E.128 desc[UR4][R74.64], R12 ;  /* 0x0000000c4a007985 */ /* 0x0019e8000c101d04 */
.L_x_2678:
[----:B------:R-:W-:Y:S05]  /*3fc0*/  BSYNC B2 ;  /* 0x0000000000027941 */ /* 0x000fea0003800000 */
.L_x_2677:
        /* <DEDUP_REMOVED lines=50> */
.L_x_2684:
[----:B------:R-:W-:Y:S05]  /*42f0*/  BSYNC B3 ;  /* 0x0000000000037941 */ /* 0x000fea0003800000 */
.L_x_2683:
[----:B--2---:R-:W-:Y:S01]  /*4300*/  MOV R71, R78 ;  /* 0x0000004e00477202 */ /* 0x004fe20000000f00 */
[----:B------:R-:W-:Y:S01]  /*4310*/  IMAD.SHL.U32 R72, R166, 0x8, RZ ;  /* 0x00000008a6487824 */ /* 0x000fe200078e00ff */
[----:B------:R-:W-:Y:S01]  /*4320*/  ULDC.64 UR4, c[0x0][0x208] ;  /* 0x0000820000047ab9 */ /* 0x000fe20000000a00 */
[----:B---3--:R-:W-:-:S04]  /*4330*/  IMAD.MOV.U32 R70, RZ, RZ, R11 ;  /* 0x000000ffff467224 */ /* 0x008fc800078e000b */
[----:B------:R-:W-:-:S05]  /*4340*/  IMAD.WIDE R70, R72, 0x2, R70 ;  /* 0x0000000248467825 */ /* 0x000fca00078e0246 */
[----:B0-----:R0:W-:Y:S02]  /*4350*/  ST.E.128 desc[UR4][R70.64], R12 ;  /* 0x0000000c46007985 */ /* 0x0011e4000c101d04 */
.L_x_2682:
[----:B------:R-:W-:Y:S05]  /*4360*/  BSYNC B2 ;  /* 0x0000000000027941 */ /* 0x000fea0003800000 */
.L_x_2681:
        /* <DEDUP_REMOVED lines=50> */
.L_x_2688:
[----:B------:R-:W-:Y:S05]  /*4690*/  BSYNC B3 ;  /* 0x0000000000037941 */ /* 0x000fea0003800000 */
.L_x_2687:
[----:B------:R-:W-:Y:S01]  /*46a0*/  SHF.L.U32 R68, R167, 0x3, RZ ;  /* 0x00000003a7447819 */ /* 0x000fe200000006ff */
[----:B---3--:R-:W-:Y:S01]  /*46b0*/  IMAD.MOV.U32 R66, RZ, RZ, R11 ;  /* 0x000000ffff427224 */ /* 0x008fe200078e000b */
[----:B------:R-:W-:Y:S01]  /*46c0*/  ULDC.64 UR4, c[0x0][0x208] ;  /* 0x0000820000047ab9 */ /* 0x000fe20000000a00 */
[----:B--2---:R-:W-:Y:S02]  /*46d0*/  IMAD.MOV.U32 R67, RZ, RZ, R78 ;  /* 0x000000ffff437224 */ /* 0x004fe400078e004e */
[----:B------:R-:W-:-:S05]  /*46e0*/  IMAD.WIDE R66, R68, 0x2, R66 ;  /* 0x0000000244427825 */ /* 0x000fca00078e0242 */
[----:B----4-:R0:W-:Y:S02]  /*46f0*/  ST.E.128 desc[UR4][R66.64], R12 ;  /* 0x0000000c42007985 */ /* 0x0101e4000c101d04 */
.L_x_2686:
[----:B------:R-:W-:Y:S05]  /*4700*/  BSYNC B2 ;  /* 0x0000000000027941 */ /* 0x000fea0003800000 */
.L_x_2685:
        /* <DEDUP_REMOVED lines=50> */
.L_x_2692:
[----:B------:R-:W-:Y:S05]  /*4a30*/  BSYNC B3 ;  /* 0x0000000000037941 */ /* 0x000fea0003800000 */
.L_x_2691:
[----:B---3--:R-:W-:Y:S01]  /*4a40*/  LEA R62, P4, R19, R11, 0x1 ;  /* 0x0000000b133e7211 */ /* 0x008fe200078808ff */
[----:B------:R-:W-:-:S03]  /*4a50*/  ULDC.64 UR4, c[0x0][0x208] ;  /* 0x0000820000047ab9 */ /* 0x000fc60000000a00 */
[----:B--2---:R-:W-:-:S05]  /*4a60*/  LEA.HI.X R63, R19, R78, R169, 0x1, P4 ;  /* 0x0000004e133f7211 */ /* 0x004fca00020f0ca9 */
[----:B----4-:R0:W-:Y:S04]  /*4a70*/  ST.E.128 desc[UR4][R62.64], R12 ;  /* 0x0000000c3e007985 */ /* 0x0101e8000c101d04 */
.L_x_2690:
[----:B------:R-:W-:Y:S05]  /*4a80*/  BSYNC B2 ;  /* 0x0000000000027941 */ /* 0x000fea0003800000 */
.L_x_2689:
        /* <DEDUP_REMOVED lines=12> */
[----:B------:R-:W-:Y:S01]  /*4b50*/  SHF.R.U32.HI R59, RZ, 0x10, R59 ;  /* 0x00000010ff3b7819 */ /* 0x000fe2000001163b */
[----:B------:R-:W-:Y:S02]  /*4b60*/  HADD2.F32 R60, -RZ, R60.H0_H0 ;  /* 0x2000003cff3c7230 */ /* 0x000fe40000004100 */
[--C-:B------:R-:W-:Y:S02]  /*4b70*/  HADD2.F32 R13, -RZ, R61.reuse.H1_H1 ;  /* 0x3000003dff0d7230 */ /* 0x100fe40000004100 */
[----:B------:R-:W-:-:S02]  /*4b80*/  HADD2.F32 R61, -RZ, R61.H0_H0 ;  /* 0x2000003dff3d7230 */ /* 0x000fc40000004100 */
[----:B------:R-:W-:Y:S02]  /*4b90*/  HADD2.F32 R58, -RZ, R58.H0_H0 ;  /* 0x2000003aff3a7230 */ /* 0x000fe40000004100 */
[-C--:B------:R-:W-:Y:S01]  /*4ba0*/  FMUL.FTZ R63, R13, R62.reuse ;  /* 0x0000003e0d3f7220 */ /* 0x080fe20000410000 */
[----:B------:R-:W-:Y:S02]  /*4bb0*/  HADD2.F32 R59, -RZ, R59.H0_H0 ;  /* 0x2000003bff3b7230 */ /* 0x000fe40000004100 */
[C---:B------:R-:W-:Y:S01]  /*4bc0*/  FMUL.FTZ R62, R61.reuse, R62 ;  /* 0x0000003e3d3e7220 */ /* 0x040fe20000410000 */
[----:B------:R-:W-:-:S03]  /*4bd0*/  FFMA.FTZ R63, R61, R58, -R63 ;  /* 0x0000003a3d3f7223 */ /* 0x000fc6000001083f */
[----:B------:R-:W-:Y:S01]  /*4be0*/  FFMA.FTZ R62, R13, R58, R62 ;  /* 0x0000003a0d3e7223 */ /* 0x000fe2000001003e */
[--C-:B------:R-:W-:Y:S02]  /*4bf0*/  HADD2.F32 R13, -RZ, R15.reuse.H1_H1 ;  /* 0x3000000fff0d7230 */ /* 0x100fe40000004100 */
[----:B------:R-:W-:Y:S02]  /*4c00*/  HADD2.F32 R15, -RZ, R15.H0_H0 ;  /* 0x2000000fff0f7230 */ /* 0x000fe40000004100 */
[----:B------:R-:W-:Y:S01]  /*4c10*/  F2FP.F16.F32.PACK_AB R62, R62, R63 ;  /* 0x0000003f3e3e723e */ /* 0x000fe200000000ff */
[-C--:B------:R-:W-:Y:S02]  /*4c20*/  FMUL.FTZ R58, R13, R60.reuse ;  /* 0x0000003c0d3a7220 */ /* 0x080fe40000410000 */
[C---:B------:R-:W-:Y:S02]  /*4c30*/  FMUL.FTZ R60, R15.reuse, R60 ;  /* 0x0000003c0f3c7220 */ /* 0x040fe40000410000 */
[----:B------:R-:W-:Y:S01]  /*4c40*/  FFMA.FTZ R58, R15, R59, -R58 ;  /* 0x0000003b0f3a7223 */ /* 0x000fe2000001083a */
[----:B------:R-:W-:-:S02]  /*4c50*/  HADD2.F32 R15, -RZ, R154.H1_H1 ;  /* 0x3000009aff0f7230 */ /* 0x000fc40000004100 */
[----:B------:R-:W-:Y:S01]  /*4c60*/  FFMA.FTZ R60, R13, R59, R60 ;  /* 0x0000003b0d3c7223 */ /* 0x000fe2000001003c */
[--C-:B------:R-:W-:Y:S02]  /*4c70*/  HADD2.F32 R13, -RZ, R12.reuse.H0_H0 ;  /* 0x2000000cff0d7230 */ /* 0x100fe40000004100 */
[----:B------:R-:W-:Y:S02]  /*4c80*/  HADD2.F32 R12, -RZ, R12.H1_H1 ;  /* 0x3000000cff0c7230 */ /* 0x000fe40000004100 */
[--C-:B------:R-:W-:Y:S01]  /*4c90*/  HADD2.F32 R59, -RZ, R153.reuse.H1_H1 ;  /* 0x30000099ff3b7230 */ /* 0x100fe20000004100 */
[----:B------:R-:W-:Y:S01]  /*4ca0*/  F2FP.F16.F32.PACK_AB R58, R60, R58 ;  /* 0x0000003a3c3a723e */ /* 0x000fe200000000ff */
[----:B------:R-:W-:Y:S02]  /*4cb0*/  HADD2.F32 R154, -RZ, R154.H0_H0 ;  /* 0x2000009aff9a7230 */ /* 0x000fe40000004100 */
[-C--:B------:R-:W-:Y:S01]  /*4cc0*/  FMUL.FTZ R61, R12, R15.reuse ;  /* 0x0000000f0c3d7220 */ /* 0x080fe20000410000 */
[----:B------:R-:W-:Y:S01]  /*4cd0*/  FMUL.FTZ R15, R13, R15 ;  /* 0x0000000f0d0f7220 */ /* 0x000fe20000410000 */
[----:B------:R-:W-:-:S02]  /*4ce0*/  HADD2.F32 R153, -RZ, R153.H0_H0 ;  /* 0x20000099ff997230 */ /* 0x000fc40000004100 */
        /* <DEDUP_REMOVED lines=14> */
.L_x_2696:
[----:B------:R-:W-:Y:S05]  /*4dd0*/  BSYNC B3 ;  /* 0x0000000000037941 */ /* 0x000fea0003800000 */
.L_x_2695:
[----:B---3--:R-:W-:Y:S01]  /*4de0*/  LEA R58, P4, R22, R11, 0x1 ;  /* 0x0000000b163a7211 */ /* 0x008fe200078808ff */
[----:B------:R-:W-:-:S03]  /*4df0*/  ULDC.64 UR4, c[0x0][0x208] ;  /* 0x0000820000047ab9 */ /* 0x000fc60000000a00 */
[----:B--2---:R-:W-:-:S05]  /*4e00*/  LEA.HI.X R59, R22, R78, R180, 0x1, P4 ;  /* 0x0000004e163b7211 */ /* 0x004fca00020f0cb4 */
[----:B----4-:R0:W-:Y:S04]  /*4e10*/  ST.E.128 desc[UR4][R58.64], R12 ;  /* 0x0000000c3a007985 */ /* 0x0101e8000c101d04 */
.L_x_2694:
[----:B------:R-:W-:Y:S05]  /*4e20*/  BSYNC B2 ;  /* 0x0000000000027941 */ /* 0x000fea0003800000 */
.L_x_2693:
[----:B------:R-:W-:-:S13]  /*4e30*/  ISETP.NE.AND P4, PT, R26, RZ, PT ;  /* 0x000000ff1a00720c */ /* 0x000fda0003f85270 */
        /* <DEDUP_REMOVED lines=45> */
[----:B------:R-:W-:Y:S01]  /*5110*/  MOV R12, R15 ;  /* 0x0000000f000c7202 */ /* 0x000fe20000000f00 */
[----:B------:R-:W-:-:S03]  /*5120*/  IMAD.MOV.U32 R15, RZ, RZ, R55 ;  /* 0x000000ffff0f7224 */ /* 0x000fc600078e0037 */
[----:B------:R-:W-:Y:S01]  /*5130*/  F2FP.F16.F32.PACK_AB R152, R152, R13 ;  /* 0x0000000d9898723e */ /* 0x000fe200000000ff */
[----:B------:R-:W-:-:S04]  /*5140*/  IMAD.MOV.U32 R13, RZ, RZ, R58 ;  /* 0x000000ffff0d7224 */ /* 0x000fc800078e003a */
[----:B------:R-:W-:-:S07]  /*5150*/  IMAD.MOV.U32 R14, RZ, RZ, R152 ;  /* 0x000000ffff0e7224 */ /* 0x000fce00078e0098 */
.L_x_2698:
[----:B------:R-:W-:Y:S05]  /*5160*/  BSYNC B2 ;  /* 0x0000000000027941 */ /* 0x000fea0003800000 */
.L_x_2697:
[----:B---3--:R-:W-:Y:S01]  /*5170*/  LEA R54, P4, R23, R11, 0x1 ;  /* 0x0000000b17367211 */ /* 0x008fe200078808ff */
[----:B------:R-:W-:-:S03]  /*5180*/  ULDC.64 UR4, c[0x0][0x208] ;  /* 0x0000820000047ab9 */ /* 0x000fc60000000a00 */
[----:B--2---:R-:W-:-:S05]  /*5190*/  LEA.HI.X R55, R23, R78, R179, 0x1, P4 ;  /* 0x0000004e17377211 */ /* 0x004fca00020f0cb3 */
[----:B----4-:R0:W-:Y:S04]  /*51a0*/  ST.E.128 desc[UR4][R54.64], R12 ;  /* 0x0000000c36007985 */ /* 0x0101e8000c101d04 */
.L_x_2676:
[----:B------:R-:W-:Y:S05]  /*51b0*/  BSYNC B1 ;  /* 0x0000000000017941 */ /* 0x000fea0003800000 */
.L_x_2675:
[----:B------:R-:W-:-:S03]  /*51c0*/  UMOV UR4, 0xffffffff ;  /* 0xffffffff00047882 */ /* 0x000fc60000000000 */
[----:B------:R-:W-:Y:S05]  /*51d0*/  BRA.DIV UR4, `(.L_x_2699) ;  /* 0x000001f6048c7947 */ /* 0x000fea000b800000 */
[----:B-1----:R-:W1:Y:S04]  /*51e0*/  SHFL.IDX PT, R118, R118, 0x1, 0x1c1f ;  /* 0x003c1f0076767f89 */ /* 0x002e6800000e0000 */
[----:B------:R-:W0:Y:S02]  /*51f0*/  SHFL.IDX PT, R119, R119, 0x1, 0x1c1f ;  /* 0x003c1f0077777f89 */ /* 0x000e2400000e0000 */
.L_x_3031:
        /* <DEDUP_REMOVED lines=10> */
[----:B------:R-:W-:Y:S02]  /*52a0*/  SHF.R.U64 R56, R52, 0x10, R53 ;  /* 0x0000001034387819 */ /* 0x000fe40000001235 */
[----:B----4-:R-:W-:Y:S02]  /*52b0*/  MOV R52, R13 ;  /* 0x0000000d00347202 */ /* 0x010fe40000000f00 */
[----:B------:R-:W-:Y:S01]  /*52c0*/  SHF.R.U64 R13, R50, 0x10, R51 ;  /* 0x00000010320d7819 */ /* 0x000fe20000001233 */
[----:B------:R-:W-:Y:S01]  /*52d0*/  HADD2.F32 R56, -RZ, R56.H0_H0 ;  /* 0x20000038ff387230 */ /* 0x000fe20000004100 */
[----:B------:R-:W-:Y:S01]  /*52e0*/  SHF.R.U32.HI R53, RZ, 0x10, R53 ;  /* 0x00000010ff357819 */ /* 0x000fe20000011635 */
        /* <DEDUP_REMOVED lines=35> */
[----:B------:R-:W-:-:S03]  /*5520*/  FFMA.FTZ R15, R14, R149, -R15 ;  /* 0x000000950e0f7223 */ /* 0x000fc6000001080f */
[----:B------:R-:W-:Y:S01]  /*5530*/  FFMA.FTZ R150, R13, R149, R150 ;  /* 0x000000950d967223 */ /* 0x000fe20000010096 */
[----:B------:R-:W-:Y:S01]  /*5540*/  IMAD.MOV.U32 R12, RZ, RZ, R11 ;  /* 0x000000ffff0c7224 */ /* 0x000fe200078e000b */
[----:B------:R-:W-:-:S03]  /*5550*/  MOV R13, R52 ;  /* 0x00000034000d7202 */ /* 0x000fc60000000f00 */
[----:B------:R-:W-:-:S05]  /*5560*/  F2FP.F16.F32.PACK_AB R15, R150, R15 ;  /* 0x0000000f960f723e */ /* 0x000fca00000000ff */
[----:B------:R-:W-:Y:S02]  /*5570*/  IMAD.MOV.U32 R14, RZ, RZ, R15 ;  /* 0x000000ffff0e7224 */ /* 0x000fe400078e000f */
[----:B------:R-:W-:-:S07]  /*5580*/  IMAD.MOV.U32 R15, RZ, RZ, R51 ;  /* 0x000000ffff0f7224 */ /* 0x000fce00078e0033 */
.L_x_2704:
[----:B------:R-:W-:Y:S05]  /*5590*/  BSYNC B2 ;  /* 0x0000000000027941 */ /* 0x000fea0003800000 */
.L_x_2703:
[----:B------:R-:W-:Y:S02]  /*55a0*/  ULDC.64 UR4, c[0x0][0x208] ;  /* 0x0000820000047ab9 */ /* 0x000fe40000000a00 */
[----:B----4-:R0:W-:Y:S03]  /*55b0*/  ST.E.128 desc[UR4][R54.64], R12 ;  /* 0x0000000c36007985 */ /* 0x0101e6000c101d04 */
.L_x_2702:
[----:B------:R-:W-:Y:S05]  /*55c0*/  BSYNC B1 ;  /* 0x0000000000017941 */ /* 0x000fea0003800000 */
.L_x_2701:
        /* <DEDUP_REMOVED lines=32> */
[----:B------:R-:W-:Y:S01]  /*57d0*/  HADD2.F32 R13, -RZ, R148.H0_H0 ;  /* 0x20000094ff0d7230 */ /* 0x000fe20000004100 */
        /* <DEDUP_REMOVED lines=19> */
.L_x_2708:
[----:B------:R-:W-:Y:S05]  /*5910*/  BSYNC B2 ;  /* 0x0000000000027941 */ /* 0x000fea0003800000 */
.L_x_2707:
[----:B------:R-:W-:Y:S02]  /*5920*/  ULDC.64 UR4, c[0x0][0x208] ;  /* 0x0000820000047ab9 */ /* 0x000fe40000000a00 */
[----:B----4-:R0:W-:Y:S03]  /*5930*/  ST.E.128 desc[UR4][R50.64], R12 ;  /* 0x0000000c32007985 */ /* 0x0101e6000c101d04 */
.L_x_2706:
[----:B------:R-:W-:Y:S05]  /*5940*/  BSYNC B1 ;  /* 0x0000000000017941 */ /* 0x000fea0003800000 */
.L_x_2705:
        /* <DEDUP_REMOVED lines=12> */
[--C-:B----4-:R-:W-:Y:S01]  /*5a10*/  HADD2.F32 R50, -RZ, R15.reuse.H0_H0 ;  /* 0x2000000fff327230 */ /* 0x110fe20000004100 */
[----:B------:R-:W-:Y:S01]  /*5a20*/  SHF.R.U32.HI R42, RZ, 0x10, R43 ;  /* 0x00000010ff2a7819 */ /* 0x000fe2000001162b */
[----:B------:R-:W-:Y:S01]  /*5a30*/  IMAD.MOV.U32 R43, RZ, RZ, R13 ;  /* 0x000000ffff2b7224 */ /* 0x000fe200078e000d */
[--C-:B------:R-:W-:Y:S01]  /*5a40*/  SHF.R.U64 R52, R44, 0x10, R45.reuse ;  /* 0x000000102c347819 */ /* 0x100fe2000000122d */
[----:B------:R-:W-:Y:S01]  /*5a50*/  HADD2.F32 R44, -RZ, R15.H1_H1 ;  /* 0x3000000fff2c7230 */ /* 0x000fe20000004100 */
[----:B------:R-:W-:Y:S01]  /*5a60*/  SHF.R.U32.HI R11, RZ, 0x10, R45 ;  /* 0x00000010ff0b7819 */ /* 0x000fe2000001162d */
[----:B------:R-:W-:Y:S02]  /*5a70*/  HADD2.F32 R48, -RZ, R48.H0_H0 ;  /* 0x20000030ff307230 */ /* 0x000fe40000004100 */
[----:B------:R-:W-:Y:S02]  /*5a80*/  HADD2.F32 R52, -RZ, R52.H0_H0 ;  /* 0x20000034ff347230 */ /* 0x000fe40000004100 */
[----:B------:R-:W-:-:S02]  /*5a90*/  HADD2.F32 R13, -RZ, R43.H1_H1 ;  /* 0x3000002bff0d7230 */ /* 0x000fc40000004100 */
[----:B------:R-:W-:Y:S02]  /*5aa0*/  HADD2.F32 R43, -RZ, R43.H0_H0 ;  /* 0x2000002bff2b7230 */ /* 0x000fe40000004100 */
[----:B------:R-:W-:Y:S02]  /*5ab0*/  HADD2.F32 R11, -RZ, R11.H0_H0 ;  /* 0x2000000bff0b7230 */ /* 0x000fe40000004100 */
[----:B------:R-:W-:Y:S02]  /*5ac0*/  HADD2.F32 R15, -RZ, R42.H0_H0 ;  /* 0x2000002aff0f7230 */ /* 0x000fe40000004100 */
[-C--:B------:R-:W-:Y:S01]  /*5ad0*/  FMUL.FTZ R42, R13, R52.reuse ;  /* 0x000000340d2a7220 */ /* 0x080fe20000410000 */
[C---:B------:R-:W-:Y:S01]  /*5ae0*/  FMUL.FTZ R52, R43.reuse, R52 ;  /* 0x000000342b347220 */ /* 0x040fe20000410000 */
[-C--:B------:R-:W-:Y:S01]  /*5af0*/  FMUL.FTZ R45, R44, R11.reuse ;  /* 0x0000000b2c2d7220 */ /* 0x080fe20000410000 */
[C---:B------:R-:W-:Y:S01]  /*5b00*/  FMUL.FTZ R49, R50.reuse, R11 ;  /* 0x0000000b32317220 */ /* 0x040fe20000410000 */
[-C--:B------:R-:W-:Y:S01]  /*5b10*/  FFMA.FTZ R11, R43, R48.reuse, -R42 ;  /* 0x000000302b0b7223 */ /* 0x080fe2000001082a */
[----:B------:R-:W-:Y:S01]  /*5b20*/  FFMA.FTZ R42, R13, R48, R52 ;  /* 0x000000300d2a7223 */ /* 0x000fe20000010034 */
[----:B------:R-:W-:Y:S01]  /*5b30*/  FFMA.FTZ R13, R50, R15, -R45 ;  /* 0x0000000f320d7223 */ /* 0x000fe2000001082d */
[----:B------:R-:W-:-:S02]  /*5b40*/  HADD2.F32 R45, -RZ, R143.H0_H0 ;  /* 0x2000008fff2d7230 */ /* 0x000fc40000004100 */
[----:B------:R-:W-:Y:S01]  /*5b50*/  FFMA.FTZ R44, R44, R15, R49 ;  /* 0x0000000f2c2c7223 */ /* 0x000fe20000010031 */
[--C-:B------:R-:W-:Y:S01]  /*5b60*/  HADD2.F32 R48, -RZ, R12.reuse.H1_H1 ;  /* 0x3000000cff307230 */ /* 0x100fe20000004100 */
[----:B------:R-:W-:Y:S01]  /*5b70*/  F2FP.F16.F32.PACK_AB R11, R42, R11 ;  /* 0x0000000b2a0b723e */ /* 0x000fe200000000ff */
[----:B------:R-:W-:Y:S02]  /*5b80*/  HADD2.F32 R50, -RZ, R12.H0_H0 ;  /* 0x2000000cff327230 */ /* 0x000fe40000004100 */
        /* <DEDUP_REMOVED lines=10> */
[----:B------:R-:W-:Y:S01]  /*5c30*/  FMUL.FTZ R143, R14, R143 ;  /* 0x0000008f0e8f7220 */ /* 0x000fe20000410000 */
[----:B------:R-:W-:Y:S01]  /*5c40*/  F2FP.F16.F32.PACK_AB R15, R44, R13 ;  /* 0x0000000d2c0f723e */ /* 0x000fe200000000ff */
[----:B------:R-:W-:Y:S01]  /*5c50*/  FFMA.FTZ R51, R14, R43, -R51 ;  /* 0x0000002b0e337223 */ /* 0x000fe20000010833 */
[----:B------:R-:W-:Y:S01]  /*5c60*/  MOV R13, R11 ;  /* 0x0000000b000d7202 */ /* 0x000fe20000000f00 */
[----:B------:R-:W-:Y:S01]  /*5c70*/  FFMA.FTZ R12, R12, R43, R143 ;  /* 0x0000002b0c0c7223 */ /* 0x000fe2000001008f */
[----:B------:R-:W-:-:S04]  /*5c80*/  F2FP.F16.F32.PACK_AB R48, R48, R49 ;  /* 0x000000313030723e */ /* 0x000fc800000000ff */
[----:B------:R-:W-:Y:S01]  /*5c90*/  F2FP.F16.F32.PACK_AB R14, R12, R51 ;  /* 0x000000330c0e723e */ /* 0x000fe200000000ff */
[----:B------:R-:W-:-:S07]  /*5ca0*/  IMAD.MOV.U32 R12, RZ, RZ, R48 ;  /* 0x000000ffff0c7224 */ /* 0x000fce00078e0030 */
.L_x_2712:
[----:B------:R-:W-:Y:S05]  /*5cb0*/  BSYNC B2 ;  /* 0x0000000000027941 */ /* 0x000fea0003800000 */
.L_x_2711:
[----:B------:R-:W-:Y:S02]  /*5cc0*/  ULDC.64 UR4, c[0x0][0x208] ;  /* 0x0000820000047ab9 */ /* 0x000fe40000000a00 */
[----:B----4-:R0:W-:Y:S03]  /*5cd0*/  ST.E.128 desc[UR4][R46.64], R12 ;  /* 0x0000000c2e007985 */ /* 0x0101e6000c101d04 */
.L_x_2710:
[----:B------:R-:W-:Y:S05]  /*5ce0*/  BSYNC B1 ;  /* 0x0000000000017941 */ /* 0x000fea0003800000 */
.L_x_2709:
        /* <DEDUP_REMOVED lines=9> */
[--C-:B---3--:R-:W-:Y:S02]  /*5d80*/  SHF.R.U64 R11, R40, 0x10, R41.reuse ;  /* 0x00000010280b7819 */ /* 0x108fe40000001229 */
[----:B------:R-:W-:Y:S02]  /*5d90*/  SHF.R.U32.HI R46, RZ, 0x10, R41 ;  /* 0x00000010ff2e7819 */ /* 0x000fe40000011629 */
[--C-:B------:R-:W-:Y:S01]  /*5da0*/  SHF.R.U64 R45, R38, 0x10, R39.reuse ;  /* 0x00000010262d7819 */ /* 0x100fe20000001227 */
[----:B----4-:R-:W-:Y:S01]  /*5db0*/  IMAD.MOV.U32 R38, RZ, RZ, R12 ;  /* 0x000000ffff267224 */ /* 0x010fe200078e000c */
[----:B------:R-:W-:Y:S01]  /*5dc0*/  SHF.R.U32.HI R44, RZ, 0x10, R39 ;  /* 0x00000010ff2c7819 */ /* 0x000fe20000011627 */
[----:B------:R-:W-:Y:S02]  /*5dd0*/  HADD2.F32 R41, -RZ, R11.H0_H0 ;  /* 0x2000000bff297230 */ /* 0x000fe40000004100 */
[----:B------:R-:W-:Y:S02]  /*5de0*/  HADD2.F32 R46, -RZ, R46.H0_H0 ;  /* 0x2000002eff2e7230 */ /* 0x000fe40000004100 */
[----:B------:R-:W-:-:S02]  /*5df0*/  HADD2.F32 R12, -RZ, R13.H1_H1 ;  /* 0x3000000dff0c7230 */ /* 0x000fc40000004100 */
[----:B------:R-:W-:Y:S02]  /*5e00*/  HADD2.F32 R11, -RZ, R13.H0_H0 ;  /* 0x2000000dff0b7230 */ /* 0x000fe40000004100 */
[--C-:B------:R-:W-:Y:S02]  /*5e10*/  HADD2.F32 R39, -RZ, R15.reuse.H1_H1 ;  /* 0x3000000fff277230 */ /* 0x100fe40000004100 */
[-C--:B------:R-:W-:Y:S01]  /*5e20*/  FMUL.FTZ R48, R12, R41.reuse ;  /* 0x000000290c307220 */ /* 0x080fe20000410000 */
[----:B------:R-:W-:Y:S02]  /*5e30*/  HADD2.F32 R13, -RZ, R15.H0_H0 ;  /* 0x2000000fff0d7230 */ /* 0x000fe40000004100 */
[----:B------:R-:W-:Y:S01]  /*5e40*/  FMUL.FTZ R41, R11, R41 ;  /* 0x000000290b297220 */ /* 0x000fe20000410000 */
[----:B------:R-:W-:Y:S02]  /*5e50*/  HADD2.F32 R40, -RZ, R45.H0_H0 ;  /* 0x2000002dff287230 */ /* 0x000fe40000004100 */
[----:B------:R-:W-:Y:S01]  /*5e60*/  FMUL.FTZ R50, R39, R46 ;  /* 0x0000002e27327220 */ /* 0x000fe20000410000 */
[----:B------:R-:W-:-:S02]  /*5e70*/  HADD2.F32 R44, -RZ, R44.H0_H0 ;  /* 0x2000002cff2c7230 */ /* 0x000fc40000004100 */
[----:B------:R-:W-:Y:S01]  /*5e80*/  FMUL.FTZ R46, R13, R46 ;  /* 0x0000002e0d2e7220 */ /* 0x000fe20000410000 */
[--C-:B------:R-:W-:Y:S02]  /*5e90*/  HADD2.F32 R15, -RZ, R38.reuse.H1_H1 ;  /* 0x30000026ff0f7230 */ /* 0x100fe40000004100 */
[-C--:B------:R-:W-:Y:S01]  /*5ea0*/  FFMA.FTZ R11, R11, R40.reuse, -R48 ;  /* 0x000000280b0b7223 */ /* 0x080fe20000010830 */
[----:B------:R-:W-:Y:S01]  /*5eb0*/  FFMA.FTZ R12, R12, R40, R41 ;  /* 0x000000280c0c7223 */ /* 0x000fe20000010029 */
[-C--:B------:R-:W-:Y:S01]  /*5ec0*/  FFMA.FTZ R48, R39, R44.reuse, R46 ;  /* 0x0000002c27307223 */ /* 0x080fe2000001002e */
[----:B------:R-:W-:Y:S02]  /*5ed0*/  HADD2.F32 R41, -RZ, R141.H0_H0 ;  /* 0x2000008dff297230 */ /* 0x000fe40000004100 */
[----:B------:R-:W-:Y:S01]  /*5ee0*/  FFMA.FTZ R13, R13, R44, -R50 ;  /* 0x0000002c0d0d7223 */ /* 0x000fe20000010832 */
[----:B------:R-:W-:Y:S01]  /*5ef0*/  HADD2.F32 R38, -RZ, R38.H0_H0 ;  /* 0x20000026ff267230 */ /* 0x000fe20000004100 */
[----:B------:R-:W-:Y:S01]  /*5f00*/  F2FP.F16.F32.PACK_AB R11, R12, R11 ;  /* 0x0000000b0c0b723e */ /* 0x000fe200000000ff */
[----:B------:R-:W-:-:S02]  /*5f10*/  HADD2.F32 R39, -RZ, R14.H1_H1 ;  /* 0x3000000eff277230 */ /* 0x000fc40000004100 */
[-C--:B------:R-:W-:Y:S01]  /*5f20*/  FMUL.FTZ R45, R15, R41.reuse ;  /* 0x000000290f2d7220 */ /* 0x080fe20000410000 */
[----:B------:R-:W-:Y:S02]  /*5f30*/  HADD2.F32 R141, -RZ, R141.H1_H1 ;  /* 0x3000008dff8d7230 */ /* 0x000fe40000004100 */
[----:B------:R-:W-:Y:S01]  /*5f40*/  FMUL.FTZ R44, R38, R41 ;  /* 0x00000029262c7220 */ /* 0x000fe20000410000 */
[----:B------:R-:W-:Y:S02]  /*5f50*/  HADD2.F32 R14, -RZ, R14.H0_H0 ;  /* 0x2000000eff0e7230 */ /* 0x000fe40000004100 */
        /* <DEDUP_REMOVED lines=12> */
.L_x_2716:
[----:B------:R-:W-:Y:S05]  /*6020*/  BSYNC B2 ;  /* 0x0000000000027941 */ /* 0x000fea0003800000 */
.L_x_2715:
[----:B------:R-:W-:Y:S02]  /*6030*/  ULDC.64 UR4, c[0x0][0x208] ;  /* 0x0000820000047ab9 */ /* 0x000fe40000000a00 */
[----:B----4-:R0:W-:Y:S03]  /*6040*/  ST.E.128 desc[UR4][R42.64], R12 ;  /* 0x0000000c2a007985 */ /* 0x0101e6000c101d04 */
.L_x_2714:
[----:B------:R-:W-:Y:S05]  /*6050*/  BSYNC B1 ;  /* 0x0000000000017941 */ /* 0x000fea0003800000 */
.L_x_2713:
        /* <DEDUP_REMOVED lines=25> */
[----:B------:R-:W-:Y:S01]  /*61f0*/  FFMA.FTZ R37, R11, R34, R40 ;  /* 0x000000220b257223 */ /* 0x000fe20000010028 */
[----:B------:R-:W-:Y:S02]  /*6200*/  HADD2.F32 R11, -RZ, R12.H1_H1 ;  /* 0x3000000cff0b7230 */ /* 0x000fe40000004100 */
[----:B------:R-:W-:Y:S01]  /*6210*/  FFMA.FTZ R41, R29, R36, R42 ;  /* 0x000000241d297223 */ /* 0x000fe2000001002a */
[----:B------:R-:W-:Y:S01]  /*6220*/  FFMA.FTZ R44, R13, R34, -R44 ;  /* 0x000000220d2c7223 */ /* 0x000fe2000001082c */
[----:B------:R-:W-:-:S02]  /*6230*/  HADD2.F32 R29, -RZ, R134.H0_H0 ;  /* 0x20000086ff1d7230 */ /* 0x000fc40000004100 */
[----:B------:R-:W-:Y:S01]  /*6240*/  FFMA.FTZ R46, R15, R36, -R46 ;  /* 0x000000240f2e7223 */ /* 0x000fe2000001082e */
[----:B------:R-:W-:Y:S02]  /*6250*/  HADD2.F32 R12, -RZ, R12.H0_H0 ;  /* 0x2000000cff0c7230 */ /* 0x000fe40000004100 */
[----:B------:R-:W-:Y:S02]  /*6260*/  HADD2.F32 R134, -RZ, R134.H1_H1 ;  /* 0x30000086ff867230 */ /* 0x000fe40000004100 */
[-C--:B------:R-:W-:Y:S01]  /*6270*/  FMUL.FTZ R35, R11, R29.reuse ;  /* 0x0000001d0b237220 */ /* 0x080fe20000410000 */
[--C-:B------:R-:W-:Y:S02]  /*6280*/  HADD2.F32 R13, -RZ, R14.reuse.H1_H1 ;  /* 0x3000000eff0d7230 */ /* 0x100fe40000004100 */
[----:B------:R-:W-:Y:S01]  /*6290*/  FMUL.FTZ R34, R12, R29 ;  /* 0x0000001d0c227220 */ /* 0x000fe20000410000 */
[----:B------:R-:W-:Y:S02]  /*62a0*/  HADD2.F32 R14, -RZ, R14.H0_H0 ;  /* 0x2000000eff0e7230 */ /* 0x000fe40000004100 */
        /* <DEDUP_REMOVED lines=8> */
[----:B------:R-:W-:Y:S02]  /*6330*/  F2FP.F16.F32.PACK_AB R13, R37, R44 ;  /* 0x0000002c250d723e */ /* 0x000fe400000000ff */
[----:B------:R-:W-:-:S02]  /*6340*/  F2FP.F16.F32.PACK_AB R15, R41, R46 ;  /* 0x0000002e290f723e */ /* 0x000fc400000000ff */
[----:B------:R-:W-:Y:S02]  /*6350*/  F2FP.F16.F32.PACK_AB R12, R34, R35 ;  /* 0x00000023220c723e */ /* 0x000fe400000000ff */
[----:B------:R-:W-:-:S07]  /*6360*/  F2FP.F16.F32.PACK_AB R14, R134, R29 ;  /* 0x0000001d860e723e */ /* 0x000fce00000000ff */
.L_x_2720:
[----:B------:R-:W-:Y:S05]  /*6370*/  BSYNC B2 ;  /* 0x0000000000027941 */ /* 0x000fea0003800000 */
.L_x_2719:
[----:B------:R-:W-:Y:S02]  /*6380*/  ULDC.64 UR4, c[0x0][0x208] ;  /* 0x0000820000047ab9 */ /* 0x000fe40000000a00 */
[----:B----4-:R0:W-:Y:S03]  /*6390*/  ST.E.128 desc[UR4][R38.64], R12 ;  /* 0x0000000c26007985 */ /* 0x0101e6000c101d04 */
.L_x_2718:
[----:B------:R-:W-:Y:S05]  /*63a0*/  BSYNC B1 ;  /* 0x0000000000017941 */ /* 0x000fea0003800000 */
.L_x_2717:
        /* <DEDUP_REMOVED lines=48> */
.L_x_2722:
[----:B------:R-:W-:Y:S05]  /*66b0*/  BSYNC B1 ;  /* 0x0000000000017941 */ /* 0x000fea0003800000 */
.L_x_2721:
[----:B------:R-:W-:Y:S02]  /*66c0*/  ULDC.64 UR4, c[0x0][0x208] ;  /* 0x0000820000047ab9 */ /* 0x000fe40000000a00 */
[----:B----4-:R0:W-:Y:S01]  /*66d0*/  ST.E.128 desc[UR4][R34.64], R12 ;  /* 0x0000000c22007985 */ /* 0x0101e2000c101d04 */
[----:B------:R-:W-:Y:S05]  /*66e0*/  BRA `(.L_x_2700) ;  /* 0x00000040007c7947 */ /* 0x000fea0003800000 */
.L_x_2666:
        /* <DEDUP_REMOVED lines=24> */
[----:B------:R-:W-:Y:S01]  /*6870*/  CS2R R48, SRZ ;  /* 0x0000000000307805 */ /* 0x000fe2000001ff00 */
[----:B------:R-:W-:Y:S01]  /*6880*/  ULDC.64 UR6, c[0x0][0x208] ;  /* 0x0000820000067ab9 */ /* 0x000fe20000000a00 */
[----:B------:R-:W-:Y:S01]  /*6890*/  LEA.HI.X R53, R29, UR5, R30, 0x1, P0 ;  /* 0x000000051d357c11 */ /* 0x000fe200080f0c1e */
[----:B------:R-:W-:Y:S01]  /*68a0*/  ULDC.64 UR4, c[0x0][0x400] ;  /* 0x0001000000047ab9 */ /* 0x000fe20000000a00 */
[----:B------:R-:W-:Y:S02]  /*68b0*/  ISETP.GE.AND P0, PT, R16, R123, PT ;  /* 0x0000007b1000720c */ /* 0x000fe40003f06270 */
[----:B------:R-:W-:Y:S02]  /*68c0*/  IADD3.X R29, R78, R101, RZ, P5, !PT ;  /* 0x000000654e1d7210 */ /* 0x000fe40002ffe4ff */
[----:B------:R-:W-:-:S04]  /*68d0*/  LEA R56, P5, R28, UR4, 0x1 ;  /* 0x000000041c387c11 */ /* 0x000fc8000f8a08ff */
[----:B------:R-:W-:Y:S02]  /*68e0*/  LEA.HI.X R57, R28, UR5, R29, 0x1, P5 ;  /* 0x000000051c397c11 */ /* 0x000fe4000a8f0c1d */
[----:B------:R-:W-:-:S03]  /*68f0*/  ISETP.GE.AND P5, PT, R163, R123, PT ;  /* 0x0000007ba300720c */ /* 0x000fc60003fa6270 */
        /* <DEDUP_REMOVED lines=15> */
.L_x_2724:
[----:B------:R-:W-:Y:S05]  /*69f0*/  BSYNC B1 ;  /* 0x0000000000017941 */ /* 0x000fea0003800000 */
.L_x_2723:
        /* <DEDUP_REMOVED lines=24> */
[----:B------:R-:W-:Y:S01]  /*6b80*/  CS2R R72, SRZ ;  /* 0x0000000000487805 */ /* 0x000fe2000001ff00 */
[----:B------:R-:W-:Y:S01]  /*6b90*/  ULDC.64 UR8, c[0x0][0x208] ;  /* 0x0000820000087ab9 */ /* 0x000fe20000000a00 */
        /* <DEDUP_REMOVED lines=22> */
.L_x_2726:
[----:B------:R-:W-:Y:S05]  /*6d00*/  BSYNC B1 ;  /* 0x0000000000017941 */ /* 0x000fea0003800000 */
.L_x_2725:
[----:B0-----:R-:W-:Y:S01]  /*6d10*/  IMAD.MOV.U32 R13, RZ, RZ, R31 ;  /* 0x000000ffff0d7224 */ /* 0x001fe200078e001f */
[----:B------:R-:W-:Y:S01]  /*6d20*/  MOV R12, R28 ;  /* 0x0000001c000c7202 */ /* 0x000fe20000000f00 */
[----:B------:R-:W-:Y:S01]  /*6d30*/  IMAD.MOV.U32 R11, RZ, RZ, R29 ;  /* 0x000000ffff0b7224 */ /* 0x000fe200078e001d */
[----:B------:R-:W-:Y:S01]  /*6d40*/  ULOP3.LUT UR4, UR60, 0x1, URZ, 0xfc, !UPT ;  /* 0x000000013c047892 */ /* 0x000fe2000f8efc3f */
[----:B------:R-:W-:Y:S01]  /*6d50*/  IMAD.MOV.U32 R14, RZ, RZ, R34 ;  /* 0x000000ffff0e7224 */ /* 0x000fe200078e0022 */
[----:B------:R-:W-:Y:S01]  /*6d60*/  PRMT R159, R76, 0x5410, R13 ;  /* 0x000054104c9f7816 */ /* 0x000fe2000000000d */
[----:B------:R-:W-:Y:S01]  /*6d70*/  IMAD.MOV.U32 R13, RZ, RZ, R35 ;  /* 0x000000ffff0d7224 */ /* 0x000fe200078e0023 */
[----:B------:R-:W-:Y:S01]  /*6d80*/  PRMT R185, R12, 0x5410, R11 ;  /* 0x000054100cb97816 */ /* 0x000fe2000000000b */
[----:B------:R-:W-:Y:S01]  /*6d90*/  IMAD.MOV.U32 R11, RZ, RZ, R33 ;  /* 0x000000ffff0b7224 */ /* 0x000fe200078e0021 */
[----:B------:R-:W-:Y:S01]  /*6da0*/  MOV R12, R32 ;  /* 0x00000020000c7202 */ /* 0x000fe20000000f00 */
[----:B------:R-:W-:Y:S01]  /*6db0*/  UISETP.NE.AND UP0, UPT, UR4, 0x3, UPT ;  /* 0x000000030400788c */ /* 0x000fe2000bf05270 */
[----:B------:R0:W-:Y:S01]  /*6dc0*/  STL.S16 [R1+0x38], R13 ;  /* 0x0000380d01007387 */ /* 0x0001e20000100600 */
[----:B------:R-:W-:Y:S01]  /*6dd0*/  PRMT R227, R14, 0x7610, R227 ;  /* 0x000076100ee37816 */ /* 0x000fe200000000e3 */
[----:B------:R-:W-:-:S02]  /*6de0*/  IMAD.MOV.U32 R14, RZ, RZ, R37 ;  /* 0x000000ffff0e7224 */ /* 0x000fc400078e0025 */
[----:B------:R1:W-:Y:S01]  /*6df0*/  STL.S16 [R1+0x30], R12 ;  /* 0x0000300c01007387 */ /* 0x0003e20000100600 */
[----:B------:R-:W-:Y:S02]  /*6e00*/  PLOP3.LUT P0, PT, PT, PT, UP0, 0x80, 0x0 ;  /* 0x000000000000781c */ /* 0x000fe40003f0f008 */
[----:B------:R-:W-:Y:S01]  /*6e10*/  PRMT R152, R14, 0x7610, R152 ;  /* 0x000076100e987816 */ /* 0x000fe20000000098 */
[----:B------:R2:W-:Y:S01]  /*6e20*/  STL.S16 [R1+0x50], R11 ;  /* 0x0000500b01007387 */ /* 0x0005e20000100600 */
[----:B0-----:R-:W-:Y:S01]  /*6e30*/  MOV R13, R36 ;  /* 0x00000024000d7202 */ /* 0x001fe20000000f00 */
[----:B-1----:R-:W-:Y:S02]  /*6e40*/  IMAD.MOV.U32 R12, RZ, RZ, R39 ;  /* 0x000000ffff0c7224 */ /* 0x002fe400078e0027 */
[----:B--2---:R-:W-:-:S05]  /*6e50*/  IMAD.MOV.U32 R11, RZ, RZ, R38 ;  /* 0x000000ffff0b7224 */ /* 0x004fca00078e0026 */
[----:B------:R0:W-:Y:S04]  /*6e60*/  STL.S16 [R1+0x52], R11 ;  /* 0x0000520b01007387 */ /* 0x0001e80000100600 */
[----:B------:R1:W-:Y:S04]  /*6e70*/  STL.S16 [R1+0x5c], R12 ;  /* 0x00005c0c01007387 */ /* 0x0003e80000100600 */
[----:B------:R-:W-:Y:S01]  /*6e80*/  STL.S16 [R1+0x5e], R13 ;  /* 0x00005e0d01007387 */ /* 0x000fe20000100600 */
[----:B0-----:R-:W-:Y:S02]  /*6e90*/  IMAD.MOV.U32 R11, RZ, RZ, R43 ;  /* 0x000000ffff0b7224 */ /* 0x001fe400078e002b */
[----:B-1----:R-:W-:-:S05]  /*6ea0*/  IMAD.MOV.U32 R12, RZ, RZ, R42 ;  /* 0x000000ffff0c7224 */ /* 0x002fca00078e002a */
[----:B------:R-:W-:Y:S01]  /*6eb0*/  PRMT R214, R12, 0x5410, R11 ;  /* 0x000054100cd67816 */ /* 0x000fe2000000000b */
[----:B------:R-:W-:Y:S01]  /*6ec0*/  IMAD.MOV.U32 R11, RZ, RZ, R41 ;  /* 0x000000ffff0b7224 */ /* 0x000fe200078e0029 */
[----:B------:R-:W-:-:S04]  /*6ed0*/  MOV R12, R40 ;  /* 0x00000028000c7202 */ /* 0x000fc80000000f00 */
[----:B------:R-:W-:Y:S01]  /*6ee0*/  PRMT R215, R12, 0x5410, R11 ;  /* 0x000054100cd77816 */ /* 0x000fe2000000000b */
[----:B------:R-:W-:Y:S02]  /*6ef0*/  IMAD.MOV.U32 R12, RZ, RZ, R46 ;  /* 0x000000ffff0c7224 */ /* 0x000fe400078e002e */
[----:B------:R-:W-:-:S03]  /*6f00*/  IMAD.MOV.U32 R11, RZ, RZ, R47 ;  /* 0x000000ffff0b7224 */ /* 0x000fc600078e002f */
[----:B------:R-:W-:Y:S02]  /*6f10*/  PRMT R227, R227, 0x5410, R12 ;  /* 0x00005410e3e37816 */ /* 0x000fe4000000000c */
[----:B------:R0:W-:Y:S01]  /*6f20*/  STL.S16 [R1+0x3a], R11 ;  /* 0x00003a0b01007387 */ /* 0x0001e20000100600 */
[----:B------:R-:W-:-:S05]  /*6f30*/  MOV R12, R44 ;  /* 0x0000002c000c7202 */ /* 0x000fca0000000f00 */
[----:B------:R1:W-:Y:S01]  /*6f40*/  STL.S16 [R1+0x32], R12 ;  /* 0x0000320c01007387 */ /* 0x0003e20000100600 */
[----:B0-----:R-:W-:-:S05]  /*6f50*/  IMAD.MOV.U32 R11, RZ, RZ, R45 ;  /* 0x000000ffff0b7224 */ /* 0x001fca00078e002d */
        /* <DEDUP_REMOVED lines=9> */
[----:B-----5:R-:W-:Y:S02]  /*6ff0*/  IMAD.MOV.U32 R12, RZ, RZ, R54 ;  /* 0x000000ffff0c7224 */ /* 0x020fe400078e0036 */
[----:B0-----:R-:W-:-:S05]  /*7000*/  IMAD.MOV.U32 R11, RZ, RZ, R55 ;  /* 0x000000ffff0b7224 */ /* 0x001fca00078e0037 */
        /* <DEDUP_REMOVED lines=39> */
.L_x_2727:
[----:B------:R-:W-:Y:S01]  /*7280*/  IMAD R84, R18, 0x8, R2 ;  /* 0x0000000812547824 */ /* 0x000fe200078e0202 */
[----:B------:R-:W-:Y:S01]  /*7290*/  SHF.L.U32 R85, R171, 0x1f, RZ ;  /* 0x0000001fab557819 */ /* 0x000fe200000006ff */
[----:B------:R-:W-:Y:S03]  /*72a0*/  BSSY B1, `(.L_x_2728) ;  /* 0x0000003000017945 */ /* 0x000fe60003800000 */
[----:B------:R-:W0:Y:S02]  /*72b0*/  SYNCS.PHASECHK.TRANS64.TRYWAIT P6, [R84+URZ+0x2a890], R85 ;  /* 0x02a89055540075a7 */ /* 0x000e2400080c017f */
[----:B0-----:R-:W-:Y:S05]  /*72c0*/  @!P6 BRA `(.L_x_2729) ;  /* 0x000001d4009ce947 */ /* 0x001fea0003800000 */
.L_x_3032:
[----:B------:R-:W-:Y:S05]  /*72d0*/  BSYNC B1 ;  /* 0x0000000000017941 */ /* 0x000fea0003800000 */
.L_x_2728:
[----:B------:R-:W1:Y:S01]  /*72e0*/  LDC R134, c[0x0][0x2f4] ;  /* 0x0000bd00ff867b82 */ /* 0x000e620000000800 */
[----:B------:R-:W-:Y:S01]  /*72f0*/  UMOV UR4, 0xffffffff ;  /* 0xffffffff00047882 */ /* 0x000fe20000000000 */
[----:B-1----:R-:W-:Y:S02]  /*7300*/  IMAD.IADD R136, R134, 0x1, -R124 ;  /* 0x0000000186887824 */ /* 0x002fe400078e0a7c */
[----:B------:R-:W-:Y:S05]  /*7310*/  BRA.DIV UR4, `(.L_x_2730) ;  /* 0x000001d6049c7947 */ /* 0x000fea000b800000 */
[----:B------:R1:W2:Y:S04]  /*7320*/  SHFL.IDX PT, R117, R118, RZ, 0x1c1f ;  /* 0x001c1fff76757589 */ /* 0x0002a800000e0000 */
[----:B------:R1:W3:Y:S02]  /*7330*/  SHFL.IDX PT, R11, R119, RZ, 0x1c1f ;  /* 0x001c1fff770b7589 */ /* 0x0002e400000e0000 */
.L_x_3036:
[----:B------:R-:W-:Y:S04]  /*7340*/  BSSY B1, `(.L_x_2731) ;  /* 0x0000179000017945 */ /* 0x000fe80003800000 */
[----:B------:R-:W-:Y:S05]  /*7350*/  @P4 BRA `(.L_x_2732) ;  /* 0x0000001400dc4947 */ /* 0x000fea0003800000 */
[----:B------:R-:W-:Y:S01]  /*7360*/  ISETP.NE.AND P4, PT, R7, RZ, PT ;  /* 0x000000ff0700720c */ /* 0x000fe20003f85270 */
[----:B------:R-:W-:Y:S01]  /*7370*/  BSSY B2, `(.L_x_2733) ;  /* 0x000007f000027945 */ /* 0x000fe20003800000 */
[----:B---3--:R-:W-:-:S11]  /*7380*/  MOV R116, R11 ;  /* 0x0000000b00747202 */ /* 0x008fd60000000f00 */
        /* <DEDUP_REMOVED lines=22> */
[----:B---3--:R-:W-:Y:S02]  /*74f0*/  IMAD.MOV.U32 R150, RZ, RZ, R77 ;  /* 0x000000ffff967224 */ /* 0x008fe400078e004d */
[----:B----4-:R-:W-:Y:S02]  /*7500*/  IMAD.MOV.U32 R149, RZ, RZ, R13 ;  /* 0x000000ffff957224 */ /* 0x010fe400078e000d */
[----:B------:R-:W-:Y:S02]  /*7510*/  HADD2.F32 R151, -RZ, R151.H0_H0 ;  /* 0x20000097ff977230 */ /* 0x000fe40000004100 */
[----:B------:R-:W-:Y:S02]  /*7520*/  HADD2.F32 R13, -RZ, R150.H0_H0 ;  /* 0x20000096ff0d7230 */ /* 0x000fe40000004100 */
[----:B------:R-:W-:Y:S02]  /*7530*/  HADD2.F32 R153, -RZ, R149.H0_H0 ;  /* 0x20000095ff997230 */ /* 0x000fe40000004100 */
[----:B------:R-:W-:-:S02]  /*7540*/  HADD2.F32 R152, -RZ, R152.H0_H0 ;  /* 0x20000098ff987230 */ /* 0x000fc40000004100 */
        /* <DEDUP_REMOVED lines=27> */
[----:B------:R-:W4:Y:S01]  /*7700*/  LDL.LU.S16 R150, [R1+0x5e] ;  /* 0x00005e0001967983 */ /* 0x000f220000300600 */
        /* <DEDUP_REMOVED lines=25> */
[----:B------:R-:W3:Y:S01]  /*78a0*/  LDL.S16 R149, [R1+0x62] ;  /* 0x0000620001957983 */ /* 0x000ee20000100600 */
[C---:B------:R-:W-:Y:S02]  /*78b0*/  FMUL.FTZ R49, R12.reuse, R49 ;  /* 0x000000310c317220 */ /* 0x040fe40000410000 */
[-C--:B------:R-:W-:Y:S02]  /*78c0*/  FFMA.FTZ R12, R12, R36.reuse, -R50 ;  /* 0x000000240c0c7223 */ /* 0x080fe40000010832 */
[----:B------:R-:W4:Y:S01]  /*78d0*/  LDL.S16 R50, [R1+0x52] ;  /* 0x0000520001327983 */ /* 0x000f220000100600 */
        /* <DEDUP_REMOVED lines=12> */
[----:B------:R-:W-:Y:S01]  /*79a0*/  F2FP.F16.F32.PACK_AB R12, R12, R150 ;  /* 0x000000960c0c723e */ /* 0x000fe200000000ff */
[----:B------:R-:W-:-:S02]  /*79b0*/  IMAD.MOV.U32 R15, RZ, RZ, R79 ;  /* 0x000000ffff0f7224 */ /* 0x000fc400078e004f */
[----:B------:R-:W-:Y:S02]  /*79c0*/  IMAD.MOV.U32 R13, RZ, RZ, R48 ;  /* 0x000000ffff0d7224 */ /* 0x000fe400078e0030 */
[----:B------:R-:W-:Y:S02]  /*79d0*/  IMAD.MOV.U32 R77, RZ, RZ, R37 ;  /* 0x000000ffff4d7224 */ /* 0x000fe400078e0025 */
        /* <DEDUP_REMOVED lines=14> */
[----:B------:R-:W-:Y:S01]  /*7ac0*/  IMAD.MOV.U32 R14, RZ, RZ, R49 ;  /* 0x000000ffff0e7224 */ /* 0x000fe200078e0031 */
[----:B------:R-:W-:-:S07]  /*7ad0*/  MOV R78, R39 ;  /* 0x00000027004e7202 */ /* 0x000fce0000000f00 */
.L_x_2736:
[----:B------:R-:W-:Y:S05]  /*7ae0*/  BSYNC B3 ;  /* 0x0000000000037941 */ /* 0x000fea0003800000 */
.L_x_2735:
[----:B------:R-:W-:Y:S01]  /*7af0*/  LEA R36, P4, R4, R11, 0x1 ;  /* 0x0000000b04247211 */ /* 0x000fe200078808ff */
[----:B------:R-:W-:-:S03]  /*7b00*/  ULDC.64 UR4, c[0x0][0x208] ;  /* 0x0000820000047ab9 */ /* 0x000fc60000000a00 */
[----:B--2---:R-:W-:Y:S02]  /*7b10*/  LEA.HI.X R37, R4, R117, R111, 0x1, P4 ;  /* 0x0000007504257211 */ /* 0x004fe400020f0c6f */
[----:B------:R-:W-:-:S03]  /*7b20*/  ISETP.GE.AND P4, PT, R148, R134, PT ;  /* 0x000000869400720c */ /* 0x000fc60003f86270 */
[----:B----4-:R2:W-:Y:S10]  /*7b30*/  ST.E.128 desc[UR4][R36.64], R12 ;  /* 0x0000000c24007985 */ /* 0x0105f4000c101d04 */
[----:B--2---:R-:W-:-:S05]  /*7b40*/  @!P4 IMAD.WIDE R12, R148, 0x2, R116 ;  /* 0x00000002940cc825 */ /* 0x004fca00078e0274 */
[----:B---3--:R3:W-:Y:S02]  /*7b50*/  @!P4 ST.E.128 desc[UR4][R12.64], R76 ;  /* 0x0000004c0c00c985 */ /* 0x0087e4000c101d04 */
.L_x_2734:
[----:B------:R-:W-:Y:S05]  /*7b60*/  BSYNC B2 ;  /* 0x0000000000027941 */ /* 0x000fea0003800000 */
.L_x_2733:
        /* <DEDUP_REMOVED lines=24> */
[----:B------:R-:W5:Y:S04]  /*7cf0*/  LDL.LU.S16 R49, [R1+0x60] ;  /* 0x0000600001317983 */ /* 0x000f680000300600 */
        /* <DEDUP_REMOVED lines=92> */
[----:B------:R-:W-:-:S02]  /*82c0*/  IMAD.MOV.U32 R38, RZ, RZ, R35 ;  /* 0x000000ffff267224 */ /* 0x000fc400078e0023 */
[----:B------:R-:W-:-:S07]  /*82d0*/  IMAD.MOV.U32 R39, RZ, RZ, R51 ;  /* 0x000000ffff277224 */ /* 0x000fce00078e0033 */
.L_x_2740:
[----:B------:R-:W-:Y:S05]  /*82e0*/  BSYNC B3 ;  /* 0x0000000000037941 */ /* 0x000fea0003800000 */
.L_x_2739:
[----:B------:R-:W-:Y:S01]  /*82f0*/  LEA R32, P4, R5, R11, 0x1 ;  /* 0x0000000b05207211 */ /* 0x000fe200078808ff */
[----:B------:R-:W-:-:S03]  /*8300*/  ULDC.64 UR4, c[0x0][0x208] ;  /* 0x0000820000047ab9 */ /* 0x000fc60000000a00 */
[----:B--2---:R-:W-:Y:S02]  /*8310*/  LEA.HI.X R33, R5, R117, R110, 0x1, P4 ;  /* 0x0000007505217211 */ /* 0x004fe400020f0c6e */
[----:B------:R-:W-:-:S03]  /*8320*/  ISETP.GE.AND P4, PT, R48, R134, PT ;  /* 0x000000863000720c */ /* 0x000fc60003f86270 */
[----:B----4-:R2:W-:Y:S10]  /*8330*/  ST.E.128 desc[UR4][R32.64], R12 ;  /* 0x0000000c20007985 */ /* 0x0105f4000c101d04 */
[----:B--2---:R-:W-:-:S05]  /*8340*/  @!P4 IMAD.WIDE R12, R48, 0x2, R116 ;  /* 0x00000002300cc825 */ /* 0x004fca00078e0274 */
[----:B---3--:R4:W-:Y:S02]  /*8350*/  @!P4 ST.E.128 desc[UR4][R12.64], R36 ;  /* 0x000000240c00c985 */ /* 0x0089e4000c101d04 */
.L_x_2738:
[----:B------:R-:W-:Y:S05]  /*8360*/  BSYNC B2 ;  /* 0x0000000000027941 */ /* 0x000fea0003800000 */
.L_x_2737:
        /* <DEDUP_REMOVED lines=84> */
[----:B------:R-:W-:Y:S01]  /*88b0*/  MOV R15, R39 ;  /* 0x00000027000f7202 */ /* 0x000fe20000000f00 */
        /* <DEDUP_REMOVED lines=22> */
[----:B------:R-:W-:Y:S01]  /*8a20*/  MOV R12, R33 ;  /* 0x00000021000c7202 */ /* 0x000fe20000000f00 */
[----:B------:R-:W-:Y:S02]  /*8a30*/  IMAD.MOV.U32 R33, RZ, RZ, R37 ;  /* 0x000000ffff217224 */ /* 0x000fe400078e0025 */
[----:B------:R-:W-:-:S07]  /*8a40*/  IMAD.MOV.U32 R34, RZ, RZ, R31 ;  /* 0x000000ffff227224 */ /* 0x000fce00078e001f */
.L_x_2742:
[----:B------:R-:W-:Y:S05]  /*8a50*/  BSYNC B2 ;  /* 0x0000000000027941 */ /* 0x000fea0003800000 */
.L_x_2741:
[----:B------:R-:W-:Y:S01]  /*8a60*/  LEA R28, P4, R6, R11, 0x1 ;  /* 0x0000000b061c7211 */ /* 0x000fe200078808ff */
[----:B------:R-:W-:-:S03]  /*8a70*/  ULDC.64 UR4, c[0x0][0x208] ;  /* 0x0000820000047ab9 */ /* 0x000fc60000000a00 */
[----:B--2---:R-:W-:Y:S02]  /*8a80*/  LEA.HI.X R29, R6, R117, R109, 0x1, P4 ;  /* 0x00000075061d7211 */ /* 0x004fe400020f0c6d */
[----:B------:R-:W-:-:S03]  /*8a90*/  ISETP.GE.AND P4, PT, R36, R134, PT ;  /* 0x000000862400720c */ /* 0x000fc60003f86270 */
[----:B----4-:R2:W-:Y:S10]  /*8aa0*/  ST.E.128 desc[UR4][R28.64], R12 ;  /* 0x0000000c1c007985 */ /* 0x0105f4000c101d04 */
[----:B------:R-:W-:-:S05]  /*8ab0*/  @!P4 IMAD.WIDE R116, R36, 0x2, R116 ;  /* 0x000000022474c825 */ /* 0x000fca00078e0274 */
[----:B---3--:R2:W-:Y:S02]  /*8ac0*/  @!P4 ST.E.128 desc[UR4][R116.64], R32 ;  /* 0x000000207400c985 */ /* 0x0085e4000c101d04 */
.L_x_2732:
[----:B------:R-:W-:Y:S05]  /*8ad0*/  BSYNC B1 ;  /* 0x0000000000017941 */ /* 0x000fea0003800000 */
.L_x_2731:
[----:B------:R-:W-:-:S03]  /*8ae0*/  UMOV UR4, 0xffffffff ;  /* 0xffffffff00047882 */ /* 0x000fc60000000000 */
[----:B------:R-:W-:Y:S05]  /*8af0*/  BRA.DIV UR4, `(.L_x_2743) ;  /* 0x000001be04f07947 */ /* 0x000fea000b800000 */
[----:B-1----:R-:W1:Y:S04]  /*8b00*/  SHFL.IDX PT, R118, R118, 0x1, 0x1c1f ;  /* 0x003c1f0076767f89 */ /* 0x002e6800000e0000 */
[----:B------:R-:W0:Y:S02]  /*8b10*/  SHFL.IDX PT, R119, R119, 0x1, 0x1c1f ;  /* 0x003c1f0077777f89 */ /* 0x000e2400000e0000 */
.L_x_3040:
[----:B------:R-:W-:Y:S05]  /*8b20*/  @P5 BRA `(.L_x_2700) ;  /* 0x0000001c006c5947 */ /* 0x000fea0003800000 */
[----:B------:R-:W-:Y:S01]  /*8b30*/  ISETP.NE.AND P4, PT, R7, RZ, PT ;  /* 0x000000ff0700720c */ /* 0x000fe20003f85270 */
[----:B------:R-:W-:Y:S01]  /*8b40*/  BSSY B1, `(.L_x_2744) ;  /* 0x000007a000017945 */ /* 0x000fe20003800000 */
[----:B0-2---:R-:W-:Y:S02]  /*8b50*/  IMAD.MOV.U32 R32, RZ, RZ, R119 ;  /* 0x000000ffff207224 */ /* 0x005fe400078e0077 */
[----:B-1----:R-:W-:-:S09]  /*8b60*/  IMAD.MOV.U32 R33, RZ, RZ, R118 ;  /* 0x000000ffff217224 */ /* 0x002fd200078e0076 */
        /* <DEDUP_REMOVED lines=15> */
[----:B------:R-:W-:Y:S02]  /*8c60*/  IMAD.IADD R11, R12, 0x1, R11 ;  /* 0x000000010c0b7824 */ /* 0x000fe400078e020b */
[C---:B------:R-:W-:Y:S02]  /*8c70*/  IMAD R12, R18.reuse, 0x4800, R137 ;  /* 0x00004800120c7824 */ /* 0x040fe400078e0289 */
[----:B------:R-:W-:Y:S02]  /*8c80*/  IMAD R28, R18, 0x4800, R11 ;  /* 0x00004800121c7824 */ /* 0x000fe400078e020b */
[--C-:B------:R-:W-:Y:S02]  /*8c90*/  IMAD R12, R12, 0x2, R2.reuse ;  /* 0x000000020c0c7824 */ /* 0x100fe400078e0202 */
[----:B------:R-:W-:-:S04]  /*8ca0*/  IMAD R28, R28, 0x2, R2 ;  /* 0x000000021c1c7824 */ /* 0x000fc800078e0202 */
[----:B------:R-:W0:Y:S04]  /*8cb0*/  LDS.128 R12, [R12+0x18400] ;  /* 0x018400000c0c7984 */ /* 0x000e280000000c00 */
[----:B------:R-:W1:Y:S01]  /*8cc0*/  LDS.128 R28, [R28+0x18400] ;  /* 0x018400001c1c7984 */ /* 0x000e620000000c00 */
[----:B------:R-:W-:Y:S05]  /*8cd0*/  @P4 BRA `(.L_x_2747) ;  /* 0x0000000400604947 */ /* 0x000fea0003800000 */
[----:B0-----:R-:W-:Y:S01]  /*8ce0*/  MOV R11, R13 ;  /* 0x0000000d000b7202 */ /* 0x001fe20000000f00 */
        /* <DEDUP_REMOVED lines=15> */
[----:B------:R-:W-:Y:S01]  /*8de0*/  HADD2.F32 R13, -RZ, R29.H1_H1 ;  /* 0x3000001dff0d7230 */ /* 0x000fe20000004100 */
[----:B------:R-:W-:Y:S01]  /*8df0*/  SHF.R.U64 R62, R62, 0x10, R63 ;  /* 0x000000103e3e7819 */ /* 0x000fe2000000123f */
        /* <DEDUP_REMOVED lines=65> */
[----:B------:R-:W-:Y:S01]  /*9210*/  F2FP.F16.F32.PACK_AB R74, R74, R157 ;  /* 0x0000009d4a4a723e */ /* 0x000fe200000000ff */
[----:B------:R-:W-:Y:S01]  /*9220*/  IMAD.MOV.U32 R13, RZ, RZ, R29 ;  /* 0x000000ffff0d7224 */ /* 0x000fe200078e001d */
[----:B------:R-:W-:Y:S01]  /*9230*/  MOV R28, R72 ;  /* 0x00000048001c7202 */ /* 0x000fe20000000f00 */
[----:B------:R-:W-:Y:S02]  /*9240*/  IMAD.MOV.U32 R29, RZ, RZ, R11 ;  /* 0x000000ffff1d7224 */ /* 0x000fe400078e000b */
[----:B------:R-:W-:-:S07]  /*9250*/  IMAD.MOV.U32 R30, RZ, RZ, R74 ;  /* 0x000000ffff1e7224 */ /* 0x000fce00078e004a */
.L_x_2747:
[----:B------:R-:W-:Y:S05]  /*9260*/  BSYNC B2 ;  /* 0x0000000000027941 */ /* 0x000fea0003800000 */
.L_x_2746:
[----:B------:R-:W-:Y:S01]  /*9270*/  ISETP.GE.AND P5, PT, R36, R134, PT ;  /* 0x000000862400720c */ /* 0x000fe20003fa6270 */
[----:B------:R-:W-:Y:S01]  /*9280*/  ULDC.64 UR4, c[0x0][0x208] ;  /* 0x0000820000047ab9 */ /* 0x000fe20000000a00 */
[----:B------:R-:W-:-:S04]  /*9290*/  LEA R34, P4, R4, R119, 0x1 ;  /* 0x0000007704227211 */ /* 0x000fc800078808ff */
[----:B------:R-:W-:-:S05]  /*92a0*/  LEA.HI.X R35, R4, R118, R111, 0x1, P4 ;  /* 0x0000007604237211 */ /* 0x000fca00020f0c6f */
[----:B0-----:R0:W-:Y:S02]  /*92b0*/  ST.E.128 desc[UR4][R34.64], R12 ;  /* 0x0000000c22007985 */ /* 0x0011e4000c101d04 */
[----:B------:R-:W-:-:S05]  /*92c0*/  @!P5 IMAD.WIDE R36, R36, 0x2, R32 ;  /* 0x000000022424d825 */ /* 0x000fca00078e0220 */
[----:B-1----:R0:W-:Y:S02]  /*92d0*/  @!P5 ST.E.128 desc[UR4][R36.64], R28 ;  /* 0x0000001c2400d985 */ /* 0x0021e4000c101d04 */
.L_x_2745:
[----:B------:R-:W-:Y:S05]  /*92e0*/  BSYNC B1 ;  /* 0x0000000000017941 */ /* 0x000fea0003800000 */
.L_x_2744:
[----:B------:R-:W-:Y:S01]  /*92f0*/  ISETP.NE.AND P4, PT, R20, RZ, PT ;  /* 0x000000ff1400720c */ /* 0x000fe20003f85270 */
[----:B------:R-:W-:-:S12]  /*9300*/  BSSY B1, `(.L_x_2748) ;  /* 0x0000071000017945 */ /* 0x000fd80003800000 */
[----:B------:R-:W-:Y:S05]  /*9310*/  @!P4 BRA `(.L_x_2749) ;  /* 0x0000000400bcc947 */ /* 0x000fea0003800000 */
[----:B---3--:R-:W-:Y:S01]  /*9320*/  SEL R11, R124, R136, !P2 ;  /* 0x000000887c0b7207 */ /* 0x008fe20005000000 */
[----:B------:R-:W-:Y:S01]  /*9330*/  BSSY B2, `(.L_x_2750) ;  /* 0x000006a000027945 */ /* 0x000fe20003800000 */
[----:B0-----:R-:W-:Y:S02]  /*9340*/  SHF.R.U32.HI R14, RZ, 0x3, R177 ;  /* 0x00000003ff0e7819 */ /* 0x001fe400000116b1 */
[----:B----4-:R-:W-:Y:S02]  /*9350*/  SHF.R.S32.HI R12, RZ, 0x1f, R11 ;  /* 0x0000001fff0c7819 */ /* 0x010fe4000001140b */
[C---:B------:R-:W-:Y:S02]  /*9360*/  LEA R34, P5, R5.reuse, R119, 0x1 ;  /* 0x0000007705227211 */ /* 0x040fe400078a08ff */
[----:B------:R-:W-:Y:S02]  /*9370*/  LEA.HI R11, R12, R11, RZ, 0x4 ;  /* 0x0000000b0c0b7211 */ /* 0x000fe400078f20ff */
[----:B------:R-:W-:-:S02]  /*9380*/  LEA.HI.X R35, R5, R118, R110, 0x1, P5 ;  /* 0x0000007605237211 */ /* 0x000fc400028f0c6e */
[----:B------:R-:W-:Y:S02]  /*9390*/  LEA.HI.SX32 R11, R11, R114, 0x1c ;  /* 0x000000720b0b7211 */ /* 0x000fe400078fe2ff */
[----:B------:R-:W-:Y:S02]  /*93a0*/  ISETP.GE.AND P5, PT, R163, R123, PT ;  /* 0x0000007ba300720c */ /* 0x000fe40003fa6270 */
[----:B------:R-:W-:Y:S02]  /*93b0*/  SHF.R.S32.HI R12, RZ, 0x1f, R11 ;  /* 0x0000001fff0c7819 */ /* 0x000fe4000001140b */
[----:B------:R-:W-:Y:S02]  /*93c0*/  SHF.L.U32 R37, R11, 0x3, RZ ;  /* 0x000000030b257819 */ /* 0x000fe400000006ff */
[----:B------:R-:W-:Y:S02]  /*93d0*/  LEA.HI R12, R12, R11, RZ, 0x3 ;  /* 0x0000000b0c0c7211 */ /* 0x000fe400078f18ff */
[----:B------:R-:W-:-:S02]  /*93e0*/  LOP3.LUT R11, R177, 0x38, R37, 0xf8, !PT ;  /* 0x00000038b10b7812 */ /* 0x000fc400078ef825 */
[----:B------:R-:W-:Y:S02]  /*93f0*/  SHF.R.S32.HI R13, RZ, 0x3, R12 ;  /* 0x00000003ff0d7819 */ /* 0x000fe4000001140c */
[----:B------:R-:W-:Y:S02]  /*9400*/  LOP3.LUT R11, R11, R14, RZ, 0x3c, !PT ;  /* 0x0000000e0b0b7212 */ /* 0x000fe400078e3cff */
[----:B------:R-:W-:Y:S01]  /*9410*/  ISETP.GE.AND P4, PT, R37, R134, PT ;  /* 0x000000862500720c */ /* 0x000fe20003f86270 */
[----:B------:R-:W-:-:S04]  /*9420*/  IMAD R12, R13, 0x1800, R184 ;  /* 0x000018000d0c7824 */ /* 0x000fc800078e02b8 */
[----:B------:R-:W-:Y:S02]  /*9430*/  IMAD.IADD R13, R12, 0x1, R11 ;  /* 0x000000010c0d7824 */ /* 0x000fe400078e020b */
[C---:B------:R-:W-:Y:S02]  /*9440*/  IMAD R11, R18.reuse, 0x4800, R133 ;  /* 0x00004800120b7824 */ /* 0x040fe400078e0285 */
[----:B------:R-:W-:Y:S02]  /*9450*/  IMAD R13, R18, 0x4800, R13 ;  /* 0x00004800120d7824 */ /* 0x000fe400078e020d */
[--C-:B------:R-:W-:Y:S02]  /*9460*/  IMAD R11, R11, 0x2, R2.reuse ;  /* 0x000000020b0b7824 */ /* 0x100fe400078e0202 */
[----:B------:R-:W-:Y:S02]  /*9470*/  IMAD R28, R13, 0x2, R2 ;  /* 0x000000020d1c7824 */ /* 0x000fe400078e0202 */
[----:B------:R-:W-:Y:S01]  /*9480*/  @!P4 IMAD.WIDE R36, R37, 0x2, R32 ;  /* 0x000000022524c825 */ /* 0x000fe200078e0220 */
[----:B------:R0:W1:Y:S04]  /*9490*/  LDS.128 R12, [R11+0x18400] ;  /* 0x018400000b0c7984 */ /* 0x0000680000000c00 */
[----:B------:R-:W2:Y:S01]  /*94a0*/  LDS.128 R28, [R28+0x18400] ;  /* 0x018400001c1c7984 */ /* 0x000ea20000000c00 */
[----:B------:R-:W-:Y:S05]  /*94b0*/  @P5 BRA `(.L_x_2751) ;  /* 0x0000000400445947 */ /* 0x000fea0003800000 */
[--C-:B------:R-:W-:Y:S01]  /*94c0*/  SHF.R.U64 R38, R68, 0x10, R69.reuse ;  /* 0x0000001044267819 */ /* 0x100fe20000001245 */
[----:B------:R-:W-:Y:S01]  /*94d0*/  HADD2.F32 R41, -RZ, R154.H1_H1 ;  /* 0x3000009aff297230 */ /* 0x000fe20000004100 */
[----:B------:R-:W-:Y:S01]  /*94e0*/  SHF.R.U32.HI R68, RZ, 0x10, R69 ;  /* 0x00000010ff447819 */ /* 0x000fe20000011645 */
[----:B--2---:R-:W-:Y:S01]  /*94f0*/  HADD2.F32 R42, -RZ, R29.H0_H0 ;  /* 0x2000001dff2a7230 */ /* 0x004fe20000004100 */
[--C-:B0-----:R-:W-:Y:S01]  /*9500*/  SHF.R.U64 R11, R56, 0x10, R57.reuse ;  /* 0x00000010380b7819 */ /* 0x101fe20000001239 */
[----:B------:R-:W-:Y:S01]  /*9510*/  HADD2.F32 R43, -RZ, R146.H1_H1 ;  /* 0x30000092ff2b7230 */ /* 0x000fe20000004100 */
[----:B------:R-:W-:Y:S01]  /*9520*/  SHF.R.U32.HI R56, RZ, 0x10, R57 ;  /* 0x00000010ff387819 */ /* 0x000fe20000011639 */
[----:B-1----:R-:W-:Y:S01]  /*9530*/  HADD2.F32 R44, -RZ, R13.H0_H0 ;  /* 0x2000000dff2c7230 */ /* 0x002fe20000004100 */
[----:B------:R-:W-:Y:S01]  /*9540*/  SHF.R.U64 R40, R70, 0x10, R71 ;  /* 0x0000001046287819 */ /* 0x000fe20000001247 */
[----:B------:R-:W-:Y:S02]  /*9550*/  HADD2.F32 R45, -RZ, R29.H1_H1 ;  /* 0x3000001dff2d7230 */ /* 0x000fe40000004100 */
[----:B------:R-:W-:Y:S01]  /*9560*/  FMUL.FTZ R29, R42, R41 ;  /* 0x000000292a1d7220 */ /* 0x000fe20000410000 */
[----:B------:R-:W-:-:S02]  /*9570*/  HADD2.F32 R68, -RZ, R68.H0_H0 ;  /* 0x20000044ff447230 */ /* 0x000fc40000004100 */
[C---:B------:R-:W-:Y:S01]  /*9580*/  FMUL.FTZ R41, R44.reuse, R41 ;  /* 0x000000292c297220 */ /* 0x040fe20000410000 */
[----:B------:R-:W-:Y:S02]  /*9590*/  HADD2.F32 R13, -RZ, R13.H1_H1 ;  /* 0x3000000dff0d7230 */ /* 0x000fe40000004100 */
[-C--:B------:R-:W-:Y:S01]  /*95a0*/  FFMA.FTZ R29, R44, R43.reuse, -R29 ;  /* 0x0000002b2c1d7223 */ /* 0x080fe2000001081d */
[----:B------:R-:W-:Y:S02]  /*95b0*/  HADD2.F32 R56, -RZ, R56.H0_H0 ;  /* 0x20000038ff387230 */ /* 0x000fe40000004100 */
[-C--:B------:R-:W-:Y:S01]  /*95c0*/  FMUL.FTZ R44, R45, R68.reuse ;  /* 0x000000442d2c7220 */ /* 0x080fe20000410000 */
[----:B------:R-:W-:Y:S01]  /*95d0*/  SHF.R.U32.HI R70, RZ, 0x10, R71 ;  /* 0x00000010ff467819 */ /* 0x000fe20000011647 */
[----:B------:R-:W-:Y:S01]  /*95e0*/  FMUL.FTZ R68, R13, R68 ;  /* 0x000000440d447220 */ /* 0x000fe20000410000 */
[----:B------:R-:W-:Y:S01]  /*95f0*/  FFMA.FTZ R41, R42, R43, R41 ;  /* 0x0000002b2a297223 */ /* 0x000fe20000010029 */
[----:B------:R-:W-:Y:S01]  /*9600*/  SHF.R.U64 R39, R58, 0x10, R59 ;  /* 0x000000103a277819 */ /* 0x000fe2000000123b */
[----:B------:R-:W-:-:S02]  /*9610*/  HADD2.F32 R43, -RZ, R31.H0_H0 ;  /* 0x2000001fff2b7230 */ /* 0x000fc40000004100 */
[-C--:B------:R-:W-:Y:S01]  /*9620*/  FFMA.FTZ R68, R45, R56.reuse, R68 ;  /* 0x000000382d447223 */ /* 0x080fe20000010044 */
[----:B------:R-:W-:Y:S01]  /*9630*/  HADD2.F32 R45, -RZ, R31.H1_H1 ;  /* 0x3000001fff2d7230 */ /* 0x000fe20000004100 */
[----:B------:R-:W-:Y:S01]  /*9640*/  SHF.R.U32.HI R58, RZ, 0x10, R59 ;  /* 0x00000010ff3a7819 */ /* 0x000fe2000001163b */
[----:B------:R-:W-:Y:S02]  /*9650*/  HADD2.F32 R42, -RZ, R147.H1_H1 ;  /* 0x30000093ff2a7230 */ /* 0x000fe40000004100 */
[----:B------:R-:W-:Y:S01]  /*9660*/  FFMA.FTZ R44, R13, R56, -R44 ;  /* 0x000000380d2c7223 */ /* 0x000fe2000001082c */
[--C-:B------:R-:W-:Y:S02]  /*9670*/  HADD2.F32 R31, -RZ, R15.reuse.H0_H0 ;  /* 0x2000000fff1f7230 */ /* 0x100fe40000004100 */
[----:B------:R-:W-:Y:S02]  /*9680*/  HADD2.F32 R70, -RZ, R70.H0_H0 ;  /* 0x20000046ff467230 */ /* 0x000fe40000004100 */
[----:B------:R-:W-:Y:S01]  /*9690*/  FMUL.FTZ R46, R43, R42 ;  /* 0x0000002a2b2e7220 */ /* 0x000fe20000410000 */
[----:B------:R-:W-:-:S02]  /*96a0*/  HADD2.F32 R15, -RZ, R15.H1_H1 ;  /* 0x3000000fff0f7230 */ /* 0x000fc40000004100 */
[----:B------:R-:W-:Y:S01]  /*96b0*/  FMUL.FTZ R47, R31, R42 ;  /* 0x0000002a1f2f7220 */ /* 0x000fe20000410000 */
[----:B------:R-:W-:Y:S02]  /*96c0*/  HADD2.F32 R58, -RZ, R58.H0_H0 ;  /* 0x2000003aff3a7230 */ /* 0x000fe40000004100 */
[-C--:B------:R-:W-:Y:S01]  /*96d0*/  FMUL.FTZ R42, R45, R70.reuse ;  /* 0x000000462d2a7220 */ /* 0x080fe20000410000 */
[----:B------:R-:W-:Y:S02]  /*96e0*/  HADD2.F32 R13, -RZ, R145.H1_H1 ;  /* 0x30000091ff0d7230 */ /* 0x000fe40000004100 */
[C---:B------:R-:W-:Y:S01]  /*96f0*/  FMUL.FTZ R70, R15.reuse, R70 ;  /* 0x000000460f467220 */ /* 0x040fe20000410000 */
[----:B------:R-:W-:Y:S02]  /*9700*/  HADD2.F32 R38, -RZ, R38.H0_H0 ;  /* 0x20000026ff267230 */ /* 0x000fe40000004100 */
[----:B------:R-:W-:Y:S01]  /*9710*/  FFMA.FTZ R42, R15, R58, -R42 ;  /* 0x0000003a0f2a7223 */ /* 0x000fe2000001082a */
[----:B------:R-:W-:-:S02]  /*9720*/  HADD2.F32 R15, -RZ, R28.H0_H0 ;  /* 0x2000001cff0f7230 */ /* 0x000fc40000004100 */
[-C--:B------:R-:W-:Y:S01]  /*9730*/  FFMA.FTZ R46, R31, R13.reuse, -R46 ;  /* 0x0000000d1f2e7223 */ /* 0x080fe2000001082e */
[----:B------:R-:W-:Y:S01]  /*9740*/  FFMA.FTZ R47, R43, R13, R47 ;  /* 0x0000000d2b2f7223 */ /* 0x000fe2000001002f */
[----:B------:R-:W-:Y:S02]  /*9750*/  HADD2.F32 R13, -RZ, R12.H0_H0 ;  /* 0x2000000cff0d7230 */ /* 0x000fe40000004100 */
[----:B------:R-:W-:Y:S01]  /*9760*/  FFMA.FTZ R70, R45, R58, R70 ;  /* 0x0000003a2d467223 */ /* 0x000fe20000010046 */
[----:B------:R-:W-:Y:S02]  /*9770*/  HADD2.F32 R28, -RZ, R28.H1_H1 ;  /* 0x3000001cff1c7230 */ /* 0x000fe40000004100 */
[----:B------:R-:W-:Y:S02]  /*9780*/  HADD2.F32 R154, -RZ, R154.H0_H0 ;  /* 0x2000009aff9a7230 */ /* 0x000fe40000004100 */
[----:B------:R-:W-:Y:S02]  /*9790*/  HADD2.F32 R12, -RZ, R12.H1_H1 ;  /* 0x3000000cff0c7230 */ /* 0x000fe40000004100 */
[----:B------:R-:W-:Y:S01]  /*97a0*/  FMUL.FTZ R43, R28, R38 ;  /* 0x000000261c2b7220 */ /* 0x000fe20000410000 */
[----:B------:R-:W-:-:S02]  /*97b0*/  HADD2.F32 R31, -RZ, R11.H0_H0 ;  /* 0x2000000bff1f7230 */ /* 0x000fc40000004100 */
[----:B------:R-:W-:Y:S01]  /*97c0*/  FMUL.FTZ R11, R15, R154 ;  /* 0x0000009a0f0b7220 */ /* 0x000fe20000410000 */
[----:B------:R-:W-:Y:S02]  /*97d0*/  HADD2.F32 R146, -RZ, R146.H0_H0 ;  /* 0x20000092ff927230 */ /* 0x000fe40000004100 */
[C---:B------:R-:W-:Y:S01]  /*97e0*/  FMUL.FTZ R38, R12.reuse, R38 ;  /* 0x000000260c267220 */ /* 0x040fe20000410000 */
[C---:B------:R-:W-:Y:S01]  /*97f0*/  FMUL.FTZ R154, R13.reuse, R154 ;  /* 0x0000009a0d9a7220 */ /* 0x040fe20000410000 */
[-C--:B------:R-:W-:Y:S01]  /*9800*/  FFMA.FTZ R12, R12, R31.reuse, -R43 ;  /* 0x0000001f0c0c7223 */ /* 0x080fe2000001082b */
[----:B------:R-:W-:Y:S02]  /*9810*/  HADD2.F32 R147, -RZ, R147.H0_H0 ;  /* 0x20000093ff937230 */ /* 0x000fe40000004100 */
[-C--:B------:R-:W-:Y:S01]  /*9820*/  FFMA.FTZ R11, R13, R146.reuse, -R11 ;  /* 0x000000920d0b7223 */ /* 0x080fe2000001080b */
[----:B------:R-:W-:Y:S01]  /*9830*/  FFMA.FTZ R31, R28, R31, R38 ;  /* 0x0000001f1c1f7223 */ /* 0x000fe20000010026 */
[----:B------:R-:W-:Y:S01]  /*9840*/  FFMA.FTZ R154, R15, R146, R154 ;  /* 0x000000920f9a7223 */ /* 0x000fe2000001009a */
[----:B------:R-:W-:Y:S01]  /*9850*/  HADD2.F32 R40, -RZ, R40.H0_H0 ;  /* 0x20000028ff287230 */ /* 0x000fe20000004100 */
[----:B------:R-:W-:Y:S01]  /*9860*/  F2FP.F16.F32.PACK_AB R47, R70, R47 ;  /* 0x0000002f462f723e */ /* 0x000fe200000000ff */
[--C-:B------:R-:W-:Y:S01]  /*9870*/  HADD2.F32 R38, -RZ, R30.reuse.H0_H0 ;  /* 0x2000001eff267230 */ /* 0x100fe20000004100 */
[----:B------:R-:W-:Y:S01]  /*9880*/  F2FP.F16.F32.PACK_AB R12, R12, R11 ;  /* 0x0000000b0c0c723e */ /* 0x000fe200000000ff */
[----:B------:R-:W-:-:S02]  /*9890*/  HADD2.F32 R13, -RZ, R30.H1_H1 ;  /* 0x3000001eff0d7230 */ /* 0x000fc40000004100 */
[--C-:B------:R-:W-:Y:S02]  /*98a0*/  HADD2.F32 R28, -RZ, R14.reuse.H0_H0 ;  /* 0x2000000eff1c7230 */ /* 0x100fe40000004100 */
[----:B------:R-:W-:Y:S02]  /*98b0*/  HADD2.F32 R15, -RZ, R14.H1_H1 ;  /* 0x3000000eff0f7230 */ /* 0x000fe40000004100 */
[-C--:B------:R-:W-:Y:S01]  /*98c0*/  FMUL.FTZ R30, R13, R40.reuse ;  /* 0x000000280d1e7220 */ /* 0x080fe20000410000 */
[----:B------:R-:W-:Y:S02]  /*98d0*/  HADD2.F32 R145, -RZ, R145.H0_H0 ;  /* 0x20000091ff917230 */ /* 0x000fe40000004100 */
[----:B------:R-:W-:Y:S02]  /*98e0*/  HADD2.F32 R14, -RZ, R39.H0_H0 ;  /* 0x20000027ff0e7230 */ /* 0x000fe40000004100 */
[-C--:B------:R-:W-:Y:S01]  /*98f0*/  FMUL.FTZ R39, R38, R147.reuse ;  /* 0x0000009326277220 */ /* 0x080fe20000410000 */
[----:B------:R-:W-:Y:S01]  /*9900*/  FMUL.FTZ R147, R28, R147 ;  /* 0x000000931c937220 */ /* 0x000fe20000410000 */
[----:B------:R-:W-:-:S02]  /*9910*/  FMUL.FTZ R40, R15, R40 ;  /* 0x000000280f287220 */ /* 0x000fc40000410000 */
[-C--:B------:R-:W-:Y:S01]  /*9920*/  FFMA.FTZ R39, R28, R145.reuse, -R39 ;  /* 0x000000911c277223 */ /* 0x080fe20000010827 */
[-C--:B------:R-:W-:Y:S01]  /*9930*/  FFMA.FTZ R30, R15, R14.reuse, -R30 ;  /* 0x0000000e0f1e7223 */ /* 0x080fe2000001081e */
[----:B------:R-:W-:Y:S01]  /*9940*/  FFMA.FTZ R147, R38, R145, R147 ;  /* 0x0000009126937223 */ /* 0x000fe20000010093 */
[----:B------:R-:W-:Y:S01]  /*9950*/  FFMA.FTZ R40, R13, R14, R40 ;  /* 0x0000000e0d287223 */ /* 0x000fe20000010028 */
[----:B------:R-:W-:Y:S02]  /*9960*/  F2FP.F16.F32.PACK_AB R13, R44, R29 ;  /* 0x0000001d2c0d723e */ /* 0x000fe400000000ff */
[----:B------:R-:W-:Y:S02]  /*9970*/  F2FP.F16.F32.PACK_AB R28, R31, R154 ;  /* 0x0000009a1f1c723e */ /* 0x000fe400000000ff */
[----:B------:R-:W-:Y:S02]  /*9980*/  F2FP.F16.F32.PACK_AB R14, R30, R39 ;  /* 0x000000271e0e723e */ /* 0x000fe400000000ff */
[----:B------:R-:W-:-:S02]  /*9990*/  F2FP.F16.F32.PACK_AB R15, R42, R46 ;  /* 0x0000002e2a0f723e */ /* 0x000fc400000000ff */
[----:B------:R-:W-:Y:S02]  /*99a0*/  F2FP.F16.F32.PACK_AB R29, R68, R41 ;  /* 0x00000029441d723e */ /* 0x000fe400000000ff */
[----:B------:R-:W-:Y:S02]  /*99b0*/  F2FP.F16.F32.PACK_AB R30, R40, R147 ;  /* 0x00000093281e723e */ /* 0x000fe400000000ff */
[----:B------:R-:W-:-:S07]  /*99c0*/  MOV R31, R47 ;  /* 0x0000002f001f7202 */ /* 0x000fce0000000f00 */
.L_x_2751:
[----:B------:R-:W-:Y:S05]  /*99d0*/  BSYNC B2 ;  /* 0x0000000000027941 */ /* 0x000fea0003800000 */
.L_x_2750:
[----:B------:R-:W-:Y:S02]  /*99e0*/  ULDC.64 UR4, c[0x0][0x208] ;  /* 0x0000820000047ab9 */ /* 0x000fe40000000a00 */
[----:B-1----:R1:W-:Y:S04]  /*99f0*/  ST.E.128 desc[UR4][R34.64], R12 ;  /* 0x0000000c22007985 */ /* 0x0023e8000c101d04 */
[----:B--2---:R1:W-:Y:S02]  /*9a00*/  @!P4 ST.E.128 desc[UR4][R36.64], R28 ;  /* 0x0000001c2400c985 */ /* 0x0043e4000c101d04 */
.L_x_2749:
[----:B------:R-:W-:Y:S05]  /*9a10*/  BSYNC B1 ;  /* 0x0000000000017941 */ /* 0x000fea0003800000 */
.L_x_2748:
[----:B------:R-:W-:-:S13]  /*9a20*/  ISETP.NE.AND P4, PT, R21, RZ, PT ;  /* 0x000000ff1500720c */ /* 0x000fda0003f85270 */
[----:B------:R-:W-:Y:S05]  /*9a30*/  @!P4 BRA `(.L_x_2700) ;  /* 0x0000000c00a8c947 */ /* 0x000fea0003800000 */
[----:B------:R-:W-:Y:S01]  /*9a40*/  SEL R136, R124, R136, !P1 ;  /* 0x000000887c887207 */ /* 0x000fe20004800000 */
[----:B------:R-:W-:Y:S01]  /*9a50*/  BSSY B1, `(.L_x_2752) ;  /* 0x000006a000017945 */ /* 0x000fe20003800000 */
[----:B01----:R-:W-:Y:S02]  /*9a60*/  SHF.R.U32.HI R14, RZ, 0x3, R177 ;  /* 0x00000003ff0e7819 */ /* 0x003fe400000116b1 */
[----:B---3--:R-:W-:Y:S02]  /*9a70*/  SHF.R.S32.HI R11, RZ, 0x1f, R136 ;  /* 0x0000001fff0b7819 */ /* 0x008fe40000011488 */
[----:B------:R-:W-:Y:S02]  /*9a80*/  ISETP.GE.AND P5, PT, R164, R123, PT ;  /* 0x0000007ba400720c */ /* 0x000fe40003fa6270 */
[----:B------:R-:W-:Y:S02]  /*9a90*/  LEA.HI R136, R11, R136, RZ, 0x4 ;  /* 0x000000880b887211 */ /* 0x000fe400078f20ff */
[----:B------:R-:W-:-:S02]  /*9aa0*/  LEA R34, P4, R6, R119, 0x1 ;  /* 0x0000007706227211 */ /* 0x000fc400078808ff */
[----:B------:R-:W-:Y:S02]  /*9ab0*/  LEA.HI.SX32 R136, R136, R113, 0x1c ;  /* 0x0000007188887211 */ /* 0x000fe400078fe2ff */
[----:B------:R-:W-:Y:S02]  /*9ac0*/  LEA.HI.X R35, R6, R118, R109, 0x1, P4 ;  /* 0x0000007606237211 */ /* 0x000fe400020f0c6d */
[----:B------:R-:W-:-:S04]  /*9ad0*/  SHF.R.S32.HI R11, RZ, 0x1f, R136 ;  /* 0x0000001fff0b7819 */ /* 0x000fc80000011488 */
[----:B----4-:R-:W-:Y:S01]  /*9ae0*/  LEA.HI R12, R11, R136, RZ, 0x3 ;  /* 0x000000880b0c7211 */ /* 0x010fe200078f18ff */
[----:B------:R-:W-:-:S03]  /*9af0*/  IMAD.SHL.U32 R11, R136, 0x8, RZ ;  /* 0x00000008880b7824 */ /* 0x000fc600078e00ff */
[----:B------:R-:W-:Y:S02]  /*9b00*/  SHF.R.S32.HI R13, RZ, 0x3, R12 ;  /* 0x00000003ff0d7819 */ /* 0x000fe4000001140c */
[----:B------:R-:W-:-:S03]  /*9b10*/  LOP3.LUT R12, R177, 0x38, R11, 0xf8, !PT ;  /* 0x00000038b10c7812 */ /* 0x000fc600078ef80b */
[----:B------:R-:W-:Y:S01]  /*9b20*/  IMAD R13, R13, 0x1800, R184 ;  /* 0x000018000d0d7824 */ /* 0x000fe200078e02b8 */
[----:B------:R-:W-:-:S05]  /*9b30*/  LOP3.LUT R12, R12, R14, RZ, 0x3c, !PT ;  /* 0x0000000e0c0c7212 */ /* 0x000fca00078e3cff */
[----:B------:R-:W-:Y:S02]  /*9b40*/  IMAD.IADD R15, R13, 0x1, R12 ;  /* 0x000000010d0f7824 */ /* 0x000fe400078e020c */
[C---:B------:R-:W-:Y:S02]  /*9b50*/  IMAD R13, R18.reuse, 0x4800, R132 ;  /* 0x00004800120d7824 */ /* 0x040fe400078e0284 */
[----:B------:R-:W-:Y:S02]  /*9b60*/  IMAD R15, R18, 0x4800, R15 ;  /* 0x00004800120f7824 */ /* 0x000fe400078e020f */
[----:B------:R-:W-:-:S03]  /*9b70*/  IMAD R13, R13, 0x2, R2 ;  /* 0x000000020d0d7824 */ /* 0x000fc600078e0202 */
[----:B------:R-:W-:-:S03]  /*9b80*/  LEA R28, R15, R2, 0x1 ;  /* 0x000000020f1c7211 */ /* 0x000fc600078e08ff */
[----:B------:R-:W0:Y:S04]  /*9b90*/  LDS.128 R12, [R13+0x18400] ;  /* 0x018400000d0c7984 */ /* 0x000e280000000c00 */
[----:B------:R-:W1:Y:S01]  /*9ba0*/  LDS.128 R28, [R28+0x18400] ;  /* 0x018400001c1c7984 */ /* 0x000e620000000c00 */
[----:B------:R-:W-:Y:S05]  /*9bb0*/  @P5 BRA `(.L_x_2753) ;  /* 0x00000004004c5947 */ /* 0x000fea0003800000 */
[----:B------:R-:W-:Y:S01]  /*9bc0*/  SHF.R.U32.HI R45, RZ, 0x10, R65 ;  /* 0x00000010ff2d7819 */ /* 0x000fe20000011641 */
[----:B-1----:R-:W-:Y:S01]  /*9bd0*/  IMAD.MOV.U32 R40, RZ, RZ, R29 ;  /* 0x000000ffff287224 */ /* 0x002fe200078e001d */
[----:B------:R-:W-:Y:S01]  /*9be0*/  SHF.R.U64 R36, R52, 0x10, R53 ;  /* 0x0000001034247819 */ /* 0x000fe20000001235 */
[----:B0-----:R-:W-:Y:S01]  /*9bf0*/  IMAD.MOV.U32 R29, RZ, RZ, R15 ;  /* 0x000000ffff1d7224 */ /* 0x001fe200078e000f */
[----:B------:R-:W-:Y:S01]  /*9c00*/  SHF.R.U32.HI R52, RZ, 0x10, R53 ;  /* 0x00000010ff347819 */ /* 0x000fe20000011635 */
[----:B------:R-:W-:Y:S01]  /*9c10*/  HADD2.F32 R46, -RZ, R144.H1_H1 ;  /* 0x30000090ff2e7230 */ /* 0x000fe20000004100 */
[--C-:B------:R-:W-:Y:S01]  /*9c20*/  SHF.R.U64 R39, R66, 0x10, R67.reuse ;  /* 0x0000001042277819 */ /* 0x100fe20000001243 */
[--C-:B------:R-:W-:Y:S01]  /*9c30*/  HADD2.F32 R41, -RZ, R40.reuse.H0_H0 ;  /* 0x20000028ff297230 */ /* 0x100fe20000004100 */
[----:B------:R-:W-:Y:S01]  /*9c40*/  SHF.R.U32.HI R66, RZ, 0x10, R67 ;  /* 0x00000010ff427819 */ /* 0x000fe20000011643 */
[----:B------:R-:W-:Y:S01]  /*9c50*/  HADD2.F32 R42, -RZ, R40.H1_H1 ;  /* 0x30000028ff2a7230 */ /* 0x000fe20000004100 */
[----:B------:R-:W-:Y:S01]  /*9c60*/  SHF.R.U64 R37, R54, 0x10, R55 ;  /* 0x0000001036257819 */ /* 0x000fe20000001237 */
[----:B------:R-:W-:-:S02]  /*9c70*/  HADD2.F32 R45, -RZ, R45.H0_H0 ;  /* 0x2000002dff2d7230 */ /* 0x000fc40000004100 */
[-C--:B------:R-:W-:Y:S01]  /*9c80*/  FMUL.FTZ R48, R41, R46.reuse ;  /* 0x0000002e29307220 */ /* 0x080fe20000410000 */
[--C-:B------:R-:W-:Y:S01]  /*9c90*/  HADD2.F32 R15, -RZ, R13.reuse.H0_H0 ;  /* 0x2000000dff0f7230 */ /* 0x100fe20000004100 */
[----:B------:R-:W-:Y:S01]  /*9ca0*/  SHF.R.U32.HI R54, RZ, 0x10, R55 ;  /* 0x00000010ff367819 */ /* 0x000fe20000011637 */
[----:B------:R-:W-:Y:S02]  /*9cb0*/  HADD2.F32 R40, -RZ, R13.H1_H1 ;  /* 0x3000000dff287230 */ /* 0x000fe40000004100 */
[-C--:B------:R-:W-:Y:S01]  /*9cc0*/  FMUL.FTZ R47, R42, R45.reuse ;  /* 0x0000002d2a2f7220 */ /* 0x080fe20000410000 */
[----:B------:R-:W-:Y:S02]  /*9cd0*/  HADD2.F32 R44, -RZ, R142.H1_H1 ;  /* 0x3000008eff2c7230 */ /* 0x000fe40000004100 */
[----:B------:R-:W-:Y:S01]  /*9ce0*/  FMUL.FTZ R46, R15, R46 ;  /* 0x0000002e0f2e7220 */ /* 0x000fe20000410000 */
[----:B------:R-:W-:Y:S02]  /*9cf0*/  HADD2.F32 R43, -RZ, R52.H0_H0 ;  /* 0x20000034ff2b7230 */ /* 0x000fe40000004100 */
[----:B------:R-:W-:Y:S01]  /*9d00*/  FMUL.FTZ R45, R40, R45 ;  /* 0x0000002d282d7220 */ /* 0x000fe20000410000 */
[----:B------:R-:W-:-:S02]  /*9d10*/  HADD2.F32 R50, -RZ, R143.H1_H1 ;  /* 0x3000008fff327230 */ /* 0x000fc40000004100 */
[-C--:B------:R-:W-:Y:S01]  /*9d20*/  FFMA.FTZ R13, R15, R44.reuse, -R48 ;  /* 0x0000002c0f0d7223 */ /* 0x080fe20000010830 */
[----:B------:R-:W-:Y:S01]  /*9d30*/  FFMA.FTZ R15, R41, R44, R46 ;  /* 0x0000002c290f7223 */ /* 0x000fe2000001002e */
[-C--:B------:R-:W-:Y:S01]  /*9d40*/  FFMA.FTZ R42, R42, R43.reuse, R45 ;  /* 0x0000002b2a2a7223 */ /* 0x080fe2000001002d */
[--C-:B------:R-:W-:Y:S02]  /*9d50*/  HADD2.F32 R41, -RZ, R31.reuse.H0_H0 ;  /* 0x2000001fff297230 */ /* 0x100fe40000004100 */
[----:B------:R-:W-:Y:S01]  /*9d60*/  FFMA.FTZ R40, R40, R43, -R47 ;  /* 0x0000002b28287223 */ /* 0x000fe2000001082f */
[----:B------:R-:W-:Y:S01]  /*9d70*/  HADD2.F32 R46, -RZ, R31.H1_H1 ;  /* 0x3000001fff2e7230 */ /* 0x000fe20000004100 */
[----:B------:R-:W-:Y:S01]  /*9d80*/  SHF.R.U64 R38, R64, 0x10, R65 ;  /* 0x0000001040267819 */ /* 0x000fe20000001241 */
[----:B------:R-:W-:Y:S02]  /*9d90*/  HADD2.F32 R45, -RZ, R66.H0_H0 ;  /* 0x20000042ff2d7230 */ /* 0x000fe40000004100 */
[----:B------:R-:W-:Y:S01]  /*9da0*/  FMUL.FTZ R52, R41, R50 ;  /* 0x0000003229347220 */ /* 0x000fe20000410000 */
[--C-:B------:R-:W-:Y:S01]  /*9db0*/  HADD2.F32 R31, -RZ, R29.reuse.H0_H0 ;  /* 0x2000001dff1f7230 */ /* 0x100fe20000004100 */
[----:B------:R-:W-:Y:S01]  /*9dc0*/  F2FP.F16.F32.PACK_AB R13, R40, R13 ;  /* 0x0000000d280d723e */ /* 0x000fe200000000ff */
[----:B------:R-:W-:-:S02]  /*9dd0*/  HADD2.F32 R44, -RZ, R29.H1_H1 ;  /* 0x3000001dff2c7230 */ /* 0x000fc40000004100 */
[-C--:B------:R-:W-:Y:S01]  /*9de0*/  FMUL.FTZ R47, R46, R45.reuse ;  /* 0x0000002d2e2f7220 */ /* 0x080fe20000410000 */
[----:B------:R-:W-:Y:S02]  /*9df0*/  HADD2.F32 R48, -RZ, R141.H1_H1 ;  /* 0x3000008dff307230 */ /* 0x000fe40000004100 */
[C---:B------:R-:W-:Y:S01]  /*9e00*/  FMUL.FTZ R50, R31.reuse, R50 ;  /* 0x000000321f327220 */ /* 0x040fe20000410000 */
[----:B------:R-:W-:Y:S02]  /*9e10*/  HADD2.F32 R43, -RZ, R54.H0_H0 ;  /* 0x20000036ff2b7230 */ /* 0x000fe40000004100 */
[C---:B------:R-:W-:Y:S01]  /*9e20*/  FMUL.FTZ R45, R44.reuse, R45 ;  /* 0x0000002d2c2d7220 */ /* 0x040fe20000410000 */
[----:B------:R-:W-:Y:S02]  /*9e30*/  HADD2.F32 R36, -RZ, R36.H0_H0 ;  /* 0x20000024ff247230 */ /* 0x000fe40000004100 */
[-C--:B------:R-:W-:Y:S01]  /*9e40*/  FFMA.FTZ R29, R31, R48.reuse, -R52 ;  /* 0x000000301f1d7223 */ /* 0x080fe20000010834 */
[----:B------:R-:W-:Y:S01]  /*9e50*/  FFMA.FTZ R31, R41, R48, R50 ;  /* 0x00000030291f7223 */ /* 0x000fe20000010032 */
[-C--:B------:R-:W-:Y:S01]  /*9e60*/  FFMA.FTZ R44, R44, R43.reuse, -R47 ;  /* 0x0000002b2c2c7223 */ /* 0x080fe2000001082f */
[----:B------:R-:W-:Y:S01]  /*9e70*/  FFMA.FTZ R46, R46, R43, R45 ;  /* 0x0000002b2e2e7223 */ /* 0x000fe2000001002d */
[----:B------:R-:W-:-:S02]  /*9e80*/  HADD2.F32 R41, -RZ, R28.H0_H0 ;  /* 0x2000001cff297230 */ /* 0x000fc40000004100 */
[----:B------:R-:W-:Y:S01]  /*9e90*/  HADD2.F32 R43, -RZ, R28.H1_H1 ;  /* 0x3000001cff2b7230 */ /* 0x000fe20000004100 */
[----:B------:R-:W-:Y:S01]  /*9ea0*/  F2FP.F16.F32.PACK_AB R44, R44, R29 ;  /* 0x0000001d2c2c723e */ /* 0x000fe200000000ff */
[----:B------:R-:W-:Y:S01]  /*9eb0*/  HADD2.F32 R45, -RZ, R38.H0_H0 ;  /* 0x20000026ff2d7230 */ /* 0x000fe20000004100 */
[----:B------:R-:W-:Y:S01]  /*9ec0*/  F2FP.F16.F32.PACK_AB R29, R42, R15 ;  /* 0x0000000f2a1d723e */ /* 0x000fe200000000ff */
[----:B------:R-:W-:Y:S01]  /*9ed0*/  HADD2.F32 R28, -RZ, R12.H1_H1 ;  /* 0x3000000cff1c7230 */ /* 0x000fe20000004100 */
[----:B------:R-:W-:Y:S01]  /*9ee0*/  F2FP.F16.F32.PACK_AB R31, R46, R31 ;  /* 0x0000001f2e1f723e */ /* 0x000fe200000000ff */
[----:B------:R-:W-:Y:S02]  /*9ef0*/  HADD2.F32 R144, -RZ, R144.H0_H0 ;  /* 0x20000090ff907230 */ /* 0x000fe40000004100 */
[-C--:B------:R-:W-:Y:S01]  /*9f00*/  FMUL.FTZ R49, R43, R45.reuse ;  /* 0x0000002d2b317220 */ /* 0x080fe20000410000 */
[----:B------:R-:W-:Y:S02]  /*9f10*/  HADD2.F32 R38, -RZ, R12.H0_H0 ;  /* 0x2000000cff267230 */ /* 0x000fe40000004100 */
[----:B------:R-:W-:Y:S01]  /*9f20*/  FMUL.FTZ R48, R28, R45 ;  /* 0x0000002d1c307220 */ /* 0x000fe20000410000 */
[----:B------:R-:W-:-:S02]  /*9f30*/  HADD2.F32 R142, -RZ, R142.H0_H0 ;  /* 0x2000008eff8e7230 */ /* 0x000fc40000004100 */
[----:B------:R-:W-:Y:S01]  /*9f40*/  FFMA.FTZ R49, R28, R36, -R49 ;  /* 0x000000241c317223 */ /* 0x000fe20000010831 */
[----:B------:R-:W-:Y:S01]  /*9f50*/  FMUL.FTZ R47, R41, R144 ;  /* 0x00000090292f7220 */ /* 0x000fe20000410000 */
[----:B------:R-:W-:Y:S01]  /*9f60*/  FFMA.FTZ R43, R43, R36, R48 ;  /* 0x000000242b2b7223 */ /* 0x000fe20000010030 */
[----:B------:R-:W-:Y:S02]  /*9f70*/  HADD2.F32 R36, -RZ, R30.H0_H0 ;  /* 0x2000001eff247230 */ /* 0x000fe40000004100 */
[C---:B------:R-:W-:Y:S01]  /*9f80*/  FMUL.FTZ R144, R38.reuse, R144 ;  /* 0x0000009026907220 */ /* 0x040fe20000410000 */
[----:B------:R-:W-:Y:S02]  /*9f90*/  HADD2.F32 R143, -RZ, R143.H0_H0 ;  /* 0x2000008fff8f7230 */ /* 0x000fe40000004100 */
[-C--:B------:R-:W-:Y:S01]  /*9fa0*/  FFMA.FTZ R12, R38, R142.reuse, -R47 ;  /* 0x0000008e260c7223 */ /* 0x080fe2000001082f */
[----:B------:R-:W-:Y:S02]  /*9fb0*/  HADD2.F32 R39, -RZ, R39.H0_H0 ;  /* 0x20000027ff277230 */ /* 0x000fe40000004100 */
[----:B------:R-:W-:Y:S01]  /*9fc0*/  FFMA.FTZ R144, R41, R142, R144 ;  /* 0x0000008e29907223 */ /* 0x000fe20000010090 */
[----:B------:R-:W-:-:S02]  /*9fd0*/  HADD2.F32 R28, -RZ, R14.H0_H0 ;  /* 0x2000000eff1c7230 */ /* 0x000fc40000004100 */
[-C--:B------:R-:W-:Y:S01]  /*9fe0*/  FMUL.FTZ R41, R36, R143.reuse ;  /* 0x0000008f24297220 */ /* 0x080fe20000410000 */
[----:B------:R-:W-:Y:S01]  /*9ff0*/  HADD2.F32 R30, -RZ, R30.H1_H1 ;  /* 0x3000001eff1e7230 */ /* 0x000fe20000004100 */
[----:B------:R-:W-:Y:S01]  /*a000*/  F2FP.F16.F32.PACK_AB R12, R49, R12 ;  /* 0x0000000c310c723e */ /* 0x000fe200000000ff */
[----:B------:R-:W-:Y:S02]  /*a010*/  HADD2.F32 R14, -RZ, R14.H1_H1 ;  /* 0x3000000eff0e7230 */ /* 0x000fe40000004100 */
[----:B------:R-:W-:Y:S01]  /*a020*/  FMUL.FTZ R143, R28, R143 ;  /* 0x0000008f1c8f7220 */ /* 0x000fe20000410000 */
[----:B------:R-:W-:Y:S02]  /*a030*/  HADD2.F32 R141, -RZ, R141.H0_H0 ;  /* 0x2000008dff8d7230 */ /* 0x000fe40000004100 */
[-C--:B------:R-:W-:Y:S01]  /*a040*/  FMUL.FTZ R45, R30, R39.reuse ;  /* 0x000000271e2d7220 */ /* 0x080fe20000410000 */
[----:B------:R-:W-:Y:S02]  /*a050*/  HADD2.F32 R37, -RZ, R37.H0_H0 ;  /* 0x20000025ff257230 */ /* 0x000fe40000004100 */
[----:B------:R-:W-:Y:S01]  /*a060*/  FMUL.FTZ R39, R14, R39 ;  /* 0x000000270e277220 */ /* 0x000fe20000410000 */
[----:B------:R-:W-:-:S02]  /*a070*/  IMAD.MOV.U32 R15, RZ, RZ, R44 ;  /* 0x000000ffff0f7224 */ /* 0x000fc400078e002c */
[-C--:B------:R-:W-:Y:S01]  /*a080*/  FFMA.FTZ R41, R28, R141.reuse, -R41 ;  /* 0x0000008d1c297223 */ /* 0x080fe20000010829 */
[----:B------:R-:W-:Y:S01]  /*a090*/  FFMA.FTZ R143, R36, R141, R143 ;  /* 0x0000008d248f7223 */ /* 0x000fe2000001008f */
[-C--:B------:R-:W-:Y:S01]  /*a0a0*/  FFMA.FTZ R14, R14, R37.reuse, -R45 ;  /* 0x000000250e0e7223 */ /* 0x080fe2000001082d */
[----:B------:R-:W-:Y:S01]  /*a0b0*/  FFMA.FTZ R30, R30, R37, R39 ;  /* 0x000000251e1e7223 */ /* 0x000fe20000010027 */
[----:B------:R-:W-:-:S03]  /*a0c0*/  F2FP.F16.F32.PACK_AB R28, R43, R144 ;  /* 0x000000902b1c723e */ /* 0x000fc600000000ff */
[----:B------:R-:W-:Y:S02]  /*a0d0*/  F2FP.F16.F32.PACK_AB R14, R14, R41 ;  /* 0x000000290e0e723e */ /* 0x000fe400000000ff */
[----:B------:R-:W-:-:S07]  /*a0e0*/  F2FP.F16.F32.PACK_AB R30, R30, R143 ;  /* 0x0000008f1e1e723e */ /* 0x000fce00000000ff */
.L_x_2753:
[----:B------:R-:W-:Y:S05]  /*a0f0*/  BSYNC B1 ;  /* 0x0000000000017941 */ /* 0x000fea0003800000 */
.L_x_2752:
[----:B------:R-:W-:Y:S01]  /*a100*/  ISETP.GE.AND P4, PT, R11, R134, PT ;  /* 0x000000860b00720c */ /* 0x000fe20003f86270 */
[----:B------:R-:W-:Y:S02]  /*a110*/  ULDC.64 UR4, c[0x0][0x208] ;  /* 0x0000820000047ab9 */ /* 0x000fe40000000a00 */
[----:B0-----:R0:W-:Y:S10]  /*a120*/  ST.E.128 desc[UR4][R34.64], R12 ;  /* 0x0000000c22007985 */ /* 0x0011f4000c101d04 */
[----:B------:R-:W-:Y:S05]  /*a130*/  @P4 BRA `(.L_x_2700) ;  /* 0x0000000400e84947 */ /* 0x000fea0003800000 */
[----:B------:R-:W-:Y:S01]  /*a140*/  IMAD.WIDE R32, R11, 0x2, R32 ;  /* 0x000000020b207825 */ /* 0x000fe200078e0220 */
[----:B------:R-:W-:-:S04]  /*a150*/  ULDC.64 UR4, c[0x0][0x208] ;  /* 0x0000820000047ab9 */ /* 0x000fc80000000a00 */
[----:B-1----:R1:W-:Y:S01]  /*a160*/  ST.E.128 desc[UR4][R32.64], R28 ;  /* 0x0000001c20007985 */ /* 0x0023e2000c101d04 */
[----:B------:R-:W-:Y:S05]  /*a170*/  BRA `(.L_x_2700) ;  /* 0x0000000400d87947 */ /* 0x000fea0003800000 */
.L_x_2665:
[----:B------:R-:W-:-:S04]  /*a180*/  ULOP3.LUT UR4, UR60, 0x1, URZ, 0xfc, !UPT ;  /* 0x000000013c047892 */ /* 0x000fc8000f8efc3f */
[----:B------:R-:W-:-:S06]  /*a190*/  UISETP.NE.AND UP0, UPT, UR4, 0x3, UPT ;  /* 0x000000030400788c */ /* 0x000fcc000bf05270 */
[----:B------:R-:W-:-:S13]  /*a1a0*/  PLOP3.LUT P0, PT, PT, PT, UP0, 0x80, 0x0 ;  /* 0x000000000000781c */ /* 0x000fda0003f0f008 */
[----:B------:R-:W-:Y:S05]  /*a1b0*/  @!P0 BRA `(.L_x_2754) ;  /* 0x0000000000048947 */ /* 0x000fea0003800000 */
[----:B------:R-:W-:Y:S01]  /*a1c0*/  BPT.TRAP 0x1 ;  /* 0x000000040000795c */ /* 0x000fe20000300000 */
.L_x_2754:
[----:B------:R-:W-:Y:S01]  /*a1d0*/  LEA R84, R18, R2, 0x3 ;  /* 0x0000000212547211 */ /* 0x000fe200078e18ff */
[----:B------:R-:W-:Y:S01]  /*a1e0*/  BSSY B1, `(.L_x_2755) ;  /* 0x0000005000017945 */ /* 0x000fe20003800000 */
[----:B------:R-:W-:Y:S02]  /*a1f0*/  SHF.L.U32 R85, R171, 0x1f, RZ ;  /* 0x0000001fab557819 */ /* 0x000fe400000006ff */
[----:B------:R-:W-:Y:S02]  /*a200*/  SHF.R.S32.HI R81, RZ, 0x1f, R80 ;  /* 0x0000001fff517819 */ /* 0x000fe40000011450 */
[----:B------:R-:W0:Y:S02]  /*a210*/  SYNCS.PHASECHK.TRANS64.TRYWAIT P4, [R84+URZ+0x2a890], R85 ;  /* 0x02a89055540075a7 */ /* 0x000e24000808017f */
[----:B0-----:R-:W-:Y:S05]  /*a220*/  @!P4 BRA `(.L_x_2756) ;  /* 0x000001a80070c947 */ /* 0x001fea0003800000 */
.L_x_3041:
[----:B------:R-:W-:Y:S05]  /*a230*/  BSYNC B1 ;  /* 0x0000000000017941 */ /* 0x000fea0003800000 */
.L_x_2755:
        /* <DEDUP_REMOVED lines=25> */
.L_x_3045:
[----:B------:R-:W-:Y:S04]  /*a3d0*/  BSSY B1, `(.L_x_2758) ;  /* 0x0000026000017945 */ /* 0x000fe80003800000 */
[----:B------:R-:W-:Y:S05]  /*a3e0*/  @!P4 BRA `(.L_x_2759) ;  /* 0x000000000090c947 */ /* 0x000fea0003800000 */
[----:B------:R-:W-:Y:S01]  /*a3f0*/  ULDC UR4, c[0x0][0x2f4] ;  /* 0x0000bd0000047ab9 */ /* 0x000fe20000000800 */
[----:B------:R-:W-:Y:S01]  /*a400*/  ULDC.64 UR6, c[0x0][0x208] ;  /* 0x0000820000067ab9 */ /* 0x000fe20000000a00 */
[----:B------:R-:W-:-:S13]  /*a410*/  ISETP.GE.AND P4, PT, R16, UR4, PT ;  /* 0x0000000410007c0c */ /* 0x000fda000bf86270 */
[----:B------:R-:W4:Y:S01]  /*a420*/  @!P4 LDS.128 R12, [R29] ;  /* 0x000000001d0cc984 */ /* 0x000f220000000c00 */
[----:B---3--:R-:W-:-:S04]  /*a430*/  @!P4 LEA R30, P5, R16, R37, 0x1 ;  /* 0x00000025101ec211 */ /* 0x008fc800078a08ff */
[----:B--2---:R-:W-:Y:S02]  /*a440*/  @!P4 LEA.HI.X R31, R16, R34, R17, 0x1, P5 ;  /* 0x00000022101fc211 */ /* 0x004fe400028f0c11 */
[----:B------:R-:W-:-:S13]  /*a450*/  ISETP.GE.AND P5, PT, R163, UR4, PT ;  /* 0x00000004a3007c0c */ /* 0x000fda000bfa6270 */
[----:B------:R-:W-:Y:S01]  /*a460*/  @!P5 SHF.L.U32 R11, R166, 0x3, RZ ;  /* 0x00000003a60bd819 */ /* 0x000fe200000006ff */
        /* <DEDUP_REMOVED lines=28> */
.L_x_2759:
[----:B------:R-:W-:Y:S05]  /*a630*/  BSYNC B1 ;  /* 0x0000000000017941 */ /* 0x000fea0003800000 */
.L_x_2758:
[----:B------:R-:W-:-:S03]  /*a640*/  UMOV UR4, 0xffffffff ;  /* 0xffffffff00047882 */ /* 0x000fc60000000000 */
[----:B------:R-:W-:Y:S05]  /*a650*/  BRA.DIV UR4, `(.L_x_2760) ;  /* 0x000001a604c47947 */ /* 0x000fea000b800000 */
[----:B--2---:R2:W0:Y:S04]  /*a660*/  SHFL.IDX PT, R34, R33, 0x1, 0x1c1f ;  /* 0x003c1f0021227f89 */ /* 0x00442800000e0000 */
[----:B---3--:R2:W3:Y:S02]  /*a670*/  SHFL.IDX PT, R37, R32, 0x1, 0x1c1f ;  /* 0x003c1f0020257f89 */ /* 0x0084e400000e0000 */
.L_x_3049:
[----:B------:R-:W-:-:S13]  /*a680*/  ISETP.GE.AND P4, PT, R35, 0x41, PT ;  /* 0x000000412300780c */ /* 0x000fda0003f86270 */
[----:B------:R-:W-:Y:S05]  /*a690*/  @!P4 BRA `(.L_x_2700) ;  /* 0x000000000090c947 */ /* 0x000fea0003800000 */
[----:B------:R-:W-:Y:S01]  /*a6a0*/  ULDC UR4, c[0x0][0x2f4] ;  /* 0x0000bd0000047ab9 */ /* 0x000fe20000000800 */
[----:B------:R-:W-:Y:S01]  /*a6b0*/  ULDC.64 UR6, c[0x0][0x208] ;  /* 0x0000820000067ab9 */ /* 0x000fe20000000a00 */
[----:B------:R-:W-:-:S13]  /*a6c0*/  ISETP.GE.AND P4, PT, R16, UR4, PT ;  /* 0x0000000410007c0c */ /* 0x000fda000bf86270 */
[----:B----4-:R-:W4:Y:S01]  /*a6d0*/  @!P4 LDS.128 R12, [R29+0x2000] ;  /* 0x002000001d0cc984 */ /* 0x010f220000000c00 */
[----:B---3--:R-:W-:-:S04]  /*a6e0*/  @!P4 LEA R30, P5, R16, R37, 0x1 ;  /* 0x00000025101ec211 */ /* 0x008fc800078a08ff */
[----:B0-----:R-:W-:Y:S02]  /*a6f0*/  @!P4 LEA.HI.X R31, R16, R34, R17, 0x1, P5 ;  /* 0x00000022101fc211 */ /* 0x001fe400028f0c11 */
[----:B------:R-:W-:-:S13]  /*a700*/  ISETP.GE.AND P5, PT, R163, UR4, PT ;  /* 0x00000004a3007c0c */ /* 0x000fda000bfa6270 */
[----:B------:R-:W-:Y:S01]  /*a710*/  @!P5 IMAD.SHL.U32 R11, R166, 0x8, RZ ;  /* 0x00000008a60bd824 */ /* 0x000fe200078e00ff */
[----:B----4-:R0:W-:Y:S01]  /*a720*/  @!P4 ST.E.128 desc[UR6][R30.64], R12 ;  /* 0x0000000c1e00c985 */ /* 0x0101e2000c101d06 */
[----:B------:R-:W-:-:S03]  /*a730*/  ISETP.GE.AND P4, PT, R164, UR4, PT ;  /* 0x00000004a4007c0c */ /* 0x000fc6000bf86270 */
[----:B------:R-:W3:Y:S01]  /*a740*/  @!P5 LDS.128 R12, [R28+0x2000] ;  /* 0x002000001c0cd984 */ /* 0x000ee20000000c00 */
[----:B0-----:R-:W-:Y:S01]  /*a750*/  @!P5 MOV R31, R34 ;  /* 0x00000022001fd202 */ /* 0x001fe20000000f00 */
[----:B------:R-:W-:-:S04]  /*a760*/  @!P5 IMAD.MOV.U32 R30, RZ, RZ, R37 ;  /* 0x000000ffff1ed224 */ /* 0x000fc800078e0025 */
[----:B------:R-:W-:-:S04]  /*a770*/  @!P5 IMAD.WIDE R30, R11, 0x2, R30 ;  /* 0x000000020b1ed825 */ /* 0x000fc800078e021e */
[----:B------:R-:W-:Y:S01]  /*a780*/  @!P4 IMAD.SHL.U32 R11, R167, 0x8, RZ ;  /* 0x00000008a70bc824 */ /* 0x000fe200078e00ff */
[----:B---3--:R0:W-:Y:S01]  /*a790*/  @!P5 ST.E.128 desc[UR6][R30.64], R12 ;  /* 0x0000000c1e00d985 */ /* 0x0081e2000c101d06 */
[----:B------:R-:W-:-:S03]  /*a7a0*/  ISETP.GE.AND P5, PT, R19, UR4, PT ;  /* 0x0000000413007c0c */ /* 0x000fc6000bfa6270 */
[----:B------:R-:W3:Y:S01]  /*a7b0*/  @!P4 LDS.128 R12, [R29+0x5000] ;  /* 0x005000001d0cc984 */ /* 0x000ee20000000c00 */
[----:B0-----:R-:W-:Y:S02]  /*a7c0*/  @!P4 IMAD.MOV.U32 R30, RZ, RZ, R37 ;  /* 0x000000ffff1ec224 */ /* 0x001fe400078e0025 */
[----:B------:R-:W-:Y:S02]  /*a7d0*/  @!P4 IMAD.MOV.U32 R31, RZ, RZ, R34 ;  /* 0x000000ffff1fc224 */ /* 0x000fe400078e0022 */
[----:B------:R-:W-:-:S05]  /*a7e0*/  @!P4 IMAD.WIDE R30, R11, 0x2, R30 ;  /* 0x000000020b1ec825 */ /* 0x000fca00078e021e */
[----:B---3--:R0:W-:Y:S04]  /*a7f0*/  @!P4 ST.E.128 desc[UR6][R30.64], R12 ;  /* 0x0000000c1e00c985 */ /* 0x0081e8000c101d06 */
[----:B------:R-:W3:Y:S01]  /*a800*/  @!P5 LDS.128 R12, [R28+0x5000] ;  /* 0x005000001c0cd984 */ /* 0x000ee20000000c00 */
[----:B0-----:R-:W-:-:S04]  /*a810*/  @!P5 LEA R30, P4, R19, R37, 0x1 ;  /* 0x00000025131ed211 */ /* 0x001fc800078808ff */
[----:B------:R-:W-:Y:S02]  /*a820*/  @!P5 LEA.HI.X R31, R19, R34, R169, 0x1, P4 ;  /* 0x00000022131fd211 */ /* 0x000fe400020f0ca9 */
[----:B------:R-:W-:-:S03]  /*a830*/  ISETP.GE.AND P4, PT, R22, UR4, PT ;  /* 0x0000000416007c0c */ /* 0x000fc6000bf86270 */
[----:B---3--:R0:W-:Y:S10]  /*a840*/  @!P5 ST.E.128 desc[UR6][R30.64], R12 ;  /* 0x0000000c1e00d985 */ /* 0x0081f4000c101d06 */
[----:B------:R-:W3:Y:S01]  /*a850*/  @!P4 LDS.128 R12, [R29+0x8000] ;  /* 0x008000001d0cc984 */ /* 0x000ee20000000c00 */
[----:B0-----:R-:W-:-:S04]  /*a860*/  @!P4 LEA R30, P5, R22, R37, 0x1 ;  /* 0x00000025161ec211 */ /* 0x001fc800078a08ff */
[----:B------:R-:W-:Y:S02]  /*a870*/  @!P4 LEA.HI.X R31, R22, R34, R180, 0x1, P5 ;  /* 0x00000022161fc211 */ /* 0x000fe400028f0cb4 */
[----:B------:R-:W-:-:S03]  /*a880*/  ISETP.GE.AND P5, PT, R23, UR4, PT ;  /* 0x0000000417007c0c */ /* 0x000fc6000bfa6270 */
[----:B---3--:R-:W-:Y:S10]  /*a890*/  @!P4 ST.E.128 desc[UR6][R30.64], R12 ;  /* 0x0000000c1e00c985 */ /* 0x008ff4000c101d06 */
[----:B------:R0:W3:Y:S02]  /*a8a0*/  @!P5 LDS.128 R12, [R28+0x8000] ;  /* 0x008000001c0cd984 */ /* 0x0000e40000000c00 */
[----:B0-----:R-:W-:-:S04]  /*a8b0*/  @!P5 LEA R28, P4, R23, R37, 0x1 ;  /* 0x00000025171cd211 */ /* 0x001fc800078808ff */
[----:B------:R-:W-:-:S05]  /*a8c0*/  @!P5 LEA.HI.X R29, R23, R34, R179, 0x1, P4 ;  /* 0x00000022171dd211 */ /* 0x000fca00020f0cb3 */
[----:B---3--:R0:W-:Y:S04]  /*a8d0*/  @!P5 ST.E.128 desc[UR6][R28.64], R12 ;  /* 0x0000000c1c00d985 */ /* 0x0081e8000c101d06 */
.L_x_2700:
[----:B------:R-:W-:Y:S05]  /*a8e0*/  BSYNC B0 ;  /* 0x0000000000007941 */ /* 0x000fea0003800000 */
.L_x_2664:
        /* <DEDUP_REMOVED lines=12> */
[----:B------:R-:W-:-:S04]  /*a9b0*/  @!P4 IADD3 R11, R84, 0x2a8a0, RZ ;  /* 0x0002a8a0540bc810 */ /* 0x000fc80007ffe0ff */
[----:B------:R-:W-:-:S04]  /*a9c0*/  @!P4 PRMT R11, RZ, 0x654, R11 ;  /* 0x00000654ff0bc816 */ /* 0x000fc8000000000b */
[----:B------:R0:W-:Y:S01]  /*a9d0*/  @!P4 SYNCS.ARRIVE.TRANS64.RED.A1T0 RZ, [R11+URZ], RZ ;  /* 0x000000ff0bffc9a7 */ /* 0x0001e2000810043f */
[----:B------:R-:W-:Y:S05]  /*a9e0*/  @!P0 BRA `(.L_x_2762) ;  /* 0x0000000000048947 */ /* 0x000fea0003800000 */
[----:B------:R-:W-:Y:S01]  /*a9f0*/  BPT.TRAP 0x1 ;  /* 0x000000040000795c */ /* 0x000fe20000300000 */
.L_x_2762:
[----:B------:R-:W-:Y:S05]  /*aa00*/  BSYNC B0 ;  /* 0x0000000000007941 */ /* 0x000fea0003800000 */
.L_x_2761:
[----:B------:R-:W3:Y:S01]  /*aa10*/  SYNCS.PHASECHK.TRANS64.TRYWAIT P0, [R84+URZ+0x2a8b0], R85 ;  /* 0x02a8b055540075a7 */ /* 0x000ee2000800017f */
[----:B------:R-:W-:Y:S04]  /*aa20*/  BSSY B0, `(.L_x_2763) ;  /* 0x0000002000007945 */ /* 0x000fe80003800000 */
[----:B---3--:R-:W-:Y:S05]  /*aa30*/  @!P0 BRA `(.L_x_2764) ;  /* 0x000001a400188947 */ /* 0x008fea0003800000 */
.L_x_3050:
[----:B------:R-:W-:Y:S05]  /*aa40*/  BSYNC B0 ;  /* 0x0000000000007941 */ /* 0x000fea0003800000 */
.L_x_2763:
        /* <DEDUP_REMOVED lines=10> */
[----:B------:R-:W-:Y:S02]  /*aaf0*/  IMAD.IADD R13, R13, 0x1, R81 ;  /* 0x000000010d0d7824 */ /* 0x000fe400078e0251 */
[C---:B0-----:R-:W-:Y:S02]  /*ab00*/  IMAD R11, R27.reuse, UR5, R82 ;  /* 0x000000051b0b7c24 */ /* 0x041fe4000f8e0252 */
[----:B------:R-:W-:Y:S01]  /*ab10*/  IMAD.WIDE.U32 R12, R27, UR4, R12 ;  /* 0x000000041b0c7c25 */ /* 0x000fe2000f8e000c */
[----:B------:R-:W-:-:S03]  /*ab20*/  ULDC.64 UR4, c[0x0][0x330] ;  /* 0x0000cc0000047ab9 */ /* 0x000fc60000000a00 */
[----:B------:R-:W-:Y:S02]  /*ab30*/  IMAD.IADD R13, R13, 0x1, R11 ;  /* 0x000000010d0d7824 */ /* 0x000fe400078e020b */
[----:B------:R-:W-:Y:S02]  /*ab40*/  IMAD R11, R18, 0x3000, R0 ;  /* 0x00003000120b7824 */ /* 0x000fe400078e0200 */
[----:B------:R-:W-:-:S04]  /*ab50*/  IMAD.WIDE.U32 R12, R165, UR4, R12 ;  /* 0x00000004a50c7c25 */ /* 0x000fc8000f8e000c */
[----:B------:R-:W-:Y:S01]  /*ab60*/  IMAD R15, R165, UR5, R13 ;  /* 0x00000005a50f7c24 */ /* 0x000fe2000f8e020d */
[----:B------:R-:W-:Y:S02]  /*ab70*/  LEA R27, P5, R12, UR6, 0x1 ;  /* 0x000000060c1b7c11 */ /* 0x000fe4000f8a08ff */
[----:B------:R-:W-:Y:S01]  /*ab80*/  IADD3 R13, R126, R11, RZ ;  /* 0x0000000b7e0d7210 */ /* 0x000fe20007ffe0ff */
[--C-:B------:R-:W-:Y:S01]  /*ab90*/  IMAD R11, R11, 0x2, R120.reuse ;  /* 0x000000020b0b7824 */ /* 0x100fe200078e0278 */
[----:B------:R-:W-:Y:S01]  /*aba0*/  LEA.HI.X R32, R12, UR7, R15, 0x1, P5 ;  /* 0x000000070c207c11 */ /* 0x000fe2000a8f0c0f */
[----:B------:R0:W1:Y:S02]  /*abb0*/  SHFL.IDX PT, R28, R27, RZ, 0x1c1f ;  /* 0x001c1fff1b1c7589 */ /* 0x00006400000e0000 */
[----:B------:R-:W-:Y:S02]  /*abc0*/  IMAD R33, R13, 0x2, R120 ;  /* 0x000000020d217824 */ /* 0x000fe400078e0278 */
[----:B------:R0:W2:Y:S01]  /*abd0*/  SHFL.IDX PT, R29, R32, RZ, 0x1c1f ;  /* 0x001c1fff201d7589 */ /* 0x0000a200000e0000 */
[----:B------:R-:W-:Y:S05]  /*abe0*/  @!P0 BRA `(.L_x_2766) ;  /* 0x0000000000548947 */ /* 0x000fea0003800000 */
[----:B------:R-:W-:Y:S01]  /*abf0*/  ISETP.NE.AND P5, PT, R3, RZ, PT ;  /* 0x000000ff0300720c */ /* 0x000fe20003fa5270 */
[----:B------:R-:W-:-:S12]  /*ac00*/  ULDC.64 UR4, c[0x0][0x208] ;  /* 0x0000820000047ab9 */ /* 0x000fd80000000a00 */
        /* <DEDUP_REMOVED lines=9> */
[----:B------:R-:W-:Y:S01]  /*aca0*/  @P5 SHF.L.U32 R35, R167, 0x3, RZ ;  /* 0x00000003a7235819 */ /* 0x000fe200000006ff */
        /* <DEDUP_REMOVED lines=9> */
.L_x_2766:
[----:B------:R-:W-:Y:S05]  /*ad40*/  BSYNC B0 ;  /* 0x0000000000007941 */ /* 0x000fea0003800000 */
.L_x_2765:
[----:B------:R-:W-:Y:S01]  /*ad50*/  ISETP.GE.AND P0, PT, R83, 0x41, PT ;  /* 0x000000415300780c */ /* 0x000fe20003f06270 */
[----:B--2-4-:R2:W4:Y:S01]  /*ad60*/  SHFL.IDX PT, R29, R32, 0x1, 0x1c1f ;  /* 0x003c1f00201d7f89 */ /* 0x01452200000e0000 */
[----:B------:R-:W-:Y:S03]  /*ad70*/  BSSY B0, `(.L_x_2767) ;  /* 0x0000018000007945 */ /* 0x000fe60003800000 */
[----:B-1----:R2:W1:Y:S08]  /*ad80*/  SHFL.IDX PT, R28, R27, 0x1, 0x1c1f ;  /* 0x003c1f001b1c7f89 */ /* 0x00247000000e0000 */
[----:B--2---:R-:W-:Y:S05]  /*ad90*/  @!P0 BRA `(.L_x_2768) ;  /* 0x0000000000548947 */ /* 0x004fea0003800000 */
[----:B------:R-:W-:Y:S01]  /*ada0*/  ISETP.NE.AND P5, PT, R3, RZ, PT ;  /* 0x000000ff0300720c */ /* 0x000fe20003fa5270 */
[----:B------:R-:W-:-:S12]  /*adb0*/  ULDC.64 UR4, c[0x0][0x208] ;  /* 0x0000820000047ab9 */ /* 0x000fd80000000a00 */
[----:B------:R-:W2:Y:S01]  /*adc0*/  @P5 LDS.128 R12, [R11+0x2000] ;  /* 0x002000000b0c5984 */ /* 0x000ea20000000c00 */
[----:B-1----:R-:W-:-:S04]  /*add0*/  @P5 LEA R30, P0, R16, R28, 0x1 ;  /* 0x0000001c101e5211 */ /* 0x002fc800078008ff */
[----:B----4-:R-:W-:Y:S02]  /*ade0*/  @P5 LEA.HI.X R31, R16, R29, R17, 0x1, P0 ;  /* 0x0000001d101f5211 */ /* 0x010fe400000f0c11 */
[----:B------:R-:W-:-:S13]  /*adf0*/  ISETP.NE.AND P0, PT, R8, RZ, PT ;  /* 0x000000ff0800720c */ /* 0x000fda0003f05270 */
[----:B0-----:R-:W-:Y:S01]  /*ae00*/  @P0 IMAD.SHL.U32 R27, R166, 0x8, RZ ;  /* 0x00000008a61b0824 */ /* 0x001fe200078e00ff */
        /* <DEDUP_REMOVED lines=14> */
.L_x_2768:
[----:B------:R-:W-:Y:S05]  /*aef0*/  BSYNC B0 ;  /* 0x0000000000007941 */ /* 0x000fea0003800000 */
.L_x_2767:
        /* <DEDUP_REMOVED lines=8> */
[----:B------:R-:W-:-:S03]  /*af80*/  ISETP.NE.AND P5, PT, R122, RZ, PT ;  /* 0x000000ff7a00720c */ /* 0x000fc60003fa5270 */
[----:B------:R-:W-:Y:S02]  /*af90*/  @!P4 PRMT R84, RZ, 0x654, R84 ;  /* 0x00000654ff54c816 */ /* 0x000fe40000000054 */
[----:B------:R-:W-:Y:S02]  /*afa0*/  IADD3 R18, R18, 0x1, RZ ;  /* 0x0000000112127810 */ /* 0x000fe40007ffe0ff */
[----:B------:R-:W-:Y:S01]  /*afb0*/  PLOP3.LUT P0, PT, PT, PT, PT, 0x8, 0x0 ;  /* 0x000000000000781c */ /* 0x000fe20003f0e170 */
[----:B------:R3:W-:Y:S01]  /*afc0*/  @!P4 SYNCS.ARRIVE.TRANS64.RED.A1T0 RZ, [R84+URZ], RZ ;  /* 0x000000ff54ffc9a7 */ /* 0x0007e2000810043f */
[----:B------:R-:W-:-:S04]  /*afd0*/  ISETP.NE.AND P4, PT, R18, 0x2, PT ;  /* 0x000000021200780c */ /* 0x000fc80003f85270 */
[----:B--2---:R-:W-:Y:S02]  /*afe0*/  SEL R12, RZ, 0x1, P4 ;  /* 0x00000001ff0c7807 */ /* 0x004fe40002000000 */
[----:B------:R-:W-:Y:S02]  /*aff0*/  SEL R18, R18, RZ, P4 ;  /* 0x000000ff12127207 */ /* 0x000fe40002000000 */
[----:B------:R-:W-:Y:S01]  /*b000*/  LOP3.LUT R171, R171, R12, RZ, 0x3c, !PT ;  /* 0x0000000cabab7212 */ /* 0x000fe200078e3cff */
[----:B---3--:R-:W-:Y:S06]  /*b010*/  @P5 BRA `(.L_x_2769) ;  /* 0xffffff7800b45947 */ /* 0x008fec000383ffff */
.L_x_2659:
[----:B------:R-:W2:Y:S01]  /*b020*/  LDC R0, c[0x0][0x448] ;  /* 0x00011200ff007b82 */ /* 0x000ea20000000800 */
[----:B------:R-:W-:Y:S01]  /*b030*/  VIADD R3, R186, 0x7f ;  /* 0x0000007fba037836 */ /* 0x000fe20000000000 */
[----:B------:R-:W-:Y:S01]  /*b040*/  BSSY B0, `(.L_x_2770) ;  /* 0x0000010000007945 */ /* 0x000fe20003800000 */
[----:B------:R-:W-:Y:S01]  /*b050*/  IMAD.MOV.U32 R72, RZ, RZ, RZ ;  /* 0x000000ffff487224 */ /* 0x000fe200078e00ff */
[----:B--2---:R-:W-:-:S13]  /*b060*/  ISETP.NE.AND P1, PT, R0, 0x1, PT ;  /* 0x000000010000780c */ /* 0x004fda0003f25270 */
[----:B------:R-:W2:Y:S08]  /*b070*/  @P1 LDC R0, c[0x0][0x44c] ;  /* 0x00011300ff001b82 */ /* 0x000eb00000000800 */
[----:B------:R-:W3:Y:S01]  /*b080*/  @P1 LDC R5, c[0x0][0x450] ;  /* 0x00011400ff051b82 */ /* 0x000ee20000000800 */
[----:B--2---:R-:W-:-:S05]  /*b090*/  @P1 IMAD.HI.U32 R0, R3, R0, RZ ;  /* 0x0000000003001227 */ /* 0x004fca00078e00ff */
[----:B---3--:R-:W-:-:S05]  /*b0a0*/  @P1 SHF.R.U32.HI R3, RZ, R5, R0 ;  /* 0x00000005ff031219 */ /* 0x008fca0000011600 */
[----:B------:R-:W-:-:S04]  /*b0b0*/  IMAD.IADD R3, R218, 0x1, R3 ;  /* 0x00000001da037824 */ /* 0x000fc800078e0203 */
[----:B------:R-:W-:-:S05]  /*b0c0*/  IMAD.HI R3, R3, 0x2aaaaaab, RZ ;  /* 0x2aaaaaab03037827 */ /* 0x000fca00078e02ff */
[----:B------:R-:W-:-:S04]  /*b0d0*/  SHF.R.U32.HI R0, RZ, 0x1f, R3 ;  /* 0x0000001fff007819 */ /* 0x000fc80000011603 */
[----:B------:R-:W-:-:S04]  /*b0e0*/  LEA.HI.SX32 R0, R3, R0, 0x1c ;  /* 0x0000000003007211 */ /* 0x000fc800078fe2ff */
[----:B------:R-:W-:-:S04]  /*b0f0*/  VIMNMX R219, R219, R0, PT ;  /* 0x00000000dbdb7248 */ /* 0x000fc80003fe0100 */
[----:B------:R-:W-:Y:S01]  /*b100*/  ISETP.GE.AND P1, PT, R219, 0x1, PT ;  /* 0x00000001db00780c */ /* 0x000fe20003f26270 */
[----:B------:R-:W-:-:S12]  /*b110*/  @P0 BRA `(.L_x_2771) ;  /* 0x0000000000080947 */ /* 0x000fd80003800000 */
[----:B------:R-:W2:Y:S02]  /*b120*/  FENCE.VIEW.ASYNC.G ;  /* 0x00000000000073c6 */ /* 0x000ea40000000100 */
[----:B--2---:R-:W-:Y:S06]  /*b130*/  BAR.ARV 0xc, 0x180 ;  /* 0x0306000000007b1d */ /* 0x004fec0000002000 */
.L_x_2771:
[----:B------:R-:W-:Y:S05]  /*b140*/  BSYNC B0 ;  /* 0x0000000000007941 */ /* 0x000fea0003800000 */
.L_x_2770:
[----:B------:R-:W-:Y:S04]  /*b150*/  BSSY B0, `(.L_x_2772) ;  /* 0x000001f000007945 */ /* 0x000fe80003800000 */
[----:B------:R-:W-:Y:S05]  /*b160*/  @!P1 BRA `(.L_x_2773) ;  /* 0x0000000000749947 */ /* 0x000fea0003800000 */
[----:B------:R-:W-:Y:S01]  /*b170*/  ISETP.NE.AND P0, PT, R194, RZ, PT ;  /* 0x000000ffc200720c */ /* 0x000fe20003f05270 */
[----:B------:R-:W-:-:S03]  /*b180*/  ULDC UR4, c[0x0][0x9f0] ;  /* 0x00027c0000047ab9 */ /* 0x000fc60000000800 */
[----:B------:R-:W-:-:S04]  /*b190*/  SEL R9, R194, UR4, P0 ;  /* 0x00000004c2097c07 */ /* 0x000fc80008000000 */
[-C--:B------:R-:W-:Y:S02]  /*b1a0*/  IABS R6, R9.reuse ;  /* 0x0000000900067213 */ /* 0x080fe40000000000 */
[----:B------:R-:W-:Y:S02]  /*b1b0*/  IADD3 R0, R9, -0x1, R219 ;  /* 0xffffffff09007810 */ /* 0x000fe40007ffe0db */
[----:B------:R-:W2:Y:S01]  /*b1c0*/  I2F.RP R3, R6 ;  /* 0x0000000600037306 */ /* 0x000ea20000209400 */
[-C--:B------:R-:W-:Y:S02]  /*b1d0*/  IABS R10, R9.reuse ;  /* 0x00000009000a7213 */ /* 0x080fe40000000000 */
[----:B------:R-:W-:Y:S02]  /*b1e0*/  IABS R8, R0 ;  /* 0x0000000000087213 */ /* 0x000fe40000000000 */
[----:B------:R-:W-:-:S04]  /*b1f0*/  LOP3.LUT R0, R0, R9, RZ, 0x3c, !PT ;  /* 0x0000000900007212 */ /* 0x000fc800078e3cff */
[----:B------:R-:W-:Y:S01]  /*b200*/  ISETP.GE.AND P2, PT, R0, RZ, PT ;  /* 0x000000ff0000720c */ /* 0x000fe20003f46270 */
[----:B--2---:R-:W2:Y:S02]  /*b210*/  MUFU.RCP R3, R3 ;  /* 0x0000000300037308 */ /* 0x004ea40000001000 */
[----:B--2---:R-:W-:Y:S01]  /*b220*/  IADD3 R4, R3, 0xffffffe, RZ ;  /* 0x0ffffffe03047810 */ /* 0x004fe20007ffe0ff */
[----:B------:R-:W-:-:S05]  /*b230*/  IMAD.MOV R3, RZ, RZ, -R10 ;  /* 0x000000ffff037224 */ /* 0x000fca00078e0a0a */
[----:B------:R2:W3:Y:S02]  /*b240*/  F2I.FTZ.U32.TRUNC.NTZ R5, R4 ;  /* 0x0000000400057305 */ /* 0x0004e4000021f000 */
[----:B--2---:R-:W-:Y:S02]  /*b250*/  IMAD.MOV.U32 R4, RZ, RZ, RZ ;  /* 0x000000ffff047224 */ /* 0x004fe400078e00ff */
[----:B---3--:R-:W-:-:S04]  /*b260*/  IMAD.MOV R7, RZ, RZ, -R5 ;  /* 0x000000ffff077224 */ /* 0x008fc800078e0a05 */
        /* <DEDUP_REMOVED lines=9> */
[----:B------:R-:W-:-:S04]  /*b300*/  @P0 VIADD R5, R5, 0x1 ;  /* 0x0000000105050836 */ /* 0x000fc80000000000 */
[----:B------:R-:W-:Y:S01]  /*b310*/  @!P2 IMAD.MOV R5, RZ, RZ, -R5 ;  /* 0x000000ffff05a224 */ /* 0x000fe200078e0a05 */
[----:B------:R-:W-:-:S04]  /*b320*/  @!P1 LOP3.LUT R5, RZ, R9, RZ, 0x33, !PT ;  /* 0x00000009ff059212 */ /* 0x000fc800078e33ff */
[----:B------:R-:W-:-:S07]  /*b330*/  MOV R72, R5 ;  /* 0x0000000500487202 */ /* 0x000fce0000000f00 */
.L_x_2773:
[----:B------:R-:W-:Y:S05]  /*b340*/  BSYNC B0 ;  /* 0x0000000000007941 */ /* 0x000fea0003800000 */
.L_x_2772:
        /* <DEDUP_REMOVED lines=41> */
[----:B--2---:R-:W2:Y:S02]  /*b5e0*/  SHFL.IDX PT, R0, R0, RZ, 0x1f ;  /* 0x00001fff00007589 */ /* 0x004ea400000e0000 */
[----:B--2---:R-:W-:-:S04]  /*b5f0*/  LEA.HI R3, R0, R0, RZ, 0x1 ;  /* 0x0000000000037211 */ /* 0x004fc800078f08ff */
[----:B------:R-:W-:-:S05]  /*b600*/  LOP3.LUT R3, R3, 0x1e, RZ, 0xc0, !PT ;  /* 0x0000001e03037812 */ /* 0x000fca00078ec0ff */
        /* <DEDUP_REMOVED lines=20> */
[----:B012-45:R-:W-:Y:S05]  /*b750*/  CALL.ABS.NOINC R14 ;  /* 0x000000000e007343 */ /* 0x037fea0003c00000 */
.L_x_2775:
        /* <DEDUP_REMOVED lines=12> */
.L_x_2779:
[----:B---3--:R3:W0:Y:S02]  /*b820*/  SYNCS.PHASECHK.TRANS64.TRYWAIT P0, [R2+URZ+0x2a800], R3 ;  /* 0x02a80003020075a7 */ /* 0x008624000800017f */
[----:B0-----:R-:W-:Y:S05]  /*b830*/  @!P0 NANOSLEEP.SYNCS 0x989680 ;  /* 0x009896800000895d */ /* 0x001fea0003900000 */
[----:B------:R-:W0:Y:S02]  /*b840*/  @!P0 SYNCS.PHASECHK.TRANS64 P0, [R2+URZ+0x2a800], R3 ;  /* 0x02a80003020085a7 */ /* 0x000e24000800007f */
[----:B0-----:R-:W-:Y:S05]  /*b850*/  @!P0 BRA `(.L_x_2779) ;  /* 0xfffffffc00f08947 */ /* 0x001fea000383ffff */
.L_x_2778:
[----:B------:R-:W-:Y:S05]  /*b860*/  BSYNC B0 ;  /* 0x0000000000007941 */ /* 0x000fea0003800000 */
.L_x_2777:
[----:B------:R-:W-:Y:S05]  /*b870*/  BRA `(.L_x_2780) ;  /* 0x0000006c005c7947 */ /* 0x000fea0003800000 */
.L_x_2776:
[----:B------:R-:W-:Y:S01]  /*b880*/  ULOP3.LUT UP0, URZ, UR61, 0x3ff, URZ, 0xc0, !UPT ;  /* 0x000003ff3d3f7892 */ /* 0x000fe2000f80c03f */
[----:B-----5:R-:W-:Y:S01]  /*b890*/  SHF.R.S32.HI R0, RZ, 0x1f, R140 ;  /* 0x0000001fff007819 */ /* 0x020fe2000001148c */
[----:B------:R-:W-:Y:S01]  /*b8a0*/  ULDC.64 UR4, c[0x0][0x3f8] ;  /* 0x0000fe0000047ab9 */ /* 0x000fe20000000a00 */
[----:B------:R-:W-:Y:S01]  /*b8b0*/  ULDC.64 UR6, c[0x0][0x408] ;  /* 0x0001020000067ab9 */ /* 0x000fe20000000a00 */
[----:B------:R-:W-:Y:S02]  /*b8c0*/  IMAD.WIDE.U32 R24, R140, UR4, RZ ;  /* 0x000000048c187c25 */ /* 0x000fe4000f8e00ff */
[----:B------:R-:W-:Y:S02]  /*b8d0*/  PLOP3.LUT P0, PT, PT, PT, UP0, 0x80, 0x0 ;  /* 0x000000000000781c */ /* 0x000fe40003f0f008 */
[C---:B------:R-:W-:Y:S02]  /*b8e0*/  IMAD R3, R0.reuse, UR4, RZ ;  /* 0x0000000400037c24 */ /* 0x040fe4000f8e02ff */
[----:B------:R-:W-:-:S02]  /*b8f0*/  IMAD R5, R0, UR6, RZ ;  /* 0x0000000600057c24 */ /* 0x000fc4000f8e02ff */
[C---:B------:R-:W-:Y:S02]  /*b900*/  IMAD R3, R140.reuse, UR5, R3 ;  /* 0x000000058c037c24 */ /* 0x040fe4000f8e0203 */
[C---:B------:R-:W-:Y:S02]  /*b910*/  IMAD R5, R140.reuse, UR7, R5 ;  /* 0x000000078c057c24 */ /* 0x040fe4000f8e0205 */
[----:B------:R-:W-:Y:S01]  /*b920*/  IMAD.WIDE.U32 R140, R140, UR6, RZ ;  /* 0x000000068c8c7c25 */ /* 0x000fe2000f8e00ff */
[----:B------:R-:W-:-:S03]  /*b930*/  IADD3 R49, R3, R25, RZ ;  /* 0x0000001903317210 */ /* 0x000fc60007ffe0ff */
[----:B0-----:R-:W-:Y:S01]  /*b940*/  IMAD.IADD R27, R5, 0x1, R141 ;  /* 0x00000001051b7824 */ /* 0x001fe200078e028d */
[----:B------:R-:W-:Y:S06]  /*b950*/  @!P0 BRA `(.L_x_2781) ;  /* 0x0000000000408947 */ /* 0x000fec0003800000 */
        /* <DEDUP_REMOVED lines=15> */
[----:B01--4-:R-:W-:Y:S05]  /*ba50*/  CALL.ABS.NOINC R14 ;  /* 0x000000000e007343 */ /* 0x013fea0003c00000 */
.L_x_2781:
[----:B------:R-:W-:Y:S01]  /*ba60*/  ULDC.U8 UR4, c[0x0][0x410] ;  /* 0x0001040000047ab9 */ /* 0x000fe20000000000 */
[----:B------:R-:W-:Y:S01]  /*ba70*/  BSSY B0, `(.L_x_2782) ;  /* 0x00006af000007945 */ /* 0x000fe20003800000 */
[----:B------:R-:W-:Y:S01]  /*ba80*/  ISETP.NE.AND P0, PT, RZ, UR4, PT ;  /* 0x00000004ff007c0c */ /* 0x000fe2000bf05270 */
[----:B------:R-:W-:-:S12]  /*ba90*/  IMAD.IADD R64, R170, 0x1, R186 ;  /* 0x00000001aa407824 */ /* 0x000fd800078e02ba */
[----:B------:R-:W-:Y:S05]  /*baa0*/  @!P0 BRA `(.L_x_2783) ;  /* 0x00000034008c8947 */ /* 0x000fea0003800000 */
[----:B------:R-:W0:Y:S01]  /*bab0*/  LDC R10, c[0x0][0x448] ;  /* 0x00011200ff0a7b82 */ /* 0x000e220000000800 */
[----:B------:R-:W-:Y:S01]  /*bac0*/  LEA R3, R199, R64, 0x6 ;  /* 0x00000040c7037211 */ /* 0x000fe200078e30ff */
[----:B------:R-:W-:Y:S01]  /*bad0*/  ULDC.64 UR4, c[0x0][0x3f8] ;  /* 0x0000fe0000047ab9 */ /* 0x000fe20000000a00 */
[----:B------:R-:W-:Y:S01]  /*bae0*/  ULDC.64 UR6, c[0x0][0x408] ;  /* 0x0001020000067ab9 */ /* 0x000fe20000000a00 */
[----:B------:R-:W-:Y:S01]  /*baf0*/  MOV R7, R27 ;  /* 0x0000001b00077202 */ /* 0x000fe20000000f00 */
[----:B------:R-:W-:Y:S01]  /*bb00*/  IMAD.MOV.U32 R4, RZ, RZ, R24 ;  /* 0x000000ffff047224 */ /* 0x000fe200078e0018 */
[----:B------:R-:W-:Y:S01]  /*bb10*/  SHF.R.S32.HI R78, RZ, 0x1f, R175 ;  /* 0x0000001fff4e7819 */ /* 0x000fe200000114af */
[----:B------:R-:W-:Y:S01]  /*bb20*/  IMAD.MOV.U32 R6, RZ, RZ, R140 ;  /* 0x000000ffff067224 */ /* 0x000fe200078e008c */
[----:B------:R-:W-:Y:S02]  /*bb30*/  SHF.R.S32.HI R74, RZ, 0x1f, R173 ;  /* 0x0000001fff4a7819 */ /* 0x000fe400000114ad */
[----:B------:R-:W-:-:S02]  /*bb40*/  SHF.R.S32.HI R73, RZ, 0x1f, R172 ;  /* 0x0000001fff497819 */ /* 0x000fc400000114ac */
[----:B------:R-:W-:Y:S02]  /*bb50*/  SHF.R.S32.HI R77, RZ, 0x1f, R174 ;  /* 0x0000001fff4d7819 */ /* 0x000fe400000114ae */
[----:B0-----:R-:W-:-:S13]  /*bb60*/  ISETP.NE.AND P0, PT, R10, 0x1, PT ;  /* 0x000000010a00780c */ /* 0x001fda0003f05270 */
[----:B------:R-:W0:Y:S08]  /*bb70*/  @P0 LDC R0, c[0x0][0x44c] ;  /* 0x00011300ff000b82 */ /* 0x000e300000000800 */
[----:B------:R-:W2:Y:S01]  /*bb80*/  @P0 LDC R5, c[0x0][0x450] ;  /* 0x00011400ff050b82 */ /* 0x000ea20000000800 */
[----:B0-----:R-:W-:-:S05]  /*bb90*/  @P0 IMAD.HI.U32 R0, R3, R0, RZ ;  /* 0x0000000003000227 */ /* 0x001fca00078e00ff */
[----:B--2---:R-:W-:Y:S01]  /*bba0*/  @P0 SHF.R.U32.HI R3, RZ, R5, R0 ;  /* 0x00000005ff030219 */ /* 0x004fe20000011600 */
        /* <DEDUP_REMOVED lines=18> */
[----:B------:R0:W2:Y:S04]  /*bcd0*/  SHFL.IDX PT, R3, R0, RZ, 0x1c1f ;  /* 0x001c1fff00037589 */ /* 0x0000a800000e0000 */
[----:B------:R0:W3:Y:S04]  /*bce0*/  SHFL.IDX PT, R6, R65, RZ, 0x1c1f ;  /* 0x001c1fff41067589 */ /* 0x0000e800000e0000 */
[----:B------:R0:W0:Y:S04]  /*bcf0*/  SHFL.IDX PT, R9, R63, RZ, 0x1c1f ;  /* 0x001c1fff3f097589 */ /* 0x00002800000e0000 */
[----:B------:R0:W0:Y:S02]  /*bd00*/  SHFL.IDX PT, R8, R62, RZ, 0x1c1f ;  /* 0x001c1fff3e087589 */ /* 0x00002400000e0000 */
.L_x_3056:
        /* <DEDUP_REMOVED lines=20> */
[----:B------:R-:W-:Y:S01]  /*be50*/  ISETP.GE.AND P2, PT, R173, UR4, PT ;  /* 0x00000004ad007c0c */ /* 0x000fe2000bf46270 */
[----:B------:R-:W-:Y:S01]  /*be60*/  ULDC.64 UR6, c[0x0][0x208] ;  /* 0x0000820000067ab9 */ /* 0x000fe20000000a00 */
[----:B------:R-:W-:Y:S02]  /*be70*/  ISETP.GE.AND P1, PT, R174, UR4, PT ;  /* 0x00000004ae007c0c */ /* 0x000fe4000bf26270 */
[----:B------:R-:W-:-:S02]  /*be80*/  ISETP.GE.AND P4, PT, R160, UR4, PT ;  /* 0x00000004a0007c0c */ /* 0x000fc4000bf86270 */
[----:B------:R-:W-:-:S03]  /*be90*/  ISETP.GE.AND P0, PT, R172, UR4, PT ;  /* 0x00000004ac007c0c */ /* 0x000fc6000bf06270 */
[C---:B------:R-:W-:Y:S01]  /*bea0*/  @!P3 IMAD.SHL.U32 R27, R175.reuse, 0x2, RZ ;  /* 0x00000002af1bb824 */ /* 0x040fe200078e00ff */
[----:B------:R-:W-:-:S03]  /*beb0*/  @!P3 SHF.L.U64.HI R10, R175, 0x1, R78 ;  /* 0x00000001af0ab819 */ /* 0x000fc6000001024e */
[C---:B------:R-:W-:Y:S02]  /*bec0*/  @!P2 SHF.L.U32 R21, R173.reuse, 0x1, RZ ;  /* 0x00000001ad15a819 */ /* 0x040fe400000006ff */
[----:B------:R-:W-:Y:S01]  /*bed0*/  @!P1 IMAD.SHL.U32 R13, R174, 0x2, RZ ;  /* 0x00000002ae0d9824 */ /* 0x000fe200078e00ff */
[-C--:B-1-3--:R-:W-:Y:S01]  /*bee0*/  @!P3 IADD3 R28, P6, R6, R27.reuse, RZ ;  /* 0x0000001b061cb210 */ /* 0x08afe20007fde0ff */
[----:B--2---:R-:W-:Y:S01]  /*bef0*/  @!P4 IMAD.MOV.U32 R5, RZ, RZ, R3 ;  /* 0x000000ffff05c224 */ /* 0x004fe200078e0003 */
[----:B0-----:R-:W-:Y:S01]  /*bf00*/  @!P3 IADD3 R26, P5, R8, R27, RZ ;  /* 0x0000001b081ab210 */ /* 0x001fe20007fbe0ff */
[----:B------:R-:W-:Y:S01]  /*bf10*/  @!P0 IMAD.SHL.U32 R7, R172, 0x2, RZ ;  /* 0x00000002ac078824 */ /* 0x000fe200078e00ff */
[----:B------:R-:W-:Y:S01]  /*bf20*/  @!P2 SHF.L.U64.HI R4, R173, 0x1, R74 ;  /* 0x00000001ad04a819 */ /* 0x000fe2000001024a */
[--C-:B----4-:R-:W-:Y:S01]  /*bf30*/  @!P3 IMAD.X R29, R3, 0x1, R10.reuse, P6 ;  /* 0x00000001031db824 */ /* 0x110fe200030e060a */
[-C--:B------:R-:W-:Y:S01]  /*bf40*/  @!P2 IADD3 R24, P6, R6, R21.reuse, RZ ;  /* 0x000000150618a210 */ /* 0x080fe20007fde0ff */
[----:B------:R-:W-:Y:S01]  /*bf50*/  @!P3 IMAD.X R27, R9, 0x1, R10, P5 ;  /* 0x00000001091bb824 */ /* 0x000fe200028e060a */
[----:B------:R-:W-:-:S02]  /*bf60*/  @!P2 IADD3 R20, P5, R8, R21, RZ ;  /* 0x000000150814a210 */ /* 0x000fc40007fbe0ff */
[----:B------:R-:W-:Y:S02]  /*bf70*/  @!P2 IADD3.X R25, R3, R4, RZ, P6, !PT ;  /* 0x000000040319a210 */ /* 0x000fe400037fe4ff */
[----:B------:R-:W-:Y:S01]  /*bf80*/  @!P1 SHF.L.U64.HI R10, R174, 0x1, R77 ;  /* 0x00000001ae0a9819 */ /* 0x000fe2000001024d */
[----:B------:R-:W-:Y:S01]  /*bf90*/  @!P2 IMAD.X R21, R9, 0x1, R4, P5 ;  /* 0x000000010915a824 */ /* 0x000fe200028e0604 */
[-C--:B------:R-:W-:Y:S02]  /*bfa0*/  @!P1 IADD3 R14, P6, R6, R13.reuse, RZ ;  /* 0x0000000d060e9210 */ /* 0x080fe40007fde0ff */
[----:B------:R-:W-:Y:S02]  /*bfb0*/  ISETP.GE.AND P5, PT, R176, UR4, PT ;  /* 0x00000004b0007c0c */ /* 0x000fe4000bfa6270 */
[----:B------:R-:W-:Y:S01]  /*bfc0*/  @!P4 MOV R4, R6 ;  /* 0x000000060004c202 */ /* 0x000fe20000000f00 */
[----:B------:R-:W-:Y:S01]  /*bfd0*/  @!P1 IMAD.X R15, R3, 0x1, R10, P6 ;  /* 0x00000001030f9824 */ /* 0x000fe200030e060a */
[----:B------:R-:W-:-:S02]  /*bfe0*/  @!P1 IADD3 R12, P6, R8, R13, RZ ;  /* 0x0000000d080c9210 */ /* 0x000fc40007fde0ff */
[----:B------:R-:W-:Y:S01]  /*bff0*/  @!P0 SHF.L.U64.HI R36, R172, 0x1, R73 ;  /* 0x00000001ac248819 */ /* 0x000fe20000010249 */
[----:B------:R-:W-:Y:S01]  /*c000*/  @!P4 IMAD.WIDE R32, R160, 0x2, R4 ;  /* 0x00000002a020c825 */ /* 0x000fe200078e0204 */
[----:B------:R-:W-:-:S03]  /*c010*/  @!P4 MOV R5, R9 ;  /* 0x000000090005c202 */ /* 0x000fc60000000f00 */
[----:B------:R-:W-:Y:S01]  /*c020*/  @!P1 IMAD.X R13, R9, 0x1, R10, P6 ;  /* 0x00000001090d9824 */ /* 0x000fe200030e060a */
[----:B------:R-:W-:Y:S01]  /*c030*/  @!P0 IADD3 R10, P6, R6, R7, RZ ;  /* 0x00000007060a8210 */ /* 0x000fe20007fde0ff */
[----:B------:R-:W-:Y:S01]  /*c040*/  @!P4 IMAD.MOV.U32 R4, RZ, RZ, R8 ;  /* 0x000000ffff04c224 */ /* 0x000fe200078e0008 */
[----:B------:R0:W5:Y:S03]  /*c050*/  @!P4 LD.E.64 R60, desc[UR6][R32.64] ;  /* 0x00000006203cc980 */ /* 0x000166000c101b00 */
[----:B------:R-:W-:-:S04]  /*c060*/  @!P4 IMAD.WIDE R30, R160, 0x2, R4 ;  /* 0x00000002a01ec825 */ /* 0x000fc800078e0204 */
[--C-:B------:R-:W-:Y:S01]  /*c070*/  @!P0 IMAD.X R11, R3, 0x1, R36.reuse, P6 ;  /* 0x00000001030b8824 */ /* 0x100fe200030e0624 */
[----:B------:R-:W-:Y:S01]  /*c080*/  @!P0 IADD3 R4, P6, R8, R7, RZ ;  /* 0x0000000708048210 */ /* 0x000fe20007fde0ff */
[C---:B------:R-:W-:Y:S01]  /*c090*/  @!P5 IMAD.SHL.U32 R7, R176.reuse, 0x2, RZ ;  /* 0x00000002b007d824 */ /* 0x040fe200078e00ff */
[----:B------:R0:W5:Y:S01]  /*c0a0*/  @!P4 LD.E.64 R58, desc[UR6][R30.64] ;  /* 0x000000061e3ac980 */ /* 0x000162000c101b00 */
[----:B------:R-:W-:Y:S02]  /*c0b0*/  @!P5 SHF.L.U64.HI R34, R176, 0x1, R223 ;  /* 0x00000001b022d819 */ /* 0x000fe400000102df */
[----:B------:R-:W-:Y:S01]  /*c0c0*/  @!P0 IMAD.X R5, R9, 0x1, R36, P6 ;  /* 0x0000000109058824 */ /* 0x000fe200030e0624 */
[-C--:B------:R-:W-:Y:S02]  /*c0d0*/  @!P5 IADD3 R8, P6, R8, R7.reuse, RZ ;  /* 0x000000070808d210 */ /* 0x080fe40007fde0ff */
[----:B------:R-:W-:Y:S02]  /*c0e0*/  @!P5 IADD3 R6, P4, R6, R7, RZ ;  /* 0x000000070606d210 */ /* 0x000fe40007f9e0ff */
        /* <DEDUP_REMOVED lines=10> */
[----:B------:R-:W-:Y:S01]  /*c190*/  @!P5 IADD3.X R7, R3, R34, RZ, P4, !PT ;  /* 0x000000220307d210 */ /* 0x000fe200027fe4ff */
[----:B------:R-:W-:Y:S01]  /*c1a0*/  @!P5 IMAD.X R9, R9, 0x1, R34, P6 ;  /* 0x000000010909d824 */ /* 0x000fe200030e0622 */
        /* <DEDUP_REMOVED lines=10> */
.L_x_2786:
[----:B------:R-:W-:Y:S05]  /*c250*/  BSYNC B1 ;  /* 0x0000000000017941 */ /* 0x000fea0003800000 */
.L_x_2785:
[----:B--2--5:R-:W-:Y:S01]  /*c260*/  IMAD.MOV.U32 R3, RZ, RZ, R58 ;  /* 0x000000ffff037224 */ /* 0x024fe200078e003a */
[----:B0-----:R-:W-:Y:S01]  /*c270*/  MOV R5, R54 ;  /* 0x0000003600057202 */ /* 0x001fe20000000f00 */
[----:B------:R-:W-:Y:S01]  /*c280*/  IMAD.MOV.U32 R4, RZ, RZ, R59 ;  /* 0x000000ffff047224 */ /* 0x000fe200078e003b */
[----:B------:R-:W-:Y:S01]  /*c290*/  UMOV UR4, 0xffffffff ;  /* 0xffffffff00047882 */ /* 0x000fe20000000000 */
[----:B---3--:R-:W-:Y:S01]  /*c2a0*/  IMAD.MOV.U32 R6, RZ, RZ, R55 ;  /* 0x000000ffff067224 */ /* 0x008fe200078e0037 */
[----:B------:R-:W-:Y:S01]  /*c2b0*/  PRMT R88, R3, 0x7610, R88 ;  /* 0x0000761003587816 */ /* 0x000fe20000000058 */
[----:B------:R-:W-:Y:S01]  /*c2c0*/  IMAD.MOV.U32 R3, RZ, RZ, R50 ;  /* 0x000000ffff037224 */ /* 0x000fe200078e0032 */
[----:B------:R-:W-:Y:S01]  /*c2d0*/  PRMT R87, R87, 0x5410, R4 ;  /* 0x0000541057577816 */ /* 0x000fe20000000004 */
[----:B------:R-:W-:Y:S01]  /*c2e0*/  IMAD.MOV.U32 R4, RZ, RZ, R51 ;  /* 0x000000ffff047224 */ /* 0x000fe200078e0033 */
[----:B------:R-:W-:Y:S01]  /*c2f0*/  PRMT R83, R5, 0x5410, R6 ;  /* 0x0000541005537816 */ /* 0x000fe20000000006 */
[----:B------:R-:W-:Y:S01]  /*c300*/  IMAD.MOV.U32 R6, RZ, RZ, R47 ;  /* 0x000000ffff067224 */ /* 0x000fe200078e002f */
[----:B------:R-:W-:-:S02]  /*c310*/  MOV R5, R46 ;  /* 0x0000002e00057202 */ /* 0x000fc40000000f00 */
[----:B------:R-:W-:Y:S02]  /*c320*/  CS2R R30, SRZ ;  /* 0x00000000001e7805 */ /* 0x000fe4000001ff00 */
[----:B------:R-:W-:Y:S01]  /*c330*/  PRMT R79, R3, 0x5410, R4 ;  /* 0x00005410034f7816 */ /* 0x000fe20000000004 */
[----:B------:R-:W-:Y:S01]  /*c340*/  IMAD.MOV.U32 R3, RZ, RZ, R42 ;  /* 0x000000ffff037224 */ /* 0x000fe200078e002a */
[----:B------:R-:W-:Y:S01]  /*c350*/  PRMT R75, R5, 0x5410, R6 ;  /* 0x00005410054b7816 */ /* 0x000fe20000000006 */
[----:B------:R-:W-:Y:S01]  /*c360*/  IMAD.MOV.U32 R4, RZ, RZ, R43 ;  /* 0x000000ffff047224 */ /* 0x000fe200078e002b */
[----:B------:R-:W-:Y:S01]  /*c370*/  MOV R5, R38 ;  /* 0x0000002600057202 */ /* 0x000fe20000000f00 */
        /* <DEDUP_REMOVED lines=22> */
[----:B------:R-:W-:Y:S06]  /*c4e0*/  BRA.DIV UR4, `(.L_x_2787) ;  /* 0x0000018a04f47947 */ /* 0x000fec000b800000 */
[----:B------:R-:W0:Y:S04]  /*c4f0*/  SHFL.IDX PT, R0, R0, 0x1, 0x1c1f ;  /* 0x003c1f0000007f89 */ /* 0x000e2800000e0000 */
[----:B------:R-:W2:Y:S04]  /*c500*/  SHFL.IDX PT, R65, R65, 0x1, 0x1c1f ;  /* 0x003c1f0041417f89 */ /* 0x000ea800000e0000 */
[----:B------:R-:W3:Y:S04]  /*c510*/  SHFL.IDX PT, R63, R63, 0x1, 0x1c1f ;  /* 0x003c1f003f3f7f89 */ /* 0x000ee800000e0000 */
[----:B------:R-:W0:Y:S02]  /*c520*/  SHFL.IDX PT, R62, R62, 0x1, 0x1c1f ;  /* 0x003c1f003e3e7f89 */ /* 0x000e2400000e0000 */
.L_x_3062:
        /* <DEDUP_REMOVED lines=14> */
[----:B-1--4-:R-:W-:-:S02]  /*c610*/  CS2R R28, SRZ ;  /* 0x00000000001c7805 */ /* 0x012fc4000001ff00 */
[----:B------:R-:W-:Y:S02]  /*c620*/  CS2R R24, SRZ ;  /* 0x0000000000187805 */ /* 0x000fe4000001ff00 */
[----:B------:R-:W-:Y:S02]  /*c630*/  CS2R R14, SRZ ;  /* 0x00000000000e7805 */ /* 0x000fe4000001ff00 */
[----:B------:R-:W-:Y:S02]  /*c640*/  LEA R3, R3, R2, 0x1 ;  /* 0x0000000203037211 */ /* 0x000fe400078e08ff */
        /* <DEDUP_REMOVED lines=9> */
[----:B------:R-:W-:-:S05]  /*c6e0*/  ISETP.GE.AND P1, PT, R172, UR4, PT ;  /* 0x00000004ac007c0c */ /* 0x000fca000bf26270 */
[C---:B------:R-:W-:Y:S01]  /*c6f0*/  @!P4 IMAD.SHL.U32 R24, R175.reuse, 0x2, RZ ;  /* 0x00000002af18c824 */ /* 0x040fe200078e00ff */
[----:B------:R-:W-:-:S03]  /*c700*/  @!P4 SHF.L.U64.HI R78, R175, 0x1, R78 ;  /* 0x00000001af4ec819 */ /* 0x000fc6000001024e */
[C---:B------:R-:W-:Y:S01]  /*c710*/  @!P3 IMAD.SHL.U32 R14, R173.reuse, 0x2, RZ ;  /* 0x00000002ad0eb824 */ /* 0x040fe200078e00ff */
[----:B------:R-:W-:Y:S02]  /*c720*/  @!P3 SHF.L.U64.HI R74, R173, 0x1, R74 ;  /* 0x00000001ad4ab819 */ /* 0x000fe4000001024a */
[CC--:B--2---:R-:W-:Y:S01]  /*c730*/  @!P4 IADD3 R26, P5, R65.reuse, R24.reuse, RZ ;  /* 0x00000018411ac210 */ /* 0x0c4fe20007fbe0ff */
[----:B------:R-:W-:Y:S01]  /*c740*/  @!P1 IMAD.SHL.U32 R4, R172, 0x2, RZ ;  /* 0x00000002ac049824 */ /* 0x000fe200078e00ff */
[----:B0-----:R-:W-:Y:S02]  /*c750*/  @!P4 IADD3 R24, P6, R62, R24, RZ ;  /* 0x000000183e18c210 */ /* 0x001fe40007fde0ff */
[----:B------:R-:W-:Y:S01]  /*c760*/  @!P2 SHF.L.U32 R10, R174, 0x1, RZ ;  /* 0x00000001ae0aa819 */ /* 0x000fe200000006ff */
[--C-:B------:R-:W-:Y:S01]  /*c770*/  @!P4 IMAD.X R27, R0, 0x1, R78.reuse, P5 ;  /* 0x00000001001bc824 */ /* 0x100fe200028e064e */
[----:B------:R-:W-:Y:S01]  /*c780*/  @!P3 IADD3 R20, P5, R65, R14, RZ ;  /* 0x0000000e4114b210 */ /* 0x000fe20007fbe0ff */
[----:B---3--:R-:W-:Y:S01]  /*c790*/  @!P4 IMAD.X R25, R63, 0x1, R78, P6 ;  /* 0x000000013f19c824 */ /* 0x008fe200030e064e */
[----:B------:R-:W-:-:S02]  /*c7a0*/  @!P2 SHF.L.U64.HI R77, R174, 0x1, R77 ;  /* 0x00000001ae4da819 */ /* 0x000fc4000001024d */
[----:B------:R-:W-:Y:S01]  /*c7b0*/  @!P3 IADD3 R14, P6, R62, R14, RZ ;  /* 0x0000000e3e0eb210 */ /* 0x000fe20007fde0ff */
[----:B------:R-:W-:Y:S01]  /*c7c0*/  @!P3 IMAD.X R21, R0, 0x1, R74, P5 ;  /* 0x000000010015b824 */ /* 0x000fe200028e064a */
[----:B------:R-:W-:Y:S02]  /*c7d0*/  @!P2 IADD3 R12, P5, R65, R10, RZ ;  /* 0x0000000a410ca210 */ /* 0x000fe40007fbe0ff */
[----:B------:R-:W-:Y:S02]  /*c7e0*/  @!P3 IADD3.X R15, R63, R74, RZ, P6, !PT ;  /* 0x0000004a3f0fb210 */ /* 0x000fe400037fe4ff */
[----:B------:R-:W-:Y:S01]  /*c7f0*/  @!P2 IADD3 R10, P6, R62, R10, RZ ;  /* 0x0000000a3e0aa210 */ /* 0x000fe20007fde0ff */
[----:B------:R-:W-:Y:S01]  /*c800*/  @!P2 IMAD.X R13, R0, 0x1, R77, P5 ;  /* 0x00000001000da824 */ /* 0x000fe200028e064d */
[----:B------:R-:W-:Y:S02]  /*c810*/  @!P1 SHF.L.U64.HI R73, R172, 0x1, R73 ;  /* 0x00000001ac499819 */ /* 0x000fe40000010249 */
[----:B------:R-:W-:Y:S01]  /*c820*/  @!P1 IADD3 R8, P5, R65, R4, RZ ;  /* 0x0000000441089210 */ /* 0x000fe20007fbe0ff */
[----:B------:R-:W-:Y:S01]  /*c830*/  @!P2 IMAD.X R11, R63, 0x1, R77, P6 ;  /* 0x000000013f0ba824 */ /* 0x000fe200030e064d */
[----:B------:R-:W-:-:S03]  /*c840*/  ISETP.GE.AND P6, PT, R160, UR4, PT ;  /* 0x00000004a0007c0c */ /* 0x000fc6000bfc6270 */
[----:B------:R-:W-:Y:S01]  /*c850*/  @!P1 IMAD.X R9, R0, 0x1, R73, P5 ;  /* 0x0000000100099824 */ /* 0x000fe200028e0649 */
[----:B------:R-:W-:-:S04]  /*c860*/  @!P1 IADD3 R4, P5, R62, R4, RZ ;  /* 0x000000043e049210 */ /* 0x000fc80007fbe0ff */
[----:B------:R-:W-:Y:S02]  /*c870*/  @!P1 IADD3.X R5, R63, R73, RZ, P5, !PT ;  /* 0x000000493f059210 */ /* 0x000fe40002ffe4ff */
[----:B------:R-:W-:-:S03]  /*c880*/  ISETP.GE.AND P5, PT, R176, UR4, PT ;  /* 0x00000004b0007c0c */ /* 0x000fc6000bfa6270 */
        /* <DEDUP_REMOVED lines=15> */
[----:B------:R-:W-:Y:S01]  /*c980*/  @!P5 IMAD.X R7, R0, 0x1, R32, P6 ;  /* 0x000000010007d824 */ /* 0x000fe200030e0620 */
[----:B------:R-:W-:Y:S02]  /*c990*/  @!P5 IADD3 R62, P6, R62, R33, RZ ;  /* 0x000000213e3ed210 */ /* 0x000fe40007fde0ff */
[----:B0-----:R-:W-:-:S03]  /*c9a0*/  CS2R R26, SRZ ;  /* 0x00000000001a7805 */ /* 0x001fc6000001ff00 */
[----:B------:R-:W-:Y:S01]  /*c9b0*/  @!P5 IMAD.X R63, R63, 0x1, R32, P6 ;  /* 0x000000013f3fd824 */ /* 0x000fe200030e0620 */
[----:B------:R-:W-:Y:S02]  /*c9c0*/  CS2R R32, SRZ ;  /* 0x0000000000207805 */ /* 0x000fe4000001ff00 */
[----:B-1----:R-:W-:Y:S01]  /*c9d0*/  CS2R R20, SRZ ;  /* 0x0000000000147805 */ /* 0x002fe2000001ff00 */
[----:B------:R0:W5:Y:S04]  /*c9e0*/  @!P3 LD.E.64 R26, desc[UR6][R14.64] ;  /* 0x000000060e1ab980 */ /* 0x000168000c101b00 */
[----:B------:R1:W5:Y:S04]  /*c9f0*/  @!P4 LD.E.64 R32, desc[UR6][R24.64] ;  /* 0x000000061820c980 */ /* 0x000368000c101b00 */
[----:B------:R2:W5:Y:S01]  /*ca00*/  @!P2 LD.E.64 R20, desc[UR6][R10.64] ;  /* 0x000000060a14a980 */ /* 0x000562000c101b00 */
[----:B0-----:R-:W-:-:S02]  /*ca10*/  CS2R R14, SRZ ;  /* 0x00000000000e7805 */ /* 0x001fc4000001ff00 */
        /* <DEDUP_REMOVED lines=9> */
.L_x_2789:
[----:B------:R-:W-:Y:S05]  /*cab0*/  BSYNC B1 ;  /* 0x0000000000017941 */ /* 0x000fea0003800000 */
.L_x_2788:
[----:B----45:R-:W-:Y:S01]  /*cac0*/  IMAD.MOV.U32 R5, RZ, RZ, R30 ;  /* 0x000000ffff057224 */ /* 0x030fe200078e001e */
[----:B------:R-:W-:Y:S01]  /*cad0*/  LEA.HI R4, R198, R198, RZ, 0x1 ;  /* 0x000000c6c6047211 */ /* 0x000fe200078f08ff */
[C---:B0-----:R-:W-:Y:S01]  /*cae0*/  VIADD R0, R3.reuse, 0xc440 ;  /* 0x0000c44003007836 */ /* 0x041fe20000000000 */
[----:B------:R-:W-:Y:S01]  /*caf0*/  IADD3 R6, R3, 0xc400, RZ ;  /* 0x0000c40003067810 */ /* 0x000fe20007ffe0ff */
[----:B------:R-:W-:Y:S01]  /*cb00*/  IMAD.MOV.U32 R7, RZ, RZ, R32 ;  /* 0x000000ffff077224 */ /* 0x000fe200078e0020 */
[----:B------:R-:W-:Y:S01]  /*cb10*/  PRMT R85, R5, 0x7610, R85 ;  /* 0x0000761005557816 */ /* 0x000fe20000000055 */
[----:B------:R-:W-:Y:S01]  /*cb20*/  IMAD.MOV.U32 R62, RZ, RZ, R33 ;  /* 0x000000ffff3e7224 */ /* 0x000fe200078e0021 */
[----:B------:R-:W-:Y:S01]  /*cb30*/  LOP3.LUT R5, R4, 0xfffffffe, RZ, 0xc0, !PT ;  /* 0xfffffffe04057812 */ /* 0x000fe200078ec0ff */
[----:B------:R-:W-:Y:S01]  /*cb40*/  @P0 VIADD R0, R6, 0xffffffc0 ;  /* 0xffffffc006000836 */ /* 0x000fe20000000000 */
[----:B------:R-:W-:Y:S01]  /*cb50*/  MOV R6, R31 ;  /* 0x0000001f00067202 */ /* 0x000fe20000000f00 */
[----:B---3--:R-:W-:Y:S01]  /*cb60*/  IMAD.MOV.U32 R63, RZ, RZ, R34 ;  /* 0x000000ffff3f7224 */ /* 0x008fe200078e0022 */
[----:B------:R-:W-:Y:S01]  /*cb70*/  PRMT R81, R7, 0x5410, R62 ;  /* 0x0000541007517816 */ /* 0x000fe2000000003e */
[----:B------:R-:W-:Y:S01]  /*cb80*/  IMAD.IADD R5, R198, 0x1, -R5 ;  /* 0x00000001c6057824 */ /* 0x000fe200078e0a05 */
[----:B------:R-:W-:Y:S01]  /*cb90*/  PRMT R85, R85, 0x5410, R6 ;  /* 0x0000541055557816 */ /* 0x000fe20000000006 */
[----:B------:R-:W-:Y:S01]  /*cba0*/  IMAD.MOV.U32 R6, RZ, RZ, R27 ;  /* 0x000000ffff067224 */ /* 0x000fe200078e001b */
[----:B------:R-:W-:Y:S01]  /*cbb0*/  MOV R4, R26 ;  /* 0x0000001a00047202 */ /* 0x000fe20000000f00 */
[----:B------:R-:W-:Y:S01]  /*cbc0*/  IMAD.MOV.U32 R7, RZ, RZ, R20 ;  /* 0x000000ffff077224 */ /* 0x000fe200078e0014 */
[----:B------:R-:W-:Y:S01]  /*cbd0*/  SHF.L.U32 R5, R5, 0x1f, RZ ;  /* 0x0000001f05057819 */ /* 0x000fe200000006ff */
[----:B------:R-:W-:Y:S01]  /*cbe0*/  IMAD.MOV.U32 R62, RZ, RZ, R8 ;  /* 0x000000ffff3e7224 */ /* 0x000fe200078e0008 */
[----:B------:R-:W-:Y:S01]  /*cbf0*/  PRMT R77, R6, 0x5410, R4 ;  /* 0x00005410064d7816 */ /* 0x000fe20000000004 */
[----:B------:R-:W-:Y:S01]  /*cc00*/  IMAD.MOV.U32 R4, RZ, RZ, R21 ;  /* 0x000000ffff047224 */ /* 0x000fe200078e0015 */
[----:B------:R-:W0:Y:S01]  /*cc10*/  SYNCS.PHASECHK.TRANS64.TRYWAIT P0, [R2+URZ+0x2a800], R5 ;  /* 0x02a80005020075a7 */ /* 0x000e22000800017f */
[----:B------:R-:W-:Y:S01]  /*cc20*/  PRMT R73, R73, 0x5410, R7 ;  /* 0x0000541049497816 */ /* 0x000fe20000000007 */
[----:B------:R-:W-:Y:S01]  /*cc30*/  IMAD.MOV.U32 R7, RZ, RZ, R13 ;  /* 0x000000ffff077224 */ /* 0x000fe200078e000d */
[----:B------:R-:W-:Y:S01]  /*cc40*/  MOV R6, R12 ;  /* 0x0000000c00067202 */ /* 0x000fe20000000f00 */
[----:B------:R-:W-:Y:S01]  /*cc50*/  BSSY B1, `(.L_x_2790) ;  /* 0x000001a000017945 */ /* 0x000fe20003800000 */
        /* <DEDUP_REMOVED lines=9> */
[----:B------:R-:W-:Y:S01]  /*ccf0*/  IMAD.MOV.U32 R7, RZ, RZ, R29 ;  /* 0x000000ffff077224 */ /* 0x000fe200078e001d */
[----:B------:R-:W-:Y:S01]  /*cd00*/  PRMT R82, R63, 0x7610, R82 ;  /* 0x000076103f527816 */ /* 0x000fe20000000052 */
[----:B------:R-:W-:Y:S01]  /*cd10*/  IMAD.MOV.U32 R63, RZ, RZ, R15 ;  /* 0x000000ffff3f7224 */ /* 0x000fe200078e000f */
[----:B------:R-:W-:Y:S02]  /*cd20*/  MOV R6, R28 ;  /* 0x0000001c00067202 */ /* 0x000fe40000000f00 */
[----:B------:R-:W-:Y:S01]  /*cd30*/  PRMT R82, R82, 0x5410, R4 ;  /* 0x0000541052527816 */ /* 0x000fe20000000004 */
[----:B------:R-:W-:Y:S01]  /*cd40*/  IMAD.MOV.U32 R4, RZ, RZ, R24 ;  /* 0x000000ffff047224 */ /* 0x000fe200078e0018 */
[----:B------:R-:W-:Y:S01]  /*cd50*/  PRMT R78, R6, 0x5410, R7 ;  /* 0x00005410064e7816 */ /* 0x000fe20000000007 */
[----:B------:R-:W-:Y:S01]  /*cd60*/  IMAD.MOV.U32 R6, RZ, RZ, R25 ;  /* 0x000000ffff067224 */ /* 0x000fe200078e0019 */
[----:B------:R-:W-:-:S02]  /*cd70*/  VIADDMNMX R67, R67, -R186, 0x80, PT ;  /* 0x0000008043437446 */ /* 0x000fc400038009ba */
[----:B------:R-:W-:Y:S02]  /*cd80*/  MOV R7, R14 ;  /* 0x0000000e00077202 */ /* 0x000fe40000000f00 */
[----:B------:R-:W-:Y:S01]  /*cd90*/  PRMT R74, R4, 0x5410, R6 ;  /* 0x00005410044a7816 */ /* 0x000fe20000000006 */
[----:B------:R-:W-:Y:S01]  /*cda0*/  IMAD.MOV.U32 R4, RZ, RZ, R10 ;  /* 0x000000ffff047224 */ /* 0x000fe200078e000a */
[----:B------:R-:W-:Y:S01]  /*cdb0*/  ISETP.GE.AND P1, PT, R170, R67, PT ;  /* 0x00000043aa00720c */ /* 0x000fe20003f26270 */
[----:B------:R-:W-:Y:S01]  /*cdc0*/  IMAD.MOV.U32 R6, RZ, RZ, R11 ;  /* 0x000000ffff067224 */ /* 0x000fe200078e000b */
[----:B--2---:R-:W-:Y:S01]  /*cdd0*/  PRMT R65, R7, 0x5410, R63 ;  /* 0x0000541007417816 */ /* 0x004fe2000000003f */
[----:B0-----:R-:W-:Y:S10]  /*cde0*/  @!P0 BRA `(.L_x_2791) ;  /* 0x0000018400288947 */ /* 0x001ff40003800000 */
.L_x_3063:
[----:B------:R-:W-:Y:S05]  /*cdf0*/  BSYNC B1 ;  /* 0x0000000000017941 */ /* 0x000fea0003800000 */
.L_x_2790:
        /* <DEDUP_REMOVED lines=13> */
[--C-:B------:R-:W-:Y:S01]  /*ced0*/  SHF.R.U32.HI R94, RZ, 0x10, R59.reuse ;  /* 0x00000010ff5e7819 */ /* 0x100fe2000001163b */
[----:B------:R-:W-:Y:S01]  /*cee0*/  HADD2.F32 R91, -RZ, R91.H0_H0 ;  /* 0x2000005bff5b7230 */ /* 0x000fe20000004100 */
[----:B------:R-:W-:Y:S01]  /*cef0*/  SHF.R.U64 R58, R58, 0x10, R59 ;  /* 0x000000103a3a7819 */ /* 0x000fe2000000123b */
[----:B------:R-:W-:Y:S01]  /*cf00*/  HADD2.F32 R59, -RZ, R88.H0_H0 ;  /* 0x20000058ff3b7230 */ /* 0x000fe20000004100 */
[--C-:B------:R-:W-:Y:S01]  /*cf10*/  SHF.R.U32.HI R93, RZ, 0x10, R61.reuse ;  /* 0x00000010ff5d7819 */ /* 0x100fe2000001163d */
[----:B------:R-:W-:Y:S01]  /*cf20*/  HADD2.F32 R94, -RZ, R94.H0_H0 ;  /* 0x2000005eff5e7230 */ /* 0x000fe20000004100 */
[----:B------:R-:W-:Y:S01]  /*cf30*/  SHF.R.U64 R60, R60, 0x10, R61 ;  /* 0x000000103c3c7819 */ /* 0x000fe2000000123d */
[----:B------:R-:W-:Y:S02]  /*cf40*/  HADD2.F32 R58, -RZ, R58.H0_H0 ;  /* 0x2000003aff3a7230 */ /* 0x000fe40000004100 */
[----:B------:R-:W-:-:S02]  /*cf50*/  HADD2.F32 R93, -RZ, R93.H0_H0 ;  /* 0x2000005dff5d7230 */ /* 0x000fc40000004100 */
[----:B------:R-:W-:Y:S02]  /*cf60*/  HADD2.F32 R60, -RZ, R60.H0_H0 ;  /* 0x2000003cff3c7230 */ /* 0x000fe40000004100 */
[--C-:B0-----:R-:W-:Y:S02]  /*cf70*/  HADD2.F32 R88, -RZ, R7.reuse.H0_H0 ;  /* 0x20000007ff587230 */ /* 0x101fe40000004100 */
[----:B------:R-:W-:Y:S02]  /*cf80*/  HADD2.F32 R7, -RZ, R7.H1_H1 ;  /* 0x30000007ff077230 */ /* 0x000fe40000004100 */
[--C-:B------:R-:W-:Y:S02]  /*cf90*/  HADD2.F32 R92, -RZ, R4.reuse.H1_H1 ;  /* 0x30000004ff5c7230 */ /* 0x100fe40000004100 */
[----:B------:R-:W-:Y:S02]  /*cfa0*/  HADD2.F32 R90, -RZ, R4.H0_H0 ;  /* 0x20000004ff5a7230 */ /* 0x000fe40000004100 */
[----:B------:R-:W-:Y:S01]  /*cfb0*/  FMUL.FTZ R95, R7, R94 ;  /* 0x0000005e075f7220 */ /* 0x000fe20000410000 */
[----:B------:R-:W-:-:S02]  /*cfc0*/  HADD2.F32 R4, -RZ, R6.H0_H0 ;  /* 0x20000006ff047230 */ /* 0x000fc40000004100 */
[-C--:B------:R-:W-:Y:S01]  /*cfd0*/  FMUL.FTZ R97, R7, R93.reuse ;  /* 0x0000005d07617220 */ /* 0x080fe20000410000 */
[----:B------:R-:W-:Y:S02]  /*cfe0*/  HADD2.F32 R61, -RZ, R6.H1_H1 ;  /* 0x30000006ff3d7230 */ /* 0x000fe40000004100 */
[----:B------:R-:W-:Y:S01]  /*cff0*/  FFMA.FTZ R7, R88, R93, -R95 ;  /* 0x0000005d58077223 */ /* 0x000fe2000001085f */
[--C-:B------:R-:W-:Y:S02]  /*d000*/  HADD2.F32 R6, -RZ, R5.reuse.H0_H0 ;  /* 0x20000005ff067230 */ /* 0x100fe40000004100 */
[C---:B------:R-:W-:Y:S01]  /*d010*/  FMUL.FTZ R93, R92.reuse, R91 ;  /* 0x0000005b5c5d7220 */ /* 0x040fe20000410000 */
[----:B------:R-:W-:Y:S02]  /*d020*/  HADD2.F32 R89, -RZ, R5.H1_H1 ;  /* 0x30000005ff597230 */ /* 0x000fe40000004100 */
[----:B------:R-:W-:Y:S01]  /*d030*/  FMUL.FTZ R5, R92, R59 ;  /* 0x0000003b5c057220 */ /* 0x000fe20000410000 */
[----:B------:R-:W-:-:S03]  /*d040*/  FFMA.FTZ R88, R88, R94, R97 ;  /* 0x0000005e58587223 */ /* 0x000fc60000010061 */
[C---:B------:R-:W-:Y:S01]  /*d050*/  FFMA.FTZ R5, R90.reuse, R91, -R5 ;  /* 0x0000005b5a057223 */ /* 0x040fe20000010805 */
[--C-:B------:R-:W-:Y:S02]  /*d060*/  HADD2.F32 R91, -RZ, R87.reuse.H1_H1 ;  /* 0x30000057ff5b7230 */ /* 0x100fe40000004100 */
[----:B------:R-:W-:Y:S01]  /*d070*/  FFMA.FTZ R90, R90, R59, R93 ;  /* 0x0000003b5a5a7223 */ /* 0x000fe2000001005d */
[----:B------:R-:W-:Y:S02]  /*d080*/  HADD2.F32 R87, -RZ, R87.H0_H0 ;  /* 0x20000057ff577230 */ /* 0x000fe40000004100 */
[C---:B------:R-:W-:Y:S01]  /*d090*/  FMUL.FTZ R59, R89.reuse, R58 ;  /* 0x0000003a593b7220 */ /* 0x040fe20000410000 */
[-C--:B------:R-:W-:Y:S01]  /*d0a0*/  FMUL.FTZ R89, R89, R60.reuse ;  /* 0x0000003c59597220 */ /* 0x080fe20000410000 */
[C---:B------:R-:W-:Y:S01]  /*d0b0*/  FMUL.FTZ R93, R61.reuse, R91 ;  /* 0x0000005b3d5d7220 */ /* 0x040fe20000410000 */
[----:B------:R-:W-:Y:S01]  /*d0c0*/  F2FP.F16.F32.PACK_AB R7, R88, R7 ;  /* 0x000000075807723e */ /* 0x000fe200000000ff */
[-C--:B------:R-:W-:Y:S01]  /*d0d0*/  FMUL.FTZ R92, R61, R87.reuse ;  /* 0x000000573d5c7220 */ /* 0x080fe20000410000 */
[----:B------:R-:W-:Y:S01]  /*d0e0*/  FFMA.FTZ R59, R6, R60, -R59 ;  /* 0x0000003c063b7223 */ /* 0x000fe2000001083b */
[----:B------:R-:W-:Y:S01]  /*d0f0*/  FFMA.FTZ R93, R4, R87, -R93 ;  /* 0x00000057045d7223 */ /* 0x000fe2000001085d */
[----:B------:R-:W-:Y:S01]  /*d100*/  FFMA.FTZ R58, R6, R58, R89 ;  /* 0x0000003a063a7223 */ /* 0x000fe20000010059 */
[----:B------:R-:W-:Y:S01]  /*d110*/  FFMA.FTZ R92, R4, R91, R92 ;  /* 0x0000005b045c7223 */ /* 0x000fe2000001005c */
[----:B------:R-:W-:-:S03]  /*d120*/  F2FP.F16.F32.PACK_AB R4, R90, R5 ;  /* 0x000000055a04723e */ /* 0x000fc600000000ff */
[----:B------:R-:W-:Y:S02]  /*d130*/  F2FP.F16.F32.PACK_AB R5, R58, R59 ;  /* 0x0000003b3a05723e */ /* 0x000fe400000000ff */
[----:B------:R-:W-:-:S05]  /*d140*/  F2FP.F16.F32.PACK_AB R6, R92, R93 ;  /* 0x0000005d5c06723e */ /* 0x000fca00000000ff */
[----:B------:R0:W-:Y:S02]  /*d150*/  STS.128 [R3+0xc400], R4 ;  /* 0x00c4000403007388 */ /* 0x0001e40000000c00 */
.L_x_2795:
[----:B------:R-:W-:Y:S05]  /*d160*/  BSYNC B2 ;  /* 0x0000000000027941 */ /* 0x000fea0003800000 */
.L_x_2794:
[----:B------:R-:W-:Y:S04]  /*d170*/  BSSY B2, `(.L_x_2796) ;  /* 0x000002c000027945 */ /* 0x000fe80003800000 */
[----:B------:R-:W-:Y:S05]  /*d180*/  @P1 BRA `(.L_x_2797) ;  /* 0x0000000000a81947 */ /* 0x000fea0003800000 */
[----:B0-----:R-:W0:Y:S01]  /*d190*/  LDS.128 R4, [R0] ;  /* 0x0000000000047984 */ /* 0x001e220000000c00 */
[----:B------:R-:W-:Y:S01]  /*d1a0*/  SHF.R.U32.HI R87, RZ, 0x10, R55 ;  /* 0x00000010ff577819 */ /* 0x000fe20000011637 */
[----:B------:R-:W-:Y:S01]  /*d1b0*/  HADD2.F32 R59, -RZ, R84.H0_H0 ;  /* 0x20000054ff3b7230 */ /* 0x000fe20000004100 */
[--C-:B------:R-:W-:Y:S01]  /*d1c0*/  SHF.R.U32.HI R60, RZ, 0x10, R57.reuse ;  /* 0x00000010ff3c7819 */ /* 0x100fe20000011639 */
[----:B------:R-:W-:Y:S01]  /*d1d0*/  HADD2.F32 R61, -RZ, R83.H0_H0 ;  /* 0x20000053ff3d7230 */ /* 0x000fe20000004100 */
[----:B------:R-:W-:Y:S01]  /*d1e0*/  SHF.R.U64 R56, R56, 0x10, R57 ;  /* 0x0000001038387819 */ /* 0x000fe20000001239 */
[----:B------:R-:W-:Y:S01]  /*d1f0*/  HADD2.F32 R87, -RZ, R87.H0_H0 ;  /* 0x20000057ff577230 */ /* 0x000fe20000004100 */
[----:B------:R-:W-:Y:S01]  /*d200*/  SHF.R.U64 R89, R54, 0x10, R55 ;  /* 0x0000001036597819 */ /* 0x000fe20000001237 */
[----:B------:R-:W-:Y:S02]  /*d210*/  HADD2.F32 R60, -RZ, R60.H0_H0 ;  /* 0x2000003cff3c7230 */ /* 0x000fe40000004100 */
[----:B------:R-:W-:-:S02]  /*d220*/  HADD2.F32 R83, -RZ, R83.H1_H1 ;  /* 0x30000053ff537230 */ /* 0x000fc40000004100 */
[----:B------:R-:W-:Y:S02]  /*d230*/  HADD2.F32 R84, -RZ, R84.H1_H1 ;  /* 0x30000054ff547230 */ /* 0x000fe40000004100 */
[----:B------:R-:W-:Y:S02]  /*d240*/  HADD2.F32 R56, -RZ, R56.H0_H0 ;  /* 0x20000038ff387230 */ /* 0x000fe40000004100 */
[--C-:B0-----:R-:W-:Y:S02]  /*d250*/  HADD2.F32 R58, -RZ, R7.reuse.H1_H1 ;  /* 0x30000007ff3a7230 */ /* 0x101fe40000004100 */
[----:B------:R-:W-:Y:S02]  /*d260*/  HADD2.F32 R57, -RZ, R7.H0_H0 ;  /* 0x20000007ff397230 */ /* 0x000fe40000004100 */
[--C-:B------:R-:W-:Y:S02]  /*d270*/  HADD2.F32 R7, -RZ, R4.reuse.H0_H0 ;  /* 0x20000004ff077230 */ /* 0x100fe40000004100 */
[----:B------:R-:W-:Y:S01]  /*d280*/  FMUL.FTZ R88, R58, R87 ;  /* 0x000000573a587220 */ /* 0x000fe20000410000 */
[----:B------:R-:W-:-:S02]  /*d290*/  HADD2.F32 R4, -RZ, R4.H1_H1 ;  /* 0x30000004ff047230 */ /* 0x000fc40000004100 */
[-C--:B------:R-:W-:Y:S01]  /*d2a0*/  FMUL.FTZ R90, R58, R60.reuse ;  /* 0x0000003c3a5a7220 */ /* 0x080fe20000410000 */
[--C-:B------:R-:W-:Y:S02]  /*d2b0*/  HADD2.F32 R54, -RZ, R6.reuse.H0_H0 ;  /* 0x20000006ff367230 */ /* 0x100fe40000004100 */
[----:B------:R-:W-:Y:S01]  /*d2c0*/  FFMA.FTZ R88, R57, R60, -R88 ;  /* 0x0000003c39587223 */ /* 0x000fe20000010858 */
[----:B------:R-:W-:Y:S02]  /*d2d0*/  HADD2.F32 R55, -RZ, R6.H1_H1 ;  /* 0x30000006ff377230 */ /* 0x000fe40000004100 */
[C---:B------:R-:W-:Y:S01]  /*d2e0*/  FMUL.FTZ R58, R4.reuse, R61 ;  /* 0x0000003d043a7220 */ /* 0x040fe20000410000 */
[--C-:B------:R-:W-:Y:S02]  /*d2f0*/  HADD2.F32 R6, -RZ, R5.reuse.H0_H0 ;  /* 0x20000005ff067230 */ /* 0x100fe40000004100 */
[----:B------:R-:W-:Y:S01]  /*d300*/  FMUL.FTZ R60, R4, R59 ;  /* 0x0000003b043c7220 */ /* 0x000fe20000410000 */
[----:B------:R-:W-:-:S02]  /*d310*/  HADD2.F32 R5, -RZ, R5.H1_H1 ;  /* 0x30000005ff057230 */ /* 0x000fc40000004100 */
[----:B------:R-:W-:Y:S01]  /*d320*/  FFMA.FTZ R87, R57, R87, R90 ;  /* 0x0000005739577223 */ /* 0x000fe2000001005a */
[----:B------:R-:W-:Y:S02]  /*d330*/  HADD2.F32 R4, -RZ, R89.H0_H0 ;  /* 0x20000059ff047230 */ /* 0x000fe40000004100 */
[C---:B------:R-:W-:Y:S01]  /*d340*/  FFMA.FTZ R61, R7.reuse, R61, R60 ;  /* 0x0000003d073d7223 */ /* 0x040fe2000001003c */
[----:B------:R-:W-:Y:S01]  /*d350*/  FFMA.FTZ R58, R7, R59, -R58 ;  /* 0x0000003b073a7223 */ /* 0x000fe2000001083a */
        /* <DEDUP_REMOVED lines=12> */
[----:B------:R1:W-:Y:S02]  /*d420*/  STS.128 [R0], R4 ;  /* 0x0000000400007388 */ /* 0x0003e40000000c00 */
.L_x_2797:
[----:B------:R-:W-:Y:S05]  /*d430*/  BSYNC B2 ;  /* 0x0000000000027941 */ /* 0x000fea0003800000 */
.L_x_2796:
[----:B------:R-:W-:Y:S04]  /*d440*/  BSSY B2, `(.L_x_2798) ;  /* 0x000002c000027945 */ /* 0x000fe80003800000 */
[----:B------:R-:W-:Y:S05]  /*d450*/  @P2 BRA `(.L_x_2799) ;  /* 0x0000000000a82947 */ /* 0x000fea0003800000 */
[----:B01----:R-:W0:Y:S01]  /*d460*/  LDS.128 R4, [R3+0x10400] ;  /* 0x0104000003047984 */ /* 0x003e220000000c00 */
        /* <DEDUP_REMOVED lines=41> */
.L_x_2799:
[----:B------:R-:W-:Y:S05]  /*d700*/  BSYNC B2 ;  /* 0x0000000000027941 */ /* 0x000fea0003800000 */
.L_x_2798:
[----:B------:R-:W-:Y:S04]  /*d710*/  BSSY B2, `(.L_x_2800) ;  /* 0x000002c000027945 */ /* 0x000fe80003800000 */
[----:B------:R-:W-:Y:S05]  /*d720*/  @P3 BRA `(.L_x_2801) ;  /* 0x0000000000a83947 */ /* 0x000fea0003800000 */
[----:B012---:R-:W0:Y:S01]  /*d730*/  LDS.128 R4, [R0+0x4000] ;  /* 0x0040000000047984 */ /* 0x007e220000000c00 */
        /* <DEDUP_REMOVED lines=41> */
.L_x_2801:
[----:B------:R-:W-:Y:S05]  /*d9d0*/  BSYNC B2 ;  /* 0x0000000000027941 */ /* 0x000fea0003800000 */
.L_x_2800:
[----:B------:R-:W-:Y:S04]  /*d9e0*/  BSSY B2, `(.L_x_2802) ;  /* 0x000002c000027945 */ /* 0x000fe80003800000 */
[----:B------:R-:W-:Y:S05]  /*d9f0*/  @P4 BRA `(.L_x_2803) ;  /* 0x0000000000a84947 */ /* 0x000fea0003800000 */
[----:B0123--:R-:W0:Y:S01]  /*da00*/  LDS.128 R4, [R3+0x14400] ;  /* 0x0144000003047984 */ /* 0x00fe220000000c00 */
        /* <DEDUP_REMOVED lines=41> */
.L_x_2803:
[----:B------:R-:W-:Y:S05]  /*dca0*/  BSYNC B2 ;  /* 0x0000000000027941 */ /* 0x000fea0003800000 */
.L_x_2802:
[----:B------:R-:W-:Y:S05]  /*dcb0*/  @P5 BRA `(.L_x_2793) ;  /* 0x0000000000a85947 */ /* 0x000fea0003800000 */
[----:B01234-:R-:W0:Y:S01]  /*dcc0*/  LDS.128 R4, [R0+0x8000] ;  /* 0x0080000000047984 */ /* 0x01fe220000000c00 */
[----:B------:R-:W-:Y:S01]  /*dcd0*/  SHF.R.U32.HI R43, RZ, 0x10, R37 ;  /* 0x00000010ff2b7819 */ /* 0x000fe20000011625 */
[----:B------:R-:W-:Y:S01]  /*dce0*/  HADD2.F32 R42, -RZ, R69.H0_H0 ;  /* 0x20000045ff2a7230 */ /* 0x000fe20000004100 */
[--C-:B------:R-:W-:Y:S01]  /*dcf0*/  SHF.R.U32.HI R45, RZ, 0x10, R39.reuse ;  /* 0x00000010ff2d7819 */ /* 0x100fe20000011627 */
        /* <DEDUP_REMOVED lines=38> */
.L_x_2793:
[----:B------:R-:W-:Y:S05]  /*df60*/  BSYNC B1 ;  /* 0x0000000000017941 */ /* 0x000fea0003800000 */
.L_x_2792:
[----:B01234-:R-:W-:-:S04]  /*df70*/  IADD3 R4, R170, 0x40, RZ ;  /* 0x00000040aa047810 */ /* 0x01ffc80007ffe0ff */
        /* <DEDUP_REMOVED lines=53> */
.L_x_2806:
[----:B------:R-:W-:Y:S05]  /*e2d0*/  BSYNC B1 ;  /* 0x0000000000017941 */ /* 0x000fea0003800000 */
.L_x_2805:
[----:B------:R-:W-:Y:S04]  /*e2e0*/  BSSY B1, `(.L_x_2807) ;  /* 0x000002c000017945 */ /* 0x000fe80003800000 */
[----:B------:R-:W-:Y:S05]  /*e2f0*/  @P1 BRA `(.L_x_2808) ;  /* 0x0000000000a81947 */ /* 0x000fea0003800000 */
[----:B0-----:R-:W0:Y:S01]  /*e300*/  LDS.128 R4, [R0+0x2000] ;  /* 0x0020000000047984 */ /* 0x001e220000000c00 */
        /* <DEDUP_REMOVED lines=41> */
.L_x_2808:
[----:B------:R-:W-:Y:S05]  /*e5a0*/  BSYNC B1 ;  /* 0x0000000000017941 */ /* 0x000fea0003800000 */
.L_x_2807:
        /* <DEDUP_REMOVED lines=44> */
.L_x_2810:
[----:B------:R-:W-:Y:S05]  /*e870*/  BSYNC B1 ;  /* 0x0000000000017941 */ /* 0x000fea0003800000 */
.L_x_2809:
        /* <DEDUP_REMOVED lines=44> */
.L_x_2812:
[----:B------:R-:W-:Y:S05]  /*eb40*/  BSYNC B1 ;  /* 0x0000000000017941 */ /* 0x000fea0003800000 */
.L_x_2811:
[----:B------:R-:W-:Y:S04]  /*eb50*/  BSSY B1, `(.L_x_2813) ;  /* 0x000002c000017945 */ /* 0x000fe80003800000 */
[----:B------:R-:W-:Y:S05]  /*eb60*/  @P4 BRA `(.L_x_2814) ;  /* 0x0000000000a84947 */ /* 0x000fea0003800000 */
[----:B0123--:R-:W0:Y:S01]  /*eb70*/  LDS.128 R4, [R3+0x16400] ;  /* 0x0164000003047984 */ /* 0x00fe220000000c00 */
[----:B------:R-:W-:Y:S01]  /*eb80*/  SHF.R.U32.HI R21, RZ, 0x10, R15 ;  /* 0x00000010ff157819 */ /* 0x000fe2000001160f */
[----:B------:R-:W-:Y:S01]  /*eb90*/  HADD2.F32 R20, -RZ, R65.H0_H0 ;  /* 0x20000041ff147230 */ /* 0x000fe20000004100 */
[----:B------:R-:W-:Y:S01]  /*eba0*/  SHF.R.U32.HI R25, RZ, 0x10, R13 ;  /* 0x00000010ff197819 */ /* 0x000fe2000001160d */
[--C-:B------:R-:W-:Y:S01]  /*ebb0*/  HADD2.F32 R24, -RZ, R64.reuse.H1_H1 ;  /* 0x30000040ff187230 */ /* 0x100fe20000004100 */
        /* <DEDUP_REMOVED lines=37> */
.L_x_2814:
[----:B------:R-:W-:Y:S05]  /*ee10*/  BSYNC B1 ;  /* 0x0000000000017941 */ /* 0x000fea0003800000 */
.L_x_2813:
[----:B------:R-:W-:Y:S05]  /*ee20*/  @P5 BRA `(.L_x_2804) ;  /* 0x0000003400cc5947 */ /* 0x000fea0003800000 */
[----:B01234-:R-:W0:Y:S01]  /*ee30*/  LDS.128 R4, [R0+0xa000] ;  /* 0x00a0000000047984 */ /* 0x01fe220000000c00 */
[----:B------:R-:W-:Y:S01]  /*ee40*/  SHF.R.U32.HI R14, RZ, 0x10, R9 ;  /* 0x00000010ff0e7819 */ /* 0x000fe20000011609 */
[--C-:B------:R-:W-:Y:S01]  /*ee50*/  HADD2.F32 R13, -RZ, R62.reuse.H1_H1 ;  /* 0x3000003eff0d7230 */ /* 0x100fe20000004100 */
[--C-:B------:R-:W-:Y:S01]  /*ee60*/  SHF.R.U32.HI R12, RZ, 0x10, R11.reuse ;  /* 0x00000010ff0c7819 */ /* 0x100fe2000001160b */
[----:B------:R-:W-:Y:S01]  /*ee70*/  HADD2.F32 R62, -RZ, R62.H0_H0 ;  /* 0x2000003eff3e7230 */ /* 0x000fe20000004100 */
        /* <DEDUP_REMOVED lines=38> */
.L_x_2783:
[----:B------:R-:W0:Y:S01]  /*f0e0*/  LDC R8, c[0x0][0x448] ;  /* 0x00011200ff087b82 */ /* 0x000e220000000800 */
[----:B------:R-:W-:Y:S01]  /*f0f0*/  IMAD R3, R199, 0x40, R64 ;  /* 0x00000040c7037824 */ /* 0x000fe200078e0240 */
[----:B------:R-:W-:Y:S01]  /*f100*/  ULDC.64 UR4, c[0x0][0x3f8] ;  /* 0x0000fe0000047ab9 */ /* 0x000fe20000000a00 */
[----:B------:R-:W-:Y:S01]  /*f110*/  ULDC.64 UR6, c[0x0][0x408] ;  /* 0x0001020000067ab9 */ /* 0x000fe20000000a00 */
[----:B------:R-:W-:Y:S02]  /*f120*/  IMAD.MOV.U32 R48, RZ, RZ, R24 ;  /* 0x000000ffff307224 */ /* 0x000fe400078e0018 */
[----:B------:R-:W-:Y:S01]  /*f130*/  IMAD.MOV.U32 R4, RZ, RZ, R140 ;  /* 0x000000ffff047224 */ /* 0x000fe200078e008c */
[----:B0-----:R-:W-:-:S13]  /*f140*/  ISETP.NE.AND P0, PT, R8, 0x1, PT ;  /* 0x000000010800780c */ /* 0x001fda0003f05270 */
[----:B------:R-:W0:Y:S08]  /*f150*/  @P0 LDC R0, c[0x0][0x44c] ;  /* 0x00011300ff000b82 */ /* 0x000e300000000800 */
[----:B------:R-:W2:Y:S01]  /*f160*/  @P0 LDC R5, c[0x0][0x450] ;  /* 0x00011400ff050b82 */ /* 0x000ea20000000800 */
[----:B0-----:R-:W-:-:S05]  /*f170*/  @P0 IMAD.HI.U32 R0, R3, R0, RZ ;  /* 0x0000000003000227 */ /* 0x001fca00078e00ff */
[----:B--2---:R-:W-:Y:S02]  /*f180*/  @P0 SHF.R.U32.HI R3, RZ, R5, R0 ;  /* 0x00000005ff030219 */ /* 0x004fe40000011600 */
[----:B------:R-:W-:Y:S02]  /*f190*/  MOV R5, R27 ;  /* 0x0000001b00057202 */ /* 0x000fe40000000f00 */
[----:B------:R-:W-:Y:S01]  /*f1a0*/  SHF.R.S32.HI R0, RZ, 0x1f, R3 ;  /* 0x0000001fff007819 */ /* 0x000fe20000011403 */
[----:B------:R-:W-:-:S04]  /*f1b0*/  IMAD.WIDE.U32 R48, R3, UR4, R48 ;  /* 0x0000000403307c25 */ /* 0x000fc8000f8e0030 */
[C---:B------:R-:W-:Y:S02]  /*f1c0*/  IMAD R6, R0.reuse, UR4, RZ ;  /* 0x0000000400067c24 */ /* 0x040fe4000f8e02ff */
[----:B------:R-:W-:Y:S02]  /*f1d0*/  IMAD R0, R0, UR6, RZ ;  /* 0x0000000600007c24 */ /* 0x000fe4000f8e02ff */
[C---:B------:R-:W-:Y:S01]  /*f1e0*/  IMAD R7, R3.reuse, UR5, R6 ;  /* 0x0000000503077c24 */ /* 0x040fe2000f8e0206 */
[----:B------:R-:W-:Y:S01]  /*f1f0*/  ULDC.64 UR4, c[0x0][0x3e8] ;  /* 0x0000fa0000047ab9 */ /* 0x000fe20000000a00 */
[----:B------:R-:W-:-:S04]  /*f200*/  IMAD.WIDE.U32 R4, R3, UR6, R4 ;  /* 0x0000000603047c25 */ /* 0x000fc8000f8e0004 */
        /* <DEDUP_REMOVED lines=10> */
[----:B------:R0:W2:Y:S04]  /*f2b0*/  SHFL.IDX PT, R5, R48, RZ, 0x1c1f ;  /* 0x001c1fff30057589 */ /* 0x0000a800000e0000 */
[----:B------:R0:W3:Y:S04]  /*f2c0*/  SHFL.IDX PT, R4, R3, RZ, 0x1c1f ;  /* 0x001c1fff03047589 */ /* 0x0000e800000e0000 */
[----:B------:R0:W0:Y:S04]  /*f2d0*/  SHFL.IDX PT, R7, R61, RZ, 0x1c1f ;  /* 0x001c1fff3d077589 */ /* 0x00002800000e0000 */
[----:B------:R0:W0:Y:S02]  /*f2e0*/  SHFL.IDX PT, R14, R0, RZ, 0x1c1f ;  /* 0x001c1fff000e7589 */ /* 0x00002400000e0000 */
.L_x_3069:
        /* <DEDUP_REMOVED lines=11> */
[----:B-1--4-:R-:W-:Y:S02]  /*f3a0*/  CS2R R28, SRZ ;  /* 0x00000000001c7805 */ /* 0x012fe4000001ff00 */
[----:B------:R-:W-:-:S02]  /*f3b0*/  CS2R R30, SRZ ;  /* 0x00000000001e7805 */ /* 0x000fc4000001ff00 */
[----:B------:R-:W-:Y:S02]  /*f3c0*/  CS2R R24, SRZ ;  /* 0x0000000000187805 */ /* 0x000fe4000001ff00 */
[----:B------:R-:W-:Y:S01]  /*f3d0*/  CS2R R26, SRZ ;  /* 0x00000000001a7805 */ /* 0x000fe2000001ff00 */
[----:B------:R-:W-:Y:S06]  /*f3e0*/  @P0 BRA `(.L_x_2817) ;  /* 0x00000000009c0947 */ /* 0x000fec0003800000 */
[----:B------:R-:W-:Y:S01]  /*f3f0*/  ULDC UR4, c[0x0][0x3f4] ;  /* 0x0000fd0000047ab9 */ /* 0x000fe20000000800 */
[----:B---3--:R-:W-:Y:S01]  /*f400*/  MOV R8, R4 ;  /* 0x0000000400087202 */ /* 0x008fe20000000f00 */
[----:B--2---:R-:W-:Y:S01]  /*f410*/  IMAD.MOV.U32 R9, RZ, RZ, R5 ;  /* 0x000000ffff097224 */ /* 0x004fe200078e0005 */
[----:B------:R-:W-:Y:S01]  /*f420*/  ISETP.GE.AND P2, PT, R16, UR4, PT ;  /* 0x0000000410007c0c */ /* 0x000fe2000bf46270 */
[----:B0-----:R-:W-:Y:S01]  /*f430*/  IMAD.MOV.U32 R21, RZ, RZ, R7 ;  /* 0x000000ffff157224 */ /* 0x001fe200078e0007 */
[----:B------:R-:W-:Y:S02]  /*f440*/  ISETP.GE.AND P3, PT, R163, UR4, PT ;  /* 0x00000004a3007c0c */ /* 0x000fe4000bf66270 */
[----:B------:R-:W-:Y:S02]  /*f450*/  CS2R R28, SRZ ;  /* 0x00000000001c7805 */ /* 0x000fe4000001ff00 */
[----:B------:R-:W-:Y:S02]  /*f460*/  ISETP.GE.AND P4, PT, R164, UR4, PT ;  /* 0x00000004a4007c0c */ /* 0x000fe4000bf86270 */
[----:B------:R-:W-:-:S02]  /*f470*/  CS2R R30, SRZ ;  /* 0x00000000001e7805 */ /* 0x000fc4000001ff00 */
[----:B------:R-:W-:Y:S02]  /*f480*/  MOV R20, R14 ;  /* 0x0000000e00147202 */ /* 0x000fe40000000f00 */
[----:B------:R-:W-:Y:S02]  /*f490*/  CS2R R40, SRZ ;  /* 0x0000000000287805 */ /* 0x000fe4000001ff00 */
[----:B------:R-:W-:Y:S02]  /*f4a0*/  CS2R R42, SRZ ;  /* 0x00000000002a7805 */ /* 0x000fe4000001ff00 */
[----:B------:R-:W-:Y:S01]  /*f4b0*/  CS2R R26, SRZ ;  /* 0x00000000001a7805 */ /* 0x000fe2000001ff00 */
[----:B------:R-:W-:Y:S01]  /*f4c0*/  ULDC.64 UR6, c[0x0][0x208] ;  /* 0x0000820000067ab9 */ /* 0x000fe20000000a00 */
[----:B------:R-:W-:Y:S02]  /*f4d0*/  @!P2 IMAD.SHL.U32 R11, R16, 0x2, RZ ;  /* 0x00000002100ba824 */ /* 0x000fe400078e00ff */
[----:B------:R-:W-:-:S02]  /*f4e0*/  @!P3 IMAD.SHL.U32 R15, R166, 0x8, RZ ;  /* 0x00000008a60fb824 */ /* 0x000fc400078e00ff */
[----:B------:R-:W-:Y:S01]  /*f4f0*/  @!P4 IMAD.SHL.U32 R25, R167, 0x8, RZ ;  /* 0x00000008a719c824 */ /* 0x000fe200078e00ff */
[-C--:B------:R-:W-:Y:S02]  /*f500*/  @!P2 IADD3 R4, P0, R4, R11.reuse, RZ ;  /* 0x0000000b0404a210 */ /* 0x080fe40007f1e0ff */
[----:B------:R-:W-:Y:S01]  /*f510*/  @!P2 IADD3 R6, P1, R14, R11, RZ ;  /* 0x0000000b0e06a210 */ /* 0x000fe20007f3e0ff */
[----:B------:R-:W-:-:S04]  /*f520*/  @!P3 IMAD.WIDE R10, R15, 0x2, R8 ;  /* 0x000000020f0ab825 */ /* 0x000fc800078e0208 */
[----:B------:R-:W-:Y:S01]  /*f530*/  @!P4 IMAD.WIDE R12, R25, 0x2, R8 ;  /* 0x00000002190cc825 */ /* 0x000fe200078e0208 */
[----:B------:R-:W-:Y:S02]  /*f540*/  CS2R R36, SRZ ;  /* 0x0000000000247805 */ /* 0x000fe4000001ff00 */
[----:B------:R-:W-:Y:S02]  /*f550*/  CS2R R38, SRZ ;  /* 0x0000000000267805 */ /* 0x000fe4000001ff00 */
[----:B------:R-:W-:Y:S01]  /*f560*/  CS2R R32, SRZ ;  /* 0x0000000000207805 */ /* 0x000fe2000001ff00 */
[--C-:B------:R-:W-:Y:S01]  /*f570*/  @!P3 IMAD.WIDE R14, R15, 0x2, R20.reuse ;  /* 0x000000020f0eb825 */ /* 0x100fe200078e0214 */
[----:B------:R-:W-:Y:S02]  /*f580*/  CS2R R34, SRZ ;  /* 0x0000000000227805 */ /* 0x000fe4000001ff00 */
[----:B------:R-:W-:Y:S02]  /*f590*/  CS2R R44, SRZ ;  /* 0x00000000002c7805 */ /* 0x000fe4000001ff00 */
[----:B------:R-:W-:Y:S01]  /*f5a0*/  CS2R R46, SRZ ;  /* 0x00000000002e7805 */ /* 0x000fe2000001ff00 */
[----:B------:R-:W-:Y:S01]  /*f5b0*/  @!P4 IMAD.WIDE R8, R25, 0x2, R20 ;  /* 0x000000021908c825 */ /* 0x000fe200078e0214 */
[----:B------:R-:W-:-:S02]  /*f5c0*/  @!P2 SHF.L.U64.HI R20, R16, 0x1, R17 ;  /* 0x000000011014a819 */ /* 0x000fc40000010211 */
[----:B------:R-:W-:Y:S01]  /*f5d0*/  CS2R R24, SRZ ;  /* 0x0000000000187805 */ /* 0x000fe2000001ff00 */
[----:B------:R1:W5:Y:S02]  /*f5e0*/  @!P3 LD.E.128 R28, desc[UR6][R10.64] ;  /* 0x000000060a1cb980 */ /* 0x000364000c101d00 */
[--C-:B------:R-:W-:Y:S02]  /*f5f0*/  @!P2 IMAD.X R5, R5, 0x1, R20.reuse, P0 ;  /* 0x000000010505a824 */ /* 0x100fe400000e0614 */
[----:B------:R1:W5:Y:S01]  /*f600*/  @!P3 LD.E.128 R40, desc[UR6][R14.64] ;  /* 0x000000060e28b980 */ /* 0x000362000c101d00 */
[----:B------:R-:W-:-:S03]  /*f610*/  @!P2 IMAD.X R7, R7, 0x1, R20, P1 ;  /* 0x000000010707a824 */ /* 0x000fc600008e0614 */
[----:B------:R1:W5:Y:S04]  /*f620*/  @!P4 LD.E.128 R24, desc[UR6][R12.64] ;  /* 0x000000060c18c980 */ /* 0x000368000c101d00 */
[----:B------:R1:W5:Y:S04]  /*f630*/  @!P4 LD.E.128 R36, desc[UR6][R8.64] ;  /* 0x000000060824c980 */ /* 0x000368000c101d00 */
[----:B------:R1:W5:Y:S04]  /*f640*/  @!P2 LD.E.128 R32, desc[UR6][R4.64] ;  /* 0x000000060420a980 */ /* 0x000368000c101d00 */
[----:B------:R1:W5:Y:S02]  /*f650*/  @!P2 LD.E.128 R44, desc[UR6][R6.64] ;  /* 0x00000006062ca980 */ /* 0x000364000c101d00 */
.L_x_2817:
[----:B------:R-:W-:Y:S05]  /*f660*/  BSYNC B1 ;  /* 0x0000000000017941 */ /* 0x000fea0003800000 */
.L_x_2816:
[----:B-12--5:R-:W-:Y:S01]  /*f670*/  IMAD.MOV.U32 R5, RZ, RZ, R45 ;  /* 0x000000ffff057224 */ /* 0x026fe200078e002d */
[----:B---3--:R-:W-:Y:S01]  /*f680*/  MOV R4, R44 ;  /* 0x0000002c00047202 */ /* 0x008fe20000000f00 */
[----:B------:R-:W-:Y:S01]  /*f690*/  IMAD.MOV.U32 R6, RZ, RZ, R46 ;  /* 0x000000ffff067224 */ /* 0x000fe200078e002e */
[----:B------:R-:W-:Y:S01]  /*f6a0*/  UMOV UR4, 0xffffffff ;  /* 0xffffffff00047882 */ /* 0x000fe20000000000 */
[----:B0-----:R-:W-:Y:S01]  /*f6b0*/  IMAD.MOV.U32 R7, RZ, RZ, R47 ;  /* 0x000000ffff077224 */ /* 0x001fe200078e002f */
[----:B------:R-:W-:Y:S01]  /*f6c0*/  PRMT R95, R5, 0x7610, R95 ;  /* 0x00007610055f7816 */ /* 0x000fe2000000005f */
[----:B------:R-:W-:Y:S01]  /*f6d0*/  IMAD.MOV.U32 R5, RZ, RZ, R41 ;  /* 0x000000ffff057224 */ /* 0x000fe200078e0029 */
[----:B------:R-:W-:Y:S02]  /*f6e0*/  PRMT R99, R99, 0x5410, R4 ;  /* 0x0000541063637816 */ /* 0x000fe40000000004 */
        /* <DEDUP_REMOVED lines=22> */
[----:B------:R-:W-:-:S04]  /*f850*/  MOV R4, R28 ;  /* 0x0000001c00047202 */ /* 0x000fc80000000f00 */
[----:B------:R-:W-:Y:S01]  /*f860*/  PRMT R88, R4, 0x5410, R5 ;  /* 0x0000541004587816 */ /* 0x000fe20000000005 */
[----:B------:R-:W-:Y:S01]  /*f870*/  IMAD.MOV.U32 R5, RZ, RZ, R25 ;  /* 0x000000ffff057224 */ /* 0x000fe200078e0019 */
[----:B------:R-:W-:Y:S01]  /*f880*/  PRMT R89, R6, 0x5410, R7 ;  /* 0x0000541006597816 */ /* 0x000fe20000000007 */
[----:B------:R-:W-:Y:S01]  /*f890*/  IMAD.MOV.U32 R6, RZ, RZ, R26 ;  /* 0x000000ffff067224 */ /* 0x000fe200078e001a */
[----:B------:R-:W-:Y:S01]  /*f8a0*/  MOV R4, R24 ;  /* 0x0000001800047202 */ /* 0x000fe20000000f00 */
[----:B------:R-:W-:-:S03]  /*f8b0*/  IMAD.MOV.U32 R7, RZ, RZ, R27 ;  /* 0x000000ffff077224 */ /* 0x000fc600078e001b */
[----:B------:R-:W-:Y:S02]  /*f8c0*/  PRMT R78, R4, 0x5410, R5 ;  /* 0x00005410044e7816 */ /* 0x000fe40000000005 */
[----:B------:R-:W-:Y:S02]  /*f8d0*/  CS2R R4, SRZ ;  /* 0x0000000000047805 */ /* 0x000fe4000001ff00 */
[----:B------:R-:W-:Y:S01]  /*f8e0*/  PRMT R79, R6, 0x5410, R7 ;  /* 0x00005410064f7816 */ /* 0x000fe20000000007 */
[----:B------:R-:W-:Y:S06]  /*f8f0*/  BRA.DIV UR4, `(.L_x_2818) ;  /* 0x0000015a04e87947 */ /* 0x000fec000b800000 */
[----:B------:R0:W1:Y:S04]  /*f900*/  SHFL.IDX PT, R21, R48, 0x1, 0x1c1f ;  /* 0x003c1f0030157f89 */ /* 0x00006800000e0000 */
[----:B------:R0:W2:Y:S04]  /*f910*/  SHFL.IDX PT, R20, R3, 0x1, 0x1c1f ;  /* 0x003c1f0003147f89 */ /* 0x0000a800000e0000 */
[----:B------:R-:W3:Y:S04]  /*f920*/  SHFL.IDX PT, R61, R61, 0x1, 0x1c1f ;  /* 0x003c1f003d3d7f89 */ /* 0x000ee800000e0000 */
[----:B0-----:R-:W4:Y:S02]  /*f930*/  SHFL.IDX PT, R0, R0, 0x1, 0x1c1f ;  /* 0x003c1f0000007f89 */ /* 0x001f2400000e0000 */
.L_x_3075:
[----:B------:R-:W-:Y:S01]  /*f940*/  IADD3 R64, R64, 0x40, RZ ;  /* 0x0000004040407810 */ /* 0x000fe20007ffe0ff */
[----:B------:R-:W-:Y:S01]  /*f950*/  BSSY B1, `(.L_x_2819) ;  /* 0x0000035000017945 */ /* 0x000fe20003800000 */
[----:B------:R-:W-:Y:S02]  /*f960*/  CS2R R6, SRZ ;  /* 0x0000000000067805 */ /* 0x000fe4000001ff00 */
[----:B------:R-:W-:Y:S02]  /*f970*/  CS2R R8, SRZ ;  /* 0x0000000000087805 */ /* 0x000fe4000001ff00 */
[----:B------:R-:W-:Y:S02]  /*f980*/  ISETP.GE.AND P0, PT, R64, R65, PT ;  /* 0x000000414000720c */ /* 0x000fe40003f06270 */
        /* <DEDUP_REMOVED lines=11> */
[----:B--2---:R-:W-:Y:S01]  /*fa40*/  IMAD.MOV.U32 R6, RZ, RZ, R20 ;  /* 0x000000ffff067224 */ /* 0x004fe200078e0014 */
[----:B------:R-:W-:Y:S01]  /*fa50*/  ISETP.GE.AND P3, PT, R163, UR4, PT ;  /* 0x00000004a3007c0c */ /* 0x000fe2000bf66270 */
[----:B-1----:R-:W-:Y:S01]  /*fa60*/  IMAD.MOV.U32 R7, RZ, RZ, R21 ;  /* 0x000000ffff077224 */ /* 0x002fe200078e0015 */
[----:B------:R-:W-:Y:S01]  /*fa70*/  ISETP.GE.AND P4, PT, R164, UR4, PT ;  /* 0x00000004a4007c0c */ /* 0x000fe2000bf86270 */
[----:B----4-:R-:W-:Y:S01]  /*fa80*/  IMAD.MOV.U32 R8, RZ, RZ, R0 ;  /* 0x000000ffff087224 */ /* 0x010fe200078e0000 */
[----:B------:R-:W-:Y:S01]  /*fa90*/  ISETP.GE.AND P2, PT, R16, UR4, PT ;  /* 0x0000000410007c0c */ /* 0x000fe2000bf46270 */
[----:B---3--:R-:W-:Y:S01]  /*faa0*/  IMAD.MOV.U32 R9, RZ, RZ, R61 ;  /* 0x000000ffff097224 */ /* 0x008fe200078e003d */
[----:B------:R-:W-:Y:S02]  /*fab0*/  CS2R R52, SRZ ;  /* 0x0000000000347805 */ /* 0x000fe4000001ff00 */
[----:B------:R-:W-:-:S02]  /*fac0*/  CS2R R54, SRZ ;  /* 0x0000000000367805 */ /* 0x000fc4000001ff00 */
[----:B------:R-:W-:Y:S02]  /*fad0*/  CS2R R10, SRZ ;  /* 0x00000000000a7805 */ /* 0x000fe4000001ff00 */
[----:B------:R-:W-:Y:S02]  /*fae0*/  CS2R R56, SRZ ;  /* 0x0000000000387805 */ /* 0x000fe4000001ff00 */
[----:B------:R-:W-:Y:S01]  /*faf0*/  CS2R R58, SRZ ;  /* 0x00000000003a7805 */ /* 0x000fe2000001ff00 */
[----:B------:R-:W-:Y:S01]  /*fb00*/  ULDC.64 UR6, c[0x0][0x208] ;  /* 0x0000820000067ab9 */ /* 0x000fe20000000a00 */
[----:B------:R-:W-:Y:S01]  /*fb10*/  @!P3 SHF.L.U32 R13, R166, 0x3, RZ ;  /* 0x00000003a60db819 */ /* 0x000fe200000006ff */
[----:B------:R-:W-:Y:S02]  /*fb20*/  @!P4 IMAD.SHL.U32 R63, R167, 0x8, RZ ;  /* 0x00000008a73fc824 */ /* 0x000fe400078e00ff */
[----:B------:R-:W-:Y:S02]  /*fb30*/  @!P2 IMAD.SHL.U32 R3, R16, 0x2, RZ ;  /* 0x000000021003a824 */ /* 0x000fe400078e00ff */
[----:B------:R-:W-:-:S03]  /*fb40*/  @!P3 IMAD.WIDE R4, R13, 0x2, R6 ;  /* 0x000000020d04b825 */ /* 0x000fc600078e0206 */
[-C--:B------:R-:W-:Y:S01]  /*fb50*/  @!P2 IADD3 R60, P1, R0, R3.reuse, RZ ;  /* 0x00000003003ca210 */ /* 0x080fe20007f3e0ff */
[----:B------:R-:W-:Y:S01]  /*fb60*/  @!P4 IMAD.WIDE R6, R63, 0x2, R6 ;  /* 0x000000023f06c825 */ /* 0x000fe200078e0206 */
[----:B------:R-:W-:Y:S01]  /*fb70*/  @!P2 SHF.L.U64.HI R0, R16, 0x1, R17 ;  /* 0x000000011000a819 */ /* 0x000fe20000010211 */
[----:B------:R0:W5:Y:S01]  /*fb80*/  @!P3 LD.E.128 R52, desc[UR6][R4.64] ;  /* 0x000000060434b980 */ /* 0x000162000c101d00 */
[----:B------:R-:W-:Y:S01]  /*fb90*/  @!P2 IADD3 R20, P0, R20, R3, RZ ;  /* 0x000000031414a210 */ /* 0x000fe20007f1e0ff */
[--C-:B------:R-:W-:Y:S01]  /*fba0*/  @!P3 IMAD.WIDE R12, R13, 0x2, R8.reuse ;  /* 0x000000020d0cb825 */ /* 0x100fe200078e0208 */
[----:B------:R-:W-:Y:S01]  /*fbb0*/  CS2R R14, SRZ ;  /* 0x00000000000e7805 */ /* 0x000fe2000001ff00 */
[----:B------:R1:W5:Y:S01]  /*fbc0*/  @!P4 LD.E.128 R56, desc[UR6][R6.64] ;  /* 0x000000060638c980 */ /* 0x000362000c101d00 */
[----:B------:R-:W-:Y:S01]  /*fbd0*/  CS2R R48, SRZ ;  /* 0x0000000000307805 */ /* 0x000fe2000001ff00 */
[----:B------:R-:W-:Y:S01]  /*fbe0*/  @!P4 IMAD.WIDE R62, R63, 0x2, R8 ;  /* 0x000000023f3ec825 */ /* 0x000fe200078e0208 */
[----:B------:R-:W-:-:S02]  /*fbf0*/  CS2R R8, SRZ ;  /* 0x0000000000087805 */ /* 0x000fc4000001ff00 */
[----:B------:R-:W-:Y:S02]  /*fc00*/  CS2R R50, SRZ ;  /* 0x0000000000327805 */ /* 0x000fe4000001ff00 */
[----:B------:R-:W-:Y:S02]  /*fc10*/  @!P2 IADD3.X R21, R21, R0, RZ, P0, !PT ;  /* 0x000000001515a210 */ /* 0x000fe400007fe4ff */
[----:B0-----:R-:W-:Y:S01]  /*fc20*/  CS2R R4, SRZ ;  /* 0x0000000000047805 */ /* 0x001fe2000001ff00 */
[----:B------:R-:W-:Y:S01]  /*fc30*/  @!P2 IMAD.X R61, R61, 0x1, R0, P1 ;  /* 0x000000013d3da824 */ /* 0x000fe200008e0600 */
[----:B------:R0:W5:Y:S01]  /*fc40*/  @!P3 LD.E.128 R8, desc[UR6][R12.64] ;  /* 0x000000060c08b980 */ /* 0x000162000c101d00 */
[----:B-1----:R-:W-:-:S03]  /*fc50*/  CS2R R6, SRZ ;  /* 0x0000000000067805 */ /* 0x002fc6000001ff00 */
[----:B------:R1:W5:Y:S04]  /*fc60*/  @!P2 LD.E.128 R48, desc[UR6][R20.64] ;  /* 0x000000061430a980 */ /* 0x000368000c101d00 */
[----:B------:R1:W5:Y:S01]  /*fc70*/  @!P2 LD.E.128 R4, desc[UR6][R60.64] ;  /* 0x000000063c04a980 */ /* 0x000362000c101d00 */
[----:B0-----:R-:W-:-:S06]  /*fc80*/  CS2R R12, SRZ ;  /* 0x00000000000c7805 */ /* 0x001fcc000001ff00 */
[----:B------:R1:W5:Y:S02]  /*fc90*/  @!P4 LD.E.128 R12, desc[UR6][R62.64] ;  /* 0x000000063e0cc980 */ /* 0x000364000c101d00 */
.L_x_2820:
[----:B------:R-:W-:Y:S05]  /*fca0*/  BSYNC B1 ;  /* 0x0000000000017941 */ /* 0x000fea0003800000 */
.L_x_2819:
[----:B-----5:R-:W-:Y:S01]  /*fcb0*/  IMAD.MOV.U32 R3, RZ, RZ, R4 ;  /* 0x000000ffff037224 */ /* 0x020fe200078e0004 */
[----:B----4-:R-:W-:Y:S01]  /*fcc0*/  LEA.HI R0, R198, R198, RZ, 0x1 ;  /* 0x000000c6c6007211 */ /* 0x010fe200078f08ff */
[----:B-12---:R-:W-:Y:S01]  /*fcd0*/  IMAD.MOV.U32 R20, RZ, RZ, R5 ;  /* 0x000000ffff147224 */ /* 0x006fe200078e0005 */
[----:B------:R-:W-:Y:S01]  /*fce0*/  MOV R21, R6 ;  /* 0x0000000600157202 */ /* 0x000fe20000000f00 */
[----:B------:R-:W-:Y:S01]  /*fcf0*/  IMAD.MOV.U32 R60, RZ, RZ, R7 ;  /* 0x000000ffff3c7224 */ /* 0x000fe200078e0007 */
[----:B------:R-:W-:Y:S01]  /*fd00*/  MOV R63, R57 ;  /* 0x00000039003f7202 */ /* 0x000fe20000000f00 */
[----:B------:R-:W-:Y:S01]  /*fd10*/  IMAD.MOV.U32 R62, RZ, RZ, R50 ;  /* 0x000000ffff3e7224 */ /* 0x000fe200078e0032 */
[----:B------:R-:W-:Y:S01]  /*fd20*/  PRMT R82, R3, 0x5410, R20 ;  /* 0x0000541003527816 */ /* 0x000fe20000000014 */
[----:B------:R-:W-:Y:S01]  /*fd30*/  BSSY B1, `(.L_x_2821) ;  /* 0x0000027000017945 */ /* 0x000fe20003800000 */
[----:B------:R-:W-:Y:S01]  /*fd40*/  LOP3.LUT R3, R0, 0xfffffffe, RZ, 0xc0, !PT ;  /* 0xfffffffe00037812 */ /* 0x000fe200078ec0ff */
[----:B------:R-:W-:Y:S01]  /*fd50*/  IMAD.MOV.U32 R0, RZ, RZ, R8 ;  /* 0x000000ffff007224 */ /* 0x000fe200078e0008 */
[----:B------:R-:W-:Y:S01]  /*fd60*/  PRMT R83, R21, 0x5410, R60 ;  /* 0x0000541015537816 */ /* 0x000fe2000000003c */
[----:B------:R-:W-:Y:S01]  /*fd70*/  IMAD.MOV.U32 R21, RZ, RZ, R10 ;  /* 0x000000ffff157224 */ /* 0x000fe200078e000a */
[----:B------:R-:W-:Y:S01]  /*fd80*/  MOV R20, R9 ;  /* 0x0000000900147202 */ /* 0x000fe20000000f00 */
[----:B------:R-:W-:Y:S01]  /*fd90*/  IMAD.IADD R3, R198, 0x1, -R3 ;  /* 0x00000001c6037824 */ /* 0x000fe200078e0a03 */
[----:B------:R-:W-:-:S02]  /*fda0*/  MOV R60, R49 ;  /* 0x00000031003c7202 */ /* 0x000fc40000000f00 */
[----:B------:R-:W-:Y:S01]  /*fdb0*/  PRMT R71, R0, 0x5410, R20 ;  /* 0x0000541000477816 */ /* 0x000fe20000000014 */
[----:B------:R-:W-:Y:S01]  /*fdc0*/  IMAD.MOV.U32 R0, RZ, RZ, R11 ;  /* 0x000000ffff007224 */ /* 0x000fe200078e000b */
[----:B---3--:R-:W-:Y:S01]  /*fdd0*/  SHF.L.U32 R61, R3, 0x1f, RZ ;  /* 0x0000001f033d7819 */ /* 0x008fe200000006ff */
[----:B------:R-:W-:Y:S01]  /*fde0*/  IMAD.MOV.U32 R3, RZ, RZ, R12 ;  /* 0x000000ffff037224 */ /* 0x000fe200078e000c */
[----:B------:R-:W-:Y:S01]  /*fdf0*/  PRMT R73, R21, 0x7610, R73 ;  /* 0x0000761015497816 */ /* 0x000fe20000000049 */
[----:B------:R-:W-:Y:S01]  /*fe00*/  IMAD.MOV.U32 R21, RZ, RZ, R14 ;  /* 0x000000ffff157224 */ /* 0x000fe200078e000e */
[----:B------:R-:W0:Y:S01]  /*fe10*/  SYNCS.PHASECHK.TRANS64.TRYWAIT P0, [R2+URZ+0x2a800], R61 ;  /* 0x02a8003d020075a7 */ /* 0x000e22000800017f */
[----:B------:R-:W-:Y:S02]  /*fe20*/  MOV R20, R13 ;  /* 0x0000000d00147202 */ /* 0x000fe40000000f00 */
[----:B------:R-:W-:Y:S02]  /*fe30*/  PRMT R73, R73, 0x5410, R0 ;  /* 0x0000541049497816 */ /* 0x000fe40000000000 */
[--C-:B------:R-:W-:Y:S01]  /*fe40*/  PRMT R0, R3, 0x5410, R20.reuse ;  /* 0x0000541003007816 */ /* 0x100fe20000000014 */
        /* <DEDUP_REMOVED lines=21> */
.L_x_3076:
[----:B------:R-:W-:Y:S05]  /*ffa0*/  BSYNC B1 ;  /* 0x0000000000017941 */ /* 0x000fea0003800000 */
.L_x_2821:
        /* <DEDUP_REMOVED lines=16> */
[--C-:B------:R-:W-:Y:S01]  /*100b0*/  HADD2.F32 R104, -RZ, R98.reuse.H1_H1 ;  /* 0x30000062ff687230 */ /* 0x100fe20000004100 */
[----:B------:R-:W-:Y:S01]  /*100c0*/  LEA.HI R62, R63, R62, RZ, 0x3 ;  /* 0x0000003e3f3e7211 */ /* 0x000fe200078f18ff */
[----:B------:R-:W-:Y:S01]  /*100d0*/  HADD2.F32 R98, -RZ, R98.H0_H0 ;  /* 0x20000062ff627230 */ /* 0x000fe20000004100 */
[----:B------:R-:W-:-:S02]  /*100e0*/  LOP3.LUT R63, R181, 0x38, R64, 0xf8, !PT ;  /* 0x00000038b53f7812 */ /* 0x000fc400078ef840 */
[----:B------:R-:W-:Y:S01]  /*100f0*/  IADD3 R61, R183, R60, RZ ;  /* 0x0000003cb73d7210 */ /* 0x000fe20007ffe0ff */
[----:B------:R-:W-:Y:S01]  /*10100*/  IMAD.SHL.U32 R62, R62, 0x400, RZ ;  /* 0x000004003e3e7824 */ /* 0x000fe200078e00ff */
[----:B------:R-:W-:Y:S02]  /*10110*/  LOP3.LUT R65, R63, R182, RZ, 0x3c, !PT ;  /* 0x000000b63f417212 */ /* 0x000fe400078e3cff */
[--C-:B------:R-:W-:Y:S01]  /*10120*/  SHF.R.U64 R44, R44, 0x10, R45.reuse ;  /* 0x000000102c2c7819 */ /* 0x100fe2000000122d */
[--C-:B------:R-:W-:Y:S01]  /*10130*/  IMAD R80, R61, 0x2, R2.reuse ;  /* 0x000000023d507824 */ /* 0x100fe200078e0202 */
[----:B------:R-:W-:Y:S02]  /*10140*/  LOP3.LUT R64, R62, 0x7fffe000, RZ, 0xc0, !PT ;  /* 0x7fffe0003e407812 */ /* 0x000fe400078ec0ff */
[----:B------:R-:W-:Y:S02]  /*10150*/  SHF.R.U32.HI R45, RZ, 0x10, R45 ;  /* 0x00000010ff2d7819 */ /* 0x000fe4000001162d */
[----:B------:R-:W-:Y:S01]  /*10160*/  IADD3 R65, R65, R64, R183 ;  /* 0x0000004041417210 */ /* 0x000fe20007ffe0b7 */
[----:B------:R-:W0:Y:S01]  /*10170*/  LDS.128 R60, [R80+0xc400] ;  /* 0x00c40000503c7984 */ /* 0x000e220000000c00 */
[--C-:B------:R-:W-:Y:S01]  /*10180*/  SHF.R.U64 R34, R34, 0x10, R35.reuse ;  /* 0x0000001022227819 */ /* 0x100fe20000001223 */
[----:B------:R-:W-:Y:S01]  /*10190*/  HADD2.F32 R45, -RZ, R45.H0_H0 ;  /* 0x2000002dff2d7230 */ /* 0x000fe20000004100 */
[----:B------:R-:W-:Y:S01]  /*101a0*/  SHF.R.U32.HI R90, RZ, 0x10, R35 ;  /* 0x00000010ff5a7819 */ /* 0x000fe20000011623 */
[----:B------:R-:W-:Y:S01]  /*101b0*/  IMAD R81, R65, 0x2, R2 ;  /* 0x0000000241517824 */ /* 0x000fe200078e0202 */
[----:B------:R-:W-:-:S02]  /*101c0*/  SHF.R.U64 R32, R32, 0x10, R33 ;  /* 0x0000001020207819 */ /* 0x000fc40000001221 */
[----:B------:R-:W-:Y:S01]  /*101d0*/  SHF.R.U64 R35, R46, 0x10, R47 ;  /* 0x000000102e237819 */ /* 0x000fe2000000122f */
[----:B------:R-:W-:Y:S01]  /*101e0*/  HADD2.F32 R90, -RZ, R90.H0_H0 ;  /* 0x2000005aff5a7230 */ /* 0x000fe20000004100 */
[----:B------:R-:W1:Y:S01]  /*101f0*/  LDS.128 R64, [R81+0xc400] ;  /* 0x00c4000051407984 */ /* 0x000e620000000c00 */
[----:B------:R-:W-:Y:S02]  /*10200*/  SHF.R.U32.HI R33, RZ, 0x10, R33 ;  /* 0x00000010ff217819 */ /* 0x000fe40000011621 */
[----:B------:R-:W-:-:S03]  /*10210*/  SHF.R.U32.HI R47, RZ, 0x10, R47 ;  /* 0x00000010ff2f7819 */ /* 0x000fc6000001162f */
[----:B------:R-:W-:Y:S02]  /*10220*/  HADD2.F32 R33, -RZ, R33.H0_H0 ;  /* 0x20000021ff217230 */ /* 0x000fe40000004100 */
[--C-:B0-----:R-:W-:Y:S02]  /*10230*/  HADD2.F32 R93, -RZ, R63.reuse.H0_H0 ;  /* 0x2000003fff5d7230 */ /* 0x101fe40000004100 */
[----:B------:R-:W-:Y:S02]  /*10240*/  HADD2.F32 R94, -RZ, R63.H1_H1 ;  /* 0x3000003fff5e7230 */ /* 0x000fe40000004100 */
[--C-:B------:R-:W-:Y:S02]  /*10250*/  HADD2.F32 R46, -RZ, R61.reuse.H0_H0 ;  /* 0x2000003dff2e7230 */ /* 0x100fe40000004100 */
[----:B------:R-:W-:Y:S02]  /*10260*/  HADD2.F32 R91, -RZ, R61.H1_H1 ;  /* 0x3000003dff5b7230 */ /* 0x000fe40000004100 */
[----:B------:R-:W-:-:S02]  /*10270*/  HADD2.F32 R61, -RZ, R60.H0_H0 ;  /* 0x2000003cff3d7230 */ /* 0x000fc40000004100 */
[--C-:B-1----:R-:W-:Y:S02]  /*10280*/  HADD2.F32 R63, -RZ, R65.reuse.H0_H0 ;  /* 0x20000041ff3f7230 */ /* 0x102fe40000004100 */
[----:B------:R-:W-:Y:S02]  /*10290*/  HADD2.F32 R100, -RZ, R65.H1_H1 ;  /* 0x30000041ff647230 */ /* 0x000fe40000004100 */
[----:B------:R-:W-:Y:S02]  /*102a0*/  HADD2.F32 R65, -RZ, R64.H0_H0 ;  /* 0x20000040ff417230 */ /* 0x000fe40000004100 */
[C---:B------:R-:W-:Y:S01]  /*102b0*/  FMUL.FTZ R103, R63.reuse, R95 ;  /* 0x0000005f3f677220 */ /* 0x040fe20000410000 */
[-C--:B------:R-:W-:Y:S01]  /*102c0*/  FMUL.FTZ R63, R63, R96.reuse ;  /* 0x000000603f3f7220 */ /* 0x080fe20000410000 */
[C---:B------:R-:W-:Y:S01]  /*102d0*/  FMUL.FTZ R106, R100.reuse, R45 ;  /* 0x0000002d646a7220 */ /* 0x040fe20000410000 */
[----:B------:R-:W-:Y:S01]  /*102e0*/  FMUL.FTZ R100, R100, R33 ;  /* 0x0000002164647220 */ /* 0x000fe20000410000 */
[----:B------:R-:W-:Y:S01]  /*102f0*/  FFMA.FTZ R103, R46, R96, -R103 ;  /* 0x000000602e677223 */ /* 0x000fe20000010867 */
[----:B------:R-:W-:-:S02]  /*10300*/  HADD2.F32 R96, -RZ, R99.H1_H1 ;  /* 0x30000063ff607230 */ /* 0x000fc40000004100 */
[----:B------:R-:W-:Y:S01]  /*10310*/  FFMA.FTZ R63, R46, R95, R63 ;  /* 0x0000005f2e3f7223 */ /* 0x000fe2000001003f */
[----:B------:R-:W-:Y:S01]  /*10320*/  FFMA.FTZ R46, R91, R33, -R106 ;  /* 0x000000215b2e7223 */ /* 0x000fe2000001086a */
[----:B------:R-:W-:Y:S02]  /*10330*/  HADD2.F32 R33, -RZ, R97.H0_H0 ;  /* 0x20000061ff217230 */ /* 0x000fe40000004100 */
[C---:B------:R-:W-:Y:S01]  /*10340*/  FMUL.FTZ R95, R65.reuse, R104 ;  /* 0x00000068415f7220 */ /* 0x040fe20000410000 */
[----:B------:R-:W-:Y:S01]  /*10350*/  FMUL.FTZ R106, R65, R96 ;  /* 0x00000060416a7220 */ /* 0x000fe20000410000 */
[----:B------:R-:W-:Y:S02]  /*10360*/  HADD2.F32 R102, -RZ, R67.H0_H0 ;  /* 0x20000043ff667230 */ /* 0x000fe40000004100 */
[----:B------:R-:W-:Y:S01]  /*10370*/  FFMA.FTZ R100, R91, R45, R100 ;  /* 0x0000002d5b647223 */ /* 0x000fe20000010064 */
[----:B------:R-:W-:Y:S02]  /*10380*/  HADD2.F32 R97, -RZ, R97.H1_H1 ;  /* 0x30000061ff617230 */ /* 0x000fe40000004100 */
[----:B------:R-:W-:Y:S01]  /*10390*/  FFMA.FTZ R65, R61, R104, -R106 ;  /* 0x000000683d417223 */ /* 0x000fe2000001086a */
[----:B------:R-:W-:-:S02]  /*103a0*/  HADD2.F32 R101, -RZ, R66.H0_H0 ;  /* 0x20000042ff657230 */ /* 0x000fc40000004100 */
[----:B------:R-:W-:Y:S01]  /*103b0*/  FFMA.FTZ R61, R61, R96, R95 ;  /* 0x000000603d3d7223 */ /* 0x000fe2000001005f */
[----:B------:R-:W-:Y:S02]  /*103c0*/  HADD2.F32 R99, -RZ, R99.H0_H0 ;  /* 0x20000063ff637230 */ /* 0x000fe40000004100 */
[C---:B------:R-:W-:Y:S01]  /*103d0*/  FMUL.FTZ R96, R102.reuse, R97 ;  /* 0x0000006166607220 */ /* 0x040fe20000410000 */
[----:B------:R-:W-:Y:S02]  /*103e0*/  HADD2.F32 R67, -RZ, R67.H1_H1 ;  /* 0x30000043ff437230 */ /* 0x000fe40000004100 */
[----:B------:R-:W-:Y:S01]  /*103f0*/  FMUL.FTZ R91, R101, R33 ;  /* 0x00000021655b7220 */ /* 0x000fe20000410000 */
[----:B------:R-:W-:Y:S02]  /*10400*/  HADD2.F32 R45, -RZ, R47.H0_H0 ;  /* 0x2000002fff2d7230 */ /* 0x000fe40000004100 */
[----:B------:R-:W-:Y:S01]  /*10410*/  FMUL.FTZ R102, R102, R99 ;  /* 0x0000006366667220 */ /* 0x000fe20000410000 */
[----:B------:R-:W-:-:S02]  /*10420*/  HADD2.F32 R92, -RZ, R62.H0_H0 ;  /* 0x2000003eff5c7230 */ /* 0x000fc40000004100 */
[-C--:B------:R-:W-:Y:S01]  /*10430*/  FMUL.FTZ R101, R101, R98.reuse ;  /* 0x0000006265657220 */ /* 0x080fe20000410000 */
[----:B------:R-:W-:Y:S02]  /*10440*/  HADD2.F32 R64, -RZ, R64.H1_H1 ;  /* 0x30000040ff407230 */ /* 0x000fe40000004100 */
[----:B------:R-:W-:Y:S01]  /*10450*/  FMUL.FTZ R95, R67, R45 ;  /* 0x0000002d435f7220 */ /* 0x000fe20000410000 */
[----:B------:R-:W-:Y:S01]  /*10460*/  FFMA.FTZ R47, R93, R97, R102 ;  /* 0x000000615d2f7223 */ /* 0x000fe20000010066 */
[C---:B------:R-:W-:Y:S01]  /*10470*/  FFMA.FTZ R91, R92.reuse, R98, -R91 ;  /* 0x000000625c5b7223 */ /* 0x040fe2000001085b */
[----:B------:R-:W-:Y:S01]  /*10480*/  FFMA.FTZ R92, R92, R33, R101 ;  /* 0x000000215c5c7223 */ /* 0x000fe20000010065 */
[-C--:B------:R-:W-:Y:S01]  /*10490*/  FMUL.FTZ R97, R67, R90.reuse ;  /* 0x0000005a43617220 */ /* 0x080fe20000410000 */
[----:B------:R-:W-:Y:S01]  /*104a0*/  FFMA.FTZ R33, R93, R99, -R96 ;  /* 0x000000635d217223 */ /* 0x000fe20000010860 */
[----:B------:R-:W-:Y:S01]  /*104b0*/  FFMA.FTZ R90, R94, R90, -R95 ;  /* 0x0000005a5e5a7223 */ /* 0x000fe2000001085f */
[----:B------:R-:W-:-:S02]  /*104c0*/  HADD2.F32 R66, -RZ, R66.H1_H1 ;  /* 0x30000042ff427230 */ /* 0x000fc40000004100 */
[----:B------:R-:W-:Y:S01]  /*104d0*/  FFMA.FTZ R94, R94, R45, R97 ;  /* 0x0000002d5e5e7223 */ /* 0x000fe20000010061 */
[----:B------:R-:W-:Y:S02]  /*104e0*/  HADD2.F32 R93, -RZ, R44.H0_H0 ;  /* 0x2000002cff5d7230 */ /* 0x000fe40000004100 */
[----:B------:R-:W-:Y:S02]  /*104f0*/  HADD2.F32 R95, -RZ, R35.H0_H0 ;  /* 0x20000023ff5f7230 */ /* 0x000fe40000004100 */
[----:B------:R-:W-:Y:S02]  /*10500*/  HADD2.F32 R67, -RZ, R32.H0_H0 ;  /* 0x20000020ff437230 */ /* 0x000fe40000004100 */
[----:B------:R-:W-:Y:S01]  /*10510*/  FMUL.FTZ R45, R64, R93 ;  /* 0x0000005d402d7220 */ /* 0x000fe20000410000 */
[----:B------:R-:W-:Y:S02]  /*10520*/  HADD2.F32 R35, -RZ, R34.H0_H0 ;  /* 0x20000022ff237230 */ /* 0x000fe40000004100 */
[----:B------:R-:W-:Y:S01]  /*10530*/  FMUL.FTZ R97, R66, R95 ;  /* 0x0000005f42617220 */ /* 0x000fe20000410000 */
[----:B------:R-:W-:-:S02]  /*10540*/  HADD2.F32 R60, -RZ, R60.H1_H1 ;  /* 0x3000003cff3c7230 */ /* 0x000fc40000004100 */
[----:B------:R-:W-:Y:S01]  /*10550*/  FMUL.FTZ R64, R64, R67 ;  /* 0x0000004340407220 */ /* 0x000fe20000410000 */
[----:B------:R-:W-:Y:S02]  /*10560*/  HADD2.F32 R62, -RZ, R62.H1_H1 ;  /* 0x3000003eff3e7230 */ /* 0x000fe40000004100 */
[----:B------:R-:W-:Y:S01]  /*10570*/  FMUL.FTZ R66, R66, R35 ;  /* 0x0000002342427220 */ /* 0x000fe20000410000 */
[----:B------:R-:W-:Y:S01]  /*10580*/  F2FP.F16.F32.PACK_AB R47, R94, R47 ;  /* 0x0000002f5e2f723e */ /* 0x000fe200000000ff */
[C---:B------:R-:W-:Y:S01]  /*10590*/  FFMA.FTZ R32, R60.reuse, R67, -R45 ;  /* 0x000000433c207223 */ /* 0x040fe2000001082d */
[----:B------:R-:W-:Y:S01]  /*105a0*/  FFMA.FTZ R44, R60, R93, R64 ;  /* 0x0000005d3c2c7223 */ /* 0x000fe20000010040 */
[C---:B------:R-:W-:Y:S01]  /*105b0*/  FFMA.FTZ R34, R62.reuse, R35, -R97 ;  /* 0x000000233e227223 */ /* 0x040fe20000010861 */
[----:B------:R-:W-:Y:S01]  /*105c0*/  FFMA.FTZ R95, R62, R95, R66 ;  /* 0x0000005f3e5f7223 */ /* 0x000fe20000010042 */
[----:B------:R-:W-:Y:S02]  /*105d0*/  F2FP.F16.F32.PACK_AB R35, R90, R33 ;  /* 0x000000215a23723e */ /* 0x000fe400000000ff */
[----:B------:R-:W-:-:S02]  /*105e0*/  F2FP.F16.F32.PACK_AB R33, R46, R103 ;  /* 0x000000672e21723e */ /* 0x000fc400000000ff */
[----:B------:R-:W-:Y:S02]  /*105f0*/  F2FP.F16.F32.PACK_AB R32, R32, R65 ;  /* 0x000000412020723e */ /* 0x000fe400000000ff */
[----:B------:R-:W-:Y:S02]  /*10600*/  F2FP.F16.F32.PACK_AB R34, R34, R91 ;  /* 0x0000005b2222723e */ /* 0x000fe400000000ff */
[----:B------:R-:W-:Y:S02]  /*10610*/  F2FP.F16.F32.PACK_AB R45, R100, R63 ;  /* 0x0000003f642d723e */ /* 0x000fe400000000ff */
[----:B------:R-:W-:Y:S01]  /*10620*/  F2FP.F16.F32.PACK_AB R44, R44, R61 ;  /* 0x0000003d2c2c723e */ /* 0x000fe200000000ff */
[----:B------:R1:W-:Y:S01]  /*10630*/  STS.128 [R80+0xc400], R32 ;  /* 0x00c4002050007388 */ /* 0x0003e20000000c00 */
[----:B------:R-:W-:-:S05]  /*10640*/  F2FP.F16.F32.PACK_AB R46, R95, R92 ;  /* 0x0000005c5f2e723e */ /* 0x000fca00000000ff */
[----:B------:R1:W-:Y:S02]  /*10650*/  STS.128 [R81+0xc400], R44 ;  /* 0x00c4002c51007388 */ /* 0x0003e40000000c00 */
.L_x_2826:
[----:B------:R-:W-:Y:S05]  /*10660*/  BSYNC B2 ;  /* 0x0000000000027941 */ /* 0x000fea0003800000 */
.L_x_2825:
[----:B------:R-:W-:Y:S04]  /*10670*/  BSSY B2, `(.L_x_2827) ;  /* 0x0000061000027945 */ /* 0x000fe80003800000 */
[----:B------:R-:W-:Y:S05]  /*10680*/  @P1 BRA `(.L_x_2828) ;  /* 0x00000004007c1947 */ /* 0x000fea0003800000 */
[----:B------:R-:W2:Y:S01]  /*10690*/  LDL R93, [R1+0x48] ;  /* 0x00004800015d7983 */ /* 0x000ea20000100800 */
[----:B-1----:R-:W-:Y:S01]  /*106a0*/  LEA.HI R32, R70, R166, RZ, 0x1d ;  /* 0x000000a646207211 */ /* 0x002fe200078fe8ff */
[----:B------:R-:W-:Y:S01]  /*106b0*/  HADD2.F32 R90, -RZ, R86.H1_H1 ;  /* 0x30000056ff5a7230 */ /* 0x000fe20000004100 */
[----:B------:R-:W-:Y:S01]  /*106c0*/  SHF.R.U64 R28, R28, 0x10, R29 ;  /* 0x000000101c1c7819 */ /* 0x000fe2000000121d */
[----:B------:R-:W-:Y:S01]  /*106d0*/  HADD2.F32 R80, -RZ, R88.H1_H1 ;  /* 0x30000058ff507230 */ /* 0x000fe20000004100 */
[----:B------:R-:W-:Y:S01]  /*106e0*/  SHF.R.S32.HI R33, RZ, 0x1f, R32 ;  /* 0x0000001fff217819 */ /* 0x000fe20000011420 */
        /* <DEDUP_REMOVED lines=15> */
[----:B------:R-:W-:Y:S01]  /*107e0*/  SHF.R.U32.HI R42, RZ, 0x10, R43 ;  /* 0x00000010ff2a7819 */ /* 0x000fe2000001162b */
[----:B------:R-:W-:Y:S01]  /*107f0*/  HADD2.F32 R40, -RZ, R40.H0_H0 ;  /* 0x20000028ff287230 */ /* 0x000fe20000004100 */
[----:B------:R-:W-:Y:S02]  /*10800*/  SHF.R.U32.HI R81, RZ, 0x10, R41 ;  /* 0x00000010ff517819 */ /* 0x000fe40000011629 */
[----:B------:R-:W1:Y:S01]  /*10810*/  LDS.128 R44, [R60+0xc400] ;  /* 0x00c400003c2c7984 */ /* 0x000e620000000c00 */
[----:B------:R-:W-:Y:S02]  /*10820*/  HADD2.F32 R42, -RZ, R42.H0_H0 ;  /* 0x2000002aff2a7230 */ /* 0x000fe40000004100 */
[----:B------:R-:W-:-:S02]  /*10830*/  HADD2.F32 R81, -RZ, R81.H0_H0 ;  /* 0x20000051ff517230 */ /* 0x000fc40000004100 */
[--C-:B-1----:R-:W-:Y:S02]  /*10840*/  HADD2.F32 R43, -RZ, R45.reuse.H0_H0 ;  /* 0x2000002dff2b7230 */ /* 0x102fe40000004100 */
[----:B------:R-:W-:Y:S02]  /*10850*/  HADD2.F32 R66, -RZ, R45.H1_H1 ;  /* 0x3000002dff427230 */ /* 0x000fe40000004100 */
[----:B------:R-:W-:Y:S02]  /*10860*/  HADD2.F32 R67, -RZ, R44.H0_H0 ;  /* 0x2000002cff437230 */ /* 0x000fe40000004100 */
[C---:B------:R-:W-:Y:S01]  /*10870*/  FMUL.FTZ R92, R43.reuse, R90 ;  /* 0x0000005a2b5c7220 */ /* 0x040fe20000410000 */
[----:B------:R-:W-:Y:S01]  /*10880*/  FMUL.FTZ R94, R43, R80 ;  /* 0x000000502b5e7220 */ /* 0x000fe20000410000 */
[----:B------:R-:W-:Y:S02]  /*10890*/  HADD2.F32 R64, -RZ, R46.H0_H0 ;  /* 0x2000002eff407230 */ /* 0x000fe40000004100 */
[----:B------:R-:W-:-:S02]  /*108a0*/  HADD2.F32 R62, -RZ, R47.H0_H0 ;  /* 0x2000002fff3e7230 */ /* 0x000fc40000004100 */
[----:B------:R-:W-:Y:S02]  /*108b0*/  HADD2.F32 R47, -RZ, R47.H1_H1 ;  /* 0x3000002fff2f7230 */ /* 0x000fe40000004100 */
[----:B------:R-:W-:Y:S02]  /*108c0*/  HADD2.F32 R44, -RZ, R44.H1_H1 ;  /* 0x3000002cff2c7230 */ /* 0x000fe40000004100 */
[----:B------:R-:W-:Y:S01]  /*108d0*/  HADD2.F32 R46, -RZ, R46.H1_H1 ;  /* 0x3000002eff2e7230 */ /* 0x000fe20000004100 */
[----:B--2---:R-:W1:Y:S02]  /*108e0*/  LDS.128 R32, [R93] ;  /* 0x000000005d207984 */ /* 0x004e640000000c00 */
[--C-:B-1----:R-:W-:Y:S02]  /*108f0*/  HADD2.F32 R65, -RZ, R33.reuse.H0_H0 ;  /* 0x20000021ff417230 */ /* 0x102fe40000004100 */
[----:B------:R-:W-:Y:S02]  /*10900*/  HADD2.F32 R63, -RZ, R33.H1_H1 ;  /* 0x30000021ff3f7230 */ /* 0x000fe40000004100 */
[----:B0-----:R-:W-:-:S02]  /*10910*/  HADD2.F32 R61, -RZ, R32.H0_H0 ;  /* 0x20000020ff3d7230 */ /* 0x001fc40000004100 */
[C---:B------:R-:W-:Y:S01]  /*10920*/  FFMA.FTZ R43, R65.reuse, R80, -R92 ;  /* 0x00000050412b7223 */ /* 0x040fe2000001085c */
[----:B------:R-:W-:Y:S02]  /*10930*/  HADD2.F32 R80, -RZ, R91.H0_H0 ;  /* 0x2000005bff507230 */ /* 0x000fe40000004100 */
[CC--:B------:R-:W-:Y:S01]  /*10940*/  FMUL.FTZ R92, R66.reuse, R81.reuse ;  /* 0x00000051425c7220 */ /* 0x0c0fe20000410000 */
[----:B------:R-:W-:Y:S01]  /*10950*/  FFMA.FTZ R45, R65, R90, R94 ;  /* 0x0000005a412d7223 */ /* 0x000fe2000001005e */
[----:B------:R-:W-:Y:S02]  /*10960*/  HADD2.F32 R90, -RZ, R87.H0_H0 ;  /* 0x20000057ff5a7230 */ /* 0x000fe40000004100 */
[-C--:B------:R-:W-:Y:S01]  /*10970*/  FMUL.FTZ R94, R66, R80.reuse ;  /* 0x00000050425e7220 */ /* 0x080fe20000410000 */
[----:B------:R-:W-:Y:S01]  /*10980*/  FFMA.FTZ R66, R63, R80, -R92 ;  /* 0x000000503f427223 */ /* 0x000fe2000001085c */
[C---:B------:R-:W-:Y:S01]  /*10990*/  FMUL.FTZ R92, R67.reuse, R86 ;  /* 0x00000056435c7220 */ /* 0x040fe20000410000 */
[----:B------:R-:W-:Y:S01]  /*109a0*/  FMUL.FTZ R67, R67, R88 ;  /* 0x0000005843437220 */ /* 0x000fe20000410000 */
[----:B------:R-:W-:Y:S01]  /*109b0*/  FFMA.FTZ R80, R63, R81, R94 ;  /* 0x000000513f507223 */ /* 0x000fe2000001005e */
[----:B------:R-:W-:-:S02]  /*109c0*/  HADD2.F32 R65, -RZ, R89.H0_H0 ;  /* 0x20000059ff417230 */ /* 0x000fc40000004100 */
[C---:B------:R-:W-:Y:S01]  /*109d0*/  FFMA.FTZ R63, R61.reuse, R88, -R92 ;  /* 0x000000583d3f7223 */ /* 0x040fe2000001085c */
[----:B------:R-:W-:Y:S02]  /*109e0*/  HADD2.F32 R33, -RZ, R34.H0_H0 ;  /* 0x20000022ff217230 */ /* 0x000fe40000004100 */
[----:B------:R-:W-:Y:S01]  /*109f0*/  FFMA.FTZ R61, R61, R86, R67 ;  /* 0x000000563d3d7223 */ /* 0x000fe20000010043 */
[C---:B------:R-:W-:Y:S01]  /*10a00*/  FMUL.FTZ R86, R64.reuse, R90 ;  /* 0x0000005a40567220 */ /* 0x040fe20000410000 */
[----:B------:R-:W-:Y:S02]  /*10a10*/  HADD2.F32 R87, -RZ, R87.H1_H1 ;  /* 0x30000057ff577230 */ /* 0x000fe40000004100 */
[-C--:B------:R-:W-:Y:S01]  /*10a20*/  FMUL.FTZ R88, R64, R65.reuse ;  /* 0x0000004140587220 */ /* 0x080fe20000410000 */
[----:B------:R-:W-:Y:S02]  /*10a30*/  HADD2.F32 R89, -RZ, R89.H1_H1 ;  /* 0x30000059ff597230 */ /* 0x000fe40000004100 */
[----:B------:R-:W-:Y:S01]  /*10a40*/  FFMA.FTZ R64, R33, R65, -R86 ;  /* 0x0000004121407223 */ /* 0x000fe20000010856 */
[----:B------:R-:W-:-:S02]  /*10a50*/  HADD2.F32 R41, -RZ, R35.H0_H0 ;  /* 0x20000023ff297230 */ /* 0x000fc40000004100 */
[C---:B------:R-:W-:Y:S01]  /*10a60*/  FMUL.FTZ R86, R62.reuse, R87 ;  /* 0x000000573e567220 */ /* 0x040fe20000410000 */
[----:B------:R-:W-:Y:S02]  /*10a70*/  HADD2.F32 R35, -RZ, R35.H1_H1 ;  /* 0x30000023ff237230 */ /* 0x000fe40000004100 */
[-C--:B------:R-:W-:Y:S01]  /*10a80*/  FMUL.FTZ R62, R62, R89.reuse ;  /* 0x000000593e3e7220 */ /* 0x080fe20000410000 */
[----:B------:R-:W-:Y:S01]  /*10a90*/  FFMA.FTZ R88, R33, R90, R88 ;  /* 0x0000005a21587223 */ /* 0x000fe20000010058 */
[----:B------:R-:W-:Y:S01]  /*10aa0*/  FFMA.FTZ R86, R41, R89, -R86 ;  /* 0x0000005929567223 */ /* 0x000fe20000010856 */
[----:B------:R-:W-:Y:S01]  /*10ab0*/  FMUL.FTZ R90, R47, R42 ;  /* 0x0000002a2f5a7220 */ /* 0x000fe20000410000 */
[----:B------:R-:W-:Y:S01]  /*10ac0*/  FFMA.FTZ R62, R41, R87, R62 ;  /* 0x00000057293e7223 */ /* 0x000fe2000001003e */
[-C--:B------:R-:W-:Y:S01]  /*10ad0*/  FMUL.FTZ R92, R47, R40.reuse ;  /* 0x000000282f5c7220 */ /* 0x080fe20000410000 */
[----:B------:R-:W-:Y:S02]  /*10ae0*/  HADD2.F32 R33, -RZ, R29.H0_H0 ;  /* 0x2000001dff217230 */ /* 0x000fe40000004100 */
[----:B------:R-:W-:Y:S01]  /*10af0*/  FFMA.FTZ R65, R35, R40, -R90 ;  /* 0x0000002823417223 */ /* 0x000fe2000001085a */
[----:B------:R-:W-:-:S02]  /*10b00*/  HADD2.F32 R41, -RZ, R31.H0_H0 ;  /* 0x2000001fff297230 */ /* 0x000fc40000004100 */
[----:B------:R-:W-:Y:S01]  /*10b10*/  FFMA.FTZ R67, R35, R42, R92 ;  /* 0x0000002a23437223 */ /* 0x000fe2000001005c */
        /* <DEDUP_REMOVED lines=22> */
.L_x_2828:
[----:B------:R-:W-:Y:S05]  /*10c80*/  BSYNC B2 ;  /* 0x0000000000027941 */ /* 0x000fea0003800000 */
.L_x_2827:
[----:B------:R-:W-:Y:S05]  /*10c90*/  @P2 BRA `(.L_x_2824) ;  /* 0x00000004007c2947 */ /* 0x000fea0003800000 */
[----:B------:R-:W3:Y:S01]  /*10ca0*/  LDL R67, [R1+0x40] ;  /* 0x0000400001437983 */ /* 0x000ee20000100800 */
[----:B------:R-:W-:Y:S01]  /*10cb0*/  LEA.HI R70, R70, R167, RZ, 0x1d ;  /* 0x000000a746467211 */ /* 0x000fe200078fe8ff */
[----:B-1----:R-:W-:Y:S01]  /*10cc0*/  HADD2.F32 R47, -RZ, R76.H1_H1 ;  /* 0x3000004cff2f7230 */ /* 0x002fe20000004100 */
[--C-:B------:R-:W-:Y:S01]  /*10cd0*/  SHF.R.U64 R24, R24, 0x10, R25.reuse ;  /* 0x0000001018187819 */ /* 0x100fe20000001219 */
[----:B------:R-:W-:Y:S01]  /*10ce0*/  HADD2.F32 R46, -RZ, R78.H1_H1 ;  /* 0x3000004eff2e7230 */ /* 0x000fe20000004100 */
[----:B--2---:R-:W-:Y:S01]  /*10cf0*/  SHF.R.S32.HI R29, RZ, 0x1f, R70 ;  /* 0x0000001fff1d7819 */ /* 0x004fe20000011446 */
[----:B------:R-:W-:Y:S01]  /*10d00*/  IMAD.SHL.U32 R28, R70, 0x8, RZ ;  /* 0x00000008461c7824 */ /* 0x000fe200078e00ff */
[----:B------:R-:W-:Y:S01]  /*10d10*/  SHF.R.U32.HI R62, RZ, 0x10, R25 ;  /* 0x00000010ff3e7819 */ /* 0x000fe20000011619 */
[----:B------:R-:W-:Y:S01]  /*10d20*/  HADD2.F32 R76, -RZ, R76.H0_H0 ;  /* 0x2000004cff4c7230 */ /* 0x000fe20000004100 */
[----:B------:R-:W-:Y:S01]  /*10d30*/  LEA.HI R70, R29, R70, RZ, 0x3 ;  /* 0x000000461d467211 */ /* 0x000fe200078f18ff */
[----:B------:R-:W-:Y:S01]  /*10d40*/  HADD2.F32 R78, -RZ, R78.H0_H0 ;  /* 0x2000004eff4e7230 */ /* 0x000fe20000004100 */
[----:B------:R-:W-:Y:S01]  /*10d50*/  LOP3.LUT R29, R181, 0x38, R28, 0xf8, !PT ;  /* 0x00000038b51d7812 */ /* 0x000fe200078ef81c */
[----:B------:R-:W-:Y:S01]  /*10d60*/  HADD2.F32 R24, -RZ, R24.H0_H0 ;  /* 0x20000018ff187230 */ /* 0x000fe20000004100 */
[----:B------:R-:W-:-:S02]  /*10d70*/  SHF.L.U32 R70, R70, 0xa, RZ ;  /* 0x0000000a46467819 */ /* 0x000fc400000006ff */
[----:B------:R-:W-:Y:S02]  /*10d80*/  LOP3.LUT R32, R29, R182, RZ, 0x3c, !PT ;  /* 0x000000b61d207212 */ /* 0x000fe400078e3cff */
[----:B------:R-:W-:Y:S02]  /*10d90*/  LOP3.LUT R70, R70, 0x7fffe000, RZ, 0xc0, !PT ;  /* 0x7fffe00046467812 */ /* 0x000fe400078ec0ff */
[----:B------:R-:W-:Y:S02]  /*10da0*/  SHF.R.U64 R25, R26, 0x10, R27 ;  /* 0x000000101a197819 */ /* 0x000fe4000000121b */
[----:B------:R-:W-:Y:S02]  /*10db0*/  IADD3 R33, R32, R70, R183 ;  /* 0x0000004620217210 */ /* 0x000fe40007ffe0b7 */
[--C-:B------:R-:W-:Y:S01]  /*10dc0*/  SHF.R.U64 R26, R38, 0x10, R39.reuse ;  /* 0x00000010261a7819 */ /* 0x100fe20000001227 */
[----:B------:R-:W-:Y:S01]  /*10dd0*/  HADD2.F32 R25, -RZ, R25.H0_H0 ;  /* 0x20000019ff197230 */ /* 0x000fe20000004100 */
[----:B------:R-:W-:Y:S01]  /*10de0*/  SHF.R.U32.HI R65, RZ, 0x10, R39 ;  /* 0x00000010ff417819 */ /* 0x000fe20000011627 */
[----:B------:R-:W-:Y:S01]  /*10df0*/  IMAD R40, R33, 0x2, R2 ;  /* 0x0000000221287824 */ /* 0x000fe200078e0202 */
[----:B------:R-:W-:-:S02]  /*10e00*/  SHF.R.U32.HI R60, RZ, 0x10, R37 ;  /* 0x00000010ff3c7819 */ /* 0x000fc40000011625 */
[----:B------:R-:W-:Y:S02]  /*10e10*/  SHF.R.U32.HI R66, RZ, 0x10, R27 ;  /* 0x00000010ff427819 */ /* 0x000fe4000001161b */
[----:B------:R-:W1:Y:S01]  /*10e20*/  LDS.128 R32, [R40+0xc400] ;  /* 0x00c4000028207984 */ /* 0x000e620000000c00 */
[----:B------:R-:W-:Y:S01]  /*10e30*/  HADD2.F32 R60, -RZ, R60.H0_H0 ;  /* 0x2000003cff3c7230 */ /* 0x000fe20000004100 */
[----:B------:R-:W-:-:S05]  /*10e40*/  SHF.R.U64 R36, R36, 0x10, R37 ;  /* 0x0000001024247819 */ /* 0x000fca0000001225 */
[----:B------:R-:W-:Y:S02]  /*10e50*/  HADD2.F32 R36, -RZ, R36.H0_H0 ;  /* 0x20000024ff247230 */ /* 0x000fe40000004100 */
[----:B-1----:R-:W-:Y:S02]  /*10e60*/  HADD2.F32 R43, -RZ, R33.H1_H1 ;  /* 0x30000021ff2b7230 */ /* 0x002fe40000004100 */
[----:B------:R-:W-:Y:S02]  /*10e70*/  HADD2.F32 R27, -RZ, R32.H1_H1 ;  /* 0x30000020ff1b7230 */ /* 0x000fe40000004100 */
[----:B------:R-:W-:Y:S02]  /*10e80*/  HADD2.F32 R44, -RZ, R34.H0_H0 ;  /* 0x20000022ff2c7230 */ /* 0x000fe40000004100 */
[--C-:B------:R-:W-:Y:S02]  /*10e90*/  HADD2.F32 R45, -RZ, R35.reuse.H0_H0 ;  /* 0x20000023ff2d7230 */ /* 0x100fe40000004100 */
[----:B------:R-:W-:-:S02]  /*10ea0*/  HADD2.F32 R35, -RZ, R35.H1_H1 ;  /* 0x30000023ff237230 */ /* 0x000fc40000004100 */
[----:B------:R-:W-:Y:S01]  /*10eb0*/  HADD2.F32 R34, -RZ, R34.H1_H1 ;  /* 0x30000022ff227230 */ /* 0x000fe20000004100 */
[----:B---3--:R-:W1:Y:S02]  /*10ec0*/  LDS.128 R28, [R67] ;  /* 0x00000000431c7984 */ /* 0x008e640000000c00 */
[--C-:B-1----:R-:W-:Y:S02]  /*10ed0*/  HADD2.F32 R38, -RZ, R29.reuse.H0_H0 ;  /* 0x2000001dff267230 */ /* 0x102fe40000004100 */
[----:B------:R-:W-:Y:S02]  /*10ee0*/  HADD2.F32 R39, -RZ, R29.H1_H1 ;  /* 0x3000001dff277230 */ /* 0x000fe40000004100 */
[----:B------:R-:W-:Y:S02]  /*10ef0*/  HADD2.F32 R29, -RZ, R33.H0_H0 ;  /* 0x20000021ff1d7230 */ /* 0x000fe40000004100 */
[----:B------:R-:W-:Y:S02]  /*10f00*/  HADD2.F32 R33, -RZ, R32.H0_H0 ;  /* 0x20000020ff217230 */ /* 0x000fe40000004100 */
[----:B------:R-:W-:-:S02]  /*10f10*/  HADD2.F32 R37, -RZ, R28.H0_H0 ;  /* 0x2000001cff257230 */ /* 0x000fc40000004100 */
[CC--:B0-----:R-:W-:Y:S01]  /*10f20*/  FMUL.FTZ R61, R29.reuse, R47.reuse ;  /* 0x0000002f1d3d7220 */ /* 0x0c1fe20000410000 */
[-C--:B------:R-:W-:Y:S01]  /*10f30*/  FMUL.FTZ R63, R29, R46.reuse ;  /* 0x0000002e1d3f7220 */ /* 0x080fe20000410000 */
[----:B------:R-:W-:Y:S02]  /*10f40*/  HADD2.F32 R41, -RZ, R30.H0_H0 ;  /* 0x2000001eff297230 */ /* 0x000fe40000004100 */
[C---:B------:R-:W-:Y:S01]  /*10f50*/  FFMA.FTZ R29, R38.reuse, R46, -R61 ;  /* 0x0000002e261d7223 */ /* 0x040fe2000001083d */
[----:B------:R-:W-:Y:S02]  /*10f60*/  HADD2.F32 R46, -RZ, R62.H0_H0 ;  /* 0x2000003eff2e7230 */ /* 0x000fe40000004100 */
[----:B------:R-:W-:Y:S01]  /*10f70*/  FMUL.FTZ R62, R43, R60 ;  /* 0x0000003c2b3e7220 */ /* 0x000fe20000410000 */
[----:B------:R-:W-:Y:S01]  /*10f80*/  FFMA.FTZ R32, R38, R47, R63 ;  /* 0x0000002f26207223 */ /* 0x000fe2000001003f */
[C---:B------:R-:W-:Y:S01]  /*10f90*/  FMUL.FTZ R38, R33.reuse, R76 ;  /* 0x0000004c21267220 */ /* 0x040fe20000410000 */
[----:B------:R-:W-:Y:S01]  /*10fa0*/  FMUL.FTZ R47, R33, R78 ;  /* 0x0000004e212f7220 */ /* 0x000fe20000410000 */
[----:B------:R-:W-:Y:S01]  /*10fb0*/  FMUL.FTZ R64, R43, R46 ;  /* 0x0000002e2b407220 */ /* 0x000fe20000410000 */
[----:B------:R-:W-:-:S02]  /*10fc0*/  HADD2.F32 R43, -RZ, R77.H0_H0 ;  /* 0x2000004dff2b7230 */ /* 0x000fc40000004100 */
[----:B------:R-:W-:Y:S01]  /*10fd0*/  FFMA.FTZ R78, R37, R78, -R38 ;  /* 0x0000004e254e7223 */ /* 0x000fe20000010826 */
[--C-:B------:R-:W-:Y:S02]  /*10fe0*/  HADD2.F32 R33, -RZ, R79.reuse.H0_H0 ;  /* 0x2000004fff217230 */ /* 0x100fe40000004100 */
[----:B------:R-:W-:Y:S01]  /*10ff0*/  FFMA.FTZ R62, R39, R46, -R62 ;  /* 0x0000002e273e7223 */ /* 0x000fe2000001083e */
[----:B------:R-:W-:Y:S02]  /*11000*/  HADD2.F32 R79, -RZ, R79.H1_H1 ;  /* 0x3000004fff4f7230 */ /* 0x000fe40000004100 */
[----:B------:R-:W-:Y:S01]  /*11010*/  FMUL.FTZ R38, R44, R43 ;  /* 0x0000002b2c267220 */ /* 0x000fe20000410000 */
[----:B------:R-:W-:Y:S02]  /*11020*/  HADD2.F32 R77, -RZ, R77.H1_H1 ;  /* 0x3000004dff4d7230 */ /* 0x000fe40000004100 */
[----:B------:R-:W-:Y:S01]  /*11030*/  FFMA.FTZ R47, R37, R76, R47 ;  /* 0x0000004c252f7223 */ /* 0x000fe2000001002f */
[----:B------:R-:W-:-:S02]  /*11040*/  HADD2.F32 R42, -RZ, R31.H0_H0 ;  /* 0x2000001fff2a7230 */ /* 0x000fc40000004100 */
[----:B------:R-:W-:Y:S01]  /*11050*/  FFMA.FTZ R39, R39, R60, R64 ;  /* 0x0000003c27277223 */ /* 0x000fe20000010040 */
[-C--:B------:R-:W-:Y:S01]  /*11060*/  FMUL.FTZ R46, R44, R33.reuse ;  /* 0x000000212c2e7220 */ /* 0x080fe20000410000 */
[----:B------:R-:W-:Y:S01]  /*11070*/  FFMA.FTZ R37, R41, R33, -R38 ;  /* 0x0000002129257223 */ /* 0x000fe20000010826 */
[----:B------:R-:W-:Y:S02]  /*11080*/  HADD2.F32 R44, -RZ, R65.H0_H0 ;  /* 0x20000041ff2c7230 */ /* 0x000fe40000004100 */
[C---:B------:R-:W-:Y:S01]  /*11090*/  FMUL.FTZ R33, R45.reuse, R77 ;  /* 0x0000004d2d217220 */ /* 0x040fe20000410000 */
[----:B------:R-:W-:Y:S02]  /*110a0*/  HADD2.F32 R38, -RZ, R66.H0_H0 ;  /* 0x20000042ff267230 */ /* 0x000fe40000004100 */
[-C--:B------:R-:W-:Y:S01]  /*110b0*/  FMUL.FTZ R60, R45, R79.reuse ;  /* 0x0000004f2d3c7220 */ /* 0x080fe20000410000 */
[----:B------:R-:W-:Y:S02]  /*110c0*/  HADD2.F32 R31, -RZ, R31.H1_H1 ;  /* 0x3000001fff1f7230 */ /* 0x000fe40000004100 */
[C---:B------:R-:W-:Y:S01]  /*110d0*/  FFMA.FTZ R79, R42.reuse, R79, -R33 ;  /* 0x0000004f2a4f7223 */ /* 0x040fe20000010821 */
[C---:B------:R-:W-:Y:S01]  /*110e0*/  FMUL.FTZ R64, R35.reuse, R44 ;  /* 0x0000002c23407220 */ /* 0x040fe20000410000 */
[----:B------:R-:W-:Y:S01]  /*110f0*/  FFMA.FTZ R60, R42, R77, R60 ;  /* 0x0000004d2a3c7223 */ /* 0x000fe2000001003c */
[----:B------:R-:W-:Y:S01]  /*11100*/  FMUL.FTZ R42, R35, R38 ;  /* 0x00000026232a7220 */ /* 0x000fe20000410000 */
[----:B------:R-:W-:-:S02]  /*11110*/  HADD2.F32 R33, -RZ, R26.H0_H0 ;  /* 0x2000001aff217230 */ /* 0x000fc40000004100 */
[----:B------:R-:W-:Y:S01]  /*11120*/  FFMA.FTZ R46, R41, R43, R46 ;  /* 0x0000002b292e7223 */ /* 0x000fe2000001002e */
[----:B------:R-:W-:Y:S02]  /*11130*/  HADD2.F32 R28, -RZ, R28.H1_H1 ;  /* 0x3000001cff1c7230 */ /* 0x000fe40000004100 */
[C---:B------:R-:W-:Y:S01]  /*11140*/  FFMA.FTZ R64, R31.reuse, R38, -R64 ;  /* 0x000000261f407223 */ /* 0x040fe20000010840 */
[----:B------:R-:W-:Y:S02]  /*11150*/  HADD2.F32 R30, -RZ, R30.H1_H1 ;  /* 0x3000001eff1e7230 */ /* 0x000fe40000004100 */
[----:B------:R-:W-:Y:S01]  /*11160*/  FFMA.FTZ R43, R31, R44, R42 ;  /* 0x0000002c1f2b7223 */ /* 0x000fe2000001002a */
[C---:B------:R-:W-:Y:S01]  /*11170*/  FMUL.FTZ R31, R27.reuse, R36 ;  /* 0x000000241b1f7220 */ /* 0x040fe20000410000 */
[C---:B------:R-:W-:Y:S01]  /*11180*/  FMUL.FTZ R41, R34.reuse, R33 ;  /* 0x0000002122297220 */ /* 0x040fe20000410000 */
[-C--:B------:R-:W-:Y:S01]  /*11190*/  FMUL.FTZ R27, R27, R24.reuse ;  /* 0x000000181b1b7220 */ /* 0x080fe20000410000 */
[-C--:B------:R-:W-:Y:S01]  /*111a0*/  FMUL.FTZ R34, R34, R25.reuse ;  /* 0x0000001922227220 */ /* 0x080fe20000410000 */
[----:B------:R-:W-:Y:S01]  /*111b0*/  FFMA.FTZ R35, R28, R24, -R31 ;  /* 0x000000181c237223 */ /* 0x000fe2000001081f */
[----:B------:R-:W-:Y:S01]  /*111c0*/  FFMA.FTZ R26, R30, R25, -R41 ;  /* 0x000000191e1a7223 */ /* 0x000fe20000010829 */
        /* <DEDUP_REMOVED lines=12> */
.L_x_2824:
[----:B------:R-:W-:Y:S05]  /*11290*/  BSYNC B1 ;  /* 0x0000000000017941 */ /* 0x000fea0003800000 */
.L_x_2823:
[----:B---3--:R-:W-:-:S05]  /*112a0*/  VIADD R24, R170, 0x40 ;  /* 0x00000040aa187836 */ /* 0x008fca0000000000 */
        /* <DEDUP_REMOVED lines=25> */
[----:B-1----:R-:W-:Y:S02]  /*11440*/  SHF.R.U64 R47, R4, 0x10, R5 ;  /* 0x00000010042f7819 */ /* 0x002fe40000001205 */
[----:B------:R-:W-:Y:S02]  /*11450*/  IADD3 R29, R29, R28, R184 ;  /* 0x0000001c1d1d7210 */ /* 0x000fe40007ffe0b8 */
[----:B------:R-:W-:Y:S02]  /*11460*/  SHF.R.U32.HI R49, RZ, 0x10, R49 ;  /* 0x00000010ff317819 */ /* 0x000fe40000011631 */
[--C-:B------:R-:W-:Y:S01]  /*11470*/  SHF.R.U64 R48, R50, 0x10, R51.reuse ;  /* 0x0000001032307819 */ /* 0x100fe20000001233 */
[----:B------:R-:W-:Y:S01]  /*11480*/  IMAD R32, R29, 0x2, R2 ;  /* 0x000000021d207824 */ /* 0x000fe200078e0202 */
[----:B------:R-:W-:-:S02]  /*11490*/  SHF.R.U32.HI R50, RZ, 0x10, R51 ;  /* 0x00000010ff327819 */ /* 0x000fc40000011633 */
[--C-:B------:R-:W-:Y:S02]  /*114a0*/  SHF.R.U32.HI R41, RZ, 0x10, R7.reuse ;  /* 0x00000010ff297819 */ /* 0x100fe40000011607 */
[----:B------:R-:W0:Y:S01]  /*114b0*/  LDS.128 R28, [R32+0xc400] ;  /* 0x00c40000201c7984 */ /* 0x000e220000000c00 */
[----:B------:R-:W-:Y:S01]  /*114c0*/  SHF.R.U64 R45, R6, 0x10, R7 ;  /* 0x00000010062d7819 */ /* 0x000fe20000001207 */
        /* <DEDUP_REMOVED lines=70> */
.L_x_2830:
[----:B------:R-:W-:Y:S05]  /*11930*/  BSYNC B1 ;  /* 0x0000000000017941 */ /* 0x000fea0003800000 */
.L_x_2829:
        /* <DEDUP_REMOVED lines=9> */
[--C-:B------:R-:W-:Y:S01]  /*119d0*/  SHF.R.U64 R46, R52, 0x10, R53.reuse ;  /* 0x00000010342e7819 */ /* 0x100fe20000001235 */
[----:B------:R-:W-:Y:S01]  /*119e0*/  HADD2.F32 R36, -RZ, R36.H0_H0 ;  /* 0x20000024ff247230 */ /* 0x000fe20000004100 */
[----:B------:R-:W-:Y:S01]  /*119f0*/  LEA.HI R5, R5, R4, RZ, 0x3 ;  /* 0x0000000405057211 */ /* 0x000fe200078f18ff */
[----:B------:R-:W-:Y:S01]  /*11a00*/  HADD2.F32 R34, -RZ, R71.H0_H0 ;  /* 0x20000047ff227230 */ /* 0x000fe20000004100 */
[----:B------:R-:W-:Y:S01]  /*11a10*/  LOP3.LUT R4, R177, 0x38, R6, 0xf8, !PT ;  /* 0x00000038b1047812 */ /* 0x000fe200078ef806 */
[----:B------:R-:W-:Y:S01]  /*11a20*/  HADD2.F32 R74, -RZ, R74.H0_H0 ;  /* 0x2000004aff4a7230 */ /* 0x000fe20000004100 */
[----:B------:R-:W-:Y:S01]  /*11a30*/  SHF.R.U32.HI R52, RZ, 0x10, R53 ;  /* 0x00000010ff347819 */ /* 0x000fe20000011635 */
[----:B------:R-:W-:Y:S01]  /*11a40*/  IMAD.SHL.U32 R5, R5, 0x400, RZ ;  /* 0x0000040005057824 */ /* 0x000fe200078e00ff */
[----:B------:R-:W-:-:S02]  /*11a50*/  LOP3.LUT R25, R4, R61, RZ, 0x3c, !PT ;  /* 0x0000003d04197212 */ /* 0x000fc400078e3cff */
[----:B------:R-:W-:Y:S02]  /*11a60*/  SHF.R.U64 R43, R8, 0x10, R9 ;  /* 0x00000010082b7819 */ /* 0x000fe40000001209 */
[----:B------:R-:W-:Y:S02]  /*11a70*/  LOP3.LUT R24, R5, 0x7fffe000, RZ, 0xc0, !PT ;  /* 0x7fffe00005187812 */ /* 0x000fe400078ec0ff */
[--C-:B------:R-:W-:Y:S02]  /*11a80*/  SHF.R.U64 R41, R10, 0x10, R11.reuse ;  /* 0x000000100a297819 */ /* 0x100fe4000000120b */
[----:B------:R-:W-:Y:S02]  /*11a90*/  IADD3 R25, R25, R24, R184 ;  /* 0x0000001819197210 */ /* 0x000fe40007ffe0b8 */
[----:B------:R-:W-:Y:S02]  /*11aa0*/  SHF.R.U32.HI R40, RZ, 0x10, R11 ;  /* 0x00000010ff287819 */ /* 0x000fe4000001160b */
[----:B------:R-:W-:-:S02]  /*11ab0*/  LEA R28, R25, R2, 0x1 ;  /* 0x00000002191c7211 */ /* 0x000fc400078e08ff */
[--C-:B------:R-:W-:Y:S02]  /*11ac0*/  SHF.R.U64 R45, R54, 0x10, R55.reuse ;  /* 0x00000010362d7819 */ /* 0x100fe40000001237 */
[----:B------:R-:W-:Y:S01]  /*11ad0*/  SHF.R.U32.HI R54, RZ, 0x10, R55 ;  /* 0x00000010ff367819 */ /* 0x000fe20000011637 */
        /* <DEDUP_REMOVED lines=8> */
[----:B------:R-:W-:Y:S02]  /*11b60*/  HADD2.F32 R31, -RZ, R26.H0_H0 ;  /* 0x2000001aff1f7230 */ /* 0x000fe40000004100 */
[--C-:B------:R-:W-:Y:S02]  /*11b70*/  HADD2.F32 R32, -RZ, R27.reuse.H0_H0 ;  /* 0x2000001bff207230 */ /* 0x100fe40000004100 */
[----:B------:R-:W-:Y:S01]  /*11b80*/  FMUL.FTZ R30, R30, R29 ;  /* 0x0000001d1e1e7220 */ /* 0x000fe20000410000 */
        /* <DEDUP_REMOVED lines=9> */
[----:B------:R-:W-:Y:S01]  /*11c20*/  FMUL.FTZ R8, R25, R34 ;  /* 0x0000002219087220 */ /* 0x000fe20000410000 */
[----:B------:R-:W-:Y:S01]  /*11c30*/  FFMA.FTZ R38, R9, R29, -R38 ;  /* 0x0000001d09267223 */ /* 0x000fe20000010826 */
[----:B------:R-:W-:Y:S02]  /*11c40*/  HADD2.F32 R29, -RZ, R73.H0_H0 ;  /* 0x20000049ff1d7230 */ /* 0x000fe40000004100 */
[-C--:B------:R-:W-:Y:S01]  /*11c50*/  FMUL.FTZ R25, R25, R74.reuse ;  /* 0x0000004a19197220 */ /* 0x080fe20000410000 */
[----:B------:R-:W-:Y:S01]  /*11c60*/  FFMA.FTZ R74, R5, R74, -R8 ;  /* 0x0000004a054a7223 */ /* 0x000fe20000010808 */
[----:B------:R-:W-:-:S02]  /*11c70*/  HADD2.F32 R8, -RZ, R75.H0_H0 ;  /* 0x2000004bff087230 */ /* 0x000fc40000004100 */
[----:B------:R-:W-:Y:S01]  /*11c80*/  FFMA.FTZ R36, R9, R36, R30 ;  /* 0x0000002409247223 */ /* 0x000fe2000001001e */
[----:B------:R-:W-:Y:S02]  /*11c90*/  HADD2.F32 R10, -RZ, R6.H0_H0 ;  /* 0x20000006ff0a7230 */ /* 0x000fe40000004100 */
[----:B------:R-:W-:Y:S01]  /*11ca0*/  FFMA.FTZ R34, R5, R34, R25 ;  /* 0x0000002205227223 */ /* 0x000fe20000010019 */
[----:B------:R-:W-:Y:S02]  /*11cb0*/  HADD2.F32 R73, -RZ, R73.H1_H1 ;  /* 0x30000049ff497230 */ /* 0x000fe40000004100 */
[C---:B------:R-:W-:Y:S01]  /*11cc0*/  FMUL.FTZ R5, R31.reuse, R29 ;  /* 0x0000001d1f057220 */ /* 0x040fe20000410000 */
[----:B------:R-:W-:Y:S02]  /*11cd0*/  HADD2.F32 R75, -RZ, R75.H1_H1 ;  /* 0x3000004bff4b7230 */ /* 0x000fe40000004100 */
[----:B------:R-:W-:Y:S01]  /*11ce0*/  FMUL.FTZ R9, R31, R8 ;  /* 0x000000081f097220 */ /* 0x000fe20000410000 */
[----:B------:R-:W-:-:S02]  /*11cf0*/  HADD2.F32 R30, -RZ, R40.H0_H0 ;  /* 0x20000028ff1e7230 */ /* 0x000fc40000004100 */
[----:B------:R-:W-:Y:S01]  /*11d00*/  FFMA.FTZ R31, R10, R8, -R5 ;  /* 0x000000080a1f7223 */ /* 0x000fe20000010805 */
[--C-:B------:R-:W-:Y:S02]  /*11d10*/  HADD2.F32 R11, -RZ, R7.reuse.H0_H0 ;  /* 0x20000007ff0b7230 */ /* 0x100fe40000004100 */
[C---:B------:R-:W-:Y:S01]  /*11d20*/  FMUL.FTZ R40, R32.reuse, R73 ;  /* 0x0000004920287220 */ /* 0x040fe20000410000 */
[----:B------:R-:W-:Y:S02]  /*11d30*/  HADD2.F32 R8, -RZ, R54.H0_H0 ;  /* 0x20000036ff087230 */ /* 0x000fe40000004100 */
[-C--:B------:R-:W-:Y:S01]  /*11d40*/  FMUL.FTZ R32, R32, R75.reuse ;  /* 0x0000004b20207220 */ /* 0x080fe20000410000 */
[----:B------:R-:W-:Y:S02]  /*11d50*/  HADD2.F32 R7, -RZ, R7.H1_H1 ;  /* 0x30000007ff077230 */ /* 0x000fe40000004100 */
[----:B------:R-:W-:Y:S01]  /*11d60*/  FFMA.FTZ R40, R11, R75, -R40 ;  /* 0x0000004b0b287223 */ /* 0x000fe20000010828 */
[----:B------:R-:W-:Y:S01]  /*11d70*/  FMUL.FTZ R42, R27, R30 ;  /* 0x0000001e1b2a7220 */ /* 0x000fe20000410000 */
[----:B------:R-:W-:Y:S01]  /*11d80*/  FFMA.FTZ R32, R11, R73, R32 ;  /* 0x000000490b207223 */ /* 0x000fe20000010020 */
[----:B------:R-:W-:Y:S01]  /*11d90*/  FMUL.FTZ R44, R27, R8 ;  /* 0x000000081b2c7220 */ /* 0x000fe20000410000 */
        /* <DEDUP_REMOVED lines=27> */
.L_x_2832:
[----:B------:R-:W-:Y:S05]  /*11f50*/  BSYNC B1 ;  /* 0x0000000000017941 */ /* 0x000fea0003800000 */
.L_x_2831:
[----:B------:R-:W-:Y:S05]  /*11f60*/  @P2 BRA `(.L_x_2804) ;  /* 0x00000004007c2947 */ /* 0x000fea0003800000 */
[----:B------:R-:W4:Y:S01]  /*11f70*/  LDL R41, [R1+0x34] ;  /* 0x0000340001297983 */ /* 0x000f220000100800 */
[----:B------:R-:W-:Y:S01]  /*11f80*/  LEA.HI R3, R3, R167, RZ, 0x1d ;  /* 0x000000a703037211 */ /* 0x000fe200078fe8ff */
[--C-:B--2---:R-:W-:Y:S01]  /*11f90*/  HADD2.F32 R29, -RZ, R21.reuse.H1_H1 ;  /* 0x30000015ff1d7230 */ /* 0x104fe20000004100 */
[----:B------:R-:W-:Y:S01]  /*11fa0*/  SHF.R.U64 R40, R56, 0x10, R57 ;  /* 0x0000001038287819 */ /* 0x000fe20000001239 */
[--C-:B------:R-:W-:Y:S01]  /*11fb0*/  HADD2.F32 R31, -RZ, R0.reuse.H1_H1 ;  /* 0x30000000ff1f7230 */ /* 0x100fe20000004100 */
[----:B0--3--:R-:W-:Y:S01]  /*11fc0*/  SHF.R.S32.HI R6, RZ, 0x1f, R3 ;  /* 0x0000001fff067819 */ /* 0x009fe20000011403 */
[----:B------:R-:W-:Y:S01]  /*11fd0*/  IMAD.SHL.U32 R4, R3, 0x8, RZ ;  /* 0x0000000803047824 */ /* 0x000fe200078e00ff */
[----:B------:R-:W-:Y:S01]  /*11fe0*/  SHF.R.U32.HI R30, RZ, 0x10, R13 ;  /* 0x00000010ff1e7819 */ /* 0x000fe2000001160d */
[----:B------:R-:W-:Y:S01]  /*11ff0*/  HADD2.F32 R28, -RZ, R0.H0_H0 ;  /* 0x20000000ff1c7230 */ /* 0x000fe20000004100 */
[----:B------:R-:W-:Y:S01]  /*12000*/  LEA.HI R6, R6, R3, RZ, 0x3 ;  /* 0x0000000306067211 */ /* 0x000fe200078f18ff */
[----:B------:R-:W-:Y:S01]  /*12010*/  HADD2.F32 R0, -RZ, R21.H0_H0 ;  /* 0x20000015ff007230 */ /* 0x000fe20000004100 */
[----:B------:R-:W-:Y:S01]  /*12020*/  LOP3.LUT R3, R177, 0x38, R4, 0xf8, !PT ;  /* 0x00000038b1037812 */ /* 0x000fe200078ef804 */
[----:B------:R-:W-:Y:S01]  /*12030*/  HADD2.F32 R30, -RZ, R30.H0_H0 ;  /* 0x2000001eff1e7230 */ /* 0x000fe20000004100 */
[----:B------:R-:W-:Y:S01]  /*12040*/  SHF.R.U32.HI R56, RZ, 0x10, R57 ;  /* 0x00000010ff387819 */ /* 0x000fe20000011639 */
[----:B------:R-:W-:Y:S01]  /*12050*/  IMAD.SHL.U32 R6, R6, 0x400, RZ ;  /* 0x0000040006067824 */ /* 0x000fe200078e00ff */
[----:B------:R-:W-:Y:S01]  /*12060*/  LOP3.LUT R3, R3, R61, RZ, 0x3c, !PT ;  /* 0x0000003d03037212 */ /* 0x000fe200078e3cff */
[--C-:B------:R-:W-:Y:S01]  /*12070*/  HADD2.F32 R21, -RZ, R20.reuse.H0_H0 ;  /* 0x20000014ff157230 */ /* 0x100fe20000004100 */
[----:B------:R-:W-:Y:S01]  /*12080*/  SHF.R.U64 R38, R12, 0x10, R13 ;  /* 0x000000100c267819 */ /* 0x000fe2000000120d */
[----:B------:R-:W-:Y:S01]  /*12090*/  HADD2.F32 R20, -RZ, R20.H1_H1 ;  /* 0x30000014ff147230 */ /* 0x000fe20000004100 */
[----:B------:R-:W-:-:S02]  /*120a0*/  LOP3.LUT R8, R6, 0x7fffe000, RZ, 0xc0, !PT ;  /* 0x7fffe00006087812 */ /* 0x000fc400078ec0ff */
[--C-:B------:R-:W-:Y:S02]  /*120b0*/  SHF.R.U64 R39, R58, 0x10, R59.reuse ;  /* 0x000000103a277819 */ /* 0x100fe4000000123b */
        /* <DEDUP_REMOVED lines=9> */
[C---:B-1----:R-:W-:Y:S01]  /*12150*/  FMUL.FTZ R33, R24.reuse, R31 ;  /* 0x0000001f18217220 */ /* 0x042fe20000410000 */
        /* <DEDUP_REMOVED lines=15> */
[C---:B------:R-:W-:Y:S01]  /*12250*/  FMUL.FTZ R12, R9.reuse, R28 ;  /* 0x0000001c090c7220 */ /* 0x040fe20000410000 */
[----:B------:R-:W-:Y:S01]  /*12260*/  FMUL.FTZ R29, R9, R0 ;  /* 0x00000000091d7220 */ /* 0x000fe20000410000 */
[----:B------:R-:W-:Y:S02]  /*12270*/  HADD2.F32 R9, -RZ, R69.H0_H0 ;  /* 0x20000045ff097230 */ /* 0x000fe40000004100 */
[----:B------:R-:W-:Y:S01]  /*12280*/  FFMA.FTZ R32, R13, R24, -R32 ;  /* 0x000000180d207223 */ /* 0x000fe20000010820 */
[----:B------:R-:W-:Y:S01]  /*12290*/  FFMA.FTZ R25, R5, R0, -R12 ;  /* 0x0000000005197223 */ /* 0x000fe2000001080c */
[----:B------:R-:W-:-:S02]  /*122a0*/  HADD2.F32 R14, -RZ, R6.H0_H0 ;  /* 0x20000006ff0e7230 */ /* 0x000fc40000004100 */
[----:B------:R-:W-:Y:S01]  /*122b0*/  FFMA.FTZ R29, R5, R28, R29 ;  /* 0x0000001c051d7223 */ /* 0x000fe2000001001d */
[----:B------:R-:W-:Y:S02]  /*122c0*/  HADD2.F32 R15, -RZ, R7.H0_H0 ;  /* 0x20000007ff0f7230 */ /* 0x000fe40000004100 */
[----:B------:R-:W-:Y:S01]  /*122d0*/  FFMA.FTZ R34, R13, R30, R34 ;  /* 0x0000001e0d227223 */ /* 0x000fe20000010022 */
[----:B------:R-:W-:Y:S02]  /*122e0*/  HADD2.F32 R0, -RZ, R69.H1_H1 ;  /* 0x30000045ff007230 */ /* 0x000fe40000004100 */
[----:B------:R-:W-:Y:S01]  /*122f0*/  FMUL.FTZ R5, R26, R21 ;  /* 0x000000151a057220 */ /* 0x000fe20000410000 */
[----:B------:R-:W-:Y:S02]  /*12300*/  HADD2.F32 R24, -RZ, R36.H0_H0 ;  /* 0x20000024ff187230 */ /* 0x000fe40000004100 */
[----:B------:R-:W-:Y:S01]  /*12310*/  FMUL.FTZ R28, R27, R20 ;  /* 0x000000141b1c7220 */ /* 0x000fe20000410000 */
[----:B------:R-:W-:-:S02]  /*12320*/  HADD2.F32 R12, -RZ, R58.H0_H0 ;  /* 0x2000003aff0c7230 */ /* 0x000fc40000004100 */
[-C--:B------:R-:W-:Y:S01]  /*12330*/  FMUL.FTZ R13, R26, R9.reuse ;  /* 0x000000091a0d7220 */ /* 0x080fe20000410000 */
[C---:B------:R-:W-:Y:S01]  /*12340*/  FFMA.FTZ R26, R14.reuse, R9, -R5 ;  /* 0x000000090e1a7223 */ /* 0x040fe20000010805 */
[-C--:B------:R-:W-:Y:S01]  /*12350*/  FMUL.FTZ R27, R27, R0.reuse ;  /* 0x000000001b1b7220 */ /* 0x080fe20000410000 */
[----:B------:R-:W-:Y:S01]  /*12360*/  FFMA.FTZ R28, R15, R0, -R28 ;  /* 0x000000000f1c7223 */ /* 0x000fe2000001081c */
[----:B------:R-:W-:Y:S02]  /*12370*/  HADD2.F32 R7, -RZ, R7.H1_H1 ;  /* 0x30000007ff077230 */ /* 0x000fe40000004100 */
[----:B------:R-:W-:Y:S01]  /*12380*/  FFMA.FTZ R14, R14, R21, R13 ;  /* 0x000000150e0e7223 */ /* 0x000fe2000001000d */
[C---:B------:R-:W-:Y:S01]  /*12390*/  FMUL.FTZ R30, R11.reuse, R24 ;  /* 0x000000180b1e7220 */ /* 0x040fe20000410000 */
[----:B------:R-:W-:Y:S01]  /*123a0*/  FMUL.FTZ R0, R11, R12 ;  /* 0x0000000c0b007220 */ /* 0x000fe20000410000 */
[----:B------:R-:W-:Y:S02]  /*123b0*/  HADD2.F32 R11, -RZ, R38.H0_H0 ;  /* 0x20000026ff0b7230 */ /* 0x000fe40000004100 */
[----:B------:R-:W-:Y:S01]  /*123c0*/  FFMA.FTZ R27, R15, R20, R27 ;  /* 0x000000140f1b7223 */ /* 0x000fe2000001001b */
[----:B------:R-:W-:-:S02]  /*123d0*/  HADD2.F32 R13, -RZ, R37.H0_H0 ;  /* 0x20000025ff0d7230 */ /* 0x000fc40000004100 */
[C---:B------:R-:W-:Y:S01]  /*123e0*/  FFMA.FTZ R21, R7.reuse, R12, -R30 ;  /* 0x0000000c07157223 */ /* 0x040fe2000001081e */
[----:B------:R-:W-:Y:S02]  /*123f0*/  HADD2.F32 R5, -RZ, R40.H0_H0 ;  /* 0x20000028ff057230 */ /* 0x000fe40000004100 */
[----:B------:R-:W-:Y:S01]  /*12400*/  FFMA.FTZ R24, R7, R24, R0 ;  /* 0x0000001807187223 */ /* 0x000fe20000010000 */
[----:B------:R-:W-:Y:S02]  /*12410*/  HADD2.F32 R9, -RZ, R39.H0_H0 ;  /* 0x20000027ff097230 */ /* 0x000fe40000004100 */
[----:B------:R-:W-:Y:S01]  /*12420*/  FMUL.FTZ R7, R8, R11 ;  /* 0x0000000b08077220 */ /* 0x000fe20000410000 */
[----:B------:R-:W-:Y:S02]  /*12430*/  HADD2.F32 R4, -RZ, R4.H1_H1 ;  /* 0x30000004ff047230 */ /* 0x000fe40000004100 */
[----:B------:R-:W-:Y:S01]  /*12440*/  FMUL.FTZ R15, R10, R13 ;  /* 0x0000000d0a0f7220 */ /* 0x000fe20000410000 */
[----:B------:R-:W-:-:S02]  /*12450*/  HADD2.F32 R6, -RZ, R6.H1_H1 ;  /* 0x30000006ff067230 */ /* 0x000fc40000004100 */
[----:B------:R-:W-:Y:S01]  /*12460*/  FMUL.FTZ R8, R8, R5 ;  /* 0x0000000508087220 */ /* 0x000fe20000410000 */
[----:B------:R-:W-:Y:S01]  /*12470*/  FMUL.FTZ R10, R10, R9 ;  /* 0x000000090a0a7220 */ /* 0x000fe20000410000 */
[----:B------:R-:W-:Y:S01]  /*12480*/  FFMA.FTZ R0, R4, R5, -R7 ;  /* 0x0000000504007223 */ /* 0x000fe20000010807 */
[----:B------:R-:W-:Y:S01]  /*12490*/  F2FP.F16.F32.PACK_AB R7, R21, R28 ;  /* 0x0000001c1507723e */ /* 0x000fe200000000ff */
[----:B------:R-:W-:Y:S01]  /*124a0*/  FFMA.FTZ R15, R6, R9, -R15 ;  /* 0x00000009060f7223 */ /* 0x000fe2000001080f */
        /* <DEDUP_REMOVED lines=11> */
.L_x_2804:
[----:B------:R-:W-:Y:S05]  /*12560*/  BSYNC B0 ;  /* 0x0000000000007941 */ /* 0x000fea0003800000 */
.L_x_2782:
        /* <DEDUP_REMOVED lines=8> */
.L_x_2780:
[----:B------:R-:W-:-:S06]  /*125f0*/  ULOP3.LUT UR4, UR60, 0x1, URZ, 0xfc, !UPT ;  /* 0x000000013c047892 */ /* 0x000fcc000f8efc3f */
[----:B01-3--:R-:W-:-:S04]  /*12600*/  MOV R0, UR4 ;  /* 0x0000000400007c02 */ /* 0x00bfc80008000f00 */
[----:B------:R-:W-:-:S13]  /*12610*/  ISETP.NE.AND P0, PT, R0, 0x3, PT ;  /* 0x000000030000780c */ /* 0x000fda0003f05270 */
[----:B------:R-:W-:Y:S05]  /*12620*/  @!P0 BRA `(.L_x_2833) ;  /* 0x0000000000048947 */ /* 0x000fea0003800000 */
[----:B------:R-:W-:Y:S01]  /*12630*/  BPT.TRAP 0x1 ;  /* 0x000000040000795c */ /* 0x000fe20000300000 */
.L_x_2833:
[----:B----4-:R-:W-:Y:S01]  /*12640*/  IMAD R9, R162, 0x8, R2 ;  /* 0x00000008a2097824 */ /* 0x010fe200078e0202 */
[----:B------:R-:W-:-:S04]  /*12650*/  SHF.L.U32 R0, R168, 0x1f, RZ ;  /* 0x0000001fa8007819 */ /* 0x000fc800000006ff */
[----:B------:R0:W1:Y:S01]  /*12660*/  SYNCS.PHASECHK.TRANS64.TRYWAIT P1, [R9+URZ+0x2a830], R0 ;  /* 0x02a83000090075a7 */ /* 0x000062000802017f */
[----:B------:R-:W-:Y:S05]  /*12670*/  @!P0 BRA `(.L_x_2834) ;  /* 0x0000000000048947 */ /* 0x000fea0003800000 */
[----:B------:R-:W-:Y:S01]  /*12680*/  BPT.TRAP 0x1 ;  /* 0x000000040000795c */ /* 0x000fe20000300000 */
.L_x_2834:
[----:B-1----:R-:W-:Y:S05]  /*12690*/  @P1 BRA `(.L_x_2835) ;  /* 0x0000000000081947 */ /* 0x002fea0003800000 */
[----:B------:R-:W1:Y:S02]  /*126a0*/  SYNCS.PHASECHK.TRANS64.TRYWAIT P1, [R9+URZ+0x2a830], R0 ;  /* 0x02a83000090075a7 */ /* 0x000e64000802017f */
[----:B-1----:R-:W-:Y:S05]  /*126b0*/  @!P1 BRA `(.L_x_2836) ;  /* 0x0000013000009947 */ /* 0x002fea0003800000 */
.L_x_2835:
[----:B------:R-:W-:Y:S05]  /*126c0*/  WARPSYNC.ALL ;  /* 0x0000000000007948 */ /* 0x000fea0003800000 */
[----:B01----:R-:W-:Y:S01]  /*126d0*/  VIADD R0, R2, 0x18400 ;  /* 0x0001840002007836 */ /* 0x003fe20000000000 */
[----:B------:R-:W-:Y:S01]  /*126e0*/  R2UR UR4, R68 ;  /* 0x00000000440472ca */ /* 0x000fe200000e0000 */
[----:B--2---:R-:W-:Y:S01]  /*126f0*/  IMAD.MOV.U32 R5, RZ, RZ, 0x40000040 ;  /* 0x40000040ff057424 */ /* 0x004fe200078e00ff */
[----:B------:R-:W-:Y:S01]  /*12700*/  WARPGROUP.ARRIVE ;  /* 0x00000000000079c5 */ /* 0x000fe20000000000 */
[----:B------:R-:W-:Y:S01]  /*12710*/  UMOV UR9, 0x40000040 ;  /* 0x4000004000097882 */ /* 0x000fe20000000000 */
[----:B------:R-:W-:Y:S01]  /*12720*/  SHF.R.U32.HI R0, RZ, 0x4, R0 ;  /* 0x00000004ff007819 */ /* 0x000fe20000011600 */
[----:B------:R-:W-:Y:S01]  /*12730*/  IMAD.U32 R11, RZ, RZ, UR9 ;  /* 0x00000009ff0b7e24 */ /* 0x000fe2000f8e00ff */
[----:B------:R-:W-:Y:S01]  /*12740*/  R2UR UR11, R5 ;  /* 0x00000000050b72ca */ /* 0x000fe200000e0000 */
[----:B------:R-:W-:Y:S01]  /*12750*/  UMOV UR57, 0x40000040 ;  /* 0x4000004000397882 */ /* 0x000fe20000000000 */
[----:B------:R-:W-:Y:S01]  /*12760*/  LOP3.LUT R0, R0, 0x3fff, RZ, 0xc0, !PT ;  /* 0x00003fff00007812 */ /* 0x000fe200078ec0ff */
[----:B------:R-:W-:Y:S01]  /*12770*/  UMOV UR53, 0x40000040 ;  /* 0x4000004000357882 */ /* 0x000fe20000000000 */
[----:B------:R-:W-:Y:S01]  /*12780*/  MOV R7, 0x40000040 ;  /* 0x4000004000077802 */ /* 0x000fe20000000f00 */
[----:B------:R-:W-:Y:S01]  /*12790*/  UMOV UR49, 0x40000040 ;  /* 0x4000004000317882 */ /* 0x000fe20000000000 */
[----:B------:R-:W-:Y:S01]  /*127a0*/  LOP3.LUT R8, R0, 0x10000, RZ, 0xfc, !PT ;  /* 0x0001000000087812 */ /* 0x000fe200078efcff */
[----:B------:R-:W-:Y:S01]  /*127b0*/  ULOP3.LUT UR4, UR4, 0x10000, URZ, 0xfc, !UPT ;  /* 0x0001000004047892 */ /* 0x000fe2000f8efc3f */
[----:B------:R-:W-:Y:S01]  /*127c0*/  MOV R5, 0x40000040 ;  /* 0x4000004000057802 */ /* 0x000fe20000000f00 */
        /* <DEDUP_REMOVED lines=21> */
[----:B------:R-:W-:Y:S01]  /*12920*/  IMAD.MOV.U32 R7, RZ, RZ, 0x40000040 ;  /* 0x40000040ff077424 */ /* 0x000fe200078e00ff */
[----:B------:R-:W-:Y:S01]  /*12930*/  IADD3 R6, R4, 0x4, RZ ;  /* 0x0000000404067810 */ /* 0x000fe20007ffe0ff */
        /* <DEDUP_REMOVED lines=65> */
[----:B------:R-:W-:Y:S01]  /*12d50*/  VIADD R6, R4, 0x602 ;  /* 0x0000060204067836 */ /* 0x000fe20000000000 */
[----:B------:R-:W-:Y:S01]  /*12d60*/  R2UR UR51, R7 ;  /* 0x00000000073372ca */ /* 0x000fe200000e0000 */
[----:B------:R-:W-:-:S03]  /*12d70*/  IMAD.MOV.U32 R7, RZ, RZ, 0x40000040 ;  /* 0x40000040ff077424 */ /* 0x000fc600078e00ff */
[----:B------:R-:W-:Y:S02]  /*12d80*/  R2UR UR46, R6 ;  /* 0x00000000062e72ca */ /* 0x000fe400000e0000 */
[----:B------:R-:W-:Y:S01]  /*12d90*/  R2UR UR47, R7 ;  /* 0x00000000072f72ca */ /* 0x000fe200000e0000 */
[----:B------:R-:W-:Y:S01]  /*12da0*/  IMAD.MOV.U32 R7, RZ, RZ, 0x40000040 ;  /* 0x40000040ff077424 */ /* 0x000fe200078e00ff */
[C---:B------:R-:W-:Y:S01]  /*12db0*/  IADD3 R6, R4.reuse, 0x604, RZ ;  /* 0x0000060404067810 */ /* 0x040fe20007ffe0ff */
[----:B------:R-:W-:-:S03]  /*12dc0*/  VIADD R4, R4, 0x606 ;  /* 0x0000060604047836 */ /* 0x000fc60000000000 */
[----:B------:R-:W-:Y:S02]  /*12dd0*/  R2UR UR42, R6 ;  /* 0x00000000062a72ca */ /* 0x000fe400000e0000 */
[----:B------:R-:W-:Y:S02]  /*12de0*/  R2UR UR43, R7 ;  /* 0x00000000072b72ca */ /* 0x000fe400000e0000 */
[----:B------:R-:W-:Y:S01]  /*12df0*/  R2UR UR38, R4 ;  /* 0x00000000042672ca */ /* 0x000fe200000e0000 */
        /* <DEDUP_REMOVED lines=24> */
.L_x_2837:
[----:B------:R-:W0:Y:S01]  /*12f80*/  LDC R0, c[0x0][0x448] ;  /* 0x00011200ff007b82 */ /* 0x000e220000000800 */
[----:B------:R-:W-:Y:S01]  /*12f90*/  IMAD R5, R72, -0x60, R188 ;  /* 0xffffffa048057824 */ /* 0x000fe200078e02bc */
[----:B------:R-:W-:Y:S01]  /*12fa0*/  ULDC UR4, c[0x0][0x988] ;  /* 0x0002620000047ab9 */ /* 0x000fe20000000800 */
[----:B------:R-:W-:Y:S01]  /*12fb0*/  IADD3 R9, R9, 0x2a840, RZ ;  /* 0x0002a84009097810 */ /* 0x000fe20007ffe0ff */
[----:B------:R-:W-:Y:S02]  /*12fc0*/  BSSY B0, `(.L_x_2838) ;  /* 0x00003e8000007945 */ /* 0x000fe40003800000 */
[----:B------:R-:W-:Y:S02]  /*12fd0*/  IADD3 R5, -R190, 0x60, R5 ;  /* 0x00000060be057810 */ /* 0x000fe40007ffe105 */
[----:B------:R-:W-:-:S04]  /*12fe0*/  PRMT R9, R178, 0x654, R9 ;  /* 0x00000654b2097816 */ /* 0x000fc80000000009 */
[----:B------:R1:W-:Y:S01]  /*12ff0*/  SYNCS.ARRIVE.TRANS64.RED.A1T0 RZ, [R9+URZ], RZ ;  /* 0x000000ff09ff79a7 */ /* 0x0003e2000810043f */
[----:B0-----:R-:W-:Y:S01]  /*13000*/  ISETP.NE.AND P1, PT, R0, 0x1, PT ;  /* 0x000000010000780c */ /* 0x001fe20003f25270 */
[----:B------:R-:W-:-:S12]  /*13010*/  IMAD.IADD R0, R191, 0x1, R186 ;  /* 0x00000001bf007824 */ /* 0x000fd800078e02ba */
[----:B------:R-:W0:Y:S08]  /*13020*/  @P1 LDC R3, c[0x0][0x44c] ;  /* 0x00011300ff031b82 */ /* 0x000e300000000800 */
[----:B------:R-:W2:Y:S01]  /*13030*/  @P1 LDC R4, c[0x0][0x450] ;  /* 0x00011400ff041b82 */ /* 0x000ea20000000800 */
[----:B0-----:R-:W-:-:S05]  /*13040*/  @P1 IMAD.HI.U32 R3, R0, R3, RZ ;  /* 0x0000000300031227 */ /* 0x001fca00078e00ff */
[----:B--2---:R-:W-:Y:S01]  /*13050*/  @P1 SHF.R.U32.HI R0, RZ, R4, R3 ;  /* 0x00000004ff001219 */ /* 0x004fe20000011603 */
[----:B------:R-:W-:-:S04]  /*13060*/  IMAD R3, R72, -0x60, RZ ;  /* 0xffffffa048037824 */ /* 0x000fc800078e02ff */
[----:B------:R-:W0:Y:S01]  /*13070*/  SHFL.IDX PT, R4, R0, 0x1, 0x1c1f ;  /* 0x003c1f0000047f89 */ /* 0x000e2200000e0000 */
[----:B------:R-:W-:-:S03]  /*13080*/  IADD3 R3, -R190, 0x61, R3 ;  /* 0x00000061be037810 */ /* 0x000fc60007ffe103 */
[----:B------:R-:W2:Y:S01]  /*13090*/  SHFL.IDX PT, R0, R0, RZ, 0x1c1f ;  /* 0x001c1fff00007589 */ /* 0x000ea200000e0000 */
[----:B------:R-:W-:-:S04]  /*130a0*/  IADD3 R84, -R187, R3, R188 ;  /* 0x00000003bb547210 */ /* 0x000fc80007ffe1bc */
[----:B0-----:R-:W-:-:S04]  /*130b0*/  VIADDMNMX R3, R4, R84, R5, PT ;  /* 0x0000005404037246 */ /* 0x001fc80003800105 */
        /* <DEDUP_REMOVED lines=70> */
[----:B--2---:R-:W-:Y:S01]  /*13520*/  VIADDMNMX R84, R0, R84, R5, PT ;  /* 0x0000005400547246 */ /* 0x004fe20003800105 */
[----:B------:R-:W-:Y:S01]  /*13530*/  IMAD.U32 R0, RZ, RZ, UR4 ;  /* 0x00000004ff007e24 */ /* 0x000fe2000f8e00ff */
[----:B------:R-:W-:-:S02]  /*13540*/  FMNMX.FTZ R86, R71, R86, !PT ;  /* 0x0000005647567209 */ /* 0x000fc40007810000 */
[C---:B------:R-:W-:Y:S02]  /*13550*/  ISETP.GT.AND P2, PT, R84.reuse, RZ, PT ;  /* 0x000000ff5400720c */ /* 0x040fe40003f44270 */
[C---:B------:R-:W-:Y:S01]  /*13560*/  ISETP.GT.AND P3, PT, R84.reuse, 0x1, PT ;  /* 0x000000015400780c */ /* 0x040fe20003f64270 */
[----:B------:R-:W0:Y:S01]  /*13570*/  SHFL.BFLY PT, R3, R86, 0x2, 0x1f ;  /* 0x0c401f0056037f89 */ /* 0x000e2200000e0000 */
[----:B------:R-:W-:Y:S02]  /*13580*/  ISETP.GT.AND P4, PT, R84, 0x8, PT ;  /* 0x000000085400780c */ /* 0x000fe40003f84270 */
[----:B------:R-:W-:Y:S02]  /*13590*/  FSEL R7, R24, -INF , P2 ;  /* 0xff80000018077808 */ /* 0x000fe40001000000 */
[----:B------:R-:W-:Y:S02]  /*135a0*/  FSEL R25, R25, -INF , P3 ;  /* 0xff80000019197808 */ /* 0x000fe40001800000 */
[----:B------:R-:W-:-:S02]  /*135b0*/  ISETP.GT.AND P2, PT, R84, 0x9, PT ;  /* 0x000000095400780c */ /* 0x000fc40003f44270 */
[----:B------:R-:W-:Y:S02]  /*135c0*/  FSEL R11, R28, -INF , P4 ;  /* 0xff8000001c0b7808 */ /* 0x000fe40002000000 */
[----:B------:R-:W-:Y:S02]  /*135d0*/  FMNMX.FTZ R24, R7, R25, !PT ;  /* 0x0000001907187209 */ /* 0x000fe40007810000 */
[C---:B------:R-:W-:Y:S02]  /*135e0*/  ISETP.GT.AND P3, PT, R84.reuse, 0x10, PT ;  /* 0x000000105400780c */ /* 0x040fe40003f64270 */
[----:B------:R-:W-:Y:S02]  /*135f0*/  FSEL R29, R29, -INF , P2 ;  /* 0xff8000001d1d7808 */ /* 0x000fe40001000000 */
[----:B------:R-:W-:Y:S02]  /*13600*/  FMNMX.FTZ R24, R11, R24, !PT ;  /* 0x000000180b187209 */ /* 0x000fe40007810000 */
[----:B------:R-:W-:-:S02]  /*13610*/  ISETP.GT.AND P2, PT, R84, 0x11, PT ;  /* 0x000000115400780c */ /* 0x000fc40003f44270 */
[----:B------:R-:W-:Y:S02]  /*13620*/  FMNMX.FTZ R24, R29, R24, !PT ;  /* 0x000000181d187209 */ /* 0x000fe40007810000 */
[----:B------:R-:W-:Y:S02]  /*13630*/  ISETP.GT.AND P4, PT, R84, 0x18, PT ;  /* 0x000000185400780c */ /* 0x000fe40003f84270 */
[----:B0-----:R-:W-:Y:S02]  /*13640*/  FMNMX.FTZ R13, R86, R3, !PT ;  /* 0x00000003560d7209 */ /* 0x001fe40007810000 */
[----:B------:R-:W-:Y:S02]  /*13650*/  CS2R R86, SRZ ;  /* 0x0000000000567805 */ /* 0x000fe4000001ff00 */
[----:B------:R-:W-:Y:S02]  /*13660*/  FSEL R33, R33, -INF , P2 ;  /* 0xff80000021217808 */ /* 0x000fe40001000000 */
[----:B------:R-:W-:Y:S01]  /*13670*/  ISETP.GT.AND P2, PT, R84, 0x19, PT ;  /* 0x000000195400780c */ /* 0x000fe20003f44270 */
[----:B------:R-:W0:Y:S01]  /*13680*/  SHFL.BFLY PT, R88, R13, 0x1, 0x1f ;  /* 0x0c201f000d587f89 */ /* 0x000e2200000e0000 */
[----:B------:R-:W-:-:S02]  /*13690*/  FSEL R15, R36, -INF , P4 ;  /* 0xff800000240f7808 */ /* 0x000fc40002000000 */
[----:B------:R-:W-:Y:S02]  /*136a0*/  FSEL R37, R37, -INF , P2 ;  /* 0xff80000025257808 */ /* 0x000fe40001000000 */
[----:B------:R-:W-:-:S04]  /*136b0*/  ISETP.GT.AND P2, PT, R84, 0x21, PT ;  /* 0x000000215400780c */ /* 0x000fc80003f44270 */
[----:B------:R-:W-:Y:S02]  /*136c0*/  FSEL R41, R41, -INF , P2 ;  /* 0xff80000029297808 */ /* 0x000fe40001000000 */
[----:B------:R-:W-:-:S04]  /*136d0*/  ISETP.GT.AND P2, PT, R84, 0x29, PT ;  /* 0x000000295400780c */ /* 0x000fc80003f44270 */
[----:B------:R-:W-:Y:S02]  /*136e0*/  FSEL R45, R45, -INF , P2 ;  /* 0xff8000002d2d7808 */ /* 0x000fe40001000000 */
[----:B------:R-:W-:-:S04]  /*136f0*/  ISETP.GT.AND P2, PT, R84, 0x31, PT ;  /* 0x000000315400780c */ /* 0x000fc80003f44270 */
[----:B------:R-:W-:Y:S02]  /*13700*/  FSEL R49, R49, -INF , P2 ;  /* 0xff80000031317808 */ /* 0x000fe40001000000 */
[----:B------:R-:W-:Y:S02]  /*13710*/  ISETP.GT.AND P2, PT, R84, 0x39, PT ;  /* 0x000000395400780c */ /* 0x000fe40003f44270 */
[----:B0-----:R-:W-:Y:S02]  /*13720*/  FMNMX.FTZ R3, R13, R88, !PT ;  /* 0x000000580d037209 */ /* 0x001fe40007810000 */
[----:B------:R-:W-:Y:S02]  /*13730*/  FSEL R13, R32, -INF , P3 ;  /* 0xff800000200d7808 */ /* 0x000fe40001800000 */
[C---:B------:R-:W-:Y:S01]  /*13740*/  FSETP.NEU.FTZ.AND P3, PT, R3.reuse, -INF , PT ;  /* 0xff8000000300780b */ /* 0x040fe20003f7d000 */
[----:B------:R-:W-:Y:S01]  /*13750*/  FMUL.FTZ R5, R3, R0 ;  /* 0x0000000003057220 */ /* 0x000fe20000410000 */
[----:B------:R-:W-:-:S02]  /*13760*/  FMNMX.FTZ R24, R13, R24, !PT ;  /* 0x000000180d187209 */ /* 0x000fc40007810000 */
[----:B------:R-:W-:Y:S02]  /*13770*/  FSEL R53, R53, -INF , P2 ;  /* 0xff80000035357808 */ /* 0x000fe40001000000 */
[----:B------:R-:W-:Y:S02]  /*13780*/  FMNMX.FTZ R24, R33, R24, !PT ;  /* 0x0000001821187209 */ /* 0x000fe40007810000 */
[----:B------:R-:W-:Y:S02]  /*13790*/  FSEL R5, R5, RZ, P3 ;  /* 0x000000ff05057208 */ /* 0x000fe40001800000 */
[----:B------:R-:W-:Y:S02]  /*137a0*/  ISETP.GT.AND P3, PT, R84, 0x20, PT ;  /* 0x000000205400780c */ /* 0x000fe40003f64270 */
[----:B------:R-:W-:Y:S01]  /*137b0*/  FMNMX.FTZ R24, R15, R24, !PT ;  /* 0x000000180f187209 */ /* 0x000fe20007810000 */
[-CC-:B------:R-:W-:Y:S01]  /*137c0*/  FFMA.FTZ R32, R30, R0.reuse, -R5.reuse ;  /* 0x000000001e207223 */ /* 0x180fe20000010805 */
[----:B------:R-:W-:Y:S01]  /*137d0*/  FSEL R21, R40, -INF , P3 ;  /* 0xff80000028157808 */ /* 0x000fe20001800000 */
[--C-:B------:R-:W-:Y:S01]  /*137e0*/  FFMA.FTZ R157, R82, R0, -R5.reuse ;  /* 0x00000000529d7223 */ /* 0x100fe20000010805 */
[----:B------:R-:W-:Y:S01]  /*137f0*/  FMNMX.FTZ R24, R37, R24, !PT ;  /* 0x0000001825187209 */ /* 0x000fe20007810000 */
[----:B------:R-:W0:Y:S01]  /*13800*/  @P1 LDC R40, c[0x0][0x450] ;  /* 0x00011400ff281b82 */ /* 0x000e220000000800 */
[----:B------:R-:W-:Y:S01]  /*13810*/  ISETP.GT.AND P3, PT, R84, 0x28, PT ;  /* 0x000000285400780c */ /* 0x000fe20003f64270 */
[--C-:B------:R-:W-:Y:S01]  /*13820*/  FFMA.FTZ R80, R80, R0, -R5.reuse ;  /* 0x0000000050507223 */ /* 0x100fe20000010805 */
[----:B------:R-:W-:Y:S01]  /*13830*/  FMNMX.FTZ R28, R21, R24, !PT ;  /* 0x00000018151c7209 */ /* 0x000fe20007810000 */
[--C-:B------:R-:W-:Y:S01]  /*13840*/  FFMA.FTZ R159, R78, R0, -R5.reuse ;  /* 0x000000004e9f7223 */ /* 0x100fe20000010805 */
[----:B------:R-:W-:Y:S01]  /*13850*/  FSEL R27, R44, -INF , P3 ;  /* 0xff8000002c1b7808 */ /* 0x000fe20001800000 */
[----:B------:R-:W-:Y:S01]  /*13860*/  MUFU.EX2 R157, R157 ;  /* 0x0000009d009d7308 */ /* 0x000fe20000000800 */
[----:B------:R-:W-:Y:S01]  /*13870*/  FMNMX.FTZ R28, R41, R28, !PT ;  /* 0x0000001c291c7209 */ /* 0x000fe20007810000 */
[-CC-:B------:R-:W-:Y:S01]  /*13880*/  FFMA.FTZ R153, R34, R0.reuse, -R5.reuse ;  /* 0x0000000022997223 */ /* 0x180fe20000010805 */
[----:B------:R-:W-:Y:S01]  /*13890*/  ISETP.GT.AND P3, PT, R84, 0x30, PT ;  /* 0x000000305400780c */ /* 0x000fe20003f64270 */
[--C-:B------:R-:W-:Y:S01]  /*138a0*/  FFMA.FTZ R10, R10, R0, -R5.reuse ;  /* 0x000000000a0a7223 */ /* 0x100fe20000010805 */
[----:B------:R-:W-:Y:S01]  /*138b0*/  FMNMX.FTZ R28, R27, R28, !PT ;  /* 0x0000001c1b1c7209 */ /* 0x000fe20007810000 */
[--C-:B------:R-:W-:Y:S01]  /*138c0*/  FFMA.FTZ R155, R38, R0, -R5.reuse ;  /* 0x00000000269b7223 */ /* 0x100fe20000010805 */
[----:B------:R-:W-:Y:S01]  /*138d0*/  FSEL R31, R48, -INF , P3 ;  /* 0xff800000301f7808 */ /* 0x000fe20001800000 */
[----:B------:R-:W2:Y:S01]  /*138e0*/  MUFU.EX2 R24, R80 ;  /* 0x0000005000187308 */ /* 0x000ea20000000800 */
[----:B------:R-:W-:Y:S01]  /*138f0*/  FMNMX.FTZ R28, R45, R28, !PT ;  /* 0x0000001c2d1c7209 */ /* 0x000fe20007810000 */
[-CC-:B------:R-:W-:Y:S01]  /*13900*/  FFMA.FTZ R6, R6, R0.reuse, -R5.reuse ;  /* 0x0000000006067223 */ /* 0x180fe20000010805 */
[----:B------:R-:W-:Y:S01]  /*13910*/  ISETP.GT.AND P3, PT, R84, 0x38, PT ;  /* 0x000000385400780c */ /* 0x000fe20003f64270 */
[--C-:B------:R-:W-:Y:S01]  /*13920*/  FFMA.FTZ R149, R42, R0, -R5.reuse ;  /* 0x000000002a957223 */ /* 0x100fe20000010805 */
[----:B------:R-:W-:Y:S01]  /*13930*/  FMNMX.FTZ R30, R31, R28, !PT ;  /* 0x0000001c1f1e7209 */ /* 0x000fe20007810000 */
[--C-:B------:R-:W-:Y:S01]  /*13940*/  FFMA.FTZ R151, R46, R0, -R5.reuse ;  /* 0x000000002e977223 */ /* 0x100fe20000010805 */
[----:B------:R-:W-:Y:S01]  /*13950*/  FSEL R35, R52, -INF , P3 ;  /* 0xff80000034237808 */ /* 0x000fe20001800000 */
[----:B------:R3:W-:Y:S01]  /*13960*/  MUFU.EX2 R28, R32 ;  /* 0x00000020001c7308 */ /* 0x0007e20000000800 */
[----:B------:R-:W-:Y:S01]  /*13970*/  FMNMX.FTZ R30, R49, R30, !PT ;  /* 0x0000001e311e7209 */ /* 0x000fe20007810000 */
[-CC-:B------:R-:W-:Y:S01]  /*13980*/  FFMA.FTZ R145, R50, R0.reuse, -R5.reuse ;  /* 0x0000000032917223 */ /* 0x180fe20000010805 */
[----:B------:R-:W-:Y:S01]  /*13990*/  ISETP.GT.AND P3, PT, R84, 0x40, PT ;  /* 0x000000405400780c */ /* 0x000fe20003f64270 */
[--C-:B------:R-:W-:Y:S01]  /*139a0*/  FFMA.FTZ R34, R14, R0, -R5.reuse ;  /* 0x000000000e227223 */ /* 0x100fe20000010805 */
[----:B------:R-:W-:Y:S01]  /*139b0*/  FMNMX.FTZ R30, R35, R30, !PT ;  /* 0x0000001e231e7209 */ /* 0x000fe20007810000 */
[-CC-:B------:R-:W-:Y:S01]  /*139c0*/  FFMA.FTZ R147, R54, R0.reuse, -R5.reuse ;  /* 0x0000000036937223 */ /* 0x180fe20000010805 */
[----:B------:R-:W-:Y:S01]  /*139d0*/  ISETP.GT.AND P2, PT, R84, 0x41, PT ;  /* 0x000000415400780c */ /* 0x000fe20003f44270 */
[----:B------:R-:W4:Y:S01]  /*139e0*/  MUFU.EX2 R159, R159 ;  /* 0x0000009f009f7308 */ /* 0x000f220000000800 */
[----:B------:R-:W-:Y:S01]  /*139f0*/  FSEL R39, R56, -INF , P3 ;  /* 0xff80000038277808 */ /* 0x000fe20001800000 */
[--C-:B---3--:R-:W-:Y:S01]  /*13a00*/  FFMA.FTZ R32, R12, R0, -R5.reuse ;  /* 0x000000000c207223 */ /* 0x108fe20000010805 */
[----:B------:R-:W-:Y:S01]  /*13a10*/  FMNMX.FTZ R30, R53, R30, !PT ;  /* 0x0000001e351e7209 */ /* 0x000fe20007810000 */
[----:B--2---:R-:W-:Y:S01]  /*13a20*/  FADD.FTZ R38, R157, R24 ;  /* 0x000000189d267221 */ /* 0x004fe20000010000 */
[----:B------:R-:W-:Y:S01]  /*13a30*/  ISETP.GT.AND P3, PT, R84, 0x48, PT ;  /* 0x000000485400780c */ /* 0x000fe20003f64270 */
[--C-:B------:R-:W-:Y:S01]  /*13a40*/  FFMA.FTZ R141, R58, R0, -R5.reuse ;  /* 0x000000003a8d7223 */ /* 0x100fe20000010805 */
[----:B------:R-:W-:Y:S01]  /*13a50*/  FSEL R57, R57, -INF , P2 ;  /* 0xff80000039397808 */ /* 0x000fe20001000000 */
[----:B------:R-:W2:Y:S01]  /*13a60*/  MUFU.EX2 R153, R153 ;  /* 0x0000009900997308 */ /* 0x000ea20000000800 */
        /* <DEDUP_REMOVED lines=8> */
[----:B------:R-:W-:Y:S01]  /*13af0*/  ISETP.GT.AND P3, PT, R84, 0x50, PT ;  /* 0x000000505400780c */ /* 0x000fe20003f64270 */
[-CC-:B------:R-:W-:Y:S01]  /*13b00*/  FFMA.FTZ R20, R20, R0.reuse, -R5.reuse ;  /* 0x0000000014147223 */ /* 0x180fe20000010805 */
[----:B------:R-:W-:Y:S01]  /*13b10*/  FSEL R61, R61, -INF , P2 ;  /* 0xff8000003d3d7808 */ /* 0x000fe20001000000 */
[----:B------:R-:W-:Y:S01]  /*13b20*/  FFMA.FTZ R139, R70, R0, -R5 ;  /* 0x00000000468b7223 */ /* 0x000fe20000010805 */
[----:B------:R-:W-:-:S02]  /*13b30*/  FMNMX.FTZ R30, R43, R30, !PT ;  /* 0x0000001e2b1e7209 */ /* 0x000fc40007810000 */
[----:B------:R-:W-:Y:S02]  /*13b40*/  CS2R R82, SRZ ;  /* 0x0000000000527805 */ /* 0x000fe4000001ff00 */
[----:B------:R-:W-:Y:S01]  /*13b50*/  ISETP.GT.AND P2, PT, R84, 0x51, PT ;  /* 0x000000515400780c */ /* 0x000fe20003f44270 */
[----:B------:R-:W-:Y:S01]  /*13b60*/  MUFU.EX2 R155, R155 ;  /* 0x0000009b009b7308 */ /* 0x000fe20000000800 */
[----:B------:R-:W-:Y:S02]  /*13b70*/  FSEL R47, R64, -INF , P3 ;  /* 0xff800000402f7808 */ /* 0x000fe40001800000 */
[----:B------:R-:W-:Y:S02]  /*13b80*/  CS2R R80, SRZ ;  /* 0x0000000000507805 */ /* 0x000fe4000001ff00 */
[----:B------:R-:W-:Y:S02]  /*13b90*/  FMNMX.FTZ R30, R61, R30, !PT ;  /* 0x0000001e3d1e7209 */ /* 0x000fe40007810000 */
[----:B------:R-:W-:-:S02]  /*13ba0*/  CS2R R78, SRZ ;  /* 0x00000000004e7805 */ /* 0x000fc4000001ff00 */
[C---:B------:R-:W-:Y:S02]  /*13bb0*/  ISETP.GT.AND P3, PT, R84.reuse, 0x58, PT ;  /* 0x000000585400780c */ /* 0x040fe40003f64270 */
[----:B------:R-:W-:Y:S02]  /*13bc0*/  CS2R R76, SRZ ;  /* 0x00000000004c7805 */ /* 0x000fe4000001ff00 */
[----:B------:R-:W-:Y:S01]  /*13bd0*/  FSEL R65, R65, -INF , P2 ;  /* 0xff80000041417808 */ /* 0x000fe20001000000 */
[----:B------:R-:W-:Y:S01]  /*13be0*/  MUFU.EX2 R6, R6 ;  /* 0x0000000600067308 */ /* 0x000fe20000000800 */
[----:B------:R-:W-:Y:S02]  /*13bf0*/  FMNMX.FTZ R30, R47, R30, !PT ;  /* 0x0000001e2f1e7209 */ /* 0x000fe40007810000 */
[----:B------:R-:W-:Y:S02]  /*13c00*/  CS2R R66, SRZ ;  /* 0x0000000000427805 */ /* 0x000fe4000001ff00 */
[----:B------:R-:W-:-:S02]  /*13c10*/  ISETP.GT.AND P2, PT, R84, 0x59, PT ;  /* 0x000000595400780c */ /* 0x000fc40003f44270 */
[----:B------:R-:W-:Y:S02]  /*13c20*/  CS2R R84, SRZ ;  /* 0x0000000000547805 */ /* 0x000fe4000001ff00 */
[----:B------:R-:W-:Y:S02]  /*13c30*/  FSEL R51, R68, -INF , P3 ;  /* 0xff80000044337808 */ /* 0x000fe40001800000 */
[----:B------:R-:W-:Y:S02]  /*13c40*/  CS2R R62, SRZ ;  /* 0x00000000003e7805 */ /* 0x000fe4000001ff00 */
[----:B------:R-:W-:Y:S01]  /*13c50*/  FMNMX.FTZ R30, R65, R30, !PT ;  /* 0x0000001e411e7209 */ /* 0x000fe20007810000 */
[----:B------:R-:W-:Y:S01]  /*13c60*/  MUFU.EX2 R149, R149 ;  /* 0x0000009500957308 */ /* 0x000fe20000000800 */
[----:B------:R-:W-:Y:S02]  /*13c70*/  FSEL R69, R69, -INF , P2 ;  /* 0xff80000045457808 */ /* 0x000fe40001000000 */
[----:B------:R-:W-:-:S02]  /*13c80*/  CS2R R58, SRZ ;  /* 0x00000000003a7805 */ /* 0x000fc4000001ff00 */
[----:B------:R-:W-:Y:S02]  /*13c90*/  FMNMX.FTZ R30, R51, R30, !PT ;  /* 0x0000001e331e7209 */ /* 0x000fe40007810000 */
[----:B------:R-:W-:Y:S02]  /*13ca0*/  F2FP.F16.F32.PACK_AB R157, R24, R157 ;  /* 0x0000009d189d723e */ /* 0x000fe400000000ff */
[----:B------:R-:W-:Y:S01]  /*13cb0*/  FMNMX.FTZ R36, R69, R30, !PT ;  /* 0x0000001e45247209 */ /* 0x000fe20007810000 */
[-CC-:B------:R-:W-:Y:S01]  /*13cc0*/  FFMA.FTZ R30, R4, R0.reuse, -R5.reuse ;  /* 0x00000000041e7223 */ /* 0x180fe20000010805 */
[----:B------:R-:W-:Y:S03]  /*13cd0*/  MUFU.EX2 R151, R151 ;  /* 0x0000009700977308 */ /* 0x000fe60000000800 */
[----:B------:R-:W3:Y:S05]  /*13ce0*/  SHFL.BFLY PT, R55, R36, 0x2, 0x1f ;  /* 0x0c401f0024377f89 */ /* 0x000eea00000e0000 */
[----:B------:R-:W-:Y:S08]  /*13cf0*/  MUFU.EX2 R30, R30 ;  /* 0x0000001e001e7308 */ /* 0x000ff00000000800 */
[----:B------:R-:W-:Y:S08]  /*13d00*/  MUFU.EX2 R32, R32 ;  /* 0x0000002000207308 */ /* 0x000ff00000000800 */
[----:B------:R-:W-:Y:S01]  /*13d10*/  MUFU.EX2 R145, R145 ;  /* 0x0000009100917308 */ /* 0x000fe20000000800 */
[----:B---3--:R-:W-:Y:S01]  /*13d20*/  FMNMX.FTZ R55, R36, R55, !PT ;  /* 0x0000003724377209 */ /* 0x008fe20007810000 */
[-CC-:B------:R-:W-:Y:S01]  /*13d30*/  FFMA.FTZ R36, R26, R0.reuse, -R5.reuse ;  /* 0x000000001a247223 */ /* 0x180fe20000010805 */
[-CC-:B------:R-:W-:Y:S01]  /*13d40*/  FFMA.FTZ R26, R74, R0.reuse, -R5.reuse ;  /* 0x000000004a1a7223 */ /* 0x180fe20000010805 */
[----:B------:R-:W-:Y:S01]  /*13d50*/  FFMA.FTZ R5, R71, R0, -R5 ;  /* 0x0000000047057223 */ /* 0x000fe20000010805 */
[----:B------:R-:W-:Y:S01]  /*13d60*/  CS2R R74, SRZ ;  /* 0x00000000004a7805 */ /* 0x000fe2000001ff00 */
[----:B------:R-:W3:Y:S02]  /*13d70*/  SHFL.BFLY PT, R4, R55, 0x1, 0x1f ;  /* 0x0c201f0037047f89 */ /* 0x000ee400000e0000 */
[----:B------:R-:W-:Y:S01]  /*13d80*/  MUFU.EX2 R34, R34 ;  /* 0x0000002200227308 */ /* 0x000fe20000000800 */
[----:B------:R-:W-:-:S07]  /*13d90*/  CS2R R70, SRZ ;  /* 0x0000000000467805 */ /* 0x000fce000001ff00 */
[----:B------:R-:W-:Y:S08]  /*13da0*/  MUFU.EX2 R147, R147 ;  /* 0x0000009300937308 */ /* 0x000ff00000000800 */
[----:B------:R-:W-:Y:S01]  /*13db0*/  MUFU.EX2 R36, R36 ;  /* 0x0000002400247308 */ /* 0x000fe20000000800 */
[----:B---3--:R-:W-:-:S07]  /*13dc0*/  FMNMX.FTZ R4, R55, R4, !PT ;  /* 0x0000000437047209 */ /* 0x008fce0007810000 */
[----:B------:R-:W-:Y:S01]  /*13dd0*/  MUFU.EX2 R141, R141 ;  /* 0x0000008d008d7308 */ /* 0x000fe20000000800 */
[----:B------:R-:W-:Y:S02]  /*13de0*/  CS2R R54, SRZ ;  /* 0x0000000000367805 */ /* 0x000fe4000001ff00 */
[C---:B------:R-:W-:Y:S01]  /*13df0*/  FSETP.NEU.FTZ.AND P2, PT, R4.reuse, -INF , PT ;  /* 0xff8000000400780b */ /* 0x040fe20003f5d000 */
[----:B------:R-:W-:-:S04]  /*13e00*/  FMUL.FTZ R12, R4, R0 ;  /* 0x00000000040c7220 */ /* 0x000fc80000410000 */
[----:B------:R-:W-:Y:S01]  /*13e10*/  MUFU.EX2 R14, R14 ;  /* 0x0000000e000e7308 */ /* 0x000fe20000000800 */
[----:B------:R-:W-:-:S05]  /*13e20*/  FSEL R12, R12, RZ, P2 ;  /* 0x000000ff0c0c7208 */ /* 0x000fca0001000000 */
[-CC-:B------:R-:W-:Y:S01]  /*13e30*/  FFMA.FTZ R158, R11, R0.reuse, -R12.reuse ;  /* 0x000000000b9e7223 */ /* 0x180fe2000001080c */
[-CC-:B------:R-:W-:Y:S01]  /*13e40*/  FFMA.FTZ R11, R29, R0.reuse, -R12.reuse ;  /* 0x000000001d0b7223 */ /* 0x180fe2000001080c */
[-CC-:B------:R-:W-:Y:S01]  /*13e50*/  FFMA.FTZ R156, R7, R0.reuse, -R12.reuse ;  /* 0x00000000079c7223 */ /* 0x180fe2000001080c */
[----:B------:R-:W3:Y:S01]  /*13e60*/  @P1 LDC R29, c[0x0][0x44c] ;  /* 0x00011300ff1d1b82 */ /* 0x000ee20000000800 */
[-CC-:B------:R-:W-:Y:S01]  /*13e70*/  FFMA.FTZ R7, R25, R0.reuse, -R12.reuse ;  /* 0x0000000019077223 */ /* 0x180fe2000001080c */
[-CC-:B------:R-:W-:Y:S01]  /*13e80*/  FFMA.FTZ R152, R13, R0.reuse, -R12.reuse ;  /* 0x000000000d987223 */ /* 0x180fe2000001080c */
[----:B------:R-:W-:Y:S01]  /*13e90*/  MUFU.EX2 R158, R158 ;  /* 0x0000009e009e7308 */ /* 0x000fe20000000800 */
[-CC-:B------:R-:W-:Y:S01]  /*13ea0*/  FFMA.FTZ R13, R33, R0.reuse, -R12.reuse ;  /* 0x00000000210d7223 */ /* 0x180fe2000001080c */
[-C--:B------:R-:W-:Y:S01]  /*13eb0*/  FFMA.FTZ R154, R15, R0.reuse, -R12 ;  /* 0x000000000f9a7223 */ /* 0x080fe2000001080c */
[----:B------:R-:W-:Y:S02]  /*13ec0*/  IMAD.MOV.U32 R33, RZ, RZ, R186 ;  /* 0x000000ffff217224 */ /* 0x000fe400078e00ba */
[-CC-:B------:R-:W-:Y:S01]  /*13ed0*/  FFMA.FTZ R15, R37, R0.reuse, -R12.reuse ;  /* 0x00000000250f7223 */ /* 0x180fe2000001080c */
[-C--:B------:R-:W-:Y:S01]  /*13ee0*/  FFMA.FTZ R144, R31, R0.reuse, -R12 ;  /* 0x000000001f907223 */ /* 0x080fe2000001080c */
[----:B----4-:R-:W-:Y:S01]  /*13ef0*/  FADD.FTZ R31, R159, R38 ;  /* 0x000000269f1f7221 */ /* 0x010fe20000010000 */
[-CC-:B------:R-:W-:Y:S01]  /*13f00*/  FFMA.FTZ R148, R21, R0.reuse, -R12.reuse ;  /* 0x0000000015947223 */ /* 0x180fe2000001080c */
[----:B------:R-:W-:Y:S01]  /*13f10*/  MUFU.EX2 R156, R156 ;  /* 0x0000009c009c7308 */ /* 0x000fe20000000800 */
[-CC-:B------:R-:W-:Y:S01]  /*13f20*/  FFMA.FTZ R21, R41, R0.reuse, -R12.reuse ;  /* 0x0000000029157223 */ /* 0x180fe2000001080c */
[-CC-:B------:R-:W-:Y:S01]  /*13f30*/  FFMA.FTZ R150, R27, R0.reuse, -R12.reuse ;  /* 0x000000001b967223 */ /* 0x180fe2000001080c */
[-CC-:B------:R-:W-:Y:S01]  /*13f40*/  FFMA.FTZ R25, R45, R0.reuse, -R12.reuse ;  /* 0x000000002d197223 */ /* 0x180fe2000001080c */
[-CC-:B------:R-:W-:Y:S01]  /*13f50*/  FFMA.FTZ R27, R49, R0.reuse, -R12.reuse ;  /* 0x00000000311b7223 */ /* 0x180fe2000001080c */
[-CC-:B------:R-:W-:Y:S01]  /*13f60*/  FFMA.FTZ R146, R35, R0.reuse, -R12.reuse ;  /* 0x0000000023927223 */ /* 0x180fe2000001080c */
[-CC-:B-1----:R-:W-:Y:S01]  /*13f70*/  FFMA.FTZ R9, R53, R0.reuse, -R12.reuse ;  /* 0x0000000035097223 */ /* 0x182fe2000001080c */
[-CC-:B-----5:R-:W-:Y:S01]  /*13f80*/  FFMA.FTZ R140, R39, R0.reuse, -R12.reuse ;  /* 0x00000000278c7223 */ /* 0x1a0fe2000001080c */
[----:B------:R-:W1:Y:S01]  /*13f90*/  MUFU.EX2 R7, R7 ;  /* 0x0000000700077308 */ /* 0x000e620000000800 */
[-CC-:B------:R-:W-:Y:S01]  /*13fa0*/  FFMA.FTZ R57, R57, R0.reuse, -R12.reuse ;  /* 0x0000000039397223 */ /* 0x180fe2000001080c */
[-CC-:B------:R-:W-:Y:S01]  /*13fb0*/  FFMA.FTZ R43, R43, R0.reuse, -R12.reuse ;  /* 0x000000002b2b7223 */ /* 0x180fe2000001080c */
[-CC-:B------:R-:W-:Y:S01]  /*13fc0*/  FFMA.FTZ R61, R61, R0.reuse, -R12.reuse ;  /* 0x000000003d3d7223 */ /* 0x180fe2000001080c */
[----:B------:R-:W-:Y:S01]  /*13fd0*/  FFMA.FTZ R47, R47, R0, -R12 ;  /* 0x000000002f2f7223 */ /* 0x000fe2000001080c */
[----:B---3--:R-:W-:-:S04]  /*13fe0*/  @P1 IMAD.HI.U32 R29, R186, R29, RZ ;  /* 0x0000001dba1d1227 */ /* 0x008fc800078e00ff */
[-CC-:B------:R-:W-:Y:S01]  /*13ff0*/  FFMA.FTZ R65, R65, R0.reuse, -R12.reuse ;  /* 0x0000000041417223 */ /* 0x180fe2000001080c */
[-CC-:B------:R-:W-:Y:S01]  /*14000*/  FFMA.FTZ R51, R51, R0.reuse, -R12.reuse ;  /* 0x0000000033337223 */ /* 0x180fe2000001080c */
[----:B------:R-:W3:Y:S01]  /*14010*/  MUFU.EX2 R11, R11 ;  /* 0x0000000b000b7308 */ /* 0x000ee20000000800 */
[----:B------:R-:W-:Y:S01]  /*14020*/  FFMA.FTZ R69, R69, R0, -R12 ;  /* 0x0000000045457223 */ /* 0x000fe2000001080c */
[----:B0-----:R-:W-:Y:S01]  /*14030*/  @P1 SHF.R.U32.HI R33, RZ, R40, R29 ;  /* 0x00000028ff211219 */ /* 0x001fe2000001161d */
[C---:B------:R-:W-:Y:S01]  /*14040*/  FADD.FTZ R40, R28.reuse, R31 ;  /* 0x0000001f1c287221 */ /* 0x040fe20000010000 */
[----:B------:R-:W-:Y:S02]  /*14050*/  F2FP.F16.F32.PACK_AB R159, R28, R159 ;  /* 0x0000009f1c9f723e */ /* 0x000fe400000000ff */
[----:B------:R-:W-:Y:S02]  /*14060*/  CS2R R52, SRZ ;  /* 0x0000000000347805 */ /* 0x000fe4000001ff00 */
[----:B------:R-:W-:Y:S01]  /*14070*/  IADD3 R33, R33, R188, -R187 ;  /* 0x000000bc21217210 */ /* 0x000fe20007ffe8bb */
[----:B--2---:R-:W-:Y:S01]  /*14080*/  FADD.FTZ R31, R153, R40 ;  /* 0x00000028991f7221 */ /* 0x004fe20000010000 */
[----:B------:R-:W0:Y:S01]  /*14090*/  MUFU.EX2 R152, R152 ;  /* 0x0000009800987308 */ /* 0x000e220000000800 */
[----:B-1----:R-:W-:Y:S01]  /*140a0*/  FADD.FTZ R29, R156, R7 ;  /* 0x000000079c1d7221 */ /* 0x002fe20000010000 */
[C---:B------:R-:W-:Y:S01]  /*140b0*/  F2FP.F16.F32.PACK_AB R153, R10.reuse, R153 ;  /* 0x000000990a99723e */ /* 0x040fe200000000ff */
[----:B------:R-:W-:Y:S01]  /*140c0*/  FADD.FTZ R40, R10, R31 ;  /* 0x0000001f0a287221 */ /* 0x000fe20000010000 */
[----:B------:R-:W-:-:S04]  /*140d0*/  IMAD.HI R33, R33, 0x2aaaaaab, RZ ;  /* 0x2aaaaaab21217827 */ /* 0x000fc800078e02ff */
[----:B------:R-:W-:Y:S01]  /*140e0*/  FADD.FTZ R38, R158, R29 ;  /* 0x0000001d9e267221 */ /* 0x000fe20000010000 */
[----:B------:R-:W-:Y:S01]  /*140f0*/  F2FP.F16.F32.PACK_AB R156, R7, R156 ;  /* 0x0000009c079c723e */ /* 0x000fe200000000ff */
[----:B------:R-:W-:Y:S01]  /*14100*/  FADD.FTZ R31, R155, R40 ;  /* 0x000000289b1f7221 */ /* 0x000fe20000010000 */
[----:B------:R-:W1:Y:S01]  /*14110*/  MUFU.EX2 R13, R13 ;  /* 0x0000000d000d7308 */ /* 0x000e620000000800 */
[C---:B---3--:R-:W-:Y:S01]  /*14120*/  FADD.FTZ R29, R11.reuse, R38 ;  /* 0x000000260b1d7221 */ /* 0x048fe20000010000 */
[C---:B------:R-:W-:Y:S01]  /*14130*/  F2FP.F16.F32.PACK_AB R155, R6.reuse, R155 ;  /* 0x0000009b069b723e */ /* 0x040fe200000000ff */
[----:B------:R-:W-:Y:S01]  /*14140*/  FADD.FTZ R40, R6, R31 ;  /* 0x0000001f06287221 */ /* 0x000fe20000010000 */
[----:B------:R-:W-:Y:S02]  /*14150*/  F2FP.F16.F32.PACK_AB R158, R11, R158 ;  /* 0x0000009e0b9e723e */ /* 0x000fe400000000ff */
[----:B------:R-:W-:Y:S02]  /*14160*/  CS2R R48, SRZ ;  /* 0x0000000000307805 */ /* 0x000fe4000001ff00 */
[----:B------:R-:W-:Y:S01]  /*14170*/  CS2R R44, SRZ ;  /* 0x00000000002c7805 */ /* 0x000fe2000001ff00 */
[----:B------:R-:W-:Y:S01]  /*14180*/  FADD.FTZ R31, R149, R40 ;  /* 0x00000028951f7221 */ /* 0x000fe20000010000 */
[----:B------:R-:W2:Y:S01]  /*14190*/  MUFU.EX2 R154, R154 ;  /* 0x0000009a009a7308 */ /* 0x000ea20000000800 */
[----:B0-----:R-:W-:Y:S01]  /*141a0*/  FADD.FTZ R38, R152, R29 ;  /* 0x0000001d98267221 */ /* 0x001fe20000010000 */
[----:B------:R-:W-:Y:S01]  /*141b0*/  SHF.R.U32.HI R40, RZ, 0x1f, R33 ;  /* 0x0000001fff287819 */ /* 0x000fe20000011621 */
[C---:B------:R-:W-:Y:S01]  /*141c0*/  FADD.FTZ R12, R30.reuse, R31 ;  /* 0x0000001f1e0c7221 */ /* 0x040fe20000010000 */
[----:B------:R-:W-:-:S03]  /*141d0*/  F2FP.F16.F32.PACK_AB R149, R30, R149 ;  /* 0x000000951e95723e */ /* 0x000fc600000000ff */
[----:B------:R-:W-:Y:S01]  /*141e0*/  FADD.FTZ R31, R151, R12 ;  /* 0x0000000c971f7221 */ /* 0x000fe20000010000 */
[----:B------:R-:W0:Y:S01]  /*141f0*/  MUFU.EX2 R15, R15 ;  /* 0x0000000f000f7308 */ /* 0x000e220000000800 */
[----:B-1----:R-:W-:Y:S01]  /*14200*/  FADD.FTZ R29, R13, R38 ;  /* 0x000000260d1d7221 */ /* 0x002fe20000010000 */
[----:B------:R-:W-:Y:S01]  /*14210*/  LEA.HI.SX32 R12, R33, R40, 0x1c ;  /* 0x00000028210c7211 */ /* 0x000fe200078fe2ff */
[C---:B------:R-:W-:Y:S01]  /*14220*/  FADD.FTZ R24, R32.reuse, R31 ;  /* 0x0000001f20187221 */ /* 0x040fe20000010000 */
[----:B------:R-:W-:Y:S02]  /*14230*/  F2FP.F16.F32.PACK_AB R151, R32, R151 ;  /* 0x000000972097723e */ /* 0x000fe400000000ff */
[----:B------:R-:W-:Y:S02]  /*14240*/  CS2R R40, SRZ ;  /* 0x0000000000287805 */ /* 0x000fe4000001ff00 */
[----:B------:R-:W-:Y:S01]  /*14250*/  VIMNMX R12, R185, R12, !PT ;  /* 0x0000000cb90c7248 */ /* 0x000fe20007fe0100 */
[----:B------:R-:W-:Y:S01]  /*14260*/  FADD.FTZ R31, R145, R24 ;  /* 0x00000018911f7221 */ /* 0x000fe20000010000 */
[----:B------:R-:W1:Y:S01]  /*14270*/  MUFU.EX2 R148, R148 ;  /* 0x0000009400947308 */ /* 0x000e620000000800 */
[----:B--2---:R-:W-:Y:S01]  /*14280*/  FADD.FTZ R38, R154, R29 ;  /* 0x0000001d9a267221 */ /* 0x004fe20000010000 */
[C---:B------:R-:W-:Y:S01]  /*14290*/  F2FP.F16.F32.PACK_AB R145, R34.reuse, R145 ;  /* 0x000000912291723e */ /* 0x040fe200000000ff */
[----:B------:R-:W-:Y:S01]  /*142a0*/  FADD.FTZ R6, R34, R31 ;  /* 0x0000001f22067221 */ /* 0x000fe20000010000 */
[----:B------:R-:W-:-:S02]  /*142b0*/  F2FP.F16.F32.PACK_AB R152, R13, R152 ;  /* 0x000000980d98723e */ /* 0x000fc400000000ff */
[----:B------:R-:W-:Y:S02]  /*142c0*/  CS2R R34, SRZ ;  /* 0x0000000000227805 */ /* 0x000fe4000001ff00 */
[----:B------:R-:W-:Y:S01]  /*142d0*/  CS2R R32, SRZ ;  /* 0x0000000000207805 */ /* 0x000fe2000001ff00 */
[----:B------:R-:W-:Y:S01]  /*142e0*/  FADD.FTZ R31, R147, R6 ;  /* 0x00000006931f7221 */ /* 0x000fe20000010000 */
[----:B------:R-:W2:Y:S01]  /*142f0*/  MUFU.EX2 R21, R21 ;  /* 0x0000001500157308 */ /* 0x000ea20000000800 */
[C---:B0-----:R-:W-:Y:S01]  /*14300*/  FADD.FTZ R29, R15.reuse, R38 ;  /* 0x000000260f1d7221 */ /* 0x041fe20000010000 */
[----:B------:R-:W-:Y:S01]  /*14310*/  F2FP.F16.F32.PACK_AB R154, R15, R154 ;  /* 0x0000009a0f9a723e */ /* 0x000fe200000000ff */
[----:B------:R-:W-:Y:S01]  /*14320*/  VIADD R15, R72, 0xfffffffe ;  /* 0xfffffffe480f7836 */ /* 0x000fe20000000000 */
[----:B------:R-:W-:Y:S02]  /*14330*/  F2FP.F16.F32.PACK_AB R147, R36, R147 ;  /* 0x000000932493723e */ /* 0x000fe400000000ff */
[----:B------:R-:W-:-:S02]  /*14340*/  CS2R R72, SRZ ;  /* 0x0000000000487805 */ /* 0x000fc4000001ff00 */
[----:B------:R-:W0:Y:S01]  /*14350*/  MUFU.EX2 R150, R150 ;  /* 0x0000009600967308 */ /* 0x000e220000000800 */
[----:B-1----:R-:W-:Y:S01]  /*14360*/  FADD.FTZ R38, R148, R29 ;  /* 0x0000001d94267221 */ /* 0x002fe20000010000 */
[----:B------:R-:W-:-:S06]  /*14370*/  ISETP.GE.AND P2, PT, R15, R12, PT ;  /* 0x0000000c0f00720c */ /* 0x000fcc0003f46270 */
[----:B------:R-:W1:Y:S01]  /*14380*/  MUFU.EX2 R25, R25 ;  /* 0x0000001900197308 */ /* 0x000e620000000800 */
[C---:B--2---:R-:W-:Y:S01]  /*14390*/  FADD.FTZ R29, R21.reuse, R38 ;  /* 0x00000026151d7221 */ /* 0x044fe20000010000 */
[----:B------:R-:W-:-:S06]  /*143a0*/  F2FP.F16.F32.PACK_AB R148, R21, R148 ;  /* 0x000000941594723e */ /* 0x000fcc00000000ff */
[----:B------:R-:W2:Y:S01]  /*143b0*/  MUFU.EX2 R144, R144 ;  /* 0x0000009000907308 */ /* 0x000ea20000000800 */
[----:B0-----:R-:W-:-:S07]  /*143c0*/  FADD.FTZ R38, R150, R29 ;  /* 0x0000001d96267221 */ /* 0x001fce0000010000 */
        /* <DEDUP_REMOVED lines=12> */
[----:B------:R-:W-:Y:S01]  /*14490*/  FADD.FTZ R7, R141, R10 ;  /* 0x0000000a8d077221 */ /* 0x000fe20000010000 */
[----:B------:R-:W-:Y:S01]  /*144a0*/  F2FP.F16.F32.PACK_AB R141, R14, R141 ;  /* 0x0000008d0e8d723e */ /* 0x000fe200000000ff */
[----:B------:R-:W0:Y:S01]  /*144b0*/  MUFU.EX2 R140, R140 ;  /* 0x0000008c008c7308 */ /* 0x000e220000000800 */
[----:B-1----:R-:W-:Y:S01]  /*144c0*/  FADD.FTZ R6, R146, R29 ;  /* 0x0000001d92067221 */ /* 0x002fe20000010000 */
[----:B------:R-:W-:-:S06]  /*144d0*/  FADD.FTZ R10, R14, R7 ;  /* 0x000000070e0a7221 */ /* 0x000fcc0000010000 */
[----:B------:R-:W1:Y:S01]  /*144e0*/  MUFU.EX2 R57, R57 ;  /* 0x0000003900397308 */ /* 0x000e620000000800 */
[C---:B--2---:R-:W-:Y:S01]  /*144f0*/  FADD.FTZ R29, R9.reuse, R6 ;  /* 0x00000006091d7221 */ /* 0x044fe20000010000 */
[----:B------:R-:W-:-:S06]  /*14500*/  F2FP.F16.F32.PACK_AB R146, R9, R146 ;  /* 0x000000920992723e */ /* 0x000fcc00000000ff */
[----:B------:R-:W2:Y:S01]  /*14510*/  MUFU.EX2 R43, R43 ;  /* 0x0000002b002b7308 */ /* 0x000ea20000000800 */
[----:B0-----:R-:W-:Y:S01]  /*14520*/  FADD.FTZ R6, R140, R29 ;  /* 0x0000001d8c067221 */ /* 0x001fe20000010000 */
[----:B------:R-:W-:-:S06]  /*14530*/  CS2R R28, SRZ ;  /* 0x00000000001c7805 */ /* 0x000fcc000001ff00 */
[----:B------:R-:W0:Y:S01]  /*14540*/  MUFU.EX2 R143, R143 ;  /* 0x0000008f008f7308 */ /* 0x000e220000000800 */
[C---:B-1----:R-:W-:Y:S01]  /*14550*/  FADD.FTZ R6, R57.reuse, R6 ;  /* 0x0000000639067221 */ /* 0x042fe20000010000 */
[----:B------:R-:W-:Y:S02]  /*14560*/  F2FP.F16.F32.PACK_AB R140, R57, R140 ;  /* 0x0000008c398c723e */ /* 0x000fe400000000ff */
[----:B------:R-:W-:-:S04]  /*14570*/  CS2R R56, SRZ ;  /* 0x0000000000387805 */ /* 0x000fc8000001ff00 */
[----:B------:R1:W3:Y:S01]  /*14580*/  MUFU.EX2 R142, R61 ;  /* 0x0000003d008e7308 */ /* 0x0002e20000000800 */
[----:B--2---:R-:W-:-:S07]  /*14590*/  FADD.FTZ R7, R43, R6 ;  /* 0x000000062b077221 */ /* 0x004fce0000010000 */
[----:B------:R-:W2:Y:S01]  /*145a0*/  MUFU.EX2 R26, R26 ;  /* 0x0000001a001a7308 */ /* 0x000ea20000000800 */
[----:B0-----:R-:W-:Y:S01]  /*145b0*/  FADD.FTZ R11, R143, R10 ;  /* 0x0000000a8f0b7221 */ /* 0x001fe20000010000 */
[----:B-1----:R-:W-:-:S06]  /*145c0*/  CS2R R60, SRZ ;  /* 0x00000000003c7805 */ /* 0x002fcc000001ff00 */
[----:B------:R-:W0:Y:S01]  /*145d0*/  MUFU.EX2 R47, R47 ;  /* 0x0000002f002f7308 */ /* 0x000e220000000800 */
[C---:B---3--:R-:W-:Y:S01]  /*145e0*/  FADD.FTZ R6, R142.reuse, R7 ;  /* 0x000000078e067221 */ /* 0x048fe20000010000 */
[----:B------:R-:W-:Y:S02]  /*145f0*/  F2FP.F16.F32.PACK_AB R142, R142, R43 ;  /* 0x0000002b8e8e723e */ /* 0x000fe400000000ff */
[----:B------:R-:W-:-:S04]  /*14600*/  CS2R R42, SRZ ;  /* 0x00000000002a7805 */ /* 0x000fc8000001ff00 */
[----:B------:R-:W1:Y:S01]  /*14610*/  MUFU.EX2 R137, R137 ;  /* 0x0000008900897308 */ /* 0x000e620000000800 */
[C---:B--2---:R-:W-:Y:S01]  /*14620*/  FADD.FTZ R24, R26.reuse, R11 ;  /* 0x0000000b1a187221 */ /* 0x044fe20000010000 */
[----:B------:R-:W-:Y:S02]  /*14630*/  F2FP.F16.F32.PACK_AB R143, R26, R143 ;  /* 0x0000008f1a8f723e */ /* 0x000fe400000000ff */
[----:B------:R-:W-:-:S04]  /*14640*/  CS2R R26, SRZ ;  /* 0x00000000001a7805 */ /* 0x000fc8000001ff00 */
[----:B------:R2:W3:Y:S01]  /*14650*/  MUFU.EX2 R136, R65 ;  /* 0x0000004100887308 */ /* 0x0004e20000000800 */
[----:B0-----:R-:W-:-:S07]  /*14660*/  FADD.FTZ R7, R47, R6 ;  /* 0x000000062f077221 */ /* 0x001fce0000010000 */
[----:B------:R-:W0:Y:S01]  /*14670*/  MUFU.EX2 R20, R20 ;  /* 0x0000001400147308 */ /* 0x000e220000000800 */
[----:B-1----:R-:W-:Y:S01]  /*14680*/  FADD.FTZ R9, R137, R24 ;  /* 0x0000001889097221 */ /* 0x002fe20000010000 */
[----:B--2---:R-:W-:Y:S02]  /*14690*/  CS2R R64, SRZ ;  /* 0x0000000000407805 */ /* 0x004fe4000001ff00 */
[----:B------:R-:W-:-:S04]  /*146a0*/  CS2R R24, SRZ ;  /* 0x0000000000187805 */ /* 0x000fc8000001ff00 */
[----:B------:R-:W1:Y:S01]  /*146b0*/  MUFU.EX2 R51, R51 ;  /* 0x0000003300337308 */ /* 0x000e620000000800 */
[C---:B---3--:R-:W-:Y:S01]  /*146c0*/  FADD.FTZ R6, R136.reuse, R7 ;  /* 0x0000000788067221 */ /* 0x048fe20000010000 */
[----:B------:R-:W-:Y:S02]  /*146d0*/  F2FP.F16.F32.PACK_AB R136, R136, R47 ;  /* 0x0000002f8888723e */ /* 0x000fe400000000ff */
[----:B------:R-:W-:-:S04]  /*146e0*/  CS2R R46, SRZ ;  /* 0x00000000002e7805 */ /* 0x000fc8000001ff00 */
[----:B------:R-:W2:Y:S01]  /*146f0*/  MUFU.EX2 R139, R139 ;  /* 0x0000008b008b7308 */ /* 0x000ea20000000800 */
[C---:B0-----:R-:W-:Y:S01]  /*14700*/  FADD.FTZ R14, R20.reuse, R9 ;  /* 0x00000009140e7221 */ /* 0x041fe20000010000 */
[----:B------:R-:W-:-:S06]  /*14710*/  F2FP.F16.F32.PACK_AB R137, R20, R137 ;  /* 0x000000891489723e */ /* 0x000fcc00000000ff */
[----:B------:R0:W3:Y:S01]  /*14720*/  MUFU.EX2 R138, R69 ;  /* 0x00000045008a7308 */ /* 0x0000e20000000800 */
[----:B-1----:R-:W-:-:S07]  /*14730*/  FADD.FTZ R7, R51, R6 ;  /* 0x0000000633077221 */ /* 0x002fce0000010000 */
[----:B------:R2:W1:Y:S01]  /*14740*/  MUFU.EX2 R10, R5 ;  /* 0x00000005000a7308 */ /* 0x0004620000000800 */
[----:B0-----:R-:W-:Y:S01]  /*14750*/  CS2R R68, SRZ ;  /* 0x0000000000447805 */ /* 0x001fe2000001ff00 */
[----:B--2---:R-:W-:Y:S01]  /*14760*/  FADD.FTZ R5, R139, R14 ;  /* 0x0000000e8b057221 */ /* 0x004fe20000010000 */
[C---:B---3--:R-:W-:Y:S01]  /*14770*/  FADD.FTZ R7, R138.reuse, R7 ;  /* 0x000000078a077221 */ /* 0x048fe20000010000 */
[----:B------:R-:W-:Y:S02]  /*14780*/  F2FP.F16.F32.PACK_AB R138, R138, R51 ;  /* 0x000000338a8a723e */ /* 0x000fe400000000ff */
[----:B------:R-:W-:Y:S01]  /*14790*/  CS2R R50, SRZ ;  /* 0x0000000000327805 */ /* 0x000fe2000001ff00 */
[C---:B-1----:R-:W-:Y:S01]  /*147a0*/  FADD.FTZ R6, R10.reuse, R5 ;  /* 0x000000050a067221 */ /* 0x042fe20000010000 */
[----:B------:R-:W-:Y:S01]  /*147b0*/  F2FP.F16.F32.PACK_AB R139, R10, R139 ;  /* 0x0000008b0a8b723e */ /* 0x000fe200000000ff */
[----:B------:R-:W-:Y:S01]  /*147c0*/  IMAD.MOV.U32 R10, RZ, RZ, 0x3f800000 ;  /* 0x3f800000ff0a7424 */ /* 0x000fe200078e00ff */
[----:B------:R-:W-:Y:S01]  /*147d0*/  MOV R5, 0x3f800000 ;  /* 0x3f80000000057802 */ /* 0x000fe20000000f00 */
[----:B------:R-:W-:Y:S06]  /*147e0*/  @!P2 BRA `(.L_x_2839) ;  /* 0x000000240094a947 */ /* 0x000fec0003800000 */
[----:B------:R-:W-:Y:S01]  /*147f0*/  BSSY B1, `(.L_x_2839) ;  /* 0x0000264000017945 */ /* 0x000fe20003800000 */
[----:B------:R-:W-:Y:S01]  /*14800*/  IMAD.MOV.U32 R13, RZ, RZ, R3 ;  /* 0x000000ffff0d7224 */ /* 0x000fe200078e0003 */
[----:B------:R-:W-:Y:S01]  /*14810*/  MOV R14, R4 ;  /* 0x00000004000e7202 */ /* 0x000fe20000000f00 */
[----:B------:R-:W-:Y:S01]  /*14820*/  IMAD.MOV.U32 R11, RZ, RZ, R168 ;  /* 0x000000ffff0b7224 */ /* 0x000fe200078e00a8 */
[----:B------:R-:W-:Y:S01]  /*14830*/  MOV R5, 0x3f800000 ;  /* 0x3f80000000057802 */ /* 0x000fe20000000f00 */
[----:B------:R-:W-:Y:S02]  /*14840*/  IMAD.MOV.U32 R20, RZ, RZ, R162 ;  /* 0x000000ffff147224 */ /* 0x000fe400078e00a2 */
[----:B------:R-:W-:-:S07]  /*14850*/  IMAD.MOV.U32 R87, RZ, RZ, RZ ;  /* 0x000000ffff577224 */ /* 0x000fce00078e00ff */
.L_x_2852:
[----:B------:R-:W-:-:S04]  /*14860*/  ISETP.NE.AND P2, PT, R20, 0x1, PT ;  /* 0x000000011400780c */ /* 0x000fc80003f45270 */
[----:B------:R-:W-:-:S04]  /*14870*/  SEL R168, RZ, 0x1, P2 ;  /* 0x00000001ffa87807 */ /* 0x000fc80001000000 */
[----:B------:R-:W-:Y:S01]  /*14880*/  LOP3.LUT R168, R11, R168, RZ, 0x3c, !PT ;  /* 0x000000a80ba87212 */ /* 0x000fe200078e3cff */
[----:B------:R-:W-:Y:S06]  /*14890*/  @!P0 BRA `(.L_x_2840) ;  /* 0x0000000000048947 */ /* 0x000fec0003800000 */
[----:B------:R-:W-:Y:S01]  /*148a0*/  BPT.TRAP 0x1 ;  /* 0x000000040000795c */ /* 0x000fe20000300000 */
.L_x_2840:
[----:B------:R-:W-:Y:S01]  /*148b0*/  VIADD R162, R20, 0x1 ;  /* 0x0000000114a27836 */ /* 0x000fe20000000000 */
[----:B------:R-:W-:-:S04]  /*148c0*/  SHF.L.U32 R4, R168, 0x1f, RZ ;  /* 0x0000001fa8047819 */ /* 0x000fc800000006ff */
[----:B------:R-:W-:-:S04]  /*148d0*/  ISETP.NE.AND P2, PT, R162, 0x2, PT ;  /* 0x00000002a200780c */ /* 0x000fc80003f45270 */
[----:B------:R-:W-:-:S04]  /*148e0*/  SEL R162, R162, RZ, P2 ;  /* 0x000000ffa2a27207 */ /* 0x000fc80001000000 */
[----:B------:R-:W-:-:S04]  /*148f0*/  LEA R9, R162, R2, 0x3 ;  /* 0x00000002a2097211 */ /* 0x000fc800078e18ff */
[----:B------:R0:W1:Y:S01]  /*14900*/  SYNCS.PHASECHK.TRANS64.TRYWAIT P2, [R9+URZ+0x2a830], R4 ;  /* 0x02a83004090075a7 */ /* 0x000062000804017f */
[----:B------:R-:W-:Y:S05]  /*14910*/  @!P0 BRA `(.L_x_2841) ;  /* 0x0000000000048947 */ /* 0x000fea0003800000 */
[----:B------:R-:W-:Y:S01]  /*14920*/  BPT.TRAP 0x1 ;  /* 0x000000040000795c */ /* 0x000fe20000300000 */
.L_x_2841:
[----:B------:R-:W-:Y:S01]  /*14930*/  IMAD R0, R162, 0x900, R8 ;  /* 0x00000900a2007824 */ /* 0x000fe200078e0208 */
[----:B------:R-:W-:Y:S03]  /*14940*/  BSSY B2, `(.L_x_2842) ;  /* 0x0000006000027945 */ /* 0x000fe60003800000 */
[C---:B------:R-:W-:Y:S02]  /*14950*/  VIADD R3, R0.reuse, 0x2 ;  /* 0x0000000200037836 */ /* 0x040fe40000000000 */
[----:B------:R-:W-:Y:S01]  /*14960*/  VIADD R21, R0, 0x4 ;  /* 0x0000000400157836 */ /* 0x000fe20000000000 */
[----:B-1----:R-:W-:Y:S06]  /*14970*/  @P2 BRA `(.L_x_2843) ;  /* 0x0000000000082947 */ /* 0x002fec0003800000 */
[----:B------:R-:W1:Y:S02]  /*14980*/  SYNCS.PHASECHK.TRANS64.TRYWAIT P2, [R9+URZ+0x2a830], R4 ;  /* 0x02a83004090075a7 */ /* 0x000e64000804017f */
[----:B-1----:R-:W-:Y:S05]  /*14990*/  @!P2 BRA `(.L_x_2844) ;  /* 0x0000010c005ca947 */ /* 0x002fea0003800000 */
.L_x_2843:
[----:B------:R-:W-:Y:S05]  /*149a0*/  BSYNC B2 ;  /* 0x0000000000027941 */ /* 0x000fea0003800000 */
.L_x_2842:
[----:B------:R-:W2:Y:S04]  /*149b0*/  LDL.64 R94, [R1+0x28] ;  /* 0x00002800015e7983 */ /* 0x000ea80000100a00 */
[----:B------:R0:W-:Y:S04]  /*149c0*/  STL.64 [R1+0x78], R8 ;  /* 0x0000780801007387 */ /* 0x0001e80000100a00 */
[----:B01----:R-:W3:Y:S04]  /*149d0*/  LDL.64 R8, [R1+0x20] ;  /* 0x0000200001087983 */ /* 0x003ee80000100a00 */
[----:B------:R0:W-:Y:S01]  /*149e0*/  STL.64 [R1+0x70], R6 ;  /* 0x0000700601007387 */ /* 0x0001e20000100a00 */
[----:B------:R-:W-:Y:S01]  /*149f0*/  MOV R88, R0 ;  /* 0x0000000000587202 */ /* 0x000fe20000000f00 */
[----:B------:R-:W-:-:S02]  /*14a00*/  VIADD R90, R0, 0x6 ;  /* 0x00000006005a7836 */ /* 0x000fc40000000000 */
[-C--:B------:R-:W-:Y:S01]  /*14a10*/  FMUL.FTZ R26, R26, R5.reuse ;  /* 0x000000051a1a7220 */ /* 0x080fe20000410000 */
[----:B------:R-:W-:Y:S02]  /*14a20*/  IMAD.MOV.U32 R89, RZ, RZ, 0x40000040 ;  /* 0x40000040ff597424 */ /* 0x000fe400078e00ff */
[-C--:B------:R-:W-:Y:S01]  /*14a30*/  FMUL.FTZ R27, R27, R5.reuse ;  /* 0x000000051b1b7220 */ /* 0x080fe20000410000 */
[----:B------:R-:W-:Y:S02]  /*14a40*/  VIADD R92, R0, 0x304 ;  /* 0x00000304005c7836 */ /* 0x000fe40000000000 */
[-C--:B------:R-:W-:Y:S01]  /*14a50*/  FMUL.FTZ R30, R30, R5.reuse ;  /* 0x000000051e1e7220 */ /* 0x080fe20000410000 */
[-C--:B------:R-:W-:Y:S01]  /*14a60*/  FMUL.FTZ R31, R31, R5.reuse ;  /* 0x000000051f1f7220 */ /* 0x080fe20000410000 */
[-C--:B------:R-:W-:Y:S01]  /*14a70*/  FMUL.FTZ R34, R34, R5.reuse ;  /* 0x0000000522227220 */ /* 0x080fe20000410000 */
[-C--:B------:R-:W-:Y:S01]  /*14a80*/  FMUL.FTZ R35, R35, R5.reuse ;  /* 0x0000000523237220 */ /* 0x080fe20000410000 */
[----:B------:R-:W-:Y:S01]  /*14a90*/  FMUL.FTZ R38, R38, R5 ;  /* 0x0000000526267220 */ /* 0x000fe20000410000 */
[----:B0-----:R-:W4:Y:S01]  /*14aa0*/  LDL.64 R6, [R1+0x18] ;  /* 0x0000180001067983 */ /* 0x001f220000100a00 */
[----:B------:R-:W-:-:S02]  /*14ab0*/  R2UR UR26, R88 ;  /* 0x00000000581a72ca */ /* 0x000fc400000e0000 */
[----:B------:R-:W-:Y:S01]  /*14ac0*/  MOV R88, R3 ;  /* 0x0000000300587202 */ /* 0x000fe20000000f00 */
[-C--:B------:R-:W-:Y:S01]  /*14ad0*/  FMUL.FTZ R39, R39, R5.reuse ;  /* 0x0000000527277220 */ /* 0x080fe20000410000 */
[-C--:B------:R-:W-:Y:S01]  /*14ae0*/  FMUL.FTZ R42, R42, R5.reuse ;  /* 0x000000052a2a7220 */ /* 0x080fe20000410000 */
[-C--:B------:R-:W-:Y:S01]  /*14af0*/  FMUL.FTZ R43, R43, R5.reuse ;  /* 0x000000052b2b7220 */ /* 0x080fe20000410000 */
[----:B------:R-:W-:Y:S01]  /*14b00*/  R2UR UR22, R88 ;  /* 0x00000000581672ca */ /* 0x000fe200000e0000 */
[----:B------:R-:W-:Y:S01]  /*14b10*/  IMAD.MOV.U32 R88, RZ, RZ, R21 ;  /* 0x000000ffff587224 */ /* 0x000fe200078e0015 */
[----:B------:R-:W-:Y:S01]  /*14b20*/  R2UR UR14, R90 ;  /* 0x000000005a0e72ca */ /* 0x000fe200000e0000 */
[----:B------:R-:W-:Y:S02]  /*14b30*/  VIADD R90, R0, 0x302 ;  /* 0x00000302005a7836 */ /* 0x000fe40000000000 */
[-C--:B------:R-:W-:Y:S01]  /*14b40*/  FMUL.FTZ R46, R46, R5.reuse ;  /* 0x000000052e2e7220 */ /* 0x080fe20000410000 */
[----:B------:R-:W-:Y:S01]  /*14b50*/  FMUL.FTZ R47, R47, R5 ;  /* 0x000000052f2f7220 */ /* 0x000fe20000410000 */
[----:B------:R-:W-:Y:S01]  /*14b60*/  R2UR UR18, R88 ;  /* 0x00000000581272ca */ /* 0x000fe200000e0000 */
[----:B------:R-:W-:Y:S01]  /*14b70*/  VIADD R88, R0, 0x300 ;  /* 0x0000030000587836 */ /* 0x000fe20000000000 */
[----:B------:R-:W-:Y:S01]  /*14b80*/  R2UR UR6, R90 ;  /* 0x000000005a0672ca */ /* 0x000fe200000e0000 */
[----:B------:R-:W-:-:S02]  /*14b90*/  VIADD R90, R0, 0x600 ;  /* 0x00000600005a7836 */ /* 0x000fc40000000000 */
[-C--:B------:R-:W-:Y:S01]  /*14ba0*/  FMUL.FTZ R50, R50, R5.reuse ;  /* 0x0000000532327220 */ /* 0x080fe20000410000 */
[-C--:B------:R-:W-:Y:S01]  /*14bb0*/  FMUL.FTZ R51, R51, R5.reuse ;  /* 0x0000000533337220 */ /* 0x080fe20000410000 */
[----:B------:R-:W-:Y:S01]  /*14bc0*/  R2UR UR10, R88 ;  /* 0x00000000580a72ca */ /* 0x000fe200000e0000 */
[-C--:B------:R-:W-:Y:S01]  /*14bd0*/  FMUL.FTZ R54, R54, R5.reuse ;  /* 0x0000000536367220 */ /* 0x080fe20000410000 */
[----:B------:R-:W-:Y:S01]  /*14be0*/  IADD3 R88, R0, 0x306, RZ ;  /* 0x0000030600587810 */ /* 0x000fe20007ffe0ff */
        /* <DEDUP_REMOVED lines=17> */
[----:B------:R-:W-:Y:S01]  /*14d00*/  MOV R91, 0x40000040 ;  /* 0x40000040005b7802 */ /* 0x000fe20000000f00 */
[----:B------:R-:W4:Y:S01]  /*14d10*/  LDL.64 R4, [R1+0x10] ;  /* 0x0000100001047983 */ /* 0x000f220000100a00 */
[C---:B------:R-:W-:Y:S01]  /*14d20*/  R2UR UR27, R89.reuse ;  /* 0x00000000591b72ca */ /* 0x040fe200000e0000 */
[----:B------:R-:W-:Y:S01]  /*14d30*/  IMAD.MOV.U32 R93, RZ, RZ, 0x40000040 ;  /* 0x40000040ff5d7424 */ /* 0x000fe200078e00ff */
[----:B------:R-:W-:Y:S01]  /*14d40*/  R2UR UR58, R92 ;  /* 0x000000005c3a72ca */ /* 0x000fe200000e0000 */
[----:B------:R-:W4:Y:S01]  /*14d50*/  LDL.64 R218, [R1+0x8] ;  /* 0x0000080001da7983 */ /* 0x000f220000100a00 */
[----:B------:R-:W-:Y:S01]  /*14d60*/  R2UR UR54, R88 ;  /* 0x00000000583672ca */ /* 0x000fe200000e0000 */
[----:B------:R-:W-:Y:S01]  /*14d70*/  VIADD R88, R0, 0x604 ;  /* 0x0000060400587836 */ /* 0x000fe20000000000 */
[----:B------:R-:W-:Y:S01]  /*14d80*/  R2UR UR50, R90 ;  /* 0x000000005a3272ca */ /* 0x000fe200000e0000 */
[C---:B------:R-:W-:Y:S01]  /*14d90*/  VIADD R90, R0.reuse, 0x606 ;  /* 0x00000606005a7836 */ /* 0x040fe20000000000 */
[----:B------:R-:W-:Y:S01]  /*14da0*/  IADD3 R92, R0, 0x602, RZ ;  /* 0x00000602005c7810 */ /* 0x000fe20007ffe0ff */
[----:B------:R-:W4:Y:S01]  /*14db0*/  LDL.64 R214, [R1] ;  /* 0x0000000001d67983 */ /* 0x000f220000100a00 */
[C---:B------:R-:W-:Y:S01]  /*14dc0*/  R2UR UR23, R89.reuse ;  /* 0x00000000591772ca */ /* 0x040fe200000e0000 */
        /* <DEDUP_REMOVED lines=55> */
[----:B----4-:R-:W-:Y:S02]  /*15140*/  R2UR UR16, R6 ;  /* 0x00000000061072ca */ /* 0x010fe400000e0000 */
[----:B------:R-:W-:Y:S02]  /*15150*/  R2UR UR17, R7 ;  /* 0x00000000071172ca */ /* 0x000fe400000e0000 */
[----:B------:R-:W-:Y:S01]  /*15160*/  R2UR UR12, R4 ;  /* 0x00000000040c72ca */ /* 0x000fe200000e0000 */
[----:B------:R0:W5:Y:S01]  /*15170*/  LDL.LU.64 R6, [R1+0x70] ;  /* 0x0000700001067983 */ /* 0x0001620000300a00 */
[----:B------:R-:W-:Y:S01]  /*15180*/  R2UR UR13, R5 ;  /* 0x00000000050d72ca */ /* 0x000fe200000e0000 */
[----:B------:R-:W-:Y:S02]  /*15190*/  WARPGROUP.DEPBAR.LE gsb0, 0x0 ;  /* 0x00008000000079c5 */ /* 0x000fe40000010000 */
[----:B------:R-:W-:-:S06]  /*151a0*/  WARPGROUP.ARRIVE ;  /* 0x00000000000079c5 */ /* 0x000fcc0000000000 */
[----:B------:R-:W-:Y:S01]  /*151b0*/  HGMMA.64x96x16.F32 R88, gdesc[UR16], R88, gsb0 ;  /* 0x01600000105879f0 */ /* 0x000fe20008000858 */
[----:B------:R-:W-:Y:S02]  /*151c0*/  R2UR UR8, R218 ;  /* 0x00000000da0872ca */ /* 0x000fe400000e0000 */
        /* <DEDUP_REMOVED lines=33> */
.L_x_2845:
[----:B------:R-:W-:Y:S02]  /*153e0*/  SHF.L.U32 R0, R11, 0x1f, RZ ;  /* 0x0000001f0b007819 */ /* 0x000fe400000006ff */
[----:B------:R-:W-:-:S04]  /*153f0*/  LEA R21, R20, R2, 0x3 ;  /* 0x0000000214157211 */ /* 0x000fc800078e18ff */
[----:B------:R0:W1:Y:S01]  /*15400*/  SYNCS.PHASECHK.TRANS64.TRYWAIT P2, [R21+URZ+0x2a850], R0 ;  /* 0x02a85000150075a7 */ /* 0x000062000804017f */
[----:B------:R-:W-:Y:S05]  /*15410*/  @!P0 BRA `(.L_x_2846) ;  /* 0x0000000000048947 */ /* 0x000fea0003800000 */
[----:B------:R-:W-:Y:S01]  /*15420*/  BPT.TRAP 0x1 ;  /* 0x000000040000795c */ /* 0x000fe20000300000 */
.L_x_2846:
[----:B------:R-:W-:Y:S04]  /*15430*/  BSSY B2, `(.L_x_2847) ;  /* 0x0000004000027945 */ /* 0x000fe80003800000 */
[----:B-1----:R-:W-:Y:S05]  /*15440*/  @P2 BRA `(.L_x_2848) ;  /* 0x0000000000082947 */ /* 0x002fea0003800000 */
[----:B------:R-:W1:Y:S02]  /*15450*/  SYNCS.PHASECHK.TRANS64.TRYWAIT P2, [R21+URZ+0x2a850], R0 ;  /* 0x02a85000150075a7 */ /* 0x000e64000804017f */
[----:B-1----:R-:W-:Y:S05]  /*15460*/  @!P2 BRA `(.L_x_2849) ;  /* 0x0000010000bca947 */ /* 0x002fea0003800000 */
.L_x_2848:
[----:B------:R-:W-:Y:S05]  /*15470*/  BSYNC B2 ;  /* 0x0000000000027941 */ /* 0x000fea0003800000 */
.L_x_2847:
[----:B01----:R-:W-:Y:S01]  /*15480*/  VIADD R0, R2, 0x400 ;  /* 0x0000040002007836 */ /* 0x003fe20000000000 */
[----:B------:R-:W-:Y:S01]  /*15490*/  WARPGROUP.ARRIVE ;  /* 0x00000000000079c5 */ /* 0x000fe20000000000 */
[----:B------:R-:W-:Y:S02]  /*154a0*/  IMAD.MOV.U32 R5, RZ, RZ, 0x40000040 ;  /* 0x40000040ff057424 */ /* 0x000fe400078e00ff */
[----:B------:R-:W-:Y:S01]  /*154b0*/  IMAD.MOV.U32 R11, RZ, RZ, 0x40000040 ;  /* 0x40000040ff0b7424 */ /* 0x000fe200078e00ff */
[----:B------:R-:W-:Y:S02]  /*154c0*/  SHF.R.U32.HI R0, RZ, 0x4, R0 ;  /* 0x00000004ff007819 */ /* 0x000fe40000011600 */
[----:B------:R-:W-:Y:S02]  /*154d0*/  R2UR UR7, R5 ;  /* 0x00000000050772ca */ /* 0x000fe400000e0000 */
[----:B------:R-:W-:Y:S02]  /*154e0*/  LOP3.LUT R0, R0, 0x3fff, RZ, 0xc0, !PT ;  /* 0x00003fff00007812 */ /* 0x000fe400078ec0ff */
[----:B------:R-:W-:-:S02]  /*154f0*/  MOV R5, 0x40000040 ;  /* 0x4000004000057802 */ /* 0x000fc40000000f00 */
[----:B------:R-:W-:-:S05]  /*15500*/  LOP3.LUT R0, R0, 0x3000000, RZ, 0xfc, !PT ;  /* 0x0300000000007812 */ /* 0x000fca00078efcff */
[----:B------:R-:W-:-:S05]  /*15510*/  IMAD R4, R20, 0x600, R0 ;  /* 0x0000060014047824 */ /* 0x000fca00078e0200 */
[C---:B------:R-:W-:Y:S02]  /*15520*/  R2UR UR6, R4.reuse ;  /* 0x00000000040672ca */ /* 0x040fe400000e0000 */
[----:B------:R-:W-:-:S11]  /*15530*/  IADD3 R10, R4, 0x80, RZ ;  /* 0x00000080040a7810 */ /* 0x000fd60007ffe0ff */
        /* <DEDUP_REMOVED lines=18> */
[C---:B------:R-:W-:Y:S01]  /*15660*/  IADD3 R10, R4.reuse, 0x200, RZ ;  /* 0x00000200040a7810 */ /* 0x040fe20007ffe0ff */
        /* <DEDUP_REMOVED lines=17> */
.L_x_2850:
[----:B------:R-:W0:Y:S01]  /*15780*/  @P1 LDC R4, c[0x0][0x44c] ;  /* 0x00011300ff041b82 */ /* 0x000e220000000800 */
[----:B------:R-:W-:Y:S01]  /*15790*/  IMAD.IADD R3, R191, 0x1, R186 ;  /* 0x00000001bf037824 */ /* 0x000fe200078e02ba */
[----:B------:R-:W-:Y:S01]  /*157a0*/  ULDC UR4, c[0x0][0x988] ;  /* 0x0002620000047ab9 */ /* 0x000fe20000000800 */
[----:B-----5:R-:W-:-:S05]  /*157b0*/  VIADD R9, R9, 0x2a840 ;  /* 0x0002a84009097836 */ /* 0x020fca0000000000 */
[----:B------:R-:W1:Y:S01]  /*157c0*/  @P1 LDC R0, c[0x0][0x450] ;  /* 0x00011400ff001b82 */ /* 0x000e620000000800 */
[----:B------:R-:W-:-:S04]  /*157d0*/  PRMT R9, R178, 0x654, R9 ;  /* 0x00000654b2097816 */ /* 0x000fc80000000009 */
[----:B------:R2:W-:Y:S01]  /*157e0*/  SYNCS.ARRIVE.TRANS64.RED.A1T0 RZ, [R9+URZ], RZ ;  /* 0x000000ff09ff79a7 */ /* 0x0005e2000810043f */
[----:B0-----:R-:W-:-:S05]  /*157f0*/  @P1 IMAD.HI.U32 R4, R3, R4, RZ ;  /* 0x0000000403041227 */ /* 0x001fca00078e00ff */
[----:B-1----:R-:W-:Y:S01]  /*15800*/  @P1 SHF.R.U32.HI R3, RZ, R0, R4 ;  /* 0x00000000ff031219 */ /* 0x002fe20000011604 */
[----:B------:R-:W-:-:S04]  /*15810*/  IMAD R0, R15, -0x60, RZ ;  /* 0xffffffa00f007824 */ /* 0x000fc800078e02ff */
[----:B------:R-:W0:Y:S01]  /*15820*/  SHFL.IDX PT, R4, R3, RZ, 0x1c1f ;  /* 0x001c1fff03047589 */ /* 0x000e2200000e0000 */
[----:B------:R-:W-:-:S03]  /*15830*/  IADD3 R0, -R190, 0x1, R0 ;  /* 0x00000001be007810 */ /* 0x000fc60007ffe100 */
[----:B------:R-:W1:Y:S01]  /*15840*/  SHFL.IDX PT, R3, R3, 0x1, 0x1c1f ;  /* 0x003c1f0003037f89 */ /* 0x000e6200000e0000 */
[----:B------:R-:W-:-:S05]  /*15850*/  IADD3 R0, -R187, R0, R188 ;  /* 0x00000000bb007210 */ /* 0x000fca0007ffe1bc */
[C---:B0-----:R-:W-:Y:S01]  /*15860*/  IMAD.IADD R4, R0.reuse, 0x1, R4 ;  /* 0x0000000100047824 */ /* 0x041fe200078e0204 */
[----:B-1----:R-:W-:Y:S01]  /*15870*/  IADD3 R3, R0, R3, RZ ;  /* 0x0000000300037210 */ /* 0x002fe20007ffe0ff */
[----:B------:R-:W-:-:S03]  /*15880*/  IMAD.U32 R0, RZ, RZ, UR4 ;  /* 0x00000004ff007e24 */ /* 0x000fc6000f8e00ff */
[C---:B------:R-:W-:Y:S02]  /*15890*/  ISETP.GT.AND P2, PT, R4.reuse, RZ, PT ;  /* 0x000000ff0400720c */ /* 0x040fe40003f44270 */
[----:B------:R-:W-:Y:S02]  /*158a0*/  ISETP.GT.AND P3, PT, R4, 0x1, PT ;  /* 0x000000010400780c */ /* 0x000fe40003f64270 */
[----:B------:R-:W-:Y:S02]  /*158b0*/  FSEL R88, R88, -INF , P2 ;  /* 0xff80000058587808 */ /* 0x000fe40001000000 */
[----:B------:R-:W-:Y:S02]  /*158c0*/  ISETP.GT.AND P2, PT, R4, 0x8, PT ;  /* 0x000000080400780c */ /* 0x000fe40003f44270 */
[----:B------:R-:W-:Y:S02]  /*158d0*/  FSEL R89, R89, -INF , P3 ;  /* 0xff80000059597808 */ /* 0x000fe40001800000 */
[----:B------:R-:W-:-:S02]  /*158e0*/  FSEL R92, R92, -INF , P2 ;  /* 0xff8000005c5c7808 */ /* 0x000fc40001000000 */
[C---:B------:R-:W-:Y:S02]  /*158f0*/  ISETP.GT.AND P3, PT, R4.reuse, 0x9, PT ;  /* 0x000000090400780c */ /* 0x040fe40003f64270 */
[----:B------:R-:W-:Y:S02]  /*15900*/  ISETP.GT.AND P2, PT, R4, 0x10, PT ;  /* 0x000000100400780c */ /* 0x000fe40003f44270 */
[----:B------:R-:W-:Y:S02]  /*15910*/  FSEL R93, R93, -INF , P3 ;  /* 0xff8000005d5d7808 */ /* 0x000fe40001800000 */
[----:B------:R-:W-:Y:S02]  /*15920*/  FSEL R96, R96, -INF , P2 ;  /* 0xff80000060607808 */ /* 0x000fe40001000000 */
[C---:B------:R-:W-:Y:S02]  /*15930*/  ISETP.GT.AND P3, PT, R4.reuse, 0x11, PT ;  /* 0x000000110400780c */ /* 0x040fe40003f64270 */
[----:B------:R-:W-:-:S02]  /*15940*/  ISETP.GT.AND P2, PT, R4, 0x18, PT ;  /* 0x000000180400780c */ /* 0x000fc40003f44270 */
[----:B------:R-:W-:Y:S02]  /*15950*/  FSEL R97, R97, -INF , P3 ;  /* 0xff80000061617808 */ /* 0x000fe40001800000 */
[----:B------:R-:W-:Y:S02]  /*15960*/  FSEL R100, R100, -INF , P2 ;  /* 0xff80000064647808 */ /* 0x000fe40001000000 */
[C---:B------:R-:W-:Y:S02]  /*15970*/  ISETP.GT.AND P3, PT, R4.reuse, 0x19, PT ;  /* 0x000000190400780c */ /* 0x040fe40003f64270 */
        /* <DEDUP_REMOVED lines=12> */
[C---:B------:R-:W-:Y:S02]  /*15a40*/  ISETP.GT.AND P2, PT, R4.reuse, 0x38, PT ;  /* 0x000000380400780c */ /* 0x040fe40003f44270 */
[C---:B------:R-:W-:Y:S02]  /*15a50*/  ISETP.GT.AND P4, PT, R4.reuse, 0x40, PT ;  /* 0x000000400400780c */ /* 0x040fe40003f84270 */
[----:B------:R-:W-:-:S02]  /*15a60*/  ISETP.GT.AND P6, PT, R4, 0x41, PT ;  /* 0x000000410400780c */ /* 0x000fc40003fc4270 */
[----:B------:R-:W-:Y:S02]  /*15a70*/  ISETP.GT.AND P5, PT, R4, 0x48, PT ;  /* 0x000000480400780c */ /* 0x000fe40003fa4270 */
[----:B------:R-:W-:Y:S02]  /*15a80*/  FSEL R113, R113, -INF , P3 ;  /* 0xff80000071717808 */ /* 0x000fe40001800000 */
[----:B------:R-:W-:Y:S02]  /*15a90*/  FSEL R116, R116, -INF , P2 ;  /* 0xff80000074747808 */ /* 0x000fe40001000000 */
[----:B------:R-:W-:Y:S02]  /*15aa0*/  FSEL R120, R120, -INF , P4 ;  /* 0xff80000078787808 */ /* 0x000fe40002000000 */
[----:B------:R-:W-:Y:S02]  /*15ab0*/  FSEL R121, R121, -INF , P6 ;  /* 0xff80000079797808 */ /* 0x000fe40003000000 */
[----:B------:R-:W-:-:S02]  /*15ac0*/  FSEL R124, R124, -INF , P5 ;  /* 0xff8000007c7c7808 */ /* 0x000fc40002800000 */
[C---:B------:R-:W-:Y:S02]  /*15ad0*/  ISETP.GT.AND P3, PT, R4.reuse, 0x39, PT ;  /* 0x000000390400780c */ /* 0x040fe40003f64270 */
[C---:B------:R-:W-:Y:S02]  /*15ae0*/  ISETP.GT.AND P2, PT, R4.reuse, 0x49, PT ;  /* 0x000000490400780c */ /* 0x040fe40003f44270 */
[C---:B------:R-:W-:Y:S02]  /*15af0*/  ISETP.GT.AND P4, PT, R4.reuse, 0x50, PT ;  /* 0x000000500400780c */ /* 0x040fe40003f84270 */
[C---:B------:R-:W-:Y:S02]  /*15b00*/  ISETP.GT.AND P6, PT, R4.reuse, 0x58, PT ;  /* 0x000000580400780c */ /* 0x040fe40003fc4270 */
[----:B------:R-:W-:Y:S02]  /*15b10*/  ISETP.GT.AND P5, PT, R4, 0x59, PT ;  /* 0x000000590400780c */ /* 0x000fe40003fa4270 */
[----:B------:R-:W-:-:S02]  /*15b20*/  FSEL R117, R117, -INF , P3 ;  /* 0xff80000075757808 */ /* 0x000fc40001800000 */
[----:B------:R-:W-:Y:S02]  /*15b30*/  FSEL R125, R125, -INF , P2 ;  /* 0xff8000007d7d7808 */ /* 0x000fe40001000000 */
[----:B------:R-:W-:Y:S02]  /*15b40*/  FSEL R128, R128, -INF , P4 ;  /* 0xff80000080807808 */ /* 0x000fe40002000000 */
[----:B------:R-:W-:Y:S02]  /*15b50*/  FSEL R132, R132, -INF , P6 ;  /* 0xff80000084847808 */ /* 0x000fe40003000000 */
[----:B------:R-:W-:Y:S02]  /*15b60*/  FSEL R133, R133, -INF , P5 ;  /* 0xff80000085857808 */ /* 0x000fe40002800000 */
[----:B------:R-:W-:Y:S02]  /*15b70*/  ISETP.GT.AND P3, PT, R4, 0x51, PT ;  /* 0x000000510400780c */ /* 0x000fe40003f64270 */
[----:B------:R-:W-:-:S02]  /*15b80*/  ISETP.GT.AND P5, PT, R3, RZ, PT ;  /* 0x000000ff0300720c */ /* 0x000fc40003fa4270 */
[C---:B------:R-:W-:Y:S02]  /*15b90*/  ISETP.GT.AND P4, PT, R3.reuse, 0x8, PT ;  /* 0x000000080300780c */ /* 0x040fe40003f84270 */
[C---:B------:R-:W-:Y:S02]  /*15ba0*/  ISETP.GT.AND P2, PT, R3.reuse, 0x9, PT ;  /* 0x000000090300780c */ /* 0x040fe40003f44270 */
[----:B------:R-:W-:Y:S02]  /*15bb0*/  ISETP.GT.AND P6, PT, R3, 0x10, PT ;  /* 0x000000100300780c */ /* 0x000fe40003fc4270 */
[----:B------:R-:W-:Y:S02]  /*15bc0*/  FSEL R129, R129, -INF , P3 ;  /* 0xff80000081817808 */ /* 0x000fe40001800000 */
[----:B------:R-:W-:Y:S02]  /*15bd0*/  FSEL R90, R90, -INF , P5 ;  /* 0xff8000005a5a7808 */ /* 0x000fe40002800000 */
[----:B------:R-:W-:-:S02]  /*15be0*/  FSEL R94, R94, -INF , P4 ;  /* 0xff8000005e5e7808 */ /* 0x000fc40002000000 */
[----:B------:R-:W-:Y:S02]  /*15bf0*/  FSEL R95, R95, -INF , P2 ;  /* 0xff8000005f5f7808 */ /* 0x000fe40001000000 */
[----:B------:R-:W-:Y:S02]  /*15c00*/  FSEL R98, R98, -INF , P6 ;  /* 0xff80000062627808 */ /* 0x000fe40003000000 */
[C---:B------:R-:W-:Y:S02]  /*15c10*/  ISETP.GT.AND P3, PT, R3.reuse, 0x1, PT ;  /* 0x000000010300780c */ /* 0x040fe40003f64270 */
[C---:B------:R-:W-:Y:S02]  /*15c20*/  ISETP.GT.AND P5, PT, R3.reuse, 0x11, PT ;  /* 0x000000110300780c */ /* 0x040fe40003fa4270 */
[C---:B------:R-:W-:Y:S02]  /*15c30*/  ISETP.GT.AND P4, PT, R3.reuse, 0x19, PT ;  /* 0x000000190300780c */ /* 0x040fe40003f84270 */
[----:B------:R-:W-:-:S02]  /*15c40*/  ISETP.GT.AND P2, PT, R3, 0x20, PT ;  /* 0x000000200300780c */ /* 0x000fc40003f44270 */
[----:B------:R-:W-:Y:S02]  /*15c50*/  ISETP.GT.AND P6, PT, R3, 0x21, PT ;  /* 0x000000210300780c */ /* 0x000fe40003fc4270 */
[----:B------:R-:W-:Y:S02]  /*15c60*/  FMNMX.FTZ R5, R88, R14, !PT ;  /* 0x0000000e58057209 */ /* 0x000fe40007810000 */
[----:B------:R-:W-:Y:S02]  /*15c70*/  FSEL R91, R91, -INF , P3 ;  /* 0xff8000005b5b7808 */ /* 0x000fe40001800000 */
[----:B------:R-:W-:Y:S02]  /*15c80*/  FSEL R99, R99, -INF , P5 ;  /* 0xff80000063637808 */ /* 0x000fe40002800000 */
[----:B------:R-:W-:Y:S02]  /*15c90*/  FSEL R103, R103, -INF , P4 ;  /* 0xff80000067677808 */ /* 0x000fe40002000000 */
[----:B------:R-:W-:-:S02]  /*15ca0*/  FSEL R106, R106, -INF , P2 ;  /* 0xff8000006a6a7808 */ /* 0x000fc40001000000 */
[----:B------:R-:W-:Y:S02]  /*15cb0*/  FSEL R107, R107, -INF , P6 ;  /* 0xff8000006b6b7808 */ /* 0x000fe40003000000 */
[C---:B------:R-:W-:Y:S02]  /*15cc0*/  ISETP.GT.AND P3, PT, R3.reuse, 0x18, PT ;  /* 0x000000180300780c */ /* 0x040fe40003f64270 */
[C---:B------:R-:W-:Y:S02]  /*15cd0*/  ISETP.GT.AND P5, PT, R3.reuse, 0x28, PT ;  /* 0x000000280300780c */ /* 0x040fe40003fa4270 */
[C---:B------:R-:W-:Y:S02]  /*15ce0*/  ISETP.GT.AND P4, PT, R3.reuse, 0x30, PT ;  /* 0x000000300300780c */ /* 0x040fe40003f84270 */
[C---:B------:R-:W-:Y:S02]  /*15cf0*/  ISETP.GT.AND P2, PT, R3.reuse, 0x31, PT ;  /* 0x000000310300780c */ /* 0x040fe40003f44270 */
[----:B------:R-:W-:-:S02]  /*15d00*/  ISETP.GT.AND P6, PT, R3, 0x38, PT ;  /* 0x000000380300780c */ /* 0x000fc40003fc4270 */
[----:B------:R-:W-:Y:S02]  /*15d10*/  FMNMX.FTZ R5, R89, R5, !PT ;  /* 0x0000000559057209 */ /* 0x000fe40007810000 */
        /* <DEDUP_REMOVED lines=10> */
[----:B------:R-:W-:-:S02]  /*15dc0*/  FMNMX.FTZ R5, R92, R5, !PT ;  /* 0x000000055c057209 */ /* 0x000fc40007810000 */
[----:B------:R-:W-:Y:S02]  /*15dd0*/  FSEL R111, R111, -INF , P3 ;  /* 0xff8000006f6f7808 */ /* 0x000fe40001800000 */
[----:B------:R-:W-:Y:S02]  /*15de0*/  FSEL R119, R119, -INF , P5 ;  /* 0xff80000077777808 */ /* 0x000fe40002800000 */
[----:B------:R-:W-:Y:S02]  /*15df0*/  FSEL R123, R123, -INF , P4 ;  /* 0xff8000007b7b7808 */ /* 0x000fe40002000000 */
[----:B------:R-:W-:Y:S02]  /*15e00*/  FSEL R126, R126, -INF , P2 ;  /* 0xff8000007e7e7808 */ /* 0x000fe40001000000 */
[----:B------:R-:W-:Y:S02]  /*15e10*/  FSEL R127, R127, -INF , P6 ;  /* 0xff8000007f7f7808 */ /* 0x000fe40003000000 */
[----:B------:R-:W-:-:S02]  /*15e20*/  ISETP.GT.AND P3, PT, R3, 0x40, PT ;  /* 0x000000400300780c */ /* 0x000fc40003f64270 */
[C---:B------:R-:W-:Y:S02]  /*15e30*/  ISETP.GT.AND P5, PT, R3.reuse, 0x50, PT ;  /* 0x000000500300780c */ /* 0x040fe40003fa4270 */
[C---:B------:R-:W-:Y:S02]  /*15e40*/  ISETP.GT.AND P4, PT, R3.reuse, 0x51, PT ;  /* 0x000000510300780c */ /* 0x040fe40003f84270 */
[C---:B------:R-:W-:Y:S02]  /*15e50*/  ISETP.GT.AND P2, PT, R3.reuse, 0x58, PT ;  /* 0x000000580300780c */ /* 0x040fe40003f44270 */
[----:B------:R-:W-:Y:S02]  /*15e60*/  ISETP.GT.AND P6, PT, R3, 0x59, PT ;  /* 0x000000590300780c */ /* 0x000fe40003fc4270 */
        /* <DEDUP_REMOVED lines=31> */
[----:B------:R-:W-:-:S02]  /*16060*/  FSEL R122, R122, -INF , P3 ;  /* 0xff8000007a7a7808 */ /* 0x000fc40001800000 */
        /* <DEDUP_REMOVED lines=8> */
[----:B------:R-:W-:Y:S02]  /*160f0*/  FSEL R130, R130, -INF , P5 ;  /* 0xff80000082827808 */ /* 0x000fe40002800000 */
[----:B------:R-:W-:Y:S02]  /*16100*/  FMNMX.FTZ R3, R127, R3, !PT ;  /* 0x000000037f037209 */ /* 0x000fe40007810000 */
[----:B------:R-:W-:Y:S02]  /*16110*/  FMNMX.FTZ R4, R133, R4, !PT ;  /* 0x0000000485047209 */ /* 0x000fe40007810000 */
[----:B------:R-:W-:-:S02]  /*16120*/  FSEL R131, R131, -INF , P4 ;  /* 0xff80000083837808 */ /* 0x000fc40002000000 */
[----:B------:R-:W-:Y:S01]  /*16130*/  FMNMX.FTZ R3, R130, R3, !PT ;  /* 0x0000000382037209 */ /* 0x000fe20007810000 */
[----:B------:R-:W0:Y:S01]  /*16140*/  SHFL.BFLY PT, R5, R4, 0x2, 0x1f ;  /* 0x0c401f0004057f89 */ /* 0x000e2200000e0000 */
[----:B------:R-:W-:Y:S02]  /*16150*/  FSEL R134, R134, -INF , P2 ;  /* 0xff80000086867808 */ /* 0x000fe40001000000 */
[----:B------:R-:W-:Y:S02]  /*16160*/  FMNMX.FTZ R3, R131, R3, !PT ;  /* 0x0000000383037209 */ /* 0x000fe40007810000 */
[----:B------:R-:W-:Y:S02]  /*16170*/  FSEL R135, R135, -INF , P6 ;  /* 0xff80000087877808 */ /* 0x000fe40003000000 */
[----:B------:R-:W-:-:S04]  /*16180*/  FMNMX.FTZ R3, R134, R3, !PT ;  /* 0x0000000386037209 */ /* 0x000fc80007810000 */
[----:B------:R-:W-:-:S05]  /*16190*/  FMNMX.FTZ R3, R135, R3, !PT ;  /* 0x0000000387037209 */ /* 0x000fca0007810000 */
[----:B------:R-:W1:Y:S01]  /*161a0*/  SHFL.BFLY PT, R10, R3, 0x2, 0x1f ;  /* 0x0c401f00030a7f89 */ /* 0x000e6200000e0000 */
[----:B0-----:R-:W-:-:S05]  /*161b0*/  FMNMX.FTZ R4, R4, R5, !PT ;  /* 0x0000000504047209 */ /* 0x001fca0007810000 */
[----:B------:R-:W0:Y:S01]  /*161c0*/  SHFL.BFLY PT, R5, R4, 0x1, 0x1f ;  /* 0x0c201f0004057f89 */ /* 0x000e2200000e0000 */
[----:B-1----:R-:W-:-:S05]  /*161d0*/  FMNMX.FTZ R3, R3, R10, !PT ;  /* 0x0000000a03037209 */ /* 0x002fca0007810000 */
[----:B------:R-:W1:Y:S01]  /*161e0*/  SHFL.BFLY PT, R10, R3, 0x1, 0x1f ;  /* 0x0c201f00030a7f89 */ /* 0x000e6200000e0000 */
[----:B0-----:R-:W-:-:S04]  /*161f0*/  FMNMX.FTZ R4, R4, R5, !PT ;  /* 0x0000000504047209 */ /* 0x001fc80007810000 */
[C---:B------:R-:W-:Y:S01]  /*16200*/  FSETP.NEU.FTZ.AND P3, PT, R4.reuse, -INF , PT ;  /* 0xff8000000400780b */ /* 0x040fe20003f7d000 */
[----:B------:R-:W-:-:S05]  /*16210*/  FMUL.FTZ R5, R4, R0 ;  /* 0x0000000004057220 */ /* 0x000fca0000410000 */
[----:B------:R-:W-:-:S05]  /*16220*/  FSEL R5, R5, RZ, P3 ;  /* 0x000000ff05057208 */ /* 0x000fca0001800000 */
[--C-:B------:R-:W-:Y:S01]  /*16230*/  FFMA.FTZ R156, R88, R0, -R5.reuse ;  /* 0x00000000589c7223 */ /* 0x100fe20000010805 */
[----:B-1----:R-:W-:Y:S01]  /*16240*/  FMNMX.FTZ R3, R3, R10, !PT ;  /* 0x0000000a03037209 */ /* 0x002fe20007810000 */
        /* <DEDUP_REMOVED lines=9> */
[----:B------:R-:W-:Y:S01]  /*162e0*/  FSETP.NEU.FTZ.AND P2, PT, R3, -INF , PT ;  /* 0xff8000000300780b */ /* 0x000fe20003f5d000 */
        /* <DEDUP_REMOVED lines=13> */
[-C--:B------:R-:W-:Y:S01]  /*163c0*/  FFMA.FTZ R105, R133, R0.reuse, -R5 ;  /* 0x0000000085697223 */ /* 0x080fe20000010805 */
[C---:B------:R-:W-:Y:S01]  /*163d0*/  FMUL.FTZ R109, R3.reuse, R0 ;  /* 0x00000000036d7220 */ /* 0x040fe20000410000 */
[----:B------:R-:W-:Y:S01]  /*163e0*/  FSEL R5, R4, RZ, P3 ;  /* 0x000000ff04057208 */ /* 0x000fe20001800000 */
[----:B------:R-:W-:Y:S01]  /*163f0*/  MUFU.EX2 R156, R156 ;  /* 0x0000009c009c7308 */ /* 0x000fe20000000800 */
[----:B------:R-:W-:-:S02]  /*16400*/  FSEL R10, R3, RZ, P2 ;  /* 0x000000ff030a7208 */ /* 0x000fc40001000000 */
[----:B------:R-:W-:Y:S01]  /*16410*/  FSEL R109, R109, RZ, P2 ;  /* 0x000000ff6d6d7208 */ /* 0x000fe20001000000 */
[----:B------:R-:W-:Y:S02]  /*16420*/  FADD.FTZ R5, -R5, R14 ;  /* 0x0000000e05057221 */ /* 0x000fe40000010100 */
[----:B------:R-:W-:Y:S02]  /*16430*/  FADD.FTZ R13, -R10, R13 ;  /* 0x0000000d0a0d7221 */ /* 0x000fe40000010100 */
[-CC-:B------:R-:W-:Y:S01]  /*16440*/  FFMA.FTZ R157, R90, R0.reuse, -R109.reuse ;  /* 0x000000005a9d7223 */ /* 0x180fe2000001086d */
[-C--:B------:R-:W-:Y:S01]  /*16450*/  FMUL.FTZ R5, R5, R0.reuse ;  /* 0x0000000005057220 */ /* 0x080fe20000410000 */
        /* <DEDUP_REMOVED lines=19> */
[----:B------:R1:W3:Y:S01]  /*16590*/  MUFU.EX2 R5, R13 ;  /* 0x0000000d00057308 */ /* 0x0002e20000000800 */
[----:B0-----:R-:W-:Y:S01]  /*165a0*/  FFMA.FTZ R7, R10, R7, R156 ;  /* 0x000000070a077223 */ /* 0x001fe2000001009c */
[-CC-:B------:R-:W-:Y:S01]  /*165b0*/  FFMA.FTZ R102, R123, R0.reuse, -R109.reuse ;  /* 0x000000007b667223 */ /* 0x180fe2000001086d */
[-CC-:B------:R-:W-:Y:S01]  /*165c0*/  FFMA.FTZ R143, R126, R0.reuse, -R109.reuse ;  /* 0x000000007e8f7223 */ /* 0x180fe2000001086d */
[-CC-:B------:R-:W-:Y:S01]  /*165d0*/  FFMA.FTZ R98, R127, R0.reuse, -R109.reuse ;  /* 0x000000007f627223 */ /* 0x180fe2000001086d */
[-CC-:B------:R-:W-:Y:S01]  /*165e0*/  FFMA.FTZ R137, R130, R0.reuse, -R109.reuse ;  /* 0x0000000082897223 */ /* 0x180fe2000001086d */
[-CC-:B------:R-:W-:Y:S01]  /*165f0*/  FFMA.FTZ R139, R134, R0.reuse, -R109.reuse ;  /* 0x00000000868b7223 */ /* 0x180fe2000001086d */
[-CC-:B--2---:R-:W-:Y:S01]  /*16600*/  FFMA.FTZ R9, R135, R0.reuse, -R109.reuse ;  /* 0x0000000087097223 */ /* 0x184fe2000001086d */
[----:B------:R-:W0:Y:S01]  /*16610*/  MUFU.EX2 R89, R89 ;  /* 0x0000005900597308 */ /* 0x000e220000000800 */
[----:B-1----:R-:W-:-:S07]  /*16620*/  FFMA.FTZ R13, R131, R0, -R109 ;  /* 0x00000000830d7223 */ /* 0x002fce000001086d */
[----:B------:R-:W1:Y:S01]  /*16630*/  MUFU.EX2 R108, R108 ;  /* 0x0000006c006c7308 */ /* 0x000e620000000800 */
[----:B---3--:R-:W-:-:S07]  /*16640*/  FFMA.FTZ R6, R5, R6, R157 ;  /* 0x0000000605067223 */ /* 0x008fce000001009d */
        /* <DEDUP_REMOVED lines=92> */
.L_x_2851:
[C---:B------:R-:W-:Y:S01]  /*16c10*/  ISETP.GT.AND P2, PT, R15.reuse, R12, PT ;  /* 0x0000000c0f00720c */ /* 0x040fe20003f44270 */
[----:B------:R-:W-:Y:S01]  /*16c20*/  VIADD R15, R15, 0xffffffff ;  /* 0xffffffff0f0f7836 */ /* 0x000fe20000000000 */
[----:B------:R-:W-:Y:S02]  /*16c30*/  IADD3 R21, R21, 0x2a860, RZ ;  /* 0x0002a86015157810 */ /* 0x000fe40007ffe0ff */
[----:B------:R-:W-:Y:S01]  /*16c40*/  F2FP.F16.F32.PACK_AB R152, R20, R152 ;  /* 0x000000981498723e */ /* 0x000fe200000000ff */
[----:B------:R-:W-:Y:S01]  /*16c50*/  IMAD.MOV.U32 R20, RZ, RZ, R162 ;  /* 0x000000ffff147224 */ /* 0x000fe200078e00a2 */
        /* <DEDUP_REMOVED lines=27> */
[----:B------:R-:W-:Y:S01]  /*16e10*/  MOV R14, R4 ;  /* 0x00000004000e7202 */ /* 0x000fe20000000f00 */
[----:B0-----:R-:W-:Y:S06]  /*16e20*/  @P2 BRA `(.L_x_2852) ;  /* 0xffffffd8008c2947 */ /* 0x001fec000383ffff */
[----:B------:R-:W-:Y:S05]  /*16e30*/  BSYNC B1 ;  /* 0x0000000000017941 */ /* 0x000fea0003800000 */
.L_x_2839:
[----:B------:R-:W-:Y:S05]  /*16e40*/  BSYNC B0 ;  /* 0x0000000000007941 */ /* 0x000fea0003800000 */
.L_x_2838:
[----:B------:R-:W-:Y:S01]  /*16e50*/  ISETP.GE.AND P1, PT, R15, R185, PT ;  /* 0x000000b90f00720c */ /* 0x000fe20003f26270 */
[----:B------:R-:W-:-:S12]  /*16e60*/  BSSY B0, `(.L_x_2853) ;  /* 0x00001f0000007945 */ /* 0x000fd80003800000 */
[----:B------:R-:W-:Y:S05]  /*16e70*/  @!P1 BRA `(.L_x_2854) ;  /* 0x0000001c00b89947 */ /* 0x000fea0003800000 */
[----:B------:R-:W-:Y:S01]  /*16e80*/  MOV R9, R3 ;  /* 0x0000000300097202 */ /* 0x000fe20000000f00 */
[----:B------:R-:W-:Y:S01]  /*16e90*/  IMAD.MOV.U32 R12, RZ, RZ, R4 ;  /* 0x000000ffff0c7224 */ /* 0x000fe200078e0004 */
[----:B------:R-:W-:Y:S01]  /*16ea0*/  MOV R14, R162 ;  /* 0x000000a2000e7202 */ /* 0x000fe20000000f00 */
[----:B------:R-:W-:-:S07]  /*16eb0*/  IMAD.MOV.U32 R11, RZ, RZ, R168 ;  /* 0x000000ffff0b7224 */ /* 0x000fce00078e00a8 */
.L_x_2867:
[----:B------:R-:W-:-:S05]  /*16ec0*/  VIADD R13, R14, 0x1 ;  /* 0x000000010e0d7836 */ /* 0x000fca0000000000 */
[----:B------:R-:W-:-:S04]  /*16ed0*/  ISETP.NE.AND P1, PT, R13, 0x2, PT ;  /* 0x000000020d00780c */ /* 0x000fc80003f25270 */
[----:B------:R-:W-:Y:S02]  /*16ee0*/  SEL R13, R13, RZ, P1 ;  /* 0x000000ff0d0d7207 */ /* 0x000fe40000800000 */
[----:B------:R-:W-:-:S03]  /*16ef0*/  SEL R168, RZ, 0x1, P1 ;  /* 0x00000001ffa87807 */ /* 0x000fc60000800000 */
[----:B------:R-:W-:Y:S01]  /*16f00*/  IMAD.MOV.U32 R162, RZ, RZ, R13 ;  /* 0x000000ffffa27224 */ /* 0x000fe200078e000d */
[----:B------:R-:W-:Y:S01]  /*16f10*/  LOP3.LUT R168, R11, R168, RZ, 0x3c, !PT ;  /* 0x000000a80ba87212 */ /* 0x000fe200078e3cff */
[----:B------:R-:W-:Y:S06]  /*16f20*/  @!P0 BRA `(.L_x_2855) ;  /* 0x0000000000048947 */ /* 0x000fec0003800000 */
[----:B------:R-:W-:Y:S01]  /*16f30*/  BPT.TRAP 0x1 ;  /* 0x000000040000795c */ /* 0x000fe20000300000 */
.L_x_2855:
[----:B------:R-:W-:Y:S02]  /*16f40*/  LEA R3, R162, R2, 0x3 ;  /* 0x00000002a2037211 */ /* 0x000fe400078e18ff */
[----:B------:R-:W-:-:S04]  /*16f50*/  SHF.L.U32 R4, R168, 0x1f, RZ ;  /* 0x0000001fa8047819 */ /* 0x000fc800000006ff */
[----:B------:R0:W1:Y:S01]  /*16f60*/  SYNCS.PHASECHK.TRANS64.TRYWAIT P1, [R3+URZ+0x2a830], R4 ;  /* 0x02a83004030075a7 */ /* 0x000062000802017f */
[----:B------:R-:W-:Y:S05]  /*16f70*/  @!P0 BRA `(.L_x_2856) ;  /* 0x0000000000048947 */ /* 0x000fea0003800000 */
[----:B------:R-:W-:Y:S01]  /*16f80*/  BPT.TRAP 0x1 ;  /* 0x000000040000795c */ /* 0x000fe20000300000 */
.L_x_2856:
[----:B------:R-:W-:Y:S01]  /*16f90*/  IMAD R0, R162, 0x900, R8 ;  /* 0x00000900a2007824 */ /* 0x000fe200078e0208 */
[----:B------:R-:W-:Y:S03]  /*16fa0*/  BSSY B1, `(.L_x_2857) ;  /* 0x0000006000017945 */ /* 0x000fe60003800000 */
[C---:B------:R-:W-:Y:S02]  /*16fb0*/  VIADD R89, R0.reuse, 0x2 ;  /* 0x0000000200597836 */ /* 0x040fe40000000000 */
[----:B------:R-:W-:Y:S01]  /*16fc0*/  VIADD R90, R0, 0x4 ;  /* 0x00000004005a7836 */ /* 0x000fe20000000000 */
[----:B-1----:R-:W-:Y:S06]  /*16fd0*/  @P1 BRA `(.L_x_2858) ;  /* 0x0000000000081947 */ /* 0x002fec0003800000 */
[----:B------:R-:W1:Y:S02]  /*16fe0*/  SYNCS.PHASECHK.TRANS64.TRYWAIT P1, [R3+URZ+0x2a830], R4 ;  /* 0x02a83004030075a7 */ /* 0x000e64000802017f */
[----:B-1----:R-:W-:Y:S05]  /*16ff0*/  @!P1 BRA `(.L_x_2859) ;  /* 0x000000e400ec9947 */ /* 0x002fea0003800000 */
.L_x_2858:
[----:B------:R-:W-:Y:S05]  /*17000*/  BSYNC B1 ;  /* 0x0000000000017941 */ /* 0x000fea0003800000 */
.L_x_2857:
[----:B------:R-:W2:Y:S04]  /*17010*/  LDL.64 R92, [R1+0x28] ;  /* 0x00002800015c7983 */ /* 0x000ea80000100a00 */
[----:B------:R0:W-:Y:S01]  /*17020*/  STL [R1+0x68], R2 ;  /* 0x0000680201007387 */ /* 0x0001e20000100800 */
        /* <DEDUP_REMOVED lines=9> */
[----:B01----:R-:W3:Y:S01]  /*170c0*/  LDL.64 R2, [R1+0x20] ;  /* 0x0000200001027983 */ /* 0x003ee20000100a00 */
        /* <DEDUP_REMOVED lines=23> */
[----:B------:R-:W-:Y:S01]  /*17240*/  MOV R20, R0 ;  /* 0x0000000000147202 */ /* 0x000fe20000000f00 */
[----:B------:R-:W4:Y:S03]  /*17250*/  LDL.64 R4, [R1+0x18] ;  /* 0x0000180001047983 */ /* 0x000f260000100a00 */
[----:B------:R-:W-:Y:S01]  /*17260*/  R2UR UR26, R20 ;  /* 0x00000000141a72ca */ /* 0x000fe200000e0000 */
[----:B------:R-:W-:Y:S01]  /*17270*/  VIADD R88, R0, 0x6 ;  /* 0x0000000600587836 */ /* 0x000fe20000000000 */
[----:B------:R-:W-:Y:S01]  /*17280*/  MOV R20, R89 ;  /* 0x0000005900147202 */ /* 0x000fe20000000f00 */
[----:B------:R-:W-:Y:S01]  /*17290*/  IMAD.MOV.U32 R21, RZ, RZ, 0x40000040 ;  /* 0x40000040ff157424 */ /* 0x000fe200078e00ff */
[----:B------:R-:W4:Y:S02]  /*172a0*/  LDL.64 R218, [R1+0x8] ;  /* 0x0000080001da7983 */ /* 0x000f240000100a00 */
[----:B------:R-:W-:Y:S01]  /*172b0*/  R2UR UR22, R20 ;  /* 0x00000000141672ca */ /* 0x000fe200000e0000 */
[----:B------:R-:W-:Y:S01]  /*172c0*/  IMAD.MOV.U32 R20, RZ, RZ, R90 ;  /* 0x000000ffff147224 */ /* 0x000fe200078e005a */
[----:B------:R-:W4:Y:S01]  /*172d0*/  LDL.64 R214, [R1] ;  /* 0x0000000001d67983 */ /* 0x000f220000100a00 */
[----:B------:R-:W-:Y:S01]  /*172e0*/  R2UR UR14, R88 ;  /* 0x00000000580e72ca */ /* 0x000fe200000e0000 */
[C---:B------:R-:W-:Y:S01]  /*172f0*/  VIADD R88, R0.reuse, 0x302 ;  /* 0x0000030200587836 */ /* 0x040fe20000000000 */
[C---:B------:R-:W-:Y:S01]  /*17300*/  R2UR UR27, R21.reuse ;  /* 0x00000000151b72ca */ /* 0x040fe200000e0000 */
[----:B------:R-:W-:Y:S01]  /*17310*/  VIADD R90, R0, 0x304 ;  /* 0x00000304005a7836 */ /* 0x000fe20000000000 */
[----:B------:R-:W-:Y:S01]  /*17320*/  R2UR UR18, R20 ;  /* 0x00000000141272ca */ /* 0x000fe200000e0000 */
[----:B------:R-:W-:Y:S01]  /*17330*/  VIADD R20, R0, 0x300 ;  /* 0x0000030000147836 */ /* 0x000fe20000000000 */
[----:B------:R-:W-:Y:S01]  /*17340*/  R2UR UR6, R88 ;  /* 0x00000000580672ca */ /* 0x000fe200000e0000 */
[----:B------:R-:W-:Y:S01]  /*17350*/  VIADD R88, R0, 0x600 ;  /* 0x0000060000587836 */ /* 0x000fe20000000000 */
[----:B------:R-:W-:Y:S01]  /*17360*/  R2UR UR23, R21 ;  /* 0x00000000151772ca */ /* 0x000fe200000e0000 */
[----:B------:R-:W-:Y:S01]  /*17370*/  IMAD.MOV.U32 R91, RZ, RZ, 0x40000040 ;  /* 0x40000040ff5b7424 */ /* 0x000fe200078e00ff */
[----:B------:R-:W-:-:S02]  /*17380*/  R2UR UR10, R20 ;  /* 0x00000000140a72ca */ /* 0x000fc400000e0000 */
[----:B------:R-:W-:Y:S02]  /*17390*/  IADD3 R20, R0, 0x306, RZ ;  /* 0x0000030600147810 */ /* 0x000fe40007ffe0ff */
[C---:B------:R-:W-:Y:S02]  /*173a0*/  R2UR UR19, R21.reuse ;  /* 0x00000000151372ca */ /* 0x040fe400000e0000 */
[----:B------:R-:W-:Y:S01]  /*173b0*/  R2UR UR54, R20 ;  /* 0x00000000143672ca */ /* 0x000fe200000e0000 */
[----:B------:R-:W-:Y:S01]  /*173c0*/  VIADD R20, R0, 0x604 ;  /* 0x0000060400147836 */ /* 0x000fe20000000000 */
[C---:B------:R-:W-:Y:S02]  /*173d0*/  R2UR UR11, R21.reuse ;  /* 0x00000000150b72ca */ /* 0x040fe400000e0000 */
[----:B------:R-:W-:Y:S02]  /*173e0*/  R2UR UR55, R21 ;  /* 0x00000000153772ca */ /* 0x000fe400000e0000 */
[----:B------:R-:W-:-:S02]  /*173f0*/  R2UR UR42, R20 ;  /* 0x00000000142a72ca */ /* 0x000fc400000e0000 */
[----:B------:R-:W-:Y:S02]  /*17400*/  R2UR UR43, R21 ;  /* 0x00000000152b72ca */ /* 0x000fe400000e0000 */
[----:B------:R-:W4:Y:S01]  /*17410*/  LDL.64 R20, [R1+0x10] ;  /* 0x0000100001147983 */ /* 0x000f220000100a00 */
[----:B------:R-:W-:Y:S02]  /*17420*/  R2UR UR58, R90 ;  /* 0x000000005a3a72ca */ /* 0x000fe400000e0000 */
[----:B------:R-:W-:Y:S01]  /*17430*/  R2UR UR50, R88 ;  /* 0x00000000583272ca */ /* 0x000fe200000e0000 */
[C---:B------:R-:W-:Y:S01]  /*17440*/  VIADD R88, R0.reuse, 0x606 ;  /* 0x0000060600587836 */ /* 0x040fe20000000000 */
[----:B------:R-:W-:Y:S02]  /*17450*/  MOV R89, 0x40000040 ;  /* 0x4000004000597802 */ /* 0x000fe40000000f00 */
[----:B------:R-:W-:Y:S02]  /*17460*/  IADD3 R90, R0, 0x602, RZ ;  /* 0x00000602005a7810 */ /* 0x000fe40007ffe0ff */
[----:B------:R-:W-:-:S02]  /*17470*/  R2UR UR15, R89 ;  /* 0x00000000590f72ca */ /* 0x000fc400000e0000 */
[----:B------:R-:W-:Y:S02]  /*17480*/  R2UR UR7, R89 ;  /* 0x00000000590772ca */ /* 0x000fe400000e0000 */
[----:B------:R-:W-:Y:S02]  /*17490*/  R2UR UR59, R91 ;  /* 0x000000005b3b72ca */ /* 0x000fe400000e0000 */
[----:B------:R-:W-:Y:S02]  /*174a0*/  R2UR UR51, R89 ;  /* 0x00000000593372ca */ /* 0x000fe400000e0000 */
[----:B------:R-:W-:Y:S02]  /*174b0*/  R2UR UR46, R90 ;  /* 0x000000005a2e72ca */ /* 0x000fe400000e0000 */
[----:B------:R-:W-:Y:S02]  /*174c0*/  R2UR UR47, R91 ;  /* 0x000000005b2f72ca */ /* 0x000fe400000e0000 */
[----:B------:R-:W-:-:S02]  /*174d0*/  R2UR UR38, R88 ;  /* 0x00000000582672ca */ /* 0x000fc400000e0000 */
[----:B------:R-:W-:Y:S02]  /*174e0*/  R2UR UR39, R89 ;  /* 0x00000000592772ca */ /* 0x000fe400000e0000 */
[----:B--2---:R-:W-:Y:S02]  /*174f0*/  R2UR UR24, R92 ;  /* 0x000000005c1872ca */ /* 0x004fe400000e0000 */
[----:B------:R-:W-:Y:S02]  /*17500*/  R2UR UR25, R93 ;  /* 0x000000005d1972ca */ /* 0x000fe400000e0000 */
[----:B------:R-:W-:-:S11]  /*17510*/  WARPGROUP.ARRIVE ;  /* 0x00000000000079c5 */ /* 0x000fd60000000000 */
[----:B------:R-:W-:Y:S01]  /*17520*/  HGMMA.64x96x16.F32 R88, gdesc[UR24], RZ, !UPT, gsb0 ;  /* 0x01600000185879f0 */ /* 0x000fe2000c0008ff */
[----:B---3--:R-:W-:Y:S02]  /*17530*/  R2UR UR20, R2 ;  /* 0x00000000021472ca */ /* 0x008fe400000e0000 */
[----:B------:R-:W-:Y:S01]  /*17540*/  R2UR UR21, R3 ;  /* 0x00000000031572ca */ /* 0x000fe200000e0000 */
[----:B------:R0:W5:Y:S01]  /*17550*/  LDL.LU R2, [R1+0x68] ;  /* 0x0000680001027983 */ /* 0x0001620000300800 */
[----:B------:R-:W-:Y:S02]  /*17560*/  WARPGROUP.DEPBAR.LE gsb0, 0x0 ;  /* 0x00008000000079c5 */ /* 0x000fe40000010000 */
[----:B------:R-:W-:-:S09]  /*17570*/  WARPGROUP.ARRIVE ;  /* 0x00000000000079c5 */ /* 0x000fd20000000000 */
[----:B------:R-:W-:Y:S01]  /*17580*/  HGMMA.64x96x16.F32 R88, gdesc[UR20], R88, gsb0 ;  /* 0x01600000145879f0 */ /* 0x000fe20008000858 */
[----:B----4-:R-:W-:Y:S02]  /*17590*/  R2UR UR16, R4 ;  /* 0x00000000041072ca */ /* 0x010fe400000e0000 */
[----:B------:R-:W-:Y:S02]  /*175a0*/  R2UR UR17, R5 ;  /* 0x00000000051172ca */ /* 0x000fe400000e0000 */
        /* <DEDUP_REMOVED lines=69> */
[----:B0-----:R-:W-:Y:S05]  /*17a00*/  @!P0 BRA `(.L_x_2860) ;  /* 0x0000000000048947 */ /* 0x001fea0003800000 */
[----:B------:R-:W-:Y:S01]  /*17a10*/  BPT.TRAP 0x1 ;  /* 0x000000040000795c */ /* 0x000fe20000300000 */
.L_x_2860:
[----:B------:R-:W-:Y:S02]  /*17a20*/  SHF.L.U32 R0, R11, 0x1f, RZ ;  /* 0x0000001f0b007819 */ /* 0x000fe400000006ff */
[----:B-----5:R-:W-:-:S04]  /*17a30*/  LEA R20, R14, R2, 0x3 ;  /* 0x000000020e147211 */ /* 0x020fc800078e18ff */
[----:B------:R0:W1:Y:S01]  /*17a40*/  SYNCS.PHASECHK.TRANS64.TRYWAIT P1, [R20+URZ+0x2a850], R0 ;  /* 0x02a85000140075a7 */ /* 0x000062000802017f */
[----:B------:R-:W-:Y:S05]  /*17a50*/  @!P0 BRA `(.L_x_2861) ;  /* 0x0000000000048947 */ /* 0x000fea0003800000 */
[----:B------:R-:W-:Y:S01]  /*17a60*/  BPT.TRAP 0x1 ;  /* 0x000000040000795c */ /* 0x000fe20000300000 */
.L_x_2861:
[----:B------:R-:W-:Y:S04]  /*17a70*/  BSSY B1, `(.L_x_2862) ;  /* 0x0000004000017945 */ /* 0x000fe80003800000 */
[----:B-1----:R-:W-:Y:S05]  /*17a80*/  @P1 BRA `(.L_x_2863) ;  /* 0x0000000000081947 */ /* 0x002fea0003800000 */
[----:B------:R-:W1:Y:S02]  /*17a90*/  SYNCS.PHASECHK.TRANS64.TRYWAIT P1, [R20+URZ+0x2a850], R0 ;  /* 0x02a85000140075a7 */ /* 0x000e64000802017f */
[----:B-1----:R-:W-:Y:S05]  /*17aa0*/  @!P1 BRA `(.L_x_2864) ;  /* 0x000000dc00549947 */ /* 0x002fea0003800000 */
.L_x_2863:
[----:B------:R-:W-:Y:S05]  /*17ab0*/  BSYNC B1 ;  /* 0x0000000000017941 */ /* 0x000fea0003800000 */
.L_x_2862:
        /* <DEDUP_REMOVED lines=48> */
.L_x_2865:
[----:B------:R-:W-:Y:S01]  /*17dc0*/  FMNMX.FTZ R0, R88, R12, !PT ;  /* 0x0000000c58007209 */ /* 0x000fe20007810000 */
[----:B------:R-:W-:Y:S01]  /*17dd0*/  ULDC UR4, c[0x0][0x988] ;  /* 0x0002620000047ab9 */ /* 0x000fe20000000800 */
[----:B------:R-:W-:Y:S02]  /*17de0*/  IMAD R13, R13, 0x8, R2 ;  /* 0x000000080d0d7824 */ /* 0x000fe400078e0202 */
[----:B------:R-:W-:Y:S02]  /*17df0*/  FMNMX.FTZ R3, R89, R0, !PT ;  /* 0x0000000059037209 */ /* 0x000fe40007810000 */
[----:B------:R-:W-:-:S04]  /*17e00*/  FMNMX.FTZ R0, R90, R9, !PT ;  /* 0x000000095a007209 */ /* 0x000fc80007810000 */
        /* <DEDUP_REMOVED lines=53> */
[----:B------:R-:W-:Y:S01]  /*18160*/  FADD.FTZ R5, -R4, R12 ;  /* 0x0000000c04057221 */ /* 0x000fe20000010100 */
[----:B------:R-:W-:-:S04]  /*18170*/  IMAD.U32 R0, RZ, RZ, UR4 ;  /* 0x00000004ff007e24 */ /* 0x000fc8000f8e00ff */
[-C--:B------:R-:W-:Y:S01]  /*18180*/  FMUL.FTZ R10, R5, R0.reuse ;  /* 0x00000000050a7220 */ /* 0x080fe20000410000 */
[----:B------:R-:W-:Y:S01]  /*18190*/  FADD.FTZ R5, -R3, R9 ;  /* 0x0000000903057221 */ /* 0x000fe20000010100 */
[----:B------:R-:W-:-:S03]  /*181a0*/  FMUL.FTZ R9, R4, R0 ;  /* 0x0000000004097220 */ /* 0x000fc60000410000 */
[-C--:B------:R-:W-:Y:S01]  /*181b0*/  FMUL.FTZ R5, R5, R0.reuse ;  /* 0x0000000005057220 */ /* 0x080fe20000410000 */
[-CC-:B------:R-:W-:Y:S01]  /*181c0*/  FFMA.FTZ R152, R96, R0.reuse, -R9.reuse ;  /* 0x0000000060987223 */ /* 0x180fe20000010809 */
[-CC-:B------:R-:W-:Y:S01]  /*181d0*/  FFMA.FTZ R96, R97, R0.reuse, -R9.reuse ;  /* 0x0000000061607223 */ /* 0x180fe20000010809 */
[-C--:B------:R-:W-:Y:S01]  /*181e0*/  FMUL.FTZ R97, R3, R0.reuse ;  /* 0x0000000003617220 */ /* 0x080fe20000410000 */
[-CC-:B------:R-:W-:Y:S01]  /*181f0*/  FFMA.FTZ R156, R88, R0.reuse, -R9.reuse ;  /* 0x00000000589c7223 */ /* 0x180fe20000010809 */
[-CC-:B------:R-:W-:Y:S01]  /*18200*/  FFMA.FTZ R139, R89, R0.reuse, -R9.reuse ;  /* 0x00000000598b7223 */ /* 0x180fe20000010809 */
[-C--:B------:R-:W-:Y:S01]  /*18210*/  FFMA.FTZ R154, R100, R0.reuse, -R9 ;  /* 0x00000000649a7223 */ /* 0x080fe20000010809 */
[-CC-:B------:R-:W-:Y:S01]  /*18220*/  FFMA.FTZ R157, R90, R0.reuse, -R97.reuse ;  /* 0x000000005a9d7223 */ /* 0x180fe20000010861 */
[-C--:B------:R-:W-:Y:S01]  /*18230*/  FFMA.FTZ R100, R91, R0.reuse, -R97 ;  /* 0x000000005b647223 */ /* 0x080fe20000010861 */
[----:B------:R-:W-:Y:S01]  /*18240*/  MUFU.EX2 R10, R10 ;  /* 0x0000000a000a7308 */ /* 0x000fe20000000800 */
[-C--:B------:R-:W-:Y:S01]  /*18250*/  FFMA.FTZ R158, R92, R0.reuse, -R9 ;  /* 0x000000005c9e7223 */ /* 0x080fe20000010809 */
[-C--:B------:R-:W-:Y:S01]  /*18260*/  FFMA.FTZ R159, R94, R0.reuse, -R97 ;  /* 0x000000005e9f7223 */ /* 0x080fe20000010861 */
[-C--:B------:R-:W-:Y:S01]  /*18270*/  FFMA.FTZ R137, R93, R0.reuse, -R9 ;  /* 0x000000005d897223 */ /* 0x080fe20000010809 */
[-CC-:B------:R-:W-:Y:S01]  /*18280*/  FFMA.FTZ R95, R95, R0.reuse, -R97.reuse ;  /* 0x000000005f5f7223 */ /* 0x180fe20000010861 */
[-CC-:B------:R-:W-:Y:S01]  /*18290*/  FFMA.FTZ R153, R98, R0.reuse, -R97.reuse ;  /* 0x0000000062997223 */ /* 0x180fe20000010861 */
[----:B------:R-:W-:Y:S01]  /*182a0*/  IADD3 R98, R13, 0x2a840, RZ ;  /* 0x0002a8400d627810 */ /* 0x000fe20007ffe0ff */
[-CC-:B------:R-:W-:Y:S01]  /*182b0*/  FFMA.FTZ R94, R99, R0.reuse, -R97.reuse ;  /* 0x00000000635e7223 */ /* 0x180fe20000010861 */
[----:B------:R-:W0:Y:S01]  /*182c0*/  MUFU.EX2 R156, R156 ;  /* 0x0000009c009c7308 */ /* 0x000e220000000800 */
[-C--:B------:R-:W-:Y:S01]  /*182d0*/  FFMA.FTZ R149, R106, R0.reuse, -R97 ;  /* 0x000000006a957223 */ /* 0x080fe20000010861 */
[----:B------:R-:W-:Y:S01]  /*182e0*/  PRMT R98, R178, 0x654, R98 ;  /* 0x00000654b2627816 */ /* 0x000fe20000000062 */
[-CC-:B------:R-:W-:Y:S01]  /*182f0*/  FFMA.FTZ R93, R101, R0.reuse, -R9.reuse ;  /* 0x00000000655d7223 */ /* 0x180fe20000010809 */
[-CC-:B------:R-:W-:Y:S01]  /*18300*/  FFMA.FTZ R148, R104, R0.reuse, -R9.reuse ;  /* 0x0000000068947223 */ /* 0x180fe20000010809 */
[-C--:B------:R-:W-:Y:S01]  /*18310*/  FFMA.FTZ R92, R105, R0.reuse, -R9 ;  /* 0x00000000695c7223 */ /* 0x080fe20000010809 */
[-CC-:B------:R-:W-:Y:S01]  /*18320*/  FFMA.FTZ R155, R102, R0.reuse, -R97.reuse ;  /* 0x00000000669b7223 */ /* 0x180fe20000010861 */
[-CC-:B------:R-:W-:Y:S01]  /*18330*/  FFMA.FTZ R91, R103, R0.reuse, -R97.reuse ;  /* 0x00000000675b7223 */ /* 0x180fe20000010861 */
[----:B------:R-:W-:Y:S01]  /*18340*/  MUFU.EX2 R5, R5 ;  /* 0x0000000500057308 */ /* 0x000fe20000000800 */
[----:B------:R1:W-:Y:S01]  /*18350*/  SYNCS.ARRIVE.TRANS64.RED.A1T0 RZ, [R98+URZ], RZ ;  /* 0x000000ff62ff79a7 */ /* 0x0003e2000810043f */
        /* <DEDUP_REMOVED lines=17> */
[-C--:B-1----:R-:W-:Y:S01]  /*18470*/  FFMA.FTZ R98, R135, R0.reuse, -R97 ;  /* 0x0000000087627223 */ /* 0x082fe20000010861 */
[-CC-:B------:R-:W-:Y:S01]  /*18480*/  FFMA.FTZ R150, R108, R0.reuse, -R9.reuse ;  /* 0x000000006c967223 */ /* 0x180fe20000010809 */
[-CC-:B------:R-:W-:Y:S01]  /*18490*/  FFMA.FTZ R89, R109, R0.reuse, -R9.reuse ;  /* 0x000000006d597223 */ /* 0x180fe20000010809 */
[-CC-:B------:R-:W-:Y:S01]  /*184a0*/  FFMA.FTZ R144, R112, R0.reuse, -R9.reuse ;  /* 0x0000000070907223 */ /* 0x180fe20000010809 */
[----:B------:R-:W-:Y:S01]  /*184b0*/  FFMA.FTZ R88, R113, R0, -R9 ;  /* 0x0000000071587223 */ /* 0x000fe20000010809 */
[----:B------:R-:W1:Y:S01]  /*184c0*/  MUFU.EX2 R100, R100 ;  /* 0x0000006400647308 */ /* 0x000e620000000800 */
[----:B--2---:R-:W-:Y:S01]  /*184d0*/  FFMA.FTZ R7, R5, R6, R157 ;  /* 0x0000000605077223 */ /* 0x004fe2000001009d */
[-CC-:B------:R-:W-:Y:S01]  /*184e0*/  FFMA.FTZ R146, R116, R0.reuse, -R9.reuse ;  /* 0x0000000074927223 */ /* 0x180fe20000010809 */
[-CC-:B------:R-:W-:Y:S01]  /*184f0*/  FFMA.FTZ R21, R117, R0.reuse, -R9.reuse ;  /* 0x0000000075157223 */ /* 0x180fe20000010809 */
[-CC-:B------:R-:W-:Y:S01]  /*18500*/  FFMA.FTZ R140, R120, R0.reuse, -R9.reuse ;  /* 0x00000000788c7223 */ /* 0x180fe20000010809 */
[-CC-:B------:R-:W-:Y:S01]  /*18510*/  FFMA.FTZ R14, R121, R0.reuse, -R9.reuse ;  /* 0x00000000790e7223 */ /* 0x180fe20000010809 */
[-CC-:B------:R-:W-:Y:S01]  /*18520*/  FFMA.FTZ R142, R124, R0.reuse, -R9.reuse ;  /* 0x000000007c8e7223 */ /* 0x180fe20000010809 */
[-CC-:B------:R-:W-:Y:S01]  /*18530*/  FFMA.FTZ R12, R125, R0.reuse, -R9.reuse ;  /* 0x000000007d0c7223 */ /* 0x180fe20000010809 */
[----:B------:R-:W2:Y:S01]  /*18540*/  MUFU.EX2 R158, R158 ;  /* 0x0000009e009e7308 */ /* 0x000ea20000000800 */
[----:B0-----:R-:W-:Y:S01]  /*18550*/  FADD.FTZ R97, R139, R106 ;  /* 0x0000006a8b617221 */ /* 0x001fe20000010000 */
[-CC-:B------:R-:W-:Y:S01]  /*18560*/  FFMA.FTZ R136, R128, R0.reuse, -R9.reuse ;  /* 0x0000000080887223 */ /* 0x180fe20000010809 */
[-CC-:B------:R-:W-:Y:S01]  /*18570*/  FFMA.FTZ R11, R129, R0.reuse, -R9.reuse ;  /* 0x00000000810b7223 */ /* 0x180fe20000010809 */
[-CC-:B------:R-:W-:Y:S01]  /*18580*/  FFMA.FTZ R138, R132, R0.reuse, -R9.reuse ;  /* 0x00000000848a7223 */ /* 0x180fe20000010809 */
[----:B------:R-:W-:-:S03]  /*18590*/  FFMA.FTZ R9, R133, R0, -R9 ;  /* 0x0000000085097223 */ /* 0x000fc60000010809 */
        /* <DEDUP_REMOVED lines=90> */
.L_x_2866:
[----:B------:R-:W-:Y:S01]  /*18b40*/  ISETP.GT.AND P1, PT, R15, R185, PT ;  /* 0x000000b90f00720c */ /* 0x000fe20003f24270 */
[----:B------:R-:W-:Y:S01]  /*18b50*/  VIADD R107, R20, 0x2a860 ;  /* 0x0002a860146b7836 */ /* 0x000fe20000000000 */
[----:B------:R-:W-:Y:S01]  /*18b60*/  F2FP.F16.F32.PACK_AB R156, R139, R156 ;  /* 0x0000009c8b9c723e */ /* 0x000fe200000000ff */
[----:B------:R-:W-:Y:S01]  /*18b70*/  VIADD R15, R15, 0xffffffff ;  /* 0xffffffff0f0f7836 */ /* 0x000fe20000000000 */
        /* <DEDUP_REMOVED lines=27> */
[----:B------:R-:W-:Y:S02]  /*18d30*/  MOV R9, R3 ;  /* 0x0000000300097202 */ /* 0x000fe40000000f00 */
[----:B------:R-:W-:Y:S01]  /*18d40*/  MOV R14, R162 ;  /* 0x000000a2000e7202 */ /* 0x000fe20000000f00 */
[----:B0-----:R-:W-:Y:S06]  /*18d50*/  @P1 BRA `(.L_x_2867) ;  /* 0xffffffe000581947 */ /* 0x001fec000383ffff */
.L_x_2854:
[----:B------:R-:W-:Y:S05]  /*18d60*/  BSYNC B0 ;  /* 0x0000000000007941 */ /* 0x000fea0003800000 */
.L_x_2853:
        /* <DEDUP_REMOVED lines=67> */
.L_x_2868:
[----:B------:R-:W-:Y:S01]  /*191a0*/  IMAD R5, R162, 0x8, R2 ;  /* 0x00000008a2057824 */ /* 0x000fe200078e0202 */
[----:B------:R-:W-:-:S04]  /*191b0*/  SHF.L.U32 R8, R168, 0x1f, RZ ;  /* 0x0000001fa8087819 */ /* 0x000fc800000006ff */
[----:B------:R0:W1:Y:S01]  /*191c0*/  SYNCS.PHASECHK.TRANS64.TRYWAIT P1, [R5+URZ+0x2a850], R8 ;  /* 0x02a85008050075a7 */ /* 0x000062000802017f */
[----:B------:R-:W-:Y:S05]  /*191d0*/  @!P0 BRA `(.L_x_2869) ;  /* 0x0000000000048947 */ /* 0x000fea0003800000 */
[----:B------:R-:W-:Y:S01]  /*191e0*/  BPT.TRAP 0x1 ;  /* 0x000000040000795c */ /* 0x000fe20000300000 */
.L_x_2869:
        /* <DEDUP_REMOVED lines=9> */
.L_x_2871:
[----:B------:R-:W-:Y:S05]  /*19280*/  BSYNC B0 ;  /* 0x0000000000007941 */ /* 0x000fea0003800000 */
.L_x_2870:
[----:B------:R-:W-:Y:S01]  /*19290*/  IMAD.MOV.U32 R9, RZ, RZ, 0x40000040 ;  /* 0x40000040ff097424 */ /* 0x000fe200078e00ff */
[----:B01----:R-:W-:Y:S01]  /*192a0*/  MOV R8, R2 ;  /* 0x0000000200087202 */ /* 0x003fe20000000f00 */
        /* <DEDUP_REMOVED lines=66> */
.L_x_2873:
        /* <DEDUP_REMOVED lines=73> */
[----:B--2---:R-:W-:-:S07]  /*19b60*/  SEL R162, R162, RZ, P1 ;  /* 0x000000ffa2a27207 */ /* 0x004fce0000800000 */
.L_x_2774:
[----:B------:R-:W2:Y:S08]  /*19b70*/  S2UR UR4, SR_CgaCtaId ;  /* 0x00000000000479c3 */ /* 0x000eb00000008800 */
[----:B------:R-:W-:Y:S01]  /*19b80*/  BAR.SYNC.DEFER_BLOCKING 0x5, 0x180 ;  /* 0x0146000000007b1d */ /* 0x000fe20000010000 */
[----:B------:R-:W-:-:S05]  /*19b90*/  MOV R3, 0x400 ;  /* 0x0000040000037802 */ /* 0x000fca0000000f00 */
[----:B------:R-:W-:Y:S01]  /*19ba0*/  BSSY B0, `(.L_x_2874) ;  /* 0x00002e7000007945 */ /* 0x000fe20003800000 */
[----:B--2---:R-:W-:-:S05]  /*19bb0*/  IMAD.U32 R178, RZ, RZ, UR4 ;  /* 0x00000004ffb27e24 */ /* 0x004fca000f8e00ff */
[----:B------:R-:W-:-:S05]  /*19bc0*/  LEA R2, R178, R3, 0x18 ;  /* 0x00000003b2027211 */ /* 0x000fca00078ec0ff */
[----:B------:R2:W3:Y:S01]  /*19bd0*/  LDS.128 R4, [R2+0x2a8d0] ;  /* 0x02a8d00002047984 */ /* 0x0004e20000000c00 */
[----:B------:R-:W-:Y:S06]  /*19be0*/  BAR.ARV 0x4, 0x180 ;  /* 0x0106000000007b1d */ /* 0x000fec0000002000 */
[----:B------:R-:W-:Y:S05]  /*19bf0*/  @P0 BRA `(.L_x_2875) ;  /* 0x0000002000840947 */ /* 0x000fea0003800000 */
[----:B------:R-:W4:Y:S01]  /*19c00*/  LDL R0, [R1+0x58] ;  /* 0x0000580001007983 */ /* 0x000f220000100800 */
[----:B------:R-:W-:Y:S01]  /*19c10*/  F2FP.F16.F32.PACK_AB R34, R69, R68 ;  /* 0x000000444522723e */ /* 0x000fe200000000ff */
[----:B------:R-:W-:Y:S01]  /*19c20*/  ULDC.64 UR6, c[0x0][0xc00] ;  /* 0x0003000000067ab9 */ /* 0x000fe20000000a00 */
[----:B------:R-:W-:Y:S01]  /*19c30*/  F2FP.F16.F32.PACK_AB R36, R97, R96 ;  /* 0x000000606124723e */ /* 0x000fe200000000ff */
[----:B------:R-:W0:Y:S01]  /*19c40*/  S2R R3, SR_SWINHI ;  /* 0x0000000000037919 */ /* 0x000e220000002f00 */
[----:B------:R-:W-:Y:S01]  /*19c50*/  ULDC.64 UR8, c[0x0][0x208] ;  /* 0x0000820000087ab9 */ /* 0x000fe20000000a00 */
[----:B------:R-:W-:Y:S01]  /*19c60*/  ULDC.64 UR4, c[0x0][0xc08] ;  /* 0x0003020000047ab9 */ /* 0x000fe20000000a00 */
[----:B------:R-:W-:Y:S02]  /*19c70*/  MOV R72, R2 ;  /* 0x0000000200487202 */ /* 0x000fe40000000f00 */
[----:B0-----:R-:W-:Y:S01]  /*19c80*/  MOV R73, R3 ;  /* 0x0000000300497202 */ /* 0x001fe20000000f00 */
[----:B------:R-:W-:Y:S02]  /*19c90*/  BAR.SYNC.DEFER_BLOCKING 0x1, 0x100 ;  /* 0x0044000000007b1d */ /* 0x000fe40000010000 */
[----:B----4-:R-:W-:-:S03]  /*19ca0*/  IMAD.WIDE R12, R0, 0x2, R72 ;  /* 0x00000002000c7825 */ /* 0x010fc600078e0248 */
[C---:B------:R-:W-:Y:S02]  /*19cb0*/  LOP3.LUT R3, R12.reuse, 0x380, RZ, 0xc0, !PT ;  /* 0x000003800c037812 */ /* 0x040fe400078ec0ff */
[C---:B------:R-:W-:Y:S02]  /*19cc0*/  IADD3 R15, P6, R12.reuse, 0x20, RZ ;  /* 0x000000200c0f7810 */ /* 0x040fe40007fde0ff */
[----:B------:R-:W-:Y:S02]  /*19cd0*/  SHF.R.U64 R3, R3, 0x3, RZ ;  /* 0x0000000303037819 */ /* 0x000fe400000012ff */
[C---:B---3--:R-:W-:Y:S01]  /*19ce0*/  IADD3 R4, P5, R12.reuse, 0x40, RZ ;  /* 0x000000400c047810 */ /* 0x048fe20007fbe0ff */
[----:B------:R-:W-:Y:S01]  /*19cf0*/  IMAD.X R9, RZ, RZ, R13, P6 ;  /* 0x000000ffff097224 */ /* 0x000fe200030e060d */
[C---:B------:R-:W-:Y:S02]  /*19d00*/  IADD3 R35, P4, R12.reuse, 0x60, RZ ;  /* 0x000000600c237810 */ /* 0x040fe40007f9e0ff */
[----:B------:R-:W-:-:S02]  /*19d10*/  IADD3 R37, P3, R12, 0x4000, RZ ;  /* 0x000040000c257810 */ /* 0x000fc40007f7e0ff */
[C---:B------:R-:W-:Y:S01]  /*19d20*/  IADD3 R39, P2, R12.reuse, 0x4020, RZ ;  /* 0x000040200c277810 */ /* 0x040fe20007f5e0ff */
[--C-:B------:R-:W-:Y:S01]  /*19d30*/  IMAD.X R25, RZ, RZ, R13.reuse, P4 ;  /* 0x000000ffff197224 */ /* 0x100fe200020e060d */
[C---:B------:R-:W-:Y:S01]  /*19d40*/  IADD3 R30, P1, R12.reuse, 0x4040, RZ ;  /* 0x000040400c1e7810 */ /* 0x040fe20007f3e0ff */
[--C-:B------:R-:W-:Y:S01]  /*19d50*/  IMAD.X R27, RZ, RZ, R13.reuse, P3 ;  /* 0x000000ffff1b7224 */ /* 0x100fe200018e060d */
[----:B------:R-:W-:Y:S02]  /*19d60*/  IADD3 R107, P0, R12, 0x4060, RZ ;  /* 0x000040600c6b7810 */ /* 0x000fe40007f1e0ff */
[----:B------:R-:W-:Y:S01]  /*19d70*/  LOP3.LUT R12, R3, R12, RZ, 0x3c, !PT ;  /* 0x0000000c030c7212 */ /* 0x000fe200078e3cff */
[--C-:B------:R-:W-:Y:S01]  /*19d80*/  IMAD.X R31, RZ, RZ, R13.reuse, P1 ;  /* 0x000000ffff1f7224 */ /* 0x100fe200008e060d */
[----:B------:R-:W-:Y:S01]  /*19d90*/  LOP3.LUT R0, R15, 0x380, RZ, 0xc0, !PT ;  /* 0x000003800f007812 */ /* 0x000fe200078ec0ff */
[----:B------:R-:W-:Y:S01]  /*19da0*/  IMAD.X R33, RZ, RZ, R13, P0 ;  /* 0x000000ffff217224 */ /* 0x000fe200000e060d */
        /* <DEDUP_REMOVED lines=8> */
[----:B------:R-:W-:Y:S02]  /*19e30*/  LOP3.LUT R0, R39, 0x380, RZ, 0xc0, !PT ;  /* 0x0000038027007812 */ /* 0x000fe400078ec0ff */
[----:B------:R-:W-:Y:S02]  /*19e40*/  SHF.R.U64 R26, R26, 0x3, RZ ;  /* 0x000000031a1a7819 */ /* 0x000fe400000012ff */
[----:B------:R-:W-:Y:S02]  /*19e50*/  LOP3.LUT R3, R30, 0x380, RZ, 0xc0, !PT ;  /* 0x000003801e037812 */ /* 0x000fe400078ec0ff */
[-C--:B------:R-:W-:Y:S02]  /*19e60*/  IADD3.X R11, RZ, R13.reuse, RZ, P5, !PT ;  /* 0x0000000dff0b7210 */ /* 0x080fe40002ffe4ff */
[----:B------:R-:W-:-:S02]  /*19e70*/  IADD3.X R29, RZ, R13, RZ, P2, !PT ;  /* 0x0000000dff1d7210 */ /* 0x000fc400017fe4ff */
[----:B------:R-:W-:Y:S02]  /*19e80*/  LOP3.LUT R24, R14, R35, RZ, 0x3c, !PT ;  /* 0x000000230e187212 */ /* 0x000fe400078e3cff */
[----:B------:R-:W-:Y:S02]  /*19e90*/  MOV R4, R12 ;  /* 0x0000000c00047202 */ /* 0x000fe40000000f00 */
[----:B------:R-:W-:Y:S02]  /*19ea0*/  LOP3.LUT R32, R107, 0x380, RZ, 0xc0, !PT ;  /* 0x000003806b207812 */ /* 0x000fe400078ec0ff */
[----:B------:R-:W-:Y:S02]  /*19eb0*/  F2FP.F16.F32.PACK_AB R12, R89, R88 ;  /* 0x00000058590c723e */ /* 0x000fe400000000ff */
[----:B------:R-:W-:Y:S02]  /*19ec0*/  F2FP.F16.F32.PACK_AB R13, R99, R98 ;  /* 0x00000062630d723e */ /* 0x000fe400000000ff */
[----:B------:R-:W-:-:S02]  /*19ed0*/  F2FP.F16.F32.PACK_AB R14, R91, R90 ;  /* 0x0000005a5b0e723e */ /* 0x000fc400000000ff */
[----:B------:R-:W-:Y:S02]  /*19ee0*/  F2FP.F16.F32.PACK_AB R15, R101, R100 ;  /* 0x00000064650f723e */ /* 0x000fe400000000ff */
[----:B------:R-:W-:Y:S02]  /*19ef0*/  SHF.R.U64 R0, R0, 0x3, RZ ;  /* 0x0000000300007819 */ /* 0x000fe400000012ff */
[----:B------:R-:W-:Y:S01]  /*19f00*/  LOP3.LUT R26, R26, R37, RZ, 0x3c, !PT ;  /* 0x000000251a1a7212 */ /* 0x000fe200078e3cff */
[----:B------:R0:W-:Y:S01]  /*19f10*/  STSM.16.M88.4 [R4], R12 ;  /* 0x0000000c04007844 */ /* 0x0001e20000000200 */
[----:B------:R-:W-:Y:S02]  /*19f20*/  SHF.R.U64 R3, R3, 0x3, RZ ;  /* 0x0000000303037819 */ /* 0x000fe400000012ff */
[----:B------:R-:W-:Y:S02]  /*19f30*/  SHF.R.U64 R32, R32, 0x3, RZ ;  /* 0x0000000320207819 */ /* 0x000fe400000012ff */
[----:B------:R-:W-:-:S02]  /*19f40*/  MOV R37, R8 ;  /* 0x0000000800257202 */ /* 0x000fc40000000f00 */
[----:B------:R-:W-:Y:S02]  /*19f50*/  MOV R38, R10 ;  /* 0x0000000a00267202 */ /* 0x000fe40000000f00 */
[----:B-1----:R-:W-:Y:S02]  /*19f60*/  LOP3.LUT R28, R0, R39, RZ, 0x3c, !PT ;  /* 0x00000027001c7212 */ /* 0x002fe400078e3cff */
[----:B------:R-:W-:Y:S02]  /*19f70*/  F2FP.F16.F32.PACK_AB R8, R93, R92 ;  /* 0x0000005c5d08723e */ /* 0x000fe400000000ff */
[----:B------:R-:W-:Y:S02]  /*19f80*/  F2FP.F16.F32.PACK_AB R9, R103, R102 ;  /* 0x000000666709723e */ /* 0x000fe400000000ff */
[----:B------:R-:W-:Y:S02]  /*19f90*/  F2FP.F16.F32.PACK_AB R10, R95, R94 ;  /* 0x0000005e5f0a723e */ /* 0x000fe400000000ff */
[----:B------:R-:W-:-:S02]  /*19fa0*/  F2FP.F16.F32.PACK_AB R11, R105, R104 ;  /* 0x00000068690b723e */ /* 0x000fc400000000ff */
[----:B------:R-:W-:Y:S02]  /*19fb0*/  LOP3.LUT R30, R3, R30, RZ, 0x3c, !PT ;  /* 0x0000001e031e7212 */ /* 0x000fe400078e3cff */
[----:B------:R-:W-:Y:S01]  /*19fc0*/  MOV R39, R24 ;  /* 0x0000001800277202 */ /* 0x000fe20000000f00 */
[----:B------:R-:W-:Y:S01]  /*19fd0*/  STSM.16.M88.4 [R37], R8 ;  /* 0x0000000825007844 */ /* 0x000fe20000000200 */
[----:B------:R-:W-:Y:S02]  /*19fe0*/  MOV R0, R26 ;  /* 0x0000001a00007202 */ /* 0x000fe40000000f00 */
[----:B0-----:R-:W-:Y:S02]  /*19ff0*/  F2FP.F16.F32.PACK_AB R12, R41, R40 ;  /* 0x00000028290c723e */ /* 0x001fe400000000ff */
[----:B------:R-:W-:Y:S02]  /*1a000*/  F2FP.F16.F32.PACK_AB R13, R43, R42 ;  /* 0x0000002a2b0d723e */ /* 0x000fe400000000ff */
[----:B------:R-:W-:-:S02]  /*1a010*/  F2FP.F16.F32.PACK_AB R14, R45, R44 ;  /* 0x0000002c2d0e723e */ /* 0x000fc400000000ff */
[----:B------:R-:W-:Y:S02]  /*1a020*/  F2FP.F16.F32.PACK_AB R15, R47, R46 ;  /* 0x0000002e2f0f723e */ /* 0x000fe400000000ff */
[----:B------:R-:W-:Y:S02]  /*1a030*/  LOP3.LUT R32, R32, R107, RZ, 0x3c, !PT ;  /* 0x0000006b20207212 */ /* 0x000fe400078e3cff */
[----:B------:R-:W-:Y:S01]  /*1a040*/  F2FP.F16.F32.PACK_AB R24, R49, R48 ;  /* 0x000000303118723e */ /* 0x000fe200000000ff */
[----:B------:R-:W-:Y:S01]  /*1a050*/  STSM.16.M88.4 [R38], R12 ;  /* 0x0000000c26007844 */ /* 0x000fe20000000200 */
[----:B------:R-:W-:Y:S02]  /*1a060*/  F2FP.F16.F32.PACK_AB R25, R51, R50 ;  /* 0x000000323319723e */ /* 0x000fe400000000ff */
[----:B------:R-:W-:Y:S02]  /*1a070*/  F2FP.F16.F32.PACK_AB R26, R53, R52 ;  /* 0x00000034351a723e */ /* 0x000fe400000000ff */
[----:B------:R-:W-:-:S02]  /*1a080*/  F2FP.F16.F32.PACK_AB R27, R55, R54 ;  /* 0x00000036371b723e */ /* 0x000fc400000000ff */
[----:B------:R-:W-:Y:S02]  /*1a090*/  MOV R3, R28 ;  /* 0x0000001c00037202 */ /* 0x000fe40000000f00 */
[----:B------:R-:W-:Y:S01]  /*1a0a0*/  MOV R106, R30 ;  /* 0x0000001e006a7202 */ /* 0x000fe20000000f00 */
[----:B------:R0:W-:Y:S01]  /*1a0b0*/  STSM.16.M88.4 [R39], R24 ;  /* 0x0000001827007844 */ /* 0x0001e20000000200 */
[----:B------:R-:W-:Y:S02]  /*1a0c0*/  F2FP.F16.F32.PACK_AB R28, R57, R56 ;  /* 0x00000038391c723e */ /* 0x000fe400000000ff */
[----:B------:R-:W-:Y:S02]  /*1a0d0*/  F2FP.F16.F32.PACK_AB R29, R59, R58 ;  /* 0x0000003a3b1d723e */ /* 0x000fe400000000ff */
[----:B------:R-:W-:Y:S02]  /*1a0e0*/  F2FP.F16.F32.PACK_AB R30, R61, R60 ;  /* 0x0000003c3d1e723e */ /* 0x000fe400000000ff */
[----:B------:R-:W-:-:S02]  /*1a0f0*/  F2FP.F16.F32.PACK_AB R31, R63, R62 ;  /* 0x0000003e3f1f723e */ /* 0x000fc400000000ff */
[----:B------:R-:W-:Y:S02]  /*1a100*/  MOV R4, R32 ;  /* 0x0000002000047202 */ /* 0x000fe40000000f00 */
[----:B------:R-:W-:Y:S01]  /*1a110*/  F2FP.F16.F32.PACK_AB R32, R65, R64 ;  /* 0x000000404120723e */ /* 0x000fe200000000ff */
[----:B------:R1:W-:Y:S01]  /*1a120*/  STSM.16.M88.4 [R0], R28 ;  /* 0x0000001c00007844 */ /* 0x0003e20000000200 */
[----:B------:R-:W-:Y:S02]  /*1a130*/  F2FP.F16.F32.PACK_AB R33, R67, R66 ;  /* 0x000000424321723e */ /* 0x000fe400000000ff */
[----:B------:R-:W-:Y:S01]  /*1a140*/  F2FP.F16.F32.PACK_AB R35, R71, R70 ;  /* 0x000000464723723e */ /* 0x000fe200000000ff */
[----:B0-----:R-:W0:Y:S01]  /*1a150*/  LDC.64 R26, c[0x0][0xba8] ;  /* 0x0002ea00ff1a7b82 */ /* 0x001e220000000a00 */
[----:B------:R-:W-:Y:S02]  /*1a160*/  F2FP.F16.F32.PACK_AB R37, R75, R74 ;  /* 0x0000004a4b25723e */ /* 0x000fe400000000ff */
[----:B------:R-:W-:Y:S01]  /*1a170*/  F2FP.F16.F32.PACK_AB R38, R77, R76 ;  /* 0x0000004c4d26723e */ /* 0x000fe200000000ff */
[----:B------:R-:W-:Y:S01]  /*1a180*/  STSM.16.M88.4 [R3], R32 ;  /* 0x0000002003007844 */ /* 0x000fe20000000200 */
[----:B------:R-:W-:-:S02]  /*1a190*/  F2FP.F16.F32.PACK_AB R39, R79, R78 ;  /* 0x0000004e4f27723e */ /* 0x000fc400000000ff */
[----:B------:R-:W-:Y:S02]  /*1a1a0*/  F2FP.F16.F32.PACK_AB R8, R81, R80 ;  /* 0x000000505108723e */ /* 0x000fe400000000ff */
[----:B------:R-:W-:Y:S01]  /*1a1b0*/  F2FP.F16.F32.PACK_AB R9, R83, R82 ;  /* 0x000000525309723e */ /* 0x000fe200000000ff */
[----:B------:R-:W-:Y:S01]  /*1a1c0*/  STSM.16.M88.4 [R106], R36 ;  /* 0x000000246a007844 */ /* 0x000fe20000000200 */
[----:B------:R-:W-:Y:S02]  /*1a1d0*/  F2FP.F16.F32.PACK_AB R10, R85, R84 ;  /* 0x00000054550a723e */ /* 0x000fe400000000ff */
[----:B------:R-:W-:Y:S02]  /*1a1e0*/  F2FP.F16.F32.PACK_AB R11, R87, R86 ;  /* 0x00000056570b723e */ /* 0x000fe400000000ff */
[----:B------:R-:W-:Y:S02]  /*1a1f0*/  ISETP.NE.U32.AND P0, PT, RZ, UR6, PT ;  /* 0x00000006ff007c0c */ /* 0x000fe4000bf05070 */
[----:B------:R-:W-:Y:S01]  /*1a200*/  IADD3 R12, P1, R196, UR6, RZ ;  /* 0x00000006c40c7c10 */ /* 0x000fe2000ff3e0ff */
[----:B------:R3:W-:Y:S01]  /*1a210*/  STSM.16.M88.4 [R4], R8 ;  /* 0x0000000804007844 */ /* 0x0007e20000000200 */
[----:B------:R-:W-:Y:S01]  /*1a220*/  BAR.SYNC.DEFER_BLOCKING 0x1, 0x100 ;  /* 0x0044000000007b1d */ /* 0x000fe20000010000 */
[----:B------:R-:W-:-:S02]  /*1a230*/  ISETP.NE.AND.EX P0, PT, RZ, UR7, PT, P0 ;  /* 0x00000007ff007c0c */ /* 0x000fc4000bf05300 */
[----:B-1----:R-:W-:Y:S02]  /*1a240*/  MOV R0, RZ ;  /* 0x000000ff00007202 */ /* 0x002fe40000000f00 */
[----:B------:R-:W-:Y:S01]  /*1a250*/  IADD3.X R13, R197, UR7, RZ, P1, !PT ;  /* 0x00000007c50d7c10 */ /* 0x000fe20008ffe4ff */
[----:B------:R-:W-:Y:S02]  /*1a260*/  IMAD.MOV.U32 R28, RZ, RZ, 0x9b8 ;  /* 0x000009b8ff1c7424 */ /* 0x000fe400078e00ff */
[----:B---3--:R-:W1:Y:S06]  /*1a270*/  LDC R4, c[0x0][0xbe8] ;  /* 0x0002fa00ff047b82 */ /* 0x008e6c0000000800 */
[----:B------:R-:W3:Y:S01]  /*1a280*/  @P0 LDG.E R0, desc[UR8][R12.64] ;  /* 0x000000080c000981 */ /* 0x000ee2000c1e1900 */
[----:B------:R-:W-:-:S04]  /*1a290*/  ISETP.NE.U32.AND P1, PT, RZ, UR4, PT ;  /* 0x00000004ff007c0c */ /* 0x000fc8000bf25070 */
[----:B------:R-:W-:-:S13]  /*1a2a0*/  ISETP.NE.AND.EX P1, PT, RZ, UR5, PT, P1 ;  /* 0x00000005ff007c0c */ /* 0x000fda000bf25310 */
[----:B------:R-:W-:Y:S01]  /*1a2b0*/  @P1 IADD3 R196, P2, R196, UR4, RZ ;  /* 0x00000004c4c41c10 */ /* 0x000fe2000ff5e0ff */
[----:B------:R-:W-:Y:S02]  /*1a2c0*/  ULDC UR4, c[0x0][0xa88] ;  /* 0x0002a20000047ab9 */ /* 0x000fe40000000800 */
[----:B------:R-:W-:Y:S01]  /*1a2d0*/  IMAD.U32 R3, RZ, RZ, UR4 ;  /* 0x00000004ff037e24 */ /* 0x000fe2000f8e00ff */
[----:B------:R-:W-:Y:S01]  /*1a2e0*/  @P1 IADD3.X R197, R197, UR5, RZ, P2, !PT ;  /* 0x00000005c5c51c10 */ /* 0x000fe200097fe4ff */
[----:B------:R-:W-:Y:S01]  /*1a2f0*/  ULDC UR4, c[0x0][0xad4] ;  /* 0x0002b50000047ab9 */ /* 0x000fe20000000800 */
[----:B------:R-:W-:Y:S02]  /*1a300*/  ISETP.NE.AND P2, PT, R194, RZ, PT ;  /* 0x000000ffc200720c */ /* 0x000fe40003f45270 */
[----:B-1----:R-:W-:Y:S01]  /*1a310*/  ISETP.NE.AND P4, PT, R4, 0x1, PT ;  /* 0x000000010400780c */ /* 0x002fe20003f85270 */
[----:B------:R1:W5:Y:S01]  /*1a320*/  @P1 LDG.E R3, desc[UR8][R196.64] ;  /* 0x00000008c4031981 */ /* 0x000362000c1e1900 */
[----:B------:R-:W-:-:S02]  /*1a330*/  SEL R194, R194, UR4, P2 ;  /* 0x00000004c2c27c07 */ /* 0x000fc40009000000 */
[----:B------:R-:W-:Y:S02]  /*1a340*/  ISETP.NE.U32.AND P2, PT, RZ, UR6, PT ;  /* 0x00000006ff007c0c */ /* 0x000fe4000bf45070 */
[----:B------:R-:W-:Y:S02]  /*1a350*/  ISETP.GT.AND P3, PT, R194, 0x1, PT ;  /* 0x00000001c200780c */ /* 0x000fe40003f64270 */
[----:B------:R-:W-:Y:S02]  /*1a360*/  ISETP.NE.AND.EX P2, PT, RZ, UR7, PT, P2 ;  /* 0x00000007ff007c0c */ /* 0x000fe4000bf45320 */
[----:B------:R-:W-:Y:S02]  /*1a370*/  SEL R28, R28, 0x978, P3 ;  /* 0x000009781c1c7807 */ /* 0x000fe40001800000 */
[----:B------:R-:W-:Y:S01]  /*1a380*/  SEL R195, R195, RZ, !P2 ;  /* 0x000000ffc3c37207 */ /* 0x000fe20005000000 */
[----:B------:R-:W4:Y:S01]  /*1a390*/  @P4 LDC R30, c[0x0][0xbec] ;  /* 0x0002fb00ff1e4b82 */ /* 0x000f220000000800 */
[----:B------:R-:W-:-:S02]  /*1a3a0*/  SEL R29, R220, RZ, !P2 ;  /* 0x000000ffdc1d7207 */ /* 0x000fc40005000000 */
[----:B------:R-:W-:-:S05]  /*1a3b0*/  SEL R31, R200, RZ, P3 ;  /* 0x000000ffc81f7207 */ /* 0x000fca0001800000 */
[----:B------:R-:W2:Y:S08]  /*1a3c0*/  LDC.64 R10, c[0x0][R28+0x220] ;  /* 0x000088001c0a7b82 */ /* 0x000eb00000000a00 */
[----:B------:R-:W1:Y:S08]  /*1a3d0*/  LDC.64 R14, c[0x0][R28+0x218] ;  /* 0x000086001c0e7b82 */ /* 0x000e700000000a00 */
[----:B------:R-:W4:Y:S08]  /*1a3e0*/  LDC.64 R24, c[0x0][R28+0x228] ;  /* 0x00008a001c187b82 */ /* 0x000f300000000a00 */
[----:B------:R3:W3:Y:S08]  /*1a3f0*/  LDC.64 R8, c[0x0][R28+0x210] ;  /* 0x000084001c087b82 */ /* 0x0006f00000000a00 */
[----:B------:R-:W3:Y:S08]  /*1a400*/  @P4 LDC R37, c[0x0][0xbf0] ;  /* 0x0002fc00ff254b82 */ /* 0x000ef00000000800 */
[----:B0-----:R-:W0:Y:S01]  /*1a410*/  @!P3 LDC R26, c[0x0][0xb50] ;  /* 0x0002d400ff1abb82 */ /* 0x001e220000000800 */
[----:B--2---:R-:W-:-:S07]  /*1a420*/  IMAD R11, R11, R195, RZ ;  /* 0x000000c30b0b7224 */ /* 0x004fce00078e02ff */
[----:B------:R-:W2:Y:S01]  /*1a430*/  @!P3 LDC R27, c[0x0][0xb54] ;  /* 0x0002d500ff1bbb82 */ /* 0x000ea20000000800 */
[C---:B------:R-:W-:Y:S01]  /*1a440*/  IMAD R35, R10.reuse, R29, R11 ;  /* 0x0000001d0a237224 */ /* 0x040fe200078e020b */
[----:B------:R-:W-:Y:S01]  /*1a450*/  IADD3 R29, R191, R186, RZ ;  /* 0x000000babf1d7210 */ /* 0x000fe20007ffe0ff */
[----:B------:R-:W-:-:S04]  /*1a460*/  IMAD.WIDE.U32 R10, R10, R195, RZ ;  /* 0x000000c30a0a7225 */ /* 0x000fc800078e00ff */
[-C--:B-1----:R-:W-:Y:S02]  /*1a470*/  IMAD R33, R15, R165.reuse, RZ ;  /* 0x000000a50f217224 */ /* 0x082fe400078e02ff */
[----:B------:R-:W-:-:S04]  /*1a480*/  IMAD.WIDE.U32 R14, R14, R165, RZ ;  /* 0x000000a50e0e7225 */ /* 0x000fc800078e00ff */
[----:B------:R-:W-:Y:S01]  /*1a490*/  IMAD.IADD R35, R11, 0x1, R35 ;  /* 0x000000010b237824 */ /* 0x000fe200078e0223 */
[----:B------:R-:W-:Y:S01]  /*1a4a0*/  MOV R11, R29 ;  /* 0x0000001d000b7202 */ /* 0x000fe20000000f00 */
[----:B------:R-:W-:Y:S02]  /*1a4b0*/  IMAD.IADD R15, R15, 0x1, R33 ;  /* 0x000000010f0f7824 */ /* 0x000fe400078e0221 */
[-C--:B----4-:R-:W-:Y:S02]  /*1a4c0*/  IMAD R33, R25, R31.reuse, RZ ;  /* 0x0000001f19217224 */ /* 0x090fe400078e02ff */
[----:B------:R-:W-:-:S04]  /*1a4d0*/  IMAD.WIDE.U32 R24, R24, R31, RZ ;  /* 0x0000001f18187225 */ /* 0x000fc800078e00ff */
[----:B------:R-:W-:Y:S01]  /*1a4e0*/  IMAD.IADD R33, R25, 0x1, R33 ;  /* 0x0000000119217824 */ /* 0x000fe200078e0221 */
[--C-:B---3--:R-:W-:Y:S01]  /*1a4f0*/  IADD3 R14, P2, P5, R10, R14, R0.reuse ;  /* 0x0000000e0a0e7210 */ /* 0x108fe20007d5e000 */
[----:B------:R-:W-:Y:S01]  /*1a500*/  @P4 IMAD.HI.U32 R10, R29, R30, RZ ;  /* 0x0000001e1d0a4227 */ /* 0x000fe200078e00ff */
[----:B------:R-:W-:-:S04]  /*1a510*/  SHF.R.S32.HI R106, RZ, 0x1f, R0 ;  /* 0x0000001fff6a7819 */ /* 0x000fc80000011400 */
[----:B------:R-:W-:Y:S02]  /*1a520*/  @P4 SHF.R.U32.HI R11, RZ, R37, R10 ;  /* 0x00000025ff0b4219 */ /* 0x000fe4000001160a */
        /* <DEDUP_REMOVED lines=15> */
[----:B------:R-:W-:Y:S02]  /*1a620*/  ULDC.64 UR4, c[0x0][0x208] ;  /* 0x0000820000047ab9 */ /* 0x000fe40000000a00 */
[----:B------:R-:W2:Y:S04]  /*1a630*/  LDG.E R8, desc[UR4][R12.64] ;  /* 0x000000040c087981 */ /* 0x000ea8000c1e1900 */
[----:B-----5:R-:W2:Y:S02]  /*1a640*/  LDG.E R3, desc[UR4][R12.64+0x4] ;  /* 0x000004040c037981 */ /* 0x020ea4000c1e1900 */
[----:B--2---:R-:W-:-:S07]  /*1a650*/  IMAD.IADD R3, R3, 0x1, -R8 ;  /* 0x0000000103037824 */ /* 0x004fce00078e0a08 */
.L_x_2876:
[----:B------:R-:W2:Y:S01]  /*1a660*/  LDL R12, [R1+0x54] ;  /* 0x00005400010c7983 */ /* 0x000ea20000100800 */
[----:B-----5:R-:W-:Y:S01]  /*1a670*/  IMAD R3, R3, R4, RZ ;  /* 0x0000000403037224 */ /* 0x020fe200078e02ff */
[----:B------:R-:W-:Y:S01]  /*1a680*/  LOP3.LUT P0, RZ, R225, 0x3, RZ, 0xc0, !PT ;  /* 0x00000003e1ff7812 */ /* 0x000fe2000780c0ff */
[----:B------:R-:W-:Y:S01]  /*1a690*/  ULDC.64 UR4, c[0x0][0x208] ;  /* 0x0000820000047ab9 */ /* 0x000fe20000000a00 */
[----:B------:R-:W-:Y:S04]  /*1a6a0*/  SHFL.IDX PT, R8, R26, RZ, 0x1c1f ;  /* 0x001c1fff1a087589 */ /* 0x000fe800000e0000 */
[----:B------:R-:W0:Y:S04]  /*1a6b0*/  SHFL.IDX PT, R9, R27, RZ, 0x1c1f ;  /* 0x001c1fff1b097589 */ /* 0x000e2800000e0000 */
[----:B------:R-:W-:Y:S04]  /*1a6c0*/  SHFL.IDX PT, R10, R26, 0x1, 0x1c1f ;  /* 0x003c1f001a0a7f89 */ /* 0x000fe800000e0000 */
[----:B------:R-:W1:Y:S01]  /*1a6d0*/  SHFL.IDX PT, R11, R27, 0x1, 0x1c1f ;  /* 0x003c1f001b0b7f89 */ /* 0x000e6200000e0000 */
[----:B--2---:R-:W-:-:S05]  /*1a6e0*/  IMAD.IADD R12, R12, 0x1, R186 ;  /* 0x000000010c0c7824 */ /* 0x004fca00078e02ba */
[C---:B------:R-:W-:Y:S02]  /*1a6f0*/  IADD3 R24, R12.reuse, 0x8, RZ ;  /* 0x000000080c187810 */ /* 0x040fe40007ffe0ff */
[-C--:B------:R-:W-:Y:S02]  /*1a700*/  ISETP.GE.OR P1, PT, R12, R3.reuse, P0 ;  /* 0x000000030c00720c */ /* 0x080fe40000726670 */
[----:B------:R-:W-:-:S11]  /*1a710*/  ISETP.GE.OR P0, PT, R24, R3, P0 ;  /* 0x000000031800720c */ /* 0x000fd60000706670 */
[----:B0-----:R0:W-:Y:S04]  /*1a720*/  @!P1 ST.E desc[UR4][R8.64], R20 ;  /* 0x0000001408009985 */ /* 0x0011e8000c101904 */
[----:B-1----:R0:W-:Y:S01]  /*1a730*/  @!P0 ST.E desc[UR4][R10.64], R21 ;  /* 0x000000150a008985 */ /* 0x0021e2000c101904 */
[----:B------:R-:W-:Y:S05]  /*1a740*/  @P3 BRA `(.L_x_2877) ;  /* 0x00000008009c3947 */ /* 0x000fea0003800000 */
[----:B0-----:R-:W-:Y:S01]  /*1a750*/  IMAD R9, R221, 0x40, R189 ;  /* 0x00000040dd097824 */ /* 0x001fe200078e02bd */
[----:B------:R-:W-:Y:S01]  /*1a760*/  ULDC.64 UR4, c[0x0][0x208] ;  /* 0x0000820000047ab9 */ /* 0x000fe20000000a00 */
[----:B------:R-:W0:Y:S02]  /*1a770*/  @P4 LDC R51, c[0x0][0xbec] ;  /* 0x0002fb00ff334b82 */ /* 0x000e240000000800 */
[----:B------:R-:W-:-:S03]  /*1a780*/  IMAD.WIDE R72, R9, 0x2, R72 ;  /* 0x0000000209487825 */ /* 0x000fc600078e0248 */
[----:B------:R-:W-:-:S03]  /*1a790*/  IADD3 R13, P6, R72, 0x1000, RZ ;  /* 0x00001000480d7810 */ /* 0x000fc60007fde0ff */
[----:B------:R-:W1:Y:S01]  /*1a7a0*/  @P4 LDC R53, c[0x0][0xbf0] ;  /* 0x0002fc00ff354b82 */ /* 0x000e620000000800 */
[C---:B------:R-:W-:Y:S02]  /*1a7b0*/  IADD3 R25, P5, R72.reuse, 0x2000, RZ ;  /* 0x0000200048197810 */ /* 0x040fe40007fbe0ff */
[----:B------:R-:W-:Y:S02]  /*1a7c0*/  LOP3.LUT R12, R13, 0x380, RZ, 0xc0, !PT ;  /* 0x000003800d0c7812 */ /* 0x000fe400078ec0ff */
[----:B------:R-:W-:Y:S02]  /*1a7d0*/  IADD3 R29, P3, R72, 0x3000, RZ ;  /* 0x00003000481d7810 */ /* 0x000fe40007f7e0ff */
[----:B------:R-:W-:Y:S02]  /*1a7e0*/  SHF.R.U64 R12, R12, 0x3, RZ ;  /* 0x000000030c0c7819 */ /* 0x000fe400000012ff */
[----:B------:R-:W-:Y:S02]  /*1a7f0*/  IADD3 R33, P2, R72, 0x4000, RZ ;  /* 0x0000400048217810 */ /* 0x000fe40007f5e0ff */
[----:B------:R-:W-:Y:S01]  /*1a800*/  LOP3.LUT R12, R12, R13, RZ, 0x3c, !PT ;  /* 0x0000000d0c0c7212 */ /* 0x000fe200078e3cff */
[----:B------:R-:W-:Y:S01]  /*1a810*/  IMAD.X R13, RZ, RZ, R73, P6 ;  /* 0x000000ffff0d7224 */ /* 0x000fe200030e0649 */
[----:B------:R-:W-:-:S02]  /*1a820*/  IADD3 R37, P1, R72, 0x5000, RZ ;  /* 0x0000500048257810 */ /* 0x000fc40007f3e0ff */
[C---:B------:R-:W-:Y:S02]  /*1a830*/  IADD3 R41, P0, R72.reuse, 0x6000, RZ ;  /* 0x0000600048297810 */ /* 0x040fe40007f1e0ff */
[----:B------:R-:W-:Y:S01]  /*1a840*/  IADD3 R9, P6, R72, 0x7000, RZ ;  /* 0x0000700048097810 */ /* 0x000fe20007fde0ff */
[----:B------:R-:W5:Y:S01]  /*1a850*/  LD.E.128 R12, desc[UR4][R12.64] ;  /* 0x000000040c0c7980 */ /* 0x000f62000c101d00 */
[----:B------:R-:W-:Y:S02]  /*1a860*/  LOP3.LUT R24, R25, 0x380, RZ, 0xc0, !PT ;  /* 0x0000038019187812 */ /* 0x000fe400078ec0ff */
[----:B------:R-:W-:Y:S01]  /*1a870*/  LOP3.LUT R28, R29, 0x380, RZ, 0xc0, !PT ;  /* 0x000003801d1c7812 */ /* 0x000fe200078ec0ff */
[----:B------:R-:W-:Y:S01]  /*1a880*/  IMAD.X R45, RZ, RZ, R73, P6 ;  /* 0x000000ffff2d7224 */ /* 0x000fe200030e0649 */
[----:B------:R-:W-:Y:S02]  /*1a890*/  LOP3.LUT R32, R33, 0x380, RZ, 0xc0, !PT ;  /* 0x0000038021207812 */ /* 0x000fe400078ec0ff */
        /* <DEDUP_REMOVED lines=12> */
[----:B------:R-:W-:Y:S01]  /*1a960*/  LOP3.LUT R28, R28, R29, RZ, 0x3c, !PT ;  /* 0x0000001d1c1c7212 */ /* 0x000fe200078e3cff */
[--C-:B------:R-:W-:Y:S01]  /*1a970*/  IMAD.X R29, RZ, RZ, R73.reuse, P3 ;  /* 0x000000ffff1d7224 */ /* 0x100fe200018e0649 */
[----:B------:R-:W-:Y:S01]  /*1a980*/  LOP3.LUT R32, R32, R33, RZ, 0x3c, !PT ;  /* 0x0000002120207212 */ /* 0x000fe200078e3cff */
[----:B------:R-:W-:Y:S01]  /*1a990*/  IMAD.X R33, RZ, RZ, R73, P2 ;  /* 0x000000ffff217224 */ /* 0x000fe200010e0649 */
[----:B------:R-:W-:-:S02]  /*1a9a0*/  LOP3.LUT R36, R36, R37, RZ, 0x3c, !PT ;  /* 0x0000002524247212 */ /* 0x000fc400078e3cff */
[----:B------:R-:W-:Y:S01]  /*1a9b0*/  LOP3.LUT R40, R40, R41, RZ, 0x3c, !PT ;  /* 0x0000002928287212 */ /* 0x000fe200078e3cff */
[----:B------:R-:W-:Y:S01]  /*1a9c0*/  IMAD.X R41, RZ, RZ, R73, P0 ;  /* 0x000000ffff297224 */ /* 0x000fe200000e0649 */
[-C--:B------:R-:W-:Y:S01]  /*1a9d0*/  IADD3.X R25, RZ, R73.reuse, RZ, P5, !PT ;  /* 0x00000049ff197210 */ /* 0x080fe20002ffe4ff */
[----:B------:R-:W5:Y:S01]  /*1a9e0*/  LD.E.128 R28, desc[UR4][R28.64] ;  /* 0x000000041c1c7980 */ /* 0x000f62000c101d00 */
[----:B------:R-:W-:Y:S02]  /*1a9f0*/  IADD3.X R37, RZ, R73, RZ, P1, !PT ;  /* 0x00000049ff257210 */ /* 0x000fe40000ffe4ff */
[----:B------:R-:W-:Y:S01]  /*1aa00*/  LOP3.LUT R44, R8, R9, RZ, 0x3c, !PT ;  /* 0x00000009082c7212 */ /* 0x000fe200078e3cff */
[----:B------:R-:W5:Y:S01]  /*1aa10*/  LD.E.128 R32, desc[UR4][R32.64] ;  /* 0x0000000420207980 */ /* 0x000f62000c101d00 */
[----:B------:R-:W-:-:S03]  /*1aa20*/  LOP3.LUT R72, R11, R72, RZ, 0x3c, !PT ;  /* 0x000000480b487212 */ /* 0x000fc600078e3cff */
[----:B------:R-:W5:Y:S04]  /*1aa30*/  LD.E.128 R24, desc[UR4][R24.64] ;  /* 0x0000000418187980 */ /* 0x000f68000c101d00 */
[----:B------:R2:W5:Y:S04]  /*1aa40*/  LD.E.128 R8, desc[UR4][R72.64] ;  /* 0x0000000448087980 */ /* 0x000568000c101d00 */
[----:B------:R-:W5:Y:S04]  /*1aa50*/  LD.E.128 R36, desc[UR4][R36.64] ;  /* 0x0000000424247980 */ /* 0x000f68000c101d00 */
[----:B------:R-:W5:Y:S04]  /*1aa60*/  LD.E.128 R40, desc[UR4][R40.64] ;  /* 0x0000000428287980 */ /* 0x000f68000c101d00 */
[----:B------:R-:W5:Y:S01]  /*1aa70*/  LD.E.128 R44, desc[UR4][R44.64] ;  /* 0x000000042c2c7980 */ /* 0x000f62000c101d00 */
[----:B------:R-:W-:-:S02]  /*1aa80*/  ULDC.64 UR4, c[0x0][0xaa0] ;  /* 0x0002a80000047ab9 */ /* 0x000fc40000000a00 */
[----:B------:R-:W-:Y:S01]  /*1aa90*/  IMAD R21, R106, UR4, RZ ;  /* 0x000000046a157c24 */ /* 0x000fe2000f8e02ff */
[----:B------:R-:W-:Y:S01]  /*1aaa0*/  SHF.R.S32.HI R48, RZ, 0x1f, R195 ;  /* 0x0000001fff307819 */ /* 0x000fe200000114c3 */
[----:B------:R-:W-:Y:S01]  /*1aab0*/  @!PT LDS RZ, [RZ] ;  /* 0x00000000fffff984 */ /* 0x000fe20000000800 */
[----:B------:R-:W-:Y:S01]  /*1aac0*/  @!PT LDS RZ, [RZ] ;  /* 0x00000000fffff984 */ /* 0x000fe20000000800 */
[----:B------:R-:W-:Y:S01]  /*1aad0*/  @!PT LDS RZ, [RZ] ;  /* 0x00000000fffff984 */ /* 0x000fe20000000800 */
[----:B------:R-:W-:Y:S01]  /*1aae0*/  @!PT LDS RZ, [RZ] ;  /* 0x00000000fffff984 */ /* 0x000fe20000000800 */
[----:B------:R3:W-:Y:S06]  /*1aaf0*/  MEMBAR.ALL.CTA ;  /* 0x0000000000007992 */ /* 0x0007ec0000008000 */
[----:B---3--:R-:W3:Y:S01]  /*1ab00*/  FENCE.VIEW.ASYNC.S ;  /* 0x00000000000073c6 */ /* 0x008ee20000000000 */
[C---:B------:R-:W-:Y:S02]  /*1ab10*/  IMAD R49, R0.reuse, UR5, R21 ;  /* 0x0000000500317c24 */ /* 0x040fe4000f8e0215 */
[----:B------:R-:W-:Y:S01]  /*1ab20*/  IMAD.WIDE.U32 R20, R0, UR4, RZ ;  /* 0x0000000400147c25 */ /* 0x000fe2000f8e00ff */
[----:B------:R-:W-:-:S04]  /*1ab30*/  ULDC.64 UR4, c[0x0][0xae8] ;  /* 0x0002ba0000047ab9 */ /* 0x000fc80000000a00 */
[----:B------:R-:W-:Y:S01]  /*1ab40*/  IADD3 R21, R21, R49, RZ ;  /* 0x0000003115157210 */ /* 0x000fe20007ffe0ff */
[----:B------:R-:W-:-:S04]  /*1ab50*/  IMAD R49, R193, 0x20, R221 ;  /* 0x00000020c1317824 */ /* 0x000fc800078e02dd */
[----:B------:R-:W-:Y:S02]  /*1ab60*/  IMAD.IADD R50, R186, 0x1, R49 ;  /* 0x00000001ba327824 */ /* 0x000fe400078e0231 */
[----:B------:R-:W-:-:S04]  /*1ab70*/  IMAD.WIDE.U32 R20, R165, UR4, R20 ;  /* 0x00000004a5147c25 */ /* 0x000fc8000f8e0014 */
[----:B0-----:R-:W-:Y:S01]  /*1ab80*/  @P4 IMAD.HI.U32 R0, R50, R51, RZ ;  /* 0x0000003332004227 */ /* 0x001fe200078e00ff */
[----:B------:R-:W-:-:S03]  /*1ab90*/  MOV R49, R50 ;  /* 0x0000003200317202 */ /* 0x000fc60000000f00 */
[----:B------:R-:W-:Y:S01]  /*1aba0*/  IMAD R21, R165, UR5, R21 ;  /* 0x00000005a5157c24 */ /* 0x000fe2000f8e0215 */
[----:B------:R-:W-:Y:S01]  /*1abb0*/  ULDC.64 UR4, c[0x0][0xaf0] ;  /* 0x0002bc0000047ab9 */ /* 0x000fe20000000a00 */
[----:B-1----:R-:W-:Y:S01]  /*1abc0*/  @P4 SHF.R.U32.HI R49, RZ, R53, R0 ;  /* 0x00000035ff314219 */ /* 0x002fe20000011600 */
[----:B------:R-:W-:Y:S02]  /*1abd0*/  IMAD R48, R48, UR4, RZ ;  /* 0x0000000430307c24 */ /* 0x000fe4000f8e02ff */
[----:B------:R-:W-:Y:S01]  /*1abe0*/  IMAD.WIDE.U32 R20, R195, UR4, R20 ;  /* 0x00000004c3147c25 */ /* 0x000fe2000f8e0014 */
[----:B------:R-:W-:-:S03]  /*1abf0*/  SHF.R.S32.HI R0, RZ, 0x1f, R49 ;  /* 0x0000001fff007819 */ /* 0x000fc60000011431 */
[----:B------:R-:W-:Y:S01]  /*1ac00*/  IMAD R51, R195, UR5, R48 ;  /* 0x00000005c3337c24 */ /* 0x000fe2000f8e0230 */
[----:B------:R-:W-:Y:S01]  /*1ac10*/  ULDC.64 UR4, c[0x0][0xae0] ;  /* 0x0002b80000047ab9 */ /* 0x000fe20000000a00 */
[----:B------:R-:W-:Y:S02]  /*1ac20*/  IMAD.MOV R53, RZ, RZ, -R49 ;  /* 0x000000ffff357224 */ /* 0x000fe400078e0a31 */
[----:B------:R-:W-:Y:S02]  /*1ac30*/  IMAD.IADD R21, R21, 0x1, R51 ;  /* 0x0000000115157824 */ /* 0x000fe400078e0233 */
[----:B------:R-:W-:Y:S02]  /*1ac40*/  IMAD R0, R0, UR4, RZ ;  /* 0x0000000400007c24 */ /* 0x000fe4000f8e02ff */
[----:B------:R-:W-:Y:S02]  /*1ac50*/  IMAD R51, R4, R53, R50 ;  /* 0x0000003504337224 */ /* 0x000fe400078e0232 */
[----:B------:R-:W-:Y:S01]  /*1ac60*/  IMAD R53, R49, UR5, R0 ;  /* 0x0000000531357c24 */ /* 0x000fe2000f8e0200 */
[----:B------:R-:W-:Y:S01]  /*1ac70*/  IADD3 R186, R221, R186, RZ ;  /* 0x000000baddba7210 */ /* 0x000fe20007ffe0ff */
[----:B------:R-:W-:Y:S01]  /*1ac80*/  IMAD.WIDE.U32 R20, R49, UR4, R20 ;  /* 0x0000000431147c25 */ /* 0x000fe2000f8e0014 */
[----:B------:R-:W-:Y:S01]  /*1ac90*/  SHF.R.S32.HI R0, RZ, 0x1f, R51 ;  /* 0x0000001fff007819 */ /* 0x000fe20000011433 */
[----:B------:R-:W-:-:S02]  /*1aca0*/  ULDC.64 UR4, c[0x0][0xad8] ;  /* 0x0002b60000047ab9 */ /* 0x000fc40000000a00 */
[----:B------:R-:W-:Y:S02]  /*1acb0*/  IMAD.IADD R21, R21, 0x1, R53 ;  /* 0x0000000115157824 */ /* 0x000fe400078e0235 */
[----:B------:R-:W-:Y:S02]  /*1acc0*/  IMAD R4, R0, UR4, RZ ;  /* 0x0000000400047c24 */ /* 0x000fe4000f8e02ff */
[C---:B------:R-:W-:Y:S02]  /*1acd0*/  VIADD R0, R186.reuse, 0x20 ;  /* 0x00000020ba007836 */ /* 0x040fe40000000000 */
[C---:B------:R-:W-:Y:S02]  /*1ace0*/  IMAD R49, R51.reuse, UR5, R4 ;  /* 0x0000000533317c24 */ /* 0x040fe4000f8e0204 */
[----:B------:R-:W-:Y:S01]  /*1acf0*/  IMAD.WIDE.U32 R20, R51, UR4, R20 ;  /* 0x0000000433147c25 */ /* 0x000fe2000f8e0014 */
[-C--:B------:R-:W-:Y:S01]  /*1ad00*/  ISETP.GE.AND P2, PT, R186, R3.reuse, PT ;  /* 0x00000003ba00720c */ /* 0x080fe20003f46270 */
[----:B------:R-:W-:Y:S01]  /*1ad10*/  ULDC.64 UR4, c[0x0][0xa80] ;  /* 0x0002a00000047ab9 */ /* 0x000fe20000000a00 */
[----:B------:R-:W-:Y:S01]  /*1ad20*/  ISETP.GE.AND P0, PT, R0, R3, PT ;  /* 0x000000030000720c */ /* 0x000fe20003f06270 */
[----:B------:R-:W-:Y:S01]  /*1ad30*/  VIADD R4, R186, 0x40 ;  /* 0x00000040ba047836 */ /* 0x000fe20000000000 */
[----:B------:R-:W-:Y:S01]  /*1ad40*/  IADD3 R0, R2, 0x2a820, RZ ;  /* 0x0002a82002007810 */ /* 0x000fe20007ffe0ff */
[----:B------:R-:W-:Y:S01]  /*1ad50*/  IMAD.IADD R21, R21, 0x1, R49 ;  /* 0x0000000115157824 */ /* 0x000fe200078e0231 */
[----:B------:R-:W-:-:S02]  /*1ad60*/  LEA R50, P3, R20, UR4, 0x1 ;  /* 0x0000000414327c11 */ /* 0x000fc4000f8608ff */
[----:B------:R-:W-:Y:S02]  /*1ad70*/  ISETP.GE.AND P1, PT, R4, R3, PT ;  /* 0x000000030400720c */ /* 0x000fe40003f26270 */
[----:B------:R-:W-:Y:S02]  /*1ad80*/  PRMT R0, RZ, 0x654, R0 ;  /* 0x00000654ff007816 */ /* 0x000fe40000000000 */
[----:B------:R-:W-:Y:S01]  /*1ad90*/  LEA.HI.X R4, R20, UR5, R21, 0x1, P3 ;  /* 0x0000000514047c11 */ /* 0x000fe200098f0c15 */
[----:B---3--:R2:W0:Y:S01]  /*1ada0*/  SHFL.IDX PT, R48, R50, RZ, 0x181f ;  /* 0x00181fff32307589 */ /* 0x00842200000e0000 */
[----:B------:R1:W-:Y:S01]  /*1adb0*/  SYNCS.ARRIVE.TRANS64.RED.A1T0 RZ, [R0+URZ], RZ ;  /* 0x000000ff00ff79a7 */ /* 0x0003e2000810043f */
[----:B------:R-:W-:Y:S01]  /*1adc0*/  BSSY B1, `(.L_x_2878) ;  /* 0x000000f000017945 */ /* 0x000fe20003800000 */
[----:B------:R-:W-:Y:S02]  /*1add0*/  SHF.R.S32.HI R107, RZ, 0x1f, R192 ;  /* 0x0000001fff6b7819 */ /* 0x000fe400000114c0 */
[----:B------:R-:W-:Y:S01]  /*1ade0*/  SHF.R.S32.HI R108, RZ, 0x1f, R189 ;  /* 0x0000001fff6c7819 */ /* 0x000fe200000114bd */
[----:B-1----:R2:W1:Y:S01]  /*1adf0*/  SHFL.IDX PT, R0, R4, RZ, 0x181f ;  /* 0x00181fff04007589 */ /* 0x00246200000e0000 */
[----:B------:R-:W-:Y:S05]  /*1ae00*/  @P2 BRA `(.L_x_2879) ;  /* 0x0000000000282947 */ /* 0x000fea0003800000 */
[----:B------:R-:W-:Y:S01]  /*1ae10*/  ULDC UR4, c[0x0][0xac8] ;  /* 0x0002b20000047ab9 */ /* 0x000fe20000000800 */
[----:B------:R-:W-:Y:S01]  /*1ae20*/  ULDC.64 UR6, c[0x0][0x208] ;  /* 0x0000820000067ab9 */ /* 0x000fe20000000a00 */
[----:B------:R-:W-:Y:S02]  /*1ae30*/  ISETP.GE.AND P2, PT, R189, UR4, PT ;  /* 0x00000004bd007c0c */ /* 0x000fe4000bf46270 */
[----:B------:R-:W-:-:S11]  /*1ae40*/  ISETP.GE.AND P3, PT, R192, UR4, PT ;  /* 0x00000004c0007c0c */ /* 0x000fd6000bf66270 */
[CC--:B0-----:R-:W-:Y:S02]  /*1ae50*/  @!P2 LEA R20, P4, R189.reuse, R48.reuse, 0x1 ;  /* 0x00000030bd14a211 */ /* 0x0c1fe400078808ff */
[C---:B------:R-:W-:Y:S02]  /*1ae60*/  @!P3 LEA R48, P5, R192.reuse, R48, 0x1 ;  /* 0x00000030c030b211 */ /* 0x040fe400078a08ff */
[-C--:B-1----:R-:W-:Y:S02]  /*1ae70*/  @!P2 LEA.HI.X R21, R189, R0.reuse, R108, 0x1, P4 ;  /* 0x00000000bd15a211 */ /* 0x082fe400020f0c6c */
[----:B------:R-:W-:-:S03]  /*1ae80*/  @!P3 LEA.HI.X R49, R192, R0, R107, 0x1, P5 ;  /* 0x00000000c031b211 */ /* 0x000fc600028f0c6b */
[----:B-----5:R3:W-:Y:S04]  /*1ae90*/  @!P2 ST.E.128 desc[UR6][R20.64], R8 ;  /* 0x000000081400a985 */ /* 0x0207e8000c101d06 */
[----:B------:R3:W-:Y:S02]  /*1aea0*/  @!P3 ST.E.128 desc[UR6][R48.64], R32 ;  /* 0x000000203000b985 */ /* 0x0007e4000c101d06 */
.L_x_2879:
[----:B------:R-:W-:Y:S05]  /*1aeb0*/  BSYNC B1 ;  /* 0x0000000000017941 */ /* 0x000fea0003800000 */
.L_x_2878:
[----:B-1----:R1:W4:Y:S01]  /*1aec0*/  SHFL.IDX PT, R0, R4, 0x1, 0x181f ;  /* 0x00381f0004007f89 */ /* 0x00232200000e0000 */
[----:B------:R-:W-:Y:S03]  /*1aed0*/  BSSY B1, `(.L_x_2880) ;  /* 0x000000d000017945 */ /* 0x000fe60003800000 */
[----:B---3-5:R1:W3:Y:S01]  /*1aee0*/  SHFL.IDX PT, R10, R50, 0x1, 0x181f ;  /* 0x00381f00320a7f89 */ /* 0x0282e200000e0000 */
[----:B------:R-:W-:Y:S05]  /*1aef0*/  @P0 BRA `(.L_x_2881) ;  /* 0x0000000000280947 */ /* 0x000fea0003800000 */
[----:B------:R-:W-:Y:S01]  /*1af00*/  ULDC UR4, c[0x0][0xac8] ;  /* 0x0002b20000047ab9 */ /* 0x000fe20000000800 */
[----:B------:R-:W-:Y:S01]  /*1af10*/  ULDC.64 UR6, c[0x0][0x208] ;  /* 0x0000820000067ab9 */ /* 0x000fe20000000a00 */
        /* <DEDUP_REMOVED lines=8> */
.L_x_2881:
[----:B------:R-:W-:Y:S05]  /*1afa0*/  BSYNC B1 ;  /* 0x0000000000017941 */ /* 0x000fea0003800000 */
.L_x_2880:
[----:B----4-:R4:W0:Y:S01]  /*1afb0*/  SHFL.IDX PT, R0, R4, 0x2, 0x181f ;  /* 0x00581f0004007f89 */ /* 0x01082200000e0000 */
[----:B------:R-:W-:Y:S03]  /*1afc0*/  BSSY B1, `(.L_x_2882) ;  /* 0x000000d000017945 */ /* 0x000fe60003800000 */
[----:B---3--:R4:W3:Y:S01]  /*1afd0*/  SHFL.IDX PT, R10, R50, 0x2, 0x181f ;  /* 0x00581f00320a7f89 */ /* 0x0088e200000e0000 */
[----:B------:R-:W-:Y:S05]  /*1afe0*/  @P1 BRA `(.L_x_2883) ;  /* 0x0000000000281947 */ /* 0x000fea0003800000 */
[----:B------:R-:W-:Y:S01]  /*1aff0*/  ULDC UR4, c[0x0][0xac8] ;  /* 0x0002b20000047ab9 */ /* 0x000fe20000000800 */
[----:B------:R-:W-:Y:S01]  /*1b000*/  ULDC.64 UR6, c[0x0][0x208] ;  /* 0x0000820000067ab9 */ /* 0x000fe20000000a00 */
        /* <DEDUP_REMOVED lines=8> */
.L_x_2883:
[----:B------:R-:W-:Y:S05]  /*1b090*/  BSYNC B1 ;  /* 0x0000000000017941 */ /* 0x000fea0003800000 */
.L_x_2882:
[----:B0-----:R-:W-:Y:S01]  /*1b0a0*/  IADD3 R0, R186, 0x60, RZ ;  /* 0x00000060ba007810 */ /* 0x001fe20007ffe0ff */
[----:B-12-4-:R-:W0:Y:S03]  /*1b0b0*/  SHFL.IDX PT, R4, R4, 0x3, 0x181f ;  /* 0x00781f0004047f89 */ /* 0x016e2600000e0000 */
[----:B------:R-:W-:Y:S01]  /*1b0c0*/  ISETP.GE.AND P0, PT, R0, R3, PT ;  /* 0x000000030000720c */ /* 0x000fe20003f06270 */
[----:B------:R-:W1:-:S12]  /*1b0d0*/  SHFL.IDX PT, R50, R50, 0x3, 0x181f ;  /* 0x00781f0032327f89 */ /* 0x000e5800000e0000 */
[----:B------:R-:W-:Y:S05]  /*1b0e0*/  @P0 BRA `(.L_x_2884) ;  /* 0x0000001800480947 */ /* 0x000fea0003800000 */
[----:B------:R-:W-:Y:S01]  /*1b0f0*/  ULDC UR4, c[0x0][0xac8] ;  /* 0x0002b20000047ab9 */ /* 0x000fe20000000800 */
[----:B------:R-:W-:Y:S01]  /*1b100*/  ULDC.64 UR6, c[0x0][0x208] ;  /* 0x0000820000067ab9 */ /* 0x000fe20000000a00 */
[----:B------:R-:W-:-:S13]  /*1b110*/  ISETP.GE.AND P1, PT, R189, UR4, PT ;  /* 0x00000004bd007c0c */ /* 0x000fda000bf26270 */
[----:B-1----:R-:W-:-:S04]  /*1b120*/  @!P1 LEA R8, P0, R189, R50, 0x1 ;  /* 0x00000032bd089211 */ /* 0x002fc800078008ff */
[----:B0-----:R-:W-:Y:S02]  /*1b130*/  @!P1 LEA.HI.X R9, R189, R4, R108, 0x1, P0 ;  /* 0x00000004bd099211 */ /* 0x001fe400000f0c6c */
[----:B------:R-:W-:-:S03]  /*1b140*/  ISETP.GE.AND P0, PT, R192, UR4, PT ;  /* 0x00000004c0007c0c */ /* 0x000fc6000bf06270 */
[----:B------:R0:W-:Y:S10]  /*1b150*/  @!P1 ST.E.128 desc[UR6][R8.64], R28 ;  /* 0x0000001c08009985 */ /* 0x0001f4000c101d06 */
[----:B------:R-:W-:Y:S05]  /*1b160*/  @P0 BRA `(.L_x_2884) ;  /* 0x0000001800280947 */ /* 0x000fea0003800000 */
[----:B0-----:R-:W-:Y:S01]  /*1b170*/  LEA R8, P0, R192, R50, 0x1 ;  /* 0x00000032c0087211 */ /* 0x001fe200078008ff */
[----:B------:R-:W-:-:S03]  /*1b180*/  ULDC.64 UR4, c[0x0][0x208] ;  /* 0x0000820000047ab9 */ /* 0x000fc60000000a00 */
[----:B------:R-:W-:-:S05]  /*1b190*/  LEA.HI.X R9, R192, R4, R107, 0x1, P0 ;  /* 0x00000004c0097211 */ /* 0x000fca00000f0c6b */
[----:B------:R0:W-:Y:S01]  /*1b1a0*/  ST.E.128 desc[UR4][R8.64], R44 ;  /* 0x0000002c08007985 */ /* 0x0001e2000c101d04 */
[----:B------:R-:W-:Y:S05]  /*1b1b0*/  BRA `(.L_x_2884) ;  /* 0x0000001800147947 */ /* 0x000fea0003800000 */
.L_x_2877:
        /* <DEDUP_REMOVED lines=11> */
[----:B------:R-:W-:-:S02]  /*1b270*/  SHF.R.S32.HI R0, RZ, 0x1f, R195 ;  /* 0x0000001fff007819 */ /* 0x000fc400000114c3 */
[----:B------:R-:W-:Y:S01]  /*1b280*/  IMAD.IADD R9, R9, 0x1, R11 ;  /* 0x0000000109097824 */ /* 0x000fe200078e020b */
[----:B------:R-:W-:Y:S01]  /*1b290*/  SHF.R.S32.HI R28, RZ, 0x1f, R205 ;  /* 0x0000001fff1c7819 */ /* 0x000fe200000114cd */
[----:B------:R-:W-:Y:S01]  /*1b2a0*/  IMAD.MOV.U32 R11, RZ, RZ, R29 ;  /* 0x000000ffff0b7224 */ /* 0x000fe200078e001d */
        /* <DEDUP_REMOVED lines=15> */
[----:B-1----:R-:W-:Y:S01]  /*1b3a0*/  @P4 SHF.R.U32.HI R11, RZ, R15, R10 ;  /* 0x0000000fff0b4219 */ /* 0x002fe2000001160a */
[----:B------:R-:W-:Y:S01]  /*1b3b0*/  ULDC.64 UR4, c[0x0][0xb48] ;  /* 0x0002d20000047ab9 */ /* 0x000fe20000000a00 */
[----:B------:R-:W-:Y:S02]  /*1b3c0*/  SHF.R.S32.HI R26, RZ, 0x1f, R216 ;  /* 0x0000001fff1a7819 */ /* 0x000fe400000114d8 */
[----:B------:R-:W-:Y:S01]  /*1b3d0*/  IADD3 R9, R9, R13, RZ ;  /* 0x0000000d09097210 */ /* 0x000fe20007ffe0ff */
[--C-:B------:R-:W-:Y:S01]  /*1b3e0*/  IMAD.MOV R13, RZ, RZ, -R11.reuse ;  /* 0x000000ffff0d7224 */ /* 0x100fe200078e0a0b */
[----:B------:R-:W-:-:S02]  /*1b3f0*/  SHF.R.S32.HI R0, RZ, 0x1f, R11 ;  /* 0x0000001fff007819 */ /* 0x000fc4000001140b */
[----:B------:R-:W-:Y:S01]  /*1b400*/  SHF.R.S32.HI R21, RZ, 0x1f, R217 ;  /* 0x0000001fff157819 */ /* 0x000fe200000114d9 */
[----:B------:R-:W-:-:S04]  /*1b410*/  IMAD.WIDE.U32 R8, R200, UR4, R8 ;  /* 0x00000004c8087c25 */ /* 0x000fc8000f8e0008 */
[----:B------:R-:W-:Y:S01]  /*1b420*/  IMAD R13, R4, R13, R29 ;  /* 0x0000000d040d7224 */ /* 0x000fe200078e021d */
[----:B------:R-:W-:Y:S01]  /*1b430*/  IADD3 R4, R2, 0x2a820, RZ ;  /* 0x0002a82002047810 */ /* 0x000fe20007ffe0ff */
[----:B------:R-:W-:Y:S02]  /*1b440*/  IMAD R0, R0, UR6, RZ ;  /* 0x0000000600007c24 */ /* 0x000fe4000f8e02ff */
[----:B------:R-:W-:Y:S01]  /*1b450*/  IMAD R9, R200, UR5, R9 ;  /* 0x00000005c8097c24 */ /* 0x000fe2000f8e0209 */
[----:B------:R-:W-:Y:S01]  /*1b460*/  ULDC.64 UR4, c[0x0][0xb28] ;  /* 0x0002ca0000047ab9 */ /* 0x000fe20000000a00 */
[C---:B------:R-:W-:Y:S01]  /*1b470*/  IMAD R15, R11.reuse, UR7, R0 ;  /* 0x000000070b0f7c24 */ /* 0x040fe2000f8e0200 */
[----:B------:R-:W-:Y:S01]  /*1b480*/  SHF.R.S32.HI R0, RZ, 0x1f, R13 ;  /* 0x0000001fff007819 */ /* 0x000fe2000001140d */
[----:B------:R-:W-:Y:S01]  /*1b490*/  IMAD.WIDE.U32 R8, R11, UR6, R8 ;  /* 0x000000060b087c25 */ /* 0x000fe2000f8e0008 */
[----:B------:R-:W-:-:S03]  /*1b4a0*/  PRMT R10, RZ, 0x654, R4 ;  /* 0x00000654ff0a7816 */ /* 0x000fc60000000004 */
[----:B------:R-:W-:Y:S01]  /*1b4b0*/  IMAD R0, R0, UR4, RZ ;  /* 0x0000000400007c24 */ /* 0x000fe2000f8e02ff */
[----:B------:R0:W-:Y:S01]  /*1b4c0*/  SYNCS.ARRIVE.TRANS64.RED.A1T0 RZ, [R10+URZ], RZ ;  /* 0x000000ff0aff79a7 */ /* 0x0001e2000810043f */
        /* <DEDUP_REMOVED lines=10> */
[----:B------:R-:W-:Y:S01]  /*1b570*/  ULDC UR4, c[0x0][0xac8] ;  /* 0x0002b20000047ab9 */ /* 0x000fe20000000800 */
[----:B------:R-:W-:Y:S01]  /*1b580*/  ULDC.64 UR6, c[0x0][0x208] ;  /* 0x0000820000067ab9 */ /* 0x000fe20000000a00 */
        /* <DEDUP_REMOVED lines=63> */
.L_x_2886:
[----:B------:R-:W-:Y:S05]  /*1b980*/  BSYNC B1 ;  /* 0x0000000000017941 */ /* 0x000fea0003800000 */
.L_x_2885:
[----:B------:R-:W-:Y:S01]  /*1b990*/  ISETP.GE.AND P0, PT, R24, R3, PT ;  /* 0x000000031800720c */ /* 0x000fe20003f06270 */
[----:B--23--:R2:W3:Y:S04]  /*1b9a0*/  SHFL.IDX PT, R9, R4, 0x1, 0x1c1f ;  /* 0x003c1f0004097f89 */ /* 0x00c4e800000e0000 */
[----:B-1----:R2:W1:Y:S08]  /*1b9b0*/  SHFL.IDX PT, R8, R0, 0x1, 0x1c1f ;  /* 0x003c1f0000087f89 */ /* 0x00247000000e0000 */
[----:B--2---:R-:W-:Y:S05]  /*1b9c0*/  @P0 BRA `(.L_x_2884) ;  /* 0x0000001000100947 */ /* 0x004fea0003800000 */
[----:B------:R-:W-:Y:S01]  /*1b9d0*/  ULDC UR4, c[0x0][0xac8] ;  /* 0x0002b20000047ab9 */ /* 0x000fe20000000800 */
[----:B------:R-:W-:Y:S01]  /*1b9e0*/  ULDC.64 UR6, c[0x0][0x208] ;  /* 0x0000820000067ab9 */ /* 0x000fe20000000a00 */
        /* <DEDUP_REMOVED lines=31> */
[----:B------:R-:W-:Y:S02]  /*1bbe0*/  ISETP.GE.AND P4, PT, R207, UR4, PT ;  /* 0x00000004cf007c0c */ /* 0x000fe4000bf86270 */
[-C--:B------:R-:W-:Y:S01]  /*1bbf0*/  @!P1 LEA.HI.X R13, R210, R9.reuse, R34, 0x2, P5 ;  /* 0x00000009d20d9211 */ /* 0x080fe200028f1422 */
[----:B------:R-:W-:Y:S01]  /*1bc00*/  @!P0 ST.E.64 desc[UR6][R10.64], R50 ;  /* 0x000000320a008985 */ /* 0x000fe2000c101b06 */
[----:B------:R-:W-:Y:S02]  /*1bc10*/  @!P2 LEA.HI.X R15, R209, R9, R33, 0x2, P6 ;  /* 0x00000009d10fa211 */ /* 0x000fe400030f1421 */
[----:B------:R-:W-:Y:S01]  /*1bc20*/  ISETP.GE.AND P0, PT, R204, UR4, PT ;  /* 0x00000004cc007c0c */ /* 0x000fe2000bf06270 */
[----:B------:R0:W-:Y:S01]  /*1bc30*/  @!P1 ST.E.64 desc[UR6][R12.64], R54 ;  /* 0x000000360c009985 */ /* 0x0001e2000c101b06 */
[----:B------:R-:W-:Y:S02]  /*1bc40*/  ISETP.GE.AND P1, PT, R205, UR4, PT ;  /* 0x00000004cd007c0c */ /* 0x000fe4000bf26270 */
[----:B--2---:R-:W-:Y:S01]  /*1bc50*/  @!P3 LEA R20, P5, R208, R8, 0x2 ;  /* 0x00000008d014b211 */ /* 0x004fe200078a10ff */
[----:B------:R1:W-:Y:S01]  /*1bc60*/  @!P2 ST.E.64 desc[UR6][R14.64], R58 ;  /* 0x0000003a0e00a985 */ /* 0x0003e2000c101b06 */
[----:B------:R-:W-:-:S02]  /*1bc70*/  ISETP.GE.AND P2, PT, R206, UR4, PT ;  /* 0x00000004ce007c0c */ /* 0x000fc4000bf46270 */
[CC--:B---3--:R-:W-:Y:S02]  /*1bc80*/  @!P4 LEA R24, P6, R207.reuse, R8.reuse, 0x2 ;  /* 0x00000008cf18c211 */ /* 0x0c8fe400078c10ff */
[-C--:B------:R-:W-:Y:S02]  /*1bc90*/  @!P3 LEA.HI.X R21, R208, R9.reuse, R32, 0x2, P5 ;  /* 0x00000009d015b211 */ /* 0x080fe400028f1420 */
[----:B------:R-:W-:Y:S02]  /*1bca0*/  @!P4 LEA.HI.X R25, R207, R9, R31, 0x2, P6 ;  /* 0x00000009cf19c211 */ /* 0x000fe400030f141f */
[----:B------:R-:W-:Y:S01]  /*1bcb0*/  ISETP.GE.AND P5, PT, R203, UR4, PT ;  /* 0x00000004cb007c0c */ /* 0x000fe2000bfa6270 */
[----:B------:R2:W-:Y:S01]  /*1bcc0*/  @!P3 ST.E.64 desc[UR6][R20.64], R62 ;  /* 0x0000003e1400b985 */ /* 0x0005e2000c101b06 */
[----:B0-----:R-:W-:-:S03]  /*1bcd0*/  @!P1 LEA R12, P6, R205, R8, 0x2 ;  /* 0x00000008cd0c9211 */ /* 0x001fc600078c10ff */
[-C--:B------:R-:W-:Y:S01]  /*1bce0*/  @!P2 LEA R10, P3, R206, R8.reuse, 0x2 ;  /* 0x00000008ce0aa211 */ /* 0x080fe200078610ff */
[----:B------:R2:W-:Y:S01]  /*1bcf0*/  @!P4 ST.E.64 desc[UR6][R24.64], R66 ;  /* 0x000000421800c985 */ /* 0x0005e2000c101b06 */
[-C--:B-1----:R-:W-:Y:S02]  /*1bd00*/  @!P0 LEA R14, P4, R204, R8.reuse, 0x2 ;  /* 0x00000008cc0e8211 */ /* 0x082fe400078810ff */
[-C--:B------:R-:W-:Y:S02]  /*1bd10*/  @!P2 LEA.HI.X R11, R206, R9.reuse, R30, 0x2, P3 ;  /* 0x00000009ce0ba211 */ /* 0x080fe400018f141e */
[-C--:B------:R-:W-:Y:S02]  /*1bd20*/  @!P1 LEA.HI.X R13, R205, R9.reuse, R28, 0x2, P6 ;  /* 0x00000009cd0d9211 */ /* 0x080fe400030f141c */
[----:B------:R-:W-:Y:S01]  /*1bd30*/  @!P0 LEA.HI.X R15, R204, R9, R229, 0x2, P4 ;  /* 0x00000009cc0f8211 */ /* 0x000fe200020f14e5 */
[----:B------:R2:W-:Y:S01]  /*1bd40*/  @!P2 ST.E.64 desc[UR6][R10.64], R70 ;  /* 0x000000460a00a985 */ /* 0x0005e2000c101b06 */
[----:B------:R-:W-:-:S03]  /*1bd50*/  @!P5 LEA R26, P3, R203, R8, 0x2 ;  /* 0x00000008cb1ad211 */ /* 0x000fc600078610ff */
[----:B------:R2:W-:Y:S01]  /*1bd60*/  @!P1 ST.E.64 desc[UR6][R12.64], R74 ;  /* 0x0000004a0c009985 */ /* 0x0005e2000c101b06 */
[----:B------:R-:W-:-:S03]  /*1bd70*/  @!P5 LEA.HI.X R27, R203, R9, R228, 0x2, P3 ;  /* 0x00000009cb1bd211 */ /* 0x000fc600018f14e4 */
[----:B------:R2:W-:Y:S01]  /*1bd80*/  @!P0 ST.E.64 desc[UR6][R14.64], R78 ;  /* 0x0000004e0e008985 */ /* 0x0005e2000c101b06 */
[----:B------:R-:W-:-:S03]  /*1bd90*/  ISETP.GE.AND P0, PT, R202, UR4, PT ;  /* 0x00000004ca007c0c */ /* 0x000fc6000bf06270 */
[----:B------:R2:W-:Y:S10]  /*1bda0*/  @!P5 ST.E.64 desc[UR6][R26.64], R82 ;  /* 0x000000521a00d985 */ /* 0x0005f4000c101b06 */
[----:B------:R-:W-:Y:S05]  /*1bdb0*/  @P0 BRA `(.L_x_2884) ;  /* 0x0000000c00140947 */ /* 0x000fea0003800000 */
[----:B------:R-:W-:Y:S01]  /*1bdc0*/  LEA R8, P0, R202, R8, 0x2 ;  /* 0x00000008ca087211 */ /* 0x000fe200078010ff */
[----:B------:R-:W-:-:S03]  /*1bdd0*/  ULDC.64 UR4, c[0x0][0x208] ;  /* 0x0000820000047ab9 */ /* 0x000fc60000000a00 */
[----:B------:R-:W-:-:S05]  /*1bde0*/  LEA.HI.X R9, R202, R9, R226, 0x2, P0 ;  /* 0x00000009ca097211 */ /* 0x000fca00000f14e2 */
[----:B------:R4:W-:Y:S01]  /*1bdf0*/  ST.E.64 desc[UR4][R8.64], R86 ;  /* 0x0000005608007985 */ /* 0x0009e2000c101b04 */
[----:B------:R-:W-:Y:S05]  /*1be00*/  BRA `(.L_x_2884) ;  /* 0x0000000c00007947 */ /* 0x000fea0003800000 */
.L_x_2875:
[----:B------:R-:W-:Y:S01]  /*1be10*/  ULDC.64 UR6, c[0x0][0xc08] ;  /* 0x0003020000067ab9 */ /* 0x000fe20000000a00 */
[----:B------:R-:W-:Y:S01]  /*1be20*/  ULDC.64 UR4, c[0x0][0xc00] ;  /* 0x0003000000047ab9 */ /* 0x000fe20000000a00 */
[----:B------:R-:W-:Y:S01]  /*1be30*/  ISETP.NE.U32.AND P1, PT, RZ, UR6, PT ;  /* 0x00000006ff007c0c */ /* 0x000fe2000bf25070 */
[----:B------:R-:W-:Y:S01]  /*1be40*/  IMAD.MOV.U32 R3, RZ, RZ, RZ ;  /* 0x000000ffff037224 */ /* 0x000fe200078e00ff */
[----:B------:R-:W-:Y:S01]  /*1be50*/  IADD3 R8, P2, R196, UR4, RZ ;  /* 0x00000004c4087c10 */ /* 0x000fe2000ff5e0ff */
[----:B------:R-:W-:Y:S01]  /*1be60*/  ULDC.64 UR8, c[0x0][0x208] ;  /* 0x0000820000087ab9 */ /* 0x000fe20000000a00 */
[----:B------:R-:W-:Y:S02]  /*1be70*/  ISETP.NE.AND.EX P1, PT, RZ, UR7, PT, P1 ;  /* 0x00000007ff007c0c */ /* 0x000fe4000bf25310 */
[----:B------:R-:W-:Y:S01]  /*1be80*/  IADD3.X R9, R197, UR5, RZ, P2, !PT ;  /* 0x00000005c5097c10 */ /* 0x000fe200097fe4ff */
[----:B------:R-:W3:Y:S01]  /*1be90*/  S2R R33, SR_TID.X ;  /* 0x0000000000217919 */ /* 0x000ee20000002100 */
[----:B------:R-:W-:-:S04]  /*1bea0*/  ISETP.NE.U32.AND P0, PT, RZ, UR4, PT ;  /* 0x00000004ff007c0c */ /* 0x000fc8000bf05070 */
[----:B------:R-:W-:-:S05]  /*1beb0*/  ISETP.NE.AND.EX P0, PT, RZ, UR5, PT, P0 ;  /* 0x00000005ff007c0c */ /* 0x000fca000bf05300 */
[----:B------:R-:W-:-:S04]  /*1bec0*/  @P1 IADD3 R196, P2, R196, UR6, RZ ;  /* 0x00000006c4c41c10 */ /* 0x000fc8000ff5e0ff */
[----:B------:R-:W-:Y:S02]  /*1bed0*/  @P1 IADD3.X R197, R197, UR7, RZ, P2, !PT ;  /* 0x00000007c5c51c10 */ /* 0x000fe400097fe4ff */
[----:B------:R-:W-:Y:S01]  /*1bee0*/  ISETP.NE.AND P2, PT, R194, RZ, PT ;  /* 0x000000ffc200720c */ /* 0x000fe20003f45270 */
[----:B------:R-:W-:Y:S01]  /*1bef0*/  ULDC UR4, c[0x0][0xa88] ;  /* 0x0002a20000047ab9 */ /* 0x000fe20000000800 */
[----:B------:R0:W5:Y:S01]  /*1bf00*/  @P0 LDG.E R3, desc[UR8][R8.64] ;  /* 0x0000000808030981 */ /* 0x000162000c1e1900 */
[----:B------:R-:W-:-:S06]  /*1bf10*/  MOV R0, UR4 ;  /* 0x0000000400007c02 */ /* 0x000fcc0008000f00 */
[----:B------:R0:W5:Y:S04]  /*1bf20*/  @P1 LDG.E R0, desc[UR8][R196.64] ;  /* 0x00000008c4001981 */ /* 0x000168000c1e1900 */
[----:B------:R-:W1:Y:S01]  /*1bf30*/  @!P2 LDC R194, c[0x0][0xad4] ;  /* 0x0002b500ffc2ab82 */ /* 0x000e620000000800 */
[----:B---3--:R-:W-:-:S05]  /*1bf40*/  VIADD R4, R33, 0xffffff80 ;  /* 0xffffff8021047836 */ /* 0x008fca0000000000 */
[----:B------:R-:W-:Y:S02]  /*1bf50*/  ISETP.GT.AND P3, PT, R4, 0x7f, PT ;  /* 0x0000007f0400780c */ /* 0x000fe40003f64270 */
[----:B-1----:R-:W-:Y:S01]  /*1bf60*/  ISETP.GT.AND P2, PT, R194, 0x1, PT ;  /* 0x00000001c200780c */ /* 0x002fe20003f44270 */
[----:B0-----:R-:W-:-:S12]  /*1bf70*/  @P1 BRA `(.L_x_2887) ;  /* 0x0000000000141947 */ /* 0x001fd80003800000 */
[----:B------:R-:W-:Y:S05]  /*1bf80*/  @!P0 BRA `(.L_x_2887) ;  /* 0x0000000000108947 */ /* 0x000fea0003800000 */
[----:B------:R-:W-:Y:S02]  /*1bf90*/  ULDC.64 UR4, c[0x0][0x208] ;  /* 0x0000820000047ab9 */ /* 0x000fe40000000a00 */
[----:B------:R-:W3:Y:S04]  /*1bfa0*/  LDG.E R11, desc[UR4][R8.64] ;  /* 0x00000004080b7981 */ /* 0x000ee8000c1e1900 */
[----:B-----5:R-:W3:Y:S02]  /*1bfb0*/  LDG.E R0, desc[UR4][R8.64+0x4] ;  /* 0x0000040408007981 */ /* 0x020ee4000c1e1900 */
[----:B---3--:R-:W-:-:S07]  /*1bfc0*/  IMAD.IADD R0, R0, 0x1, -R11 ;  /* 0x0000000100007824 */ /* 0x008fce00078e0a0b */
.L_x_2887:
        /* <DEDUP_REMOVED lines=10> */
[----:B------:R-:W-:Y:S01]  /*1c070*/  ISETP.GT.AND P0, PT, R194, 0x1, PT ;  /* 0x00000001c200780c */ /* 0x000fe20003f04270 */
[----:B------:R-:W0:Y:S01]  /*1c080*/  LDC.64 R8, c[0x0][0xba8] ;  /* 0x0002ea00ff087b82 */ /* 0x000e220000000a00 */
[----:B------:R-:W-:Y:S01]  /*1c090*/  MOV R26, 0x9b8 ;  /* 0x000009b8001a7802 */ /* 0x000fe20000000f00 */
[----:B------:R-:W-:Y:S01]  /*1c0a0*/  IMAD.MOV.U32 R27, RZ, RZ, R33 ;  /* 0x000000ffff1b7224 */ /* 0x000fe200078e0021 */
[----:B------:R-:W-:Y:S01]  /*1c0b0*/  ISETP.NE.AND P1, PT, R35, 0x1, PT ;  /* 0x000000012300780c */ /* 0x000fe20003f25270 */
[----:B------:R-:W-:Y:S01]  /*1c0c0*/  ULDC.64 UR4, c[0x0][0x208] ;  /* 0x0000820000047ab9 */ /* 0x000fe20000000a00 */
[----:B------:R-:W-:-:S04]  /*1c0d0*/  SEL R26, R26, 0x978, P0 ;  /* 0x000009781a1a7807 */ /* 0x000fc80000000000 */
[----:B------:R-:W1:Y:S08]  /*1c0e0*/  LDC.64 R20, c[0x0][R26+0x220] ;  /* 0x000088001a147b82 */ /* 0x000e700000000a00 */
[----:B------:R-:W4:Y:S08]  /*1c0f0*/  LDC.64 R24, c[0x0][R26+0x218] ;  /* 0x000086001a187b82 */ /* 0x000f300000000a00 */
[----:B------:R-:W3:Y:S08]  /*1c100*/  LDC.64 R12, c[0x0][R26+0x228] ;  /* 0x00008a001a0c7b82 */ /* 0x000ef00000000a00 */
[----:B------:R-:W5:Y:S08]  /*1c110*/  @P1 LDC R4, c[0x0][0xbec] ;  /* 0x0002fb00ff041b82 */ /* 0x000f700000000800 */
[----:B------:R-:W2:Y:S08]  /*1c120*/  LDC.64 R10, c[0x0][R26+0x210] ;  /* 0x000084001a0a7b82 */ /* 0x000eb00000000a00 */
[----:B------:R-:W3:Y:S01]  /*1c130*/  @P1 LDC R31, c[0x0][0xbf0] ;  /* 0x0002fc00ff1f1b82 */ /* 0x000ee20000000800 */
[----:B-----5:R-:W-:-:S07]  /*1c140*/  @P1 IMAD.HI.U32 R4, R33, R4, RZ ;  /* 0x0000000421041227 */ /* 0x020fce00078e00ff */
[----:B0-----:R-:W0:Y:S01]  /*1c150*/  @!P0 LDC R8, c[0x0][0xb50] ;  /* 0x0002d400ff088b82 */ /* 0x001e220000000800 */
[-C--:B-1----:R-:W-:Y:S02]  /*1c160*/  IMAD R21, R21, R195.reuse, RZ ;  /* 0x000000c315157224 */ /* 0x082fe400078e02ff */
[----:B------:R-:W-:-:S05]  /*1c170*/  IMAD.WIDE.U32 R14, R20, R195, RZ ;  /* 0x000000c3140e7225 */ /* 0x000fca00078e00ff */
[----:B------:R-:W1:Y:S01]  /*1c180*/  @!P0 LDC R9, c[0x0][0xb54] ;  /* 0x0002d500ff098b82 */ /* 0x000e620000000800 */
[-C--:B----4-:R-:W-:Y:S02]  /*1c190*/  IMAD R29, R25, R165.reuse, RZ ;  /* 0x000000a5191d7224 */ /* 0x090fe400078e02ff */
[----:B------:R-:W-:Y:S01]  /*1c1a0*/  IMAD.WIDE.U32 R24, R24, R165, RZ ;  /* 0x000000a518187225 */ /* 0x000fe200078e00ff */
[----:B---3--:R-:W-:-:S03]  /*1c1b0*/  @P1 SHF.R.U32.HI R27, RZ, R31, R4 ;  /* 0x0000001fff1b1219 */ /* 0x008fc60000011604 */
[----:B------:R-:W-:Y:S01]  /*1c1c0*/  IMAD R31, R20, R220, R21 ;  /* 0x000000dc141f7224 */ /* 0x000fe200078e0215 */
[----:B------:R-:W-:Y:S01]  /*1c1d0*/  SEL R21, R200, RZ, P0 ;  /* 0x000000ffc8157207 */ /* 0x000fe20000000000 */
[----:B------:R-:W-:Y:S01]  /*1c1e0*/  IMAD.IADD R29, R25, 0x1, R29 ;  /* 0x00000001191d7824 */ /* 0x000fe200078e021d */
[----:B------:R-:W-:Y:S01]  /*1c1f0*/  IADD3 R4, -R27, RZ, RZ ;  /* 0x000000ff1b047210 */ /* 0x000fe20007ffe1ff */
[----:B------:R-:W-:Y:S01]  /*1c200*/  IMAD.IADD R31, R15, 0x1, R31 ;  /* 0x000000010f1f7824 */ /* 0x000fe200078e021f */
[----:B------:R-:W-:Y:S01]  /*1c210*/  IADD3 R24, P1, P3, R14, R24, R3 ;  /* 0x000000180e187210 */ /* 0x000fe20007b3e003 */
[-C--:B------:R-:W-:Y:S02]  /*1c220*/  IMAD R25, R13, R21.reuse, RZ ;  /* 0x000000150d197224 */ /* 0x080fe400078e02ff */
[----:B------:R-:W-:-:S04]  /*1c230*/  IMAD.WIDE.U32 R12, R12, R21, RZ ;  /* 0x000000150c0c7225 */ /* 0x000fc800078e00ff */
[----:B------:R-:W-:Y:S01]  /*1c240*/  IMAD R15, R35, R4, R33 ;  /* 0x00000004230f7224 */ /* 0x000fe200078e0221 */
[----:B------:R-:W-:Y:S01]  /*1c250*/  IADD3.X R4, R31, R29, R28, P1, P3 ;  /* 0x0000001d1f047210 */ /* 0x000fe20000fe641c */
[----:B------:R-:W-:Y:S01]  /*1c260*/  IMAD.IADD R25, R13, 0x1, R25 ;  /* 0x000000010d197824 */ /* 0x000fe200078e0219 */
[----:B------:R-:W-:Y:S02]  /*1c270*/  IADD3 R12, P0, P1, R27, R24, R12 ;  /* 0x000000181b0c7210 */ /* 0x000fe4000791e00c */
[----:B------:R-:W-:Y:S02]  /*1c280*/  SHF.R.S32.HI R27, RZ, 0x1f, R27 ;  /* 0x0000001fff1b7819 */ /* 0x000fe4000001141b */
[----:B------:R-:W-:Y:S02]  /*1c290*/  SHF.R.S32.HI R21, RZ, 0x1f, R15 ;  /* 0x0000001fff157819 */ /* 0x000fe4000001140f */
[----:B------:R-:W-:Y:S01]  /*1c2a0*/  IADD3.X R13, R27, R4, R25, P0, P1 ;  /* 0x000000041b0d7210 */ /* 0x000fe200007e2419 */
[----:B--2---:R-:W-:-:S04]  /*1c2b0*/  IMAD R4, R11, R15, RZ ;  /* 0x0000000f0b047224 */ /* 0x004fc800078e02ff */
[C---:B------:R-:W-:Y:S02]  /*1c2c0*/  IMAD R21, R10.reuse, R21, R4 ;  /* 0x000000150a157224 */ /* 0x040fe400078e0204 */
[----:B------:R-:W-:-:S05]  /*1c2d0*/  IMAD.WIDE.U32 R10, R10, R15, R12 ;  /* 0x0000000f0a0a7225 */ /* 0x000fca00078e000c */
[----:B------:R-:W-:Y:S01]  /*1c2e0*/  IADD3 R4, R11, R21, RZ ;  /* 0x000000150b047210 */ /* 0x000fe20007ffe0ff */
[----:B------:R-:W-:Y:S01]  /*1c2f0*/  IMAD.MOV.U32 R11, RZ, RZ, -0x800000 ;  /* 0xff800000ff0b7424 */ /* 0x000fe200078e00ff */
[----:B0-----:R-:W-:-:S04]  /*1c300*/  LEA R8, P0, R10, R8, 0x2 ;  /* 0x000000080a087211 */ /* 0x001fc800078010ff */
[----:B-1----:R-:W-:-:S05]  /*1c310*/  LEA.HI.X R9, R10, R9, R4, 0x2, P0 ;  /* 0x000000090a097211 */ /* 0x002fca00000f1404 */
[----:B------:R0:W-:Y:S04]  /*1c320*/  STG.E desc[UR4][R8.64], R11 ;  /* 0x0000000b08007986 */ /* 0x0001e8000c101904 */
.L_x_2889:
[----:B------:R-:W-:Y:S05]  /*1c330*/  BSYNC B1 ;  /* 0x0000000000017941 */ /* 0x000fea0003800000 */
.L_x_2888:
[----:B------:R-:W-:Y:S05]  /*1c340*/  @P2 BRA `(.L_x_2884) ;  /* 0x0000000400b02947 */ /* 0x000fea0003800000 */
[----:B------:R-:W1:Y:S01]  /*1c350*/  LDC R15, c[0x0][0xbe8] ;  /* 0x0002fa00ff0f7b82 */ /* 0x000e620000000800 */
[----:B------:R-:W-:Y:S01]  /*1c360*/  ULDC.64 UR4, c[0x0][0xaa0] ;  /* 0x0002a80000047ab9 */ /* 0x000fe20000000a00 */
[----:B------:R-:W-:Y:S01]  /*1c370*/  ULDC.64 UR6, c[0x0][0xaf0] ;  /* 0x0002bc0000067ab9 */ /* 0x000fe20000000a00 */
[----:B------:R-:W-:Y:S01]  /*1c380*/  IMAD R4, R28, UR4, RZ ;  /* 0x000000041c047c24 */ /* 0x000fe2000f8e02ff */
[----:B------:R-:W-:Y:S01]  /*1c390*/  BSSY B1, `(.L_x_2890) ;  /* 0x000003a000017945 */ /* 0x000fe20003800000 */
[C---:B0-----:R-:W-:Y:S01]  /*1c3a0*/  IMAD.WIDE.U32 R8, R3.reuse, UR4, RZ ;  /* 0x0000000403087c25 */ /* 0x041fe2000f8e00ff */
[----:B------:R-:W-:Y:S02]  /*1c3b0*/  SHF.R.S32.HI R12, RZ, 0x1f, R192 ;  /* 0x0000001fff0c7819 */ /* 0x000fe400000114c0 */
[----:B------:R-:W-:Y:S01]  /*1c3c0*/  SHF.R.S32.HI R14, RZ, 0x1f, R189 ;  /* 0x0000001fff0e7819 */ /* 0x000fe200000114bd */
[----:B------:R-:W-:Y:S01]  /*1c3d0*/  IMAD R11, R3, UR5, R4 ;  /* 0x00000005030b7c24 */ /* 0x000fe2000f8e0204 */
[----:B------:R-:W-:Y:S01]  /*1c3e0*/  ULDC.64 UR4, c[0x0][0xae8] ;  /* 0x0002ba0000047ab9 */ /* 0x000fe20000000a00 */
[----:B------:R-:W-:-:S03]  /*1c3f0*/  IMAD R3, R193, 0x20, R221 ;  /* 0x00000020c1037824 */ /* 0x000fc600078e02dd */
[----:B------:R-:W-:Y:S01]  /*1c400*/  IADD3 R9, R9, R11, RZ ;  /* 0x0000000b09097210 */ /* 0x000fe20007ffe0ff */
[----:B------:R-:W-:Y:S01]  /*1c410*/  IMAD.IADD R13, R186, 0x1, R3 ;  /* 0x00000001ba0d7824 */ /* 0x000fe200078e0203 */
[----:B------:R-:W-:Y:S01]  /*1c420*/  IADD3 R186, R221, R186, RZ ;  /* 0x000000baddba7210 */ /* 0x000fe20007ffe0ff */
[----:B------:R-:W-:-:S04]  /*1c430*/  IMAD.WIDE.U32 R8, R165, UR4, R8 ;  /* 0x00000004a5087c25 */ /* 0x000fc8000f8e0008 */
[----:B------:R-:W-:Y:S01]  /*1c440*/  IMAD.MOV.U32 R3, RZ, RZ, R13 ;  /* 0x000000ffff037224 */ /* 0x000fe200078e000d */
[----:B-1----:R-:W-:Y:S01]  /*1c450*/  ISETP.NE.AND P0, PT, R15, 0x1, PT ;  /* 0x000000010f00780c */ /* 0x002fe20003f05270 */
[----:B------:R-:W-:Y:S01]  /*1c460*/  IMAD R9, R165, UR5, R9 ;  /* 0x00000005a5097c24 */ /* 0x000fe2000f8e0209 */
[----:B------:R-:W-:Y:S01]  /*1c470*/  ULDC.64 UR4, c[0x0][0xae0] ;  /* 0x0002b80000047ab9 */ /* 0x000fe20000000a00 */
[----:B------:R-:W-:-:S10]  /*1c480*/  IMAD.WIDE.U32 R8, R195, UR6, R8 ;  /* 0x00000006c3087c25 */ /* 0x000fd4000f8e0008 */
[----:B------:R-:W0:Y:S08]  /*1c490*/  @P0 LDC R10, c[0x0][0xbec] ;  /* 0x0002fb00ff0a0b82 */ /* 0x000e300000000800 */
[----:B------:R-:W1:Y:S01]  /*1c4a0*/  @P0 LDC R21, c[0x0][0xbf0] ;  /* 0x0002fc00ff150b82 */ /* 0x000e620000000800 */
[----:B0-----:R-:W-:-:S04]  /*1c4b0*/  @P0 IMAD.HI.U32 R4, R13, R10, RZ ;  /* 0x0000000a0d040227 */ /* 0x001fc800078e00ff */
[----:B------:R-:W-:Y:S01]  /*1c4c0*/  IMAD R10, R220, UR6, RZ ;  /* 0x00000006dc0a7c24 */ /* 0x000fe2000f8e02ff */
[----:B-1----:R-:W-:-:S03]  /*1c4d0*/  @P0 SHF.R.U32.HI R3, RZ, R21, R4 ;  /* 0x00000015ff030219 */ /* 0x002fc60000011604 */
[----:B------:R-:W-:Y:S01]  /*1c4e0*/  IMAD R11, R195, UR7, R10 ;  /* 0x00000007c30b7c24 */ /* 0x000fe2000f8e020a */
[----:B------:R-:W-:-:S03]  /*1c4f0*/  SHF.R.S32.HI R4, RZ, 0x1f, R3 ;  /* 0x0000001fff047819 */ /* 0x000fc60000011403 */
[----:B------:R-:W-:Y:S01]  /*1c500*/  IMAD.IADD R9, R9, 0x1, R11 ;  /* 0x0000000109097824 */ /* 0x000fe200078e020b */
[----:B------:R-:W-:Y:S01]  /*1c510*/  IADD3 R10, -R3, RZ, RZ ;  /* 0x000000ff030a7210 */ /* 0x000fe20007ffe1ff */
[----:B------:R-:W-:-:S04]  /*1c520*/  IMAD R4, R4, UR4, RZ ;  /* 0x0000000404047c24 */ /* 0x000fc8000f8e02ff */
[----:B------:R-:W-:Y:S02]  /*1c530*/  IMAD R11, R15, R10, R13 ;  /* 0x0000000a0f0b7224 */ /* 0x000fe400078e020d */
[C---:B------:R-:W-:Y:S02]  /*1c540*/  IMAD R13, R3.reuse, UR5, R4 ;  /* 0x00000005030d7c24 */ /* 0x040fe4000f8e0204 */
[----:B------:R-:W-:Y:S01]  /*1c550*/  IMAD.WIDE.U32 R8, R3, UR4, R8 ;  /* 0x0000000403087c25 */ /* 0x000fe2000f8e0008 */
[----:B------:R-:W-:Y:S01]  /*1c560*/  SHF.R.S32.HI R3, RZ, 0x1f, R11 ;  /* 0x0000001fff037819 */ /* 0x000fe2000001140b */
[----:B------:R-:W-:Y:S02]  /*1c570*/  ULDC.64 UR4, c[0x0][0xad8] ;  /* 0x0002b60000047ab9 */ /* 0x000fe40000000a00 */
[----:B------:R-:W-:Y:S02]  /*1c580*/  IMAD.IADD R9, R9, 0x1, R13 ;  /* 0x0000000109097824 */ /* 0x000fe400078e020d */
[----:B------:R-:W-:-:S02]  /*1c590*/  IMAD R4, R3, UR4, RZ ;  /* 0x0000000403047c24 */ /* 0x000fc4000f8e02ff */
[----:B------:R-:W-:Y:S02]  /*1c5a0*/  IMAD R15, R0, R15, RZ ;  /* 0x0000000f000f7224 */ /* 0x000fe400078e02ff */
[C---:B------:R-:W-:Y:S02]  /*1c5b0*/  IMAD R3, R11.reuse, UR5, R4 ;  /* 0x000000050b037c24 */ /* 0x040fe4000f8e0204 */
[----:B------:R-:W-:Y:S01]  /*1c5c0*/  IMAD.WIDE.U32 R8, R11, UR4, R8 ;  /* 0x000000040b087c25 */ /* 0x000fe2000f8e0008 */
[C---:B------:R-:W-:Y:S01]  /*1c5d0*/  ISETP.GE.AND P2, PT, R186.reuse, R15, PT ;  /* 0x0000000fba00720c */ /* 0x040fe20003f46270 */
[----:B------:R-:W-:Y:S02]  /*1c5e0*/  ULDC.64 UR4, c[0x0][0xa80] ;  /* 0x0002a00000047ab9 */ /* 0x000fe40000000a00 */
[----:B------:R-:W-:Y:S01]  /*1c5f0*/  VIADD R0, R186, 0x20 ;  /* 0x00000020ba007836 */ /* 0x000fe20000000000 */
[----:B------:R-:W-:Y:S02]  /*1c600*/  IADD3 R3, R9, R3, RZ ;  /* 0x0000000309037210 */ /* 0x000fe40007ffe0ff */
[----:B------:R-:W-:-:S02]  /*1c610*/  LEA R4, P3, R8, UR4, 0x1 ;  /* 0x0000000408047c11 */ /* 0x000fc4000f8608ff */
[-C--:B------:R-:W-:Y:S01]  /*1c620*/  ISETP.GE.AND P1, PT, R0, R15.reuse, PT ;  /* 0x0000000f0000720c */ /* 0x080fe20003f26270 */
[----:B------:R-:W-:Y:S01]  /*1c630*/  VIADD R0, R186, 0x40 ;  /* 0x00000040ba007836 */ /* 0x000fe20000000000 */
[----:B------:R-:W-:Y:S02]  /*1c640*/  LEA.HI.X R3, R8, UR5, R3, 0x1, P3 ;  /* 0x0000000508037c11 */ /* 0x000fe400098f0c03 */
[----:B------:R0:W1:Y:S02]  /*1c650*/  SHFL.IDX PT, R8, R4, RZ, 0x181f ;  /* 0x00181fff04087589 */ /* 0x00006400000e0000 */
[----:B------:R-:W-:Y:S02]  /*1c660*/  ISETP.GE.AND P0, PT, R0, R15, PT ;  /* 0x0000000f0000720c */ /* 0x000fe40003f06270 */
[----:B------:R0:W3:Y:S01]  /*1c670*/  SHFL.IDX PT, R0, R3, RZ, 0x181f ;  /* 0x00181fff03007589 */ /* 0x0000e200000e0000 */
[----:B------:R-:W-:Y:S10]  /*1c680*/  @P2 BRA `(.L_x_2891) ;  /* 0x0000000000282947 */ /* 0x000ff40003800000 */
[----:B------:R-:W-:Y:S01]  /*1c690*/  ULDC UR4, c[0x0][0xac8] ;  /* 0x0002b20000047ab9 */ /* 0x000fe20000000800 */
[----:B------:R-:W-:Y:S01]  /*1c6a0*/  ULDC.64 UR6, c[0x0][0x208] ;  /* 0x0000820000067ab9 */ /* 0x000fe20000000a00 */
[----:B------:R-:W-:Y:S02]  /*1c6b0*/  ISETP.GE.AND P4, PT, R189, UR4, PT ;  /* 0x00000004bd007c0c */ /* 0x000fe4000bf86270 */
[----:B------:R-:W-:-:S11]  /*1c6c0*/  ISETP.GE.AND P5, PT, R192, UR4, PT ;  /* 0x00000004c0007c0c */ /* 0x000fd6000bfa6270 */
[CC--:B-1----:R-:W-:Y:S02]  /*1c6d0*/  @!P4 LEA R10, P2, R189.reuse, R8.reuse, 0x1 ;  /* 0x00000008bd0ac211 */ /* 0x0c2fe400078408ff */
[C---:B------:R-:W-:Y:S02]  /*1c6e0*/  @!P5 LEA R8, P3, R192.reuse, R8, 0x1 ;  /* 0x00000008c008d211 */ /* 0x040fe400078608ff */
[-C--:B---3--:R-:W-:Y:S02]  /*1c6f0*/  @!P4 LEA.HI.X R11, R189, R0.reuse, R14, 0x1, P2 ;  /* 0x00000000bd0bc211 */ /* 0x088fe400010f0c0e */
[----:B------:R-:W-:-:S03]  /*1c700*/  @!P5 LEA.HI.X R9, R192, R0, R12, 0x1, P3 ;  /* 0x00000000c009d211 */ /* 0x000fc600018f0c0c */
[----:B------:R1:W-:Y:S04]  /*1c710*/  @!P4 ST.E.128 desc[UR6][R10.64], RZ ;  /* 0x000000ff0a00c985 */ /* 0x0003e8000c101d06 */
[----:B------:R1:W-:Y:S02]  /*1c720*/  @!P5 ST.E.128 desc[UR6][R8.64], RZ ;  /* 0x000000ff0800d985 */ /* 0x0003e4000c101d06 */
.L_x_2891:
[----:B------:R-:W-:Y:S05]  /*1c730*/  BSYNC B1 ;  /* 0x0000000000017941 */ /* 0x000fea0003800000 */
.L_x_2890:
[----:B---3--:R3:W0:Y:S01]  /*1c740*/  SHFL.IDX PT, R0, R3, 0x1, 0x181f ;  /* 0x00381f0003007f89 */ /* 0x00862200000e0000 */
[----:B------:R-:W-:Y:S03]  /*1c750*/  BSSY B1, `(.L_x_2892) ;  /* 0x000000d000017945 */ /* 0x000fe60003800000 */
[----:B-1----:R3:W1:Y:S01]  /*1c760*/  SHFL.IDX PT, R8, R4, 0x1, 0x181f ;  /* 0x00381f0004087f89 */ /* 0x00266200000e0000 */
[----:B------:R-:W-:Y:S05]  /*1c770*/  @P1 BRA `(.L_x_2893) ;  /* 0x0000000000281947 */ /* 0x000fea0003800000 */
[----:B------:R-:W-:Y:S01]  /*1c780*/  ULDC UR4, c[0x0][0xac8] ;  /* 0x0002b20000047ab9 */ /* 0x000fe20000000800 */
[----:B------:R-:W-:Y:S01]  /*1c790*/  ULDC.64 UR6, c[0x0][0x208] ;  /* 0x0000820000067ab9 */ /* 0x000fe20000000a00 */
        /* <DEDUP_REMOVED lines=8> */
.L_x_2893:
[----:B------:R-:W-:Y:S05]  /*1c820*/  BSYNC B1 ;  /* 0x0000000000017941 */ /* 0x000fea0003800000 */
.L_x_2892:
[----:B0-----:R0:W0:Y:S01]  /*1c830*/  SHFL.IDX PT, R0, R3, 0x2, 0x181f ;  /* 0x00581f0003007f89 */ /* 0x00102200000e0000 */
[----:B------:R-:W-:Y:S03]  /*1c840*/  BSSY B1, `(.L_x_2894) ;  /* 0x000000d000017945 */ /* 0x000fe60003800000 */
[----:B-1----:R1:W0:Y:S01]  /*1c850*/  SHFL.IDX PT, R8, R4, 0x2, 0x181f ;  /* 0x00581f0004087f89 */ /* 0x00222200000e0000 */
[----:B------:R-:W-:Y:S05]  /*1c860*/  @P0 BRA `(.L_x_2895) ;  /* 0x0000000000280947 */ /* 0x000fea0003800000 */
[----:B------:R-:W-:Y:S01]  /*1c870*/  ULDC UR4, c[0x0][0xac8] ;  /* 0x0002b20000047ab9 */ /* 0x000fe20000000800 */
[----:B------:R-:W-:Y:S01]  /*1c880*/  ULDC.64 UR6, c[0x0][0x208] ;  /* 0x0000820000067ab9 */ /* 0x000fe20000000a00 */
        /* <DEDUP_REMOVED lines=8> */
.L_x_2895:
[----:B------:R-:W-:Y:S05]  /*1c910*/  BSYNC B1 ;  /* 0x0000000000017941 */ /* 0x000fea0003800000 */
.L_x_2894:
[----:B0-----:R-:W-:Y:S01]  /*1c920*/  VIADD R0, R186, 0x60 ;  /* 0x00000060ba007836 */ /* 0x001fe20000000000 */
[----:B---3--:R-:W0:Y:S04]  /*1c930*/  SHFL.IDX PT, R3, R3, 0x3, 0x181f ;  /* 0x00781f0003037f89 */ /* 0x008e2800000e0000 */
[----:B------:R-:W-:Y:S01]  /*1c940*/  ISETP.GE.AND P0, PT, R0, R15, PT ;  /* 0x0000000f0000720c */ /* 0x000fe20003f06270 */
[----:B-1----:R-:W1:-:S12]  /*1c950*/  SHFL.IDX PT, R4, R4, 0x3, 0x181f ;  /* 0x00781f0004047f89 */ /* 0x002e5800000e0000 */
        /* <DEDUP_REMOVED lines=11> */
.L_x_2884:
[----:B------:R-:W-:Y:S05]  /*1ca10*/  BSYNC B0 ;  /* 0x0000000000007941 */ /* 0x000fea0003800000 */
.L_x_2874:
[----:B------:R-:W-:Y:S02]  /*1ca20*/  ULDC UR4, c[0x0][0xc3c] ;  /* 0x00030f0000047ab9 */ /* 0x000fe40000000800 */
[----:B------:R-:W-:-:S13]  /*1ca30*/  ISETP.GE.AND P0, PT, R7, UR4, PT ;  /* 0x0000000407007c0c */ /* 0x000fda000bf06270 */
[----:B------:R-:W-:Y:S05]  /*1ca40*/  @!P0 BRA `(.L_x_2896) ;  /* 0xfffffe4800948947 */ /* 0x000fea000383ffff */
[----:B------:R-:W-:Y:S05]  /*1ca50*/  BRA `(.L_x_2653) ;  /* 0x0000007c00047947 */ /* 0x000fea0003800000 */
.L_x_2651:
[----:B------:R-:W-:-:S08]  /*1ca60*/  NOP ;  /* 0x0000000000007918 */ /* 0x000fd00000000000 */
[----:B------:R-:W0:-:S00]  /*1ca70*/  USETMAXREG.DEALLOC.CTAPOOL 0x28 ;  /* 0x00000028000079c8 */ /* 0x000e0000080e0500 */
        /* <DEDUP_REMOVED lines=14> */
.L_x_2897:
[----:B------:R-:W-:Y:S01]  /*1cb60*/  LOP3.LUT R7, R0, 0x1f, RZ, 0xc0, !PT ;  /* 0x0000001f00077812 */ /* 0x000fe200078ec0ff */
[----:B------:R-:W-:Y:S01]  /*1cb70*/  ULDC UR4, c[0x0][0xc3c] ;  /* 0x00030f0000047ab9 */ /* 0x000fe20000000800 */
[----:B------:R-:W-:Y:S01]  /*1cb80*/  MOV R9, RZ ;  /* 0x000000ff00097202 */ /* 0x000fe20000000f00 */
[----:B------:R-:W-:Y:S01]  /*1cb90*/  ULDC.64 UR6, c[0x0][0x208] ;  /* 0x0000820000067ab9 */ /* 0x000fe20000000a00 */
[----:B------:R-:W-:Y:S01]  /*1cba0*/  ISETP.NE.AND P0, PT, R7, 0x1f, PT ;  /* 0x0000001f0700780c */ /* 0x000fe20003f05270 */
[----:B------:R-:W-:-:S03]  /*1cbb0*/  ULDC UR5, c[0x0][0xc38] ;  /* 0x00030e0000057ab9 */ /* 0x000fc60000000800 */
[----:B------:R-:W-:-:S13]  /*1cbc0*/  ISETP.GE.OR P1, PT, R7, UR4, !P0 ;  /* 0x0000000407007c0c */ /* 0x000fda000c726670 */
[----:B------:R-:W0:Y:S08]  /*1cbd0*/  @!P1 LDC.64 R4, c[0x0][0xc80] ;  /* 0x00032000ff049b82 */ /* 0x000e300000000a00 */
[----:B------:R-:W1:Y:S01]  /*1cbe0*/  @!P1 LDC.64 R2, c[0x0][0xc78] ;  /* 0x00031e00ff029b82 */ /* 0x000e620000000a00 */
[----:B0-----:R-:W-:-:S05]  /*1cbf0*/  @!P1 IMAD.WIDE.U32 R4, R7, 0x4, R4 ;  /* 0x0000000407049825 */ /* 0x001fca00078e0004 */
[----:B------:R-:W2:Y:S01]  /*1cc00*/  @!P1 LDG.E R6, desc[UR6][R4.64] ;  /* 0x0000000604069981 */ /* 0x000ea2000c1e1900 */
[----:B-1----:R-:W-:-:S05]  /*1cc10*/  @!P1 IMAD.WIDE.U32 R2, R7, 0x4, R2 ;  /* 0x0000000407029825 */ /* 0x002fca00078e0002 */
[----:B------:R-:W2:Y:S01]  /*1cc20*/  @!P1 LDG.E R9, desc[UR6][R2.64] ;  /* 0x0000000602099981 */ /* 0x000ea2000c1e1900 */
[C---:B------:R-:W-:Y:S02]  /*1cc30*/  ISETP.NE.AND P1, PT, R7.reuse, RZ, PT ;  /* 0x000000ff0700720c */ /* 0x040fe40003f25270 */
[C---:B------:R-:W-:Y:S02]  /*1cc40*/  ISETP.GE.U32.AND P2, PT, R7.reuse, 0x2, PT ;  /* 0x000000020700780c */ /* 0x040fe40003f46070 */
[C---:B------:R-:W-:Y:S02]  /*1cc50*/  ISETP.GE.U32.AND P3, PT, R7.reuse, 0x4, PT ;  /* 0x000000040700780c */ /* 0x040fe40003f66070 */
[C---:B------:R-:W-:Y:S02]  /*1cc60*/  ISETP.GE.U32.AND P4, PT, R7.reuse, 0x8, PT ;  /* 0x000000080700780c */ /* 0x040fe40003f86070 */
[----:B------:R-:W-:Y:S01]  /*1cc70*/  ISETP.GE.U32.AND P5, PT, R7, 0x10, PT ;  /* 0x000000100700780c */ /* 0x000fe20003fa6070 */
[----:B------:R-:W0:Y:S01]  /*1cc80*/  S2UR UR6, SR_CTAID.X ;  /* 0x00000000000679c3 */ /* 0x000e220000002500 */
[----:B------:R-:W-:Y:S01]  /*1cc90*/  UMOV UR4, URZ ;  /* 0x0000003f00047c82 */ /* 0x000fe20008000000 */
[----:B--2---:R-:W-:-:S05]  /*1cca0*/  IMAD R8, R6, R9, RZ ;  /* 0x0000000906087224 */ /* 0x004fca00078e02ff */
        /* <DEDUP_REMOVED lines=17> */
[----:B0-----:R-:W-:Y:S02]  /*1cdc0*/  ISETP.GT.AND P6, PT, R8, UR6, PT ;  /* 0x0000000608007c0c */ /* 0x001fe4000bfc4270 */
[----:B------:R-:W-:-:S11]  /*1cdd0*/  MOV R3, R8 ;  /* 0x0000000800037202 */ /* 0x000fd60000000f00 */
[----:B------:R-:W-:Y:S05]  /*1cde0*/  @P6 BRA `(.L_x_2899) ;  /* 0x0000000000a46947 */ /* 0x000fea0003800000 */
[----:B------:R-:W-:Y:S01]  /*1cdf0*/  IMAD.MOV.U32 R8, RZ, RZ, R3 ;  /* 0x000000ffff087224 */ /* 0x000fe200078e0003 */
[----:B------:R-:W-:Y:S01]  /*1ce00*/  UMOV UR4, URZ ;  /* 0x0000003f00047c82 */ /* 0x000fe20008000000 */
[----:B------:R-:W-:-:S05]  /*1ce10*/  ULDC UR5, c[0x0][0xc38] ;  /* 0x00030e0000057ab9 */ /* 0x000fca0000000800 */
.L_x_2901:
[----:B------:R-:W0:Y:S01]  /*1ce20*/  LDC R2, c[0x0][0xc3c] ;  /* 0x00030f00ff027b82 */ /* 0x000e220000000800 */
[----:B------:R-:W-:Y:S01]  /*1ce30*/  UIADD3 UR4, UR4, 0x1f, URZ ;  /* 0x0000001f04047890 */ /* 0x000fe2000fffe03f */
[----:B------:R-:W-:Y:S02]  /*1ce40*/  ULDC UR7, c[0x0][0xc3c] ;  /* 0x00030f0000077ab9 */ /* 0x000fe40000000800 */
[----:B------:R-:W-:-:S03]  /*1ce50*/  IMAD.U32 R19, RZ, RZ, UR7 ;  /* 0x00000007ff137e24 */ /* 0x000fc6000f8e00ff */
[----:B0-----:R-:W-:-:S13]  /*1ce60*/  ISETP.LE.AND P6, PT, R2, UR4, PT ;  /* 0x0000000402007c0c */ /* 0x001fda000bfc3270 */
[----:B------:R-:W-:Y:S05]  /*1ce70*/  @P6 BRA `(.L_x_2900) ;  /* 0x0000000800b06947 */ /* 0x000fea0003800000 */
[----:B------:R-:W-:Y:S01]  /*1ce80*/  IADD3 R9, R7, UR4, RZ ;  /* 0x0000000407097c10 */ /* 0x000fe2000fffe0ff */
[----:B------:R-:W-:Y:S01]  /*1ce90*/  IMAD.MOV.U32 R6, RZ, RZ, RZ ;  /* 0x000000ffff067224 */ /* 0x000fe200078e00ff */
[----:B------:R-:W-:Y:S02]  /*1cea0*/  ULDC.64 UR8, c[0x0][0x208] ;  /* 0x0000820000087ab9 */ /* 0x000fe40000000a00 */
        /* <DEDUP_REMOVED lines=29> */
.L_x_2899:
[----:B------:R-:W-:Y:S01]  /*1d080*/  IADD3 R3, -R3, R8, RZ ;  /* 0x0000000803037210 */ /* 0x000fe20007ffe1ff */
[----:B------:R-:W-:-:S04]  /*1d090*/  IMAD.MOV.U32 R16, RZ, RZ, RZ ;  /* 0x000000ffff107224 */ /* 0x000fc800078e00ff */
        /* <DEDUP_REMOVED lines=11> */
.L_x_2902:
[----:B-1----:R-:W-:Y:S01]  /*1d150*/  IMAD R16, R16, UR5, R3 ;  /* 0x0000000510107c24 */ /* 0x002fe2000f8e0203 */
[----:B------:R-:W-:-:S04]  /*1d160*/  IADD3 R19, R19, UR4, RZ ;  /* 0x0000000413137c10 */ /* 0x000fc8000fffe0ff */
        /* <DEDUP_REMOVED lines=19> */
[----:B------:R-:W-:Y:S02]  /*1d2a0*/  IADD3 R11, R10, 0xffffffe, RZ ;  /* 0x0ffffffe0a0b7810 */ /* 0x000fe40007ffe0ff */
[----:B------:R-:W-:Y:S02]  /*1d2b0*/  LOP3.LUT R8, R5, R6, RZ, 0x3c, !PT ;  /* 0x0000000605087212 */ /* 0x000fe400078e3cff */
[----:B------:R-:W-:Y:S02]  /*1d2c0*/  ISETP.GT.U32.AND P1, PT, R12, R3, PT ;  /* 0x000000030c00720c */ /* 0x000fe40003f24070 */
[----:B------:R-:W-:-:S11]  /*1d2d0*/  ISETP.GE.AND P2, PT, R8, RZ, PT ;  /* 0x000000ff0800720c */ /* 0x000fd60003f46270 */
[----:B------:R-:W-:Y:S02]  /*1d2e0*/  @!P1 IMAD.IADD R3, R3, 0x1, -R12 ;  /* 0x0000000103039824 */ /* 0x000fe400078e0a0c */
[----:B------:R-:W-:Y:S01]  /*1d2f0*/  @!P1 VIADD R2, R2, 0x1 ;  /* 0x0000000102029836 */ /* 0x000fe20000000000 */
[----:B------:R-:W-:Y:S02]  /*1d300*/  ISETP.NE.AND P1, PT, R6, RZ, PT ;  /* 0x000000ff0600720c */ /* 0x000fe40003f25270 */
[----:B------:R-:W-:Y:S02]  /*1d310*/  ISETP.GE.U32.AND P0, PT, R3, R12, PT ;  /* 0x0000000c0300720c */ /* 0x000fe40003f06070 */
[----:B------:R-:W0:Y:S11]  /*1d320*/  F2I.FTZ.U32.TRUNC.NTZ R3, R11 ;  /* 0x0000000b00037305 */ /* 0x000e36000021f000 */
[----:B------:R-:W-:-:S02]  /*1d330*/  @P0 VIADD R2, R2, 0x1 ;  /* 0x0000000102020836 */ /* 0x000fc40000000000 */
[----:B0-----:R-:W-:-:S03]  /*1d340*/  IMAD.MOV R13, RZ, RZ, -R3 ;  /* 0x000000ffff0d7224 */ /* 0x001fc600078e0a03 */
[----:B------:R-:W-:Y:S02]  /*1d350*/  MOV R10, R2 ;  /* 0x00000002000a7202 */ /* 0x000fe40000000f00 */
[----:B------:R-:W-:Y:S01]  /*1d360*/  IABS R2, R9 ;  /* 0x0000000900027213 */ /* 0x000fe20000000000 */
[----:B------:R-:W-:Y:S02]  /*1d370*/  IMAD R11, R13, R4, RZ ;  /* 0x000000040d0b7224 */ /* 0x000fe400078e02ff */
[----:B------:R-:W-:Y:S01]  /*1d380*/  @!P2 IMAD.MOV R10, RZ, RZ, -R10 ;  /* 0x000000ffff0aa224 */ /* 0x000fe200078e0a0a */
[----:B------:R-:W-:Y:S02]  /*1d390*/  @!P1 LOP3.LUT R10, RZ, R6, RZ, 0x33, !PT ;  /* 0x00000006ff0a9212 */ /* 0x000fe400078e33ff */
[----:B------:R-:W-:Y:S01]  /*1d3a0*/  IADD3 R12, RZ, -R2, RZ ;  /* 0x80000002ff0c7210 */ /* 0x000fe20007ffe0ff */
[----:B------:R-:W-:Y:S01]  /*1d3b0*/  IMAD.MOV.U32 R2, RZ, RZ, RZ ;  /* 0x000000ffff027224 */ /* 0x000fe200078e00ff */
[----:B------:R-:W-:-:S03]  /*1d3c0*/  IABS R8, R10 ;  /* 0x0000000a00087213 */ /* 0x000fc60000000000 */
[----:B------:R-:W-:-:S04]  /*1d3d0*/  IMAD.HI.U32 R2, R3, R11, R2 ;  /* 0x0000000b03027227 */ /* 0x000fc800078e0002 */
[----:B------:R-:W-:Y:S01]  /*1d3e0*/  IMAD.MOV.U32 R3, RZ, RZ, R8 ;  /* 0x000000ffff037224 */ /* 0x000fe200078e0008 */
[----:B------:R-:W-:-:S03]  /*1d3f0*/  MOV R8, R12 ;  /* 0x0000000c00087202 */ /* 0x000fc60000000f00 */
        /* <DEDUP_REMOVED lines=9> */
[----:B------:R-:W-:-:S05]  /*1d490*/  IADD3 R3, -R10, RZ, RZ ;  /* 0x000000ff0a037210 */ /* 0x000fca0007ffe1ff */
[----:B------:R-:W-:-:S06]  /*1d4a0*/  @P0 IADD3 R2, R2, 0x1, RZ ;  /* 0x0000000102020810 */ /* 0x000fcc0007ffe0ff */
        /* <DEDUP_REMOVED lines=8> */
.L_x_2903:
[----:B------:R-:W0:Y:S01]  /*1d530*/  LDC.64 R2, c[0x0][0xc90] ;  /* 0x00032400ff027b82 */ /* 0x000e220000000a00 */
[----:B------:R-:W-:Y:S01]  /*1d540*/  ULDC.64 UR6, c[0x0][0x208] ;  /* 0x0000820000067ab9 */ /* 0x000fe20000000a00 */
        /* <DEDUP_REMOVED lines=24> */
[----:B------:R-:W-:-:S06]  /*1d6d0*/  @P0 IADD3 R2, R2, 0x1, RZ ;  /* 0x0000000102020810 */ /* 0x000fcc0007ffe0ff */
        /* <DEDUP_REMOVED lines=13> */
[----:B0-----:R-:W-:-:S06]  /*1d7b0*/  IADD3 R3, R8, 0xffffffe, RZ ;  /* 0x0ffffffe08037810 */ /* 0x001fcc0007ffe0ff */
[----:B------:R-:W0:Y:S02]  /*1d7c0*/  F2I.FTZ.U32.TRUNC.NTZ R3, R3 ;  /* 0x0000000300037305 */ /* 0x000e24000021f000 */
[----:B0-----:R-:W-:-:S05]  /*1d7d0*/  IMAD.MOV R9, RZ, RZ, -R3 ;  /* 0x000000ffff097224 */ /* 0x001fca00078e0a03 */
[----:B------:R-:W-:Y:S02]  /*1d7e0*/  MOV R5, R9 ;  /* 0x0000000900057202 */ /* 0x000fe40000000f00 */
[----:B------:R-:W-:-:S03]  /*1d7f0*/  IABS R9, R4 ;  /* 0x0000000400097213 */ /* 0x000fc60000000000 */
[----:B------:R-:W-:-:S04]  /*1d800*/  IMAD R5, R5, R10, RZ ;  /* 0x0000000a05057224 */ /* 0x000fc800078e02ff */
[----:B------:R-:W-:-:S04]  /*1d810*/  IMAD.HI.U32 R2, R3, R5, R2 ;  /* 0x0000000503027227 */ /* 0x000fc800078e0002 */
        /* <DEDUP_REMOVED lines=12> */
[----:B------:R-:W-:Y:S02]  /*1d8e0*/  @!P2 IADD3 R2, -R2, RZ, RZ ;  /* 0x000000ff0202a210 */ /* 0x000fe40007ffe1ff */
[----:B------:R-:W-:-:S05]  /*1d8f0*/  @!P1 LOP3.LUT R2, RZ, R13, RZ, 0x33, !PT ;  /* 0x0000000dff029212 */ /* 0x000fca00078e33ff */
[----:B------:R-:W-:-:S07]  /*1d900*/  IMAD R18, R2, R18, R3 ;  /* 0x0000001202127224 */ /* 0x000fce00078e0203 */
.L_x_2904:
[----:B------:R-:W-:-:S05]  /*1d910*/  LOP3.LUT R17, RZ, R2, RZ, 0x33, !PT ;  /* 0x00000002ff117212 */ /* 0x000fca00078e33ff */
[----:B------:R-:W-:Y:S01]  /*1d920*/  IMAD.IADD R17, R6, 0x1, R17 ;  /* 0x0000000106117824 */ /* 0x000fe200078e0211 */
[----:B------:R-:W-:Y:S06]  /*1d930*/  BRA `(.L_x_2905) ;  /* 0x00000000000c7947 */ /* 0x000fec0003800000 */
.L_x_2900:
[----:B------:R-:W-:Y:S01]  /*1d940*/  MOV R17, RZ ;  /* 0x000000ff00117202 */ /* 0x000fe20000000f00 */
[----:B------:R-:W-:Y:S02]  /*1d950*/  IMAD.U32 R16, RZ, RZ, UR6 ;  /* 0x00000006ff107e24 */ /* 0x000fe4000f8e00ff */
[----:B------:R-:W-:-:S07]  /*1d960*/  IMAD.MOV.U32 R18, RZ, RZ, RZ ;  /* 0x000000ffff127224 */ /* 0x000fce00078e00ff */
.L_x_2905:
[----:B------:R-:W-:-:S13]  /*1d970*/  ISETP.NE.AND P0, PT, R7, RZ, PT ;  /* 0x000000ff0700720c */ /* 0x000fda0003f05270 */
[----:B------:R-:W0:Y:S01]  /*1d980*/  @!P0 S2R R3, SR_CgaCtaId ;  /* 0x0000000000038919 */ /* 0x000e220000008800 */
[----:B------:R-:W-:-:S04]  /*1d990*/  @!P0 MOV R2, 0x400 ;  /* 0x0000040000028802 */ /* 0x000fc80000000f00 */
[----:B0-----:R-:W-:-:S05]  /*1d9a0*/  @!P0 LEA R2, R3, R2, 0x18 ;  /* 0x0000000203028211 */ /* 0x001fca00078ec0ff */
[----:B------:R1:W-:Y:S01]  /*1d9b0*/  @!P0 STS.128 [R2+0x2a8d0], R16 ;  /* 0x02a8d01002008388 */ /* 0x0003e20000000c00 */
[----:B------:R-:W-:Y:S06]  /*1d9c0*/  BAR.ARV 0x5, 0x180 ;  /* 0x0146000000007b1d */ /* 0x000fec0000002000 */
.L_x_2898:
[----:B------:R2:W-:Y:S01]  /*1d9d0*/  STL [R1+0x24], RZ ;  /* 0x000024ff01007387 */ /* 0x0005e20000100800 */
[----:B------:R-:W-:Y:S01]  /*1d9e0*/  ULDC UR4, c[0x0][0xc3c] ;  /* 0x00030f0000047ab9 */ /* 0x000fe20000000800 */
[----:B------:R-:W-:Y:S01]  /*1d9f0*/  MOV R29, 0x1 ;  /* 0x00000001001d7802 */ /* 0x000fe20000000f00 */
[----:B------:R-:W-:Y:S01]  /*1da00*/  IMAD.MOV.U32 R28, RZ, RZ, RZ ;  /* 0x000000ffff1c7224 */ /* 0x000fe200078e00ff */
[----:B0-----:R-:W-:-:S13]  /*1da10*/  ISETP.GE.AND P0, PT, R19, UR4, PT ;  /* 0x0000000413007c0c */ /* 0x001fda000bf06270 */
[----:B--2---:R-:W-:Y:S05]  /*1da20*/  @P0 BRA `(.L_x_2906) ;  /* 0x0000006800340947 */ /* 0x004fea0003800000 */
[----:B------:R-:W0:Y:S01]  /*1da30*/  S2UR UR5, SR_CgaCtaId ;  /* 0x00000000000579c3 */ /* 0x000e220000008800 */
[----:B------:R2:W-:Y:S01]  /*1da40*/  STL [R1+0x24], RZ ;  /* 0x000024ff01007387 */ /* 0x0005e20000100800 */
[C---:B-1----:R-:W-:Y:S01]  /*1da50*/  IMAD.SHL.U32 R2, R0.reuse, 0x8, RZ ;  /* 0x0000000800027824 */ /* 0x042fe200078e00ff */
[----:B------:R-:W-:Y:S01]  /*1da60*/  LOP3.LUT R4, R0, 0x7f, RZ, 0xc0, !PT ;  /* 0x0000007f00047812 */ /* 0x000fe200078ec0ff */
[----:B------:R-:W-:Y:S01]  /*1da70*/  UMOV UR4, 0x400 ;  /* 0x0000040000047882 */ /* 0x000fe20000000000 */
[----:B------:R-:W-:Y:S01]  /*1da80*/  BSSY B8, `(.L_x_2906) ;  /* 0x0000687000087945 */ /* 0x000fe20003800000 */
[----:B------:R-:W-:Y:S01]  /*1da90*/  IMAD.MOV.U32 R31, RZ, RZ, 0x1 ;  /* 0x00000001ff1f7424 */ /* 0x000fe200078e00ff */
[----:B------:R-:W-:Y:S01]  /*1daa0*/  LOP3.LUT R3, R2, 0x1f8, RZ, 0xc0, !PT ;  /* 0x000001f802037812 */ /* 0x000fe200078ec0ff */
[----:B------:R-:W-:Y:S01]  /*1dab0*/  IMAD.MOV.U32 R28, RZ, RZ, RZ ;  /* 0x000000ffff1c7224 */ /* 0x000fe200078e00ff */
[----:B------:R-:W-:Y:S01]  /*1dac0*/  SHF.L.U32 R34, R4, 0x3, RZ ;  /* 0x0000000304227819 */ /* 0x000fe200000006ff */
[----:B------:R-:W-:Y:S01]  /*1dad0*/  IMAD.MOV.U32 R29, RZ, RZ, 0x1 ;  /* 0x00000001ff1d7424 */ /* 0x000fe200078e00ff */
[----:B------:R-:W-:Y:S01]  /*1dae0*/  LOP3.LUT R3, R3, 0x38, R0, 0x78, !PT ;  /* 0x0000003803037812 */ /* 0x000fe200078e7800 */
[----:B------:R-:W-:Y:S01]  /*1daf0*/  IMAD.SHL.U32 R0, R0, 0x10, RZ ;  /* 0x0000001000007824 */ /* 0x000fe200078e00ff */
[----:B------:R-:W-:Y:S01]  /*1db00*/  LOP3.LUT R2, R2, 0x38, RZ, 0xc0, !PT ;  /* 0x0000003802027812 */ /* 0x000fe200078ec0ff */
[----:B------:R-:W-:Y:S01]  /*1db10*/  ULOP3.LUT UR37, UR60, 0x2, URZ, 0xfc, !UPT ;  /* 0x000000023c257892 */ /* 0x000fe2000f8efc3f */
[----:B------:R-:W-:Y:S01]  /*1db20*/  LOP3.LUT R34, R3, 0x200, R34, 0xf8, !PT ;  /* 0x0000020003227812 */ /* 0x000fe200078ef822 */
[----:B------:R-:W-:Y:S01]  /*1db30*/  ULDC.64 UR38, c[0x0][0x198] ;  /* 0x0000660000267ab9 */ /* 0x000fe20000000a00 */
[----:B------:R-:W-:Y:S01]  /*1db40*/  SHF.R.U32.HI R3, RZ, 0x3, R4 ;  /* 0x00000003ff037819 */ /* 0x000fe20000011604 */
[----:B------:R-:W-:Y:S01]  /*1db50*/  ULDC UR36, c[0x0][0xc] ;  /* 0x0000030000247ab9 */ /* 0x000fe20000000800 */
[----:B------:R-:W-:-:S02]  /*1db60*/  MOV R25, RZ ;  /* 0x000000ff00197202 */ /* 0x000fc40000000f00 */
[----:B------:R-:W-:Y:S02]  /*1db70*/  LOP3.LUT R4, R3, 0x70, R0, 0xf8, !PT ;  /* 0x0000007003047812 */ /* 0x000fe400078ef800 */
[C---:B------:R-:W-:Y:S01]  /*1db80*/  LOP3.LUT R3, R2.reuse, 0x40, RZ, 0xfc, !PT ;  /* 0x0000004002037812 */ /* 0x040fe200078efcff */
[----:B0-----:R-:W-:Y:S01]  /*1db90*/  ULEA UR4, UR5, UR4, 0x18 ;  /* 0x0000000405047291 */ /* 0x001fe2000f8ec03f */
[----:B------:R-:W-:-:S05]  /*1dba0*/  LOP3.LUT R0, R2, 0x80, RZ, 0xfc, !PT ;  /* 0x0000008002007812 */ /* 0x000fca00078efcff */
[----:B------:R-:W-:-:S05]  /*1dbb0*/  MOV R22, UR4 ;  /* 0x0000000400167c02 */ /* 0x000fca0008000f00 */
[----:B--2---:R-:W-:-:S07]  /*1dbc0*/  IMAD R36, R34, 0x2, R22 ;  /* 0x0000000222247824 */ /* 0x004fce00078e0216 */
.L_x_3011:
[----:B0-----:R-:W0:Y:S01]  /*1dbd0*/  LDC.64 R32, c[0x0][0xc88] ;  /* 0x00032200ff207b82 */ /* 0x001e220000000a00 */
[----:B------:R-:W-:Y:S01]  /*1dbe0*/  ULDC.64 UR4, c[0x0][0x208] ;  /* 0x0000820000047ab9 */ /* 0x000fe20000000a00 */
[----:B0-----:R-:W-:-:S06]  /*1dbf0*/  IMAD.WIDE R32, R19, 0x4, R32 ;  /* 0x0000000413207825 */ /* 0x001fcc00078e0220 */
[----:B------:R-:W2:Y:S01]  /*1dc00*/  LDG.E R32, desc[UR4][R32.64] ;  /* 0x0000000420207981 */ /* 0x000ea2000c1e1900 */
[----:B------:R-:W-:Y:S05]  /*1dc10*/  YIELD ;  /* 0x0000000000007946 */ /* 0x000fea0003800000 */
[----:B------:R-:W-:Y:S01]  /*1dc20*/  ULDC.64 UR4, c[0x0][0xa28] ;  /* 0x00028a0000047ab9 */ /* 0x000fe20000000a00 */
[----:B------:R-:W-:Y:S01]  /*1dc30*/  ULDC.64 UR8, c[0x0][0xa18] ;  /* 0x0002860000087ab9 */ /* 0x000fe20000000a00 */
[----:B------:R-:W-:Y:S01]  /*1dc40*/  ISETP.NE.U32.AND P0, PT, RZ, UR4, PT ;  /* 0x00000004ff007c0c */ /* 0x000fe2000bf05070 */
[----:B------:R-:W-:Y:S01]  /*1dc50*/  IMAD.MOV.U32 R13, RZ, RZ, RZ ;  /* 0x000000ffff0d7224 */ /* 0x000fe200078e00ff */
[----:B------:R-:W-:Y:S01]  /*1dc60*/  ULDC.64 UR10, c[0x0][0x208] ;  /* 0x00008200000a7ab9 */ /* 0x000fe20000000a00 */
[----:B------:R-:W-:Y:S01]  /*1dc70*/  ULDC.64 UR6, c[0x0][0xa10] ;  /* 0x0002840000067ab9 */ /* 0x000fe20000000a00 */
[----:B------:R-:W-:-:S02]  /*1dc80*/  ISETP.NE.AND.EX P0, PT, RZ, UR5, PT, P0 ;  /* 0x00000005ff007c0c */ /* 0x000fc4000bf05300 */
[----:B------:R-:W-:-:S04]  /*1dc90*/  ISETP.NE.U32.AND P2, PT, RZ, UR8, PT ;  /* 0x00000008ff007c0c */ /* 0x000fc8000bf45070 */
[----:B------:R-:W-:Y:S02]  /*1dca0*/  ISETP.NE.AND.EX P2, PT, RZ, UR9, PT, P2 ;  /* 0x00000009ff007c0c */ /* 0x000fe4000bf45320 */
[----:B--2---:R-:W-:-:S05]  /*1dcb0*/  SHF.R.S32.HI R0, RZ, 0x1f, R32 ;  /* 0x0000001fff007819 */ /* 0x004fca0000011420 */
[C---:B------:R-:W-:Y:S02]  /*1dcc0*/  @P0 LEA R2, P1, R32.reuse, UR4, 0x2 ;  /* 0x0000000420020c11 */ /* 0x040fe4000f8210ff */
[C---:B------:R-:W-:Y:S01]  /*1dcd0*/  SHF.L.U32 R23, R32.reuse, 0x2, RZ ;  /* 0x0000000220177819 */ /* 0x040fe200000006ff */
[----:B------:R0:W-:Y:S01]  /*1dce0*/  STL [R1+0x18], R0 ;  /* 0x0000180001007387 */ /* 0x0001e20000100800 */
[C-C-:B------:R-:W-:Y:S01]  /*1dcf0*/  @P0 LEA.HI.X R3, R32.reuse, UR5, R0.reuse, 0x2, P1 ;  /* 0x0000000520030c11 */ /* 0x140fe200088f1400 */
[----:B------:R-:W-:Y:S01]  /*1dd00*/  ULDC.64 UR4, c[0x0][0xa00] ;  /* 0x0002800000047ab9 */ /* 0x000fe20000000a00 */
[----:B------:R-:W-:-:S03]  /*1dd10*/  SHF.L.U64.HI R24, R32, 0x2, R0 ;  /* 0x0000000220187819 */ /* 0x000fc60000010200 */
[----:B-1----:R1:W2:Y:S01]  /*1dd20*/  @P0 LDG.E R13, desc[UR10][R2.64] ;  /* 0x0000000a020d0981 */ /* 0x0022a2000c1e1900 */
[----:B------:R-:W-:Y:S01]  /*1dd30*/  ISETP.NE.U32.AND P0, PT, RZ, UR4, PT ;  /* 0x00000004ff007c0c */ /* 0x000fe2000bf05070 */
[----:B------:R-:W-:Y:S01]  /*1dd40*/  IMAD.MOV.U32 R35, RZ, RZ, RZ ;  /* 0x000000ffff237224 */ /* 0x000fe200078e00ff */
[----:B------:R-:W-:Y:S01]  /*1dd50*/  ISETP.NE.U32.AND P1, PT, RZ, UR6, PT ;  /* 0x00000006ff007c0c */ /* 0x000fe2000bf25070 */
[----:B0-----:R-:W-:Y:S01]  /*1dd60*/  IMAD.MOV.U32 R0, RZ, RZ, RZ ;  /* 0x000000ffff007224 */ /* 0x001fe200078e00ff */
[----:B------:R-:W-:Y:S02]  /*1dd70*/  ISETP.NE.AND.EX P0, PT, RZ, UR5, PT, P0 ;  /* 0x00000005ff007c0c */ /* 0x000fe4000bf05300 */
[----:B------:R-:W-:Y:S02]  /*1dd80*/  ISETP.NE.AND.EX P1, PT, RZ, UR7, PT, P1 ;  /* 0x00000007ff007c0c */ /* 0x000fe4000bf25310 */
[C---:B------:R-:W-:Y:S02]  /*1dd90*/  IADD3 R4, P4, R23.reuse, UR6, RZ ;  /* 0x0000000617047c10 */ /* 0x040fe4000ff9e0ff */
[----:B-1----:R-:W-:Y:S01]  /*1dda0*/  IADD3 R2, P3, R23, UR4, RZ ;  /* 0x0000000417027c10 */ /* 0x002fe2000ff7e0ff */
[----:B------:R-:W-:Y:S01]  /*1ddb0*/  ULDC UR4, c[0x0][0x288] ;  /* 0x0000a20000047ab9 */ /* 0x000fe20000000800 */
[----:B------:R-:W-:-:S02]  /*1ddc0*/  IADD3.X R5, R24, UR7, RZ, P4, !PT ;  /* 0x0000000718057c10 */ /* 0x000fc4000a7fe4ff */
[C---:B------:R-:W-:Y:S02]  /*1ddd0*/  IADD3.X R3, R24.reuse, UR5, RZ, P3, !PT ;  /* 0x0000000518037c10 */ /* 0x040fe40009ffe4ff */
[----:B------:R-:W-:Y:S02]  /*1dde0*/  @P2 IADD3 R6, P3, R23, UR8, RZ ;  /* 0x0000000817062c10 */ /* 0x000fe4000ff7e0ff */
[----:B------:R-:W-:Y:S01]  /*1ddf0*/  MOV R8, UR4 ;  /* 0x0000000400087c02 */ /* 0x000fe20008000f00 */
[----:B------:R-:W-:Y:S01]  /*1de00*/  ULDC.64 UR4, c[0x0][0x418] ;  /* 0x0001060000047ab9 */ /* 0x000fe20000000a00 */
[----:B------:R-:W-:Y:S01]  /*1de10*/  @P2 IADD3.X R7, R24, UR9, RZ, P3, !PT ;  /* 0x0000000918072c10 */ /* 0x000fe20009ffe4ff */
[----:B------:R-:W5:Y:S04]  /*1de20*/  @P0 LDG.E R35, desc[UR10][R2.64] ;  /* 0x0000000a02230981 */ /* 0x000f68000c1e1900 */
[----:B---3--:R0:W3:Y:S01]  /*1de30*/  @P2 LDG.E R8, desc[UR10][R6.64] ;  /* 0x0000000a06082981 */ /* 0x0080e2000c1e1900 */
[----:B------:R-:W-:-:S03]  /*1de40*/  UISETP.NE.U32.AND UP0, UPT, UR4, URZ, UPT ;  /* 0x0000003f0400728c */ /* 0x000fc6000bf05070 */
[----:B------:R-:W-:Y:S01]  /*1de50*/  ULDC UR4, c[0x0][0x424] ;  /* 0x0001090000047ab9 */ /* 0x000fe20000000800 */
[----:B------:R-:W-:Y:S01]  /*1de60*/  UISETP.NE.AND.EX UP0, UPT, UR5, URZ, UPT, UP0 ;  /* 0x0000003f0500728c */ /* 0x000fe2000bf05300 */
[----:B------:R1:W5:Y:S02]  /*1de70*/  @P1 LDG.E R0, desc[UR10][R4.64] ;  /* 0x0000000a04001981 */ /* 0x000364000c1e1900 */
[----:B------:R-:W-:Y:S01]  /*1de80*/  ULDC UR5, c[0x0][0x2f0] ;  /* 0x0000bc0000057ab9 */ /* 0x000fe20000000800 */
[----:B------:R-:W-:-:S04]  /*1de90*/  USEL UR4, UR4, 0x1, UP0 ;  /* 0x0000000104047887 */ /* 0x000fc80008000000 */
[----:B------:R-:W-:-:S03]  /*1dea0*/  UIMAD UR4, UR4, UR5, URZ ;  /* 0x00000005040472a4 */ /* 0x000fc6000f8e023f */
[----:B------:R-:W-:Y:S02]  /*1deb0*/  ULDC UR5, c[0x0][0x348] ;  /* 0x0000d20000057ab9 */ /* 0x000fe40000000800 */
[----:B0-----:R-:W-:Y:S01]  /*1dec0*/  IMAD.U32 R6, RZ, RZ, UR5 ;  /* 0x00000005ff067e24 */ /* 0x001fe2000f8e00ff */
[----:B------:R-:W-:Y:S01]  /*1ded0*/  MOV R10, UR4 ;  /* 0x00000004000a7c02 */ /* 0x000fe20008000f00 */
[----:B---3--:R1:W-:Y:S04]  /*1dee0*/  STL [R1+0x10], R8 ;  /* 0x0000100801007387 */ /* 0x0083e80000100800 */
[----:B--2---:R1:W-:Y:S01]  /*1def0*/  STL [R1+0x4], R13 ;  /* 0x0000040d01007387 */ /* 0x0043e20000100800 */
[----:B------:R-:W-:Y:S01]  /*1df00*/  IMAD.MOV.U32 R12, RZ, RZ, R8 ;  /* 0x000000ffff0c7224 */ /* 0x000fe200078e0008 */
[----:B------:R-:W-:Y:S06]  /*1df10*/  @P2 BRA `(.L_x_2907) ;  /* 0x0000000000182947 */ /* 0x000fec0003800000 */
[----:B------:R-:W-:Y:S05]  /*1df20*/  @!P0 BRA `(.L_x_2907) ;  /* 0x0000000000148947 */ /* 0x000fea0003800000 */
[----:B------:R-:W-:Y:S02]  /*1df30*/  ULDC.64 UR4, c[0x0][0x208] ;  /* 0x0000820000047ab9 */ /* 0x000fe40000000a00 */
[----:B-1----:R-:W2:Y:S04]  /*1df40*/  LDG.E R8, desc[UR4][R2.64] ;  /* 0x0000000402087981 */ /* 0x002ea8000c1e1900 */
[----:B------:R-:W2:Y:S02]  /*1df50*/  LDG.E R7, desc[UR4][R2.64+0x4] ;  /* 0x0000040402077981 */ /* 0x000ea4000c1e1900 */
[----:B--2---:R-:W-:-:S05]  /*1df60*/  IMAD.IADD R12, R7, 0x1, -R8 ;  /* 0x00000001070c7824 */ /* 0x004fca00078e0a08 */
[----:B------:R0:W-:Y:S02]  /*1df70*/  STL [R1+0x10], R12 ;  /* 0x0000100c01007387 */ /* 0x0001e40000100800 */
.L_x_2907:
[----:B------:R-:W-:Y:S01]  /*1df80*/  ULDC.64 UR4, c[0x0][0xa20] ;  /* 0x0002880000047ab9 */ /* 0x000fe20000000a00 */
[C---:B------:R-:W-:Y:S01]  /*1df90*/  LOP3.LUT R2, R18.reuse, 0xff000000, RZ, 0xc0, !PT ;  /* 0xff00000012027812 */ /* 0x040fe200078ec0ff */
        /* <DEDUP_REMOVED lines=8> */
[----:B------:R-:W-:Y:S01]  /*1e020*/  IADD3 R2, P0, R23, UR4, RZ ;  /* 0x0000000417027c10 */ /* 0x000fe2000ff1e0ff */
[----:B------:R-:W-:-:S03]  /*1e030*/  ULDC.64 UR6, c[0x0][0x208] ;  /* 0x0000820000067ab9 */ /* 0x000fc60000000a00 */
[----:B------:R-:W-:-:S05]  /*1e040*/  IADD3.X R3, R24, UR5, RZ, P0, !PT ;  /* 0x0000000518037c10 */ /* 0x000fca00087fe4ff */
[----:B------:R2:W5:Y:S01]  /*1e050*/  LDG.E R10, desc[UR6][R2.64] ;  /* 0x00000006020a7981 */ /* 0x000562000c1e1900 */
[----:B------:R-:W-:Y:S05]  /*1e060*/  BRA `(.L_x_2909) ;  /* 0x0000000000287947 */ /* 0x000fea0003800000 */
.L_x_2908:
[----:B------:R-:W-:Y:S02]  /*1e070*/  ULDC.64 UR4, c[0x0][0xa08] ;  /* 0x0002820000047ab9 */ /* 0x000fe40000000a00 */
[----:B------:R-:W-:-:S04]  /*1e080*/  ISETP.NE.U32.AND P0, PT, RZ, UR4, PT ;  /* 0x00000004ff007c0c */ /* 0x000fc8000bf05070 */
[----:B------:R-:W-:-:S13]  /*1e090*/  ISETP.NE.AND.EX P0, PT, RZ, UR5, PT, P0 ;  /* 0x00000005ff007c0c */ /* 0x000fda000bf05300 */
[----:B------:R-:W-:Y:S05]  /*1e0a0*/  @!P0 BRA `(.L_x_2909) ;  /* 0x0000000000188947 */ /* 0x000fea0003800000 */
[----:B------:R-:W2:Y:S01]  /*1e0b0*/  LDC.64 R2, c[0x0][0xa08] ;  /* 0x00028200ff027b82 */ /* 0x000ea20000000a00 */
[----:B------:R-:W-:Y:S01]  /*1e0c0*/  ULDC.64 UR4, c[0x0][0x208] ;  /* 0x0000820000047ab9 */ /* 0x000fe20000000a00 */
[----:B--2---:R-:W-:-:S05]  /*1e0d0*/  IMAD.WIDE R2, R33, 0x4, R2 ;  /* 0x0000000421027825 */ /* 0x004fca00078e0202 */
[----:B------:R-:W2:Y:S04]  /*1e0e0*/  LDG.E R10, desc[UR4][R2.64] ;  /* 0x00000004020a7981 */ /* 0x000ea8000c1e1900 */
[----:B------:R-:W2:Y:S02]  /*1e0f0*/  LDG.E R7, desc[UR4][R2.64+0x4] ;  /* 0x0000040402077981 */ /* 0x000ea4000c1e1900 */
[----:B--2---:R-:W-:-:S07]  /*1e100*/  IADD3 R10, -R10, R7, RZ ;  /* 0x000000070a0a7210 */ /* 0x004fce0007ffe1ff */
.L_x_2909:
[----:B------:R-:W-:Y:S01]  /*1e110*/  ULDC.64 UR4, c[0x0][0x208] ;  /* 0x0000820000047ab9 */ /* 0x000fe20000000a00 */
[----:B--2---:R-:W2:Y:S01]  /*1e120*/  LDC R3, c[0x0][0x448] ;  /* 0x00011200ff037b82 */ /* 0x004ea20000000800 */
[----:B------:R-:W3:Y:S04]  /*1e130*/  @P1 LDG.E R2, desc[UR4][R4.64] ;  /* 0x0000000404021981 */ /* 0x000ee8000c1e1900 */
[----:B------:R1:W3:Y:S01]  /*1e140*/  @P1 LDG.E R11, desc[UR4][R4.64+0x4] ;  /* 0x00000404040b1981 */ /* 0x0002e2000c1e1900 */
[----:B-----5:R-:W-:Y:S01]  /*1e150*/  IMAD.IADD R10, R10, 0x1, -R13 ;  /* 0x000000010a0a7824 */ /* 0x020fe200078e0a0d */
[----:B------:R-:W-:Y:S01]  /*1e160*/  BSSY B0, `(.L_x_2910) ;  /* 0x0000035000007945 */ /* 0x000fe20003800000 */
[----:B------:R-:W-:Y:S01]  /*1e170*/  IMAD.MOV.U32 R14, RZ, RZ, RZ ;  /* 0x000000ffff0e7224 */ /* 0x000fe200078e00ff */
[----:B-1----:R-:W-:-:S02]  /*1e180*/  LOP3.LUT R4, R9, 0xff, RZ, 0xc0, !PT ;  /* 0x000000ff09047812 */ /* 0x002fc400078ec0ff */
[----:B------:R-:W-:Y:S02]  /*1e190*/  SHF.R.U32.HI R5, RZ, 0x10, R9 ;  /* 0x00000010ff057819 */ /* 0x000fe40000011609 */
[----:B--2---:R-:W-:-:S13]  /*1e1a0*/  ISETP.NE.AND P0, PT, R3, 0x1, PT ;  /* 0x000000010300780c */ /* 0x004fda0003f05270 */
[----:B------:R-:W1:Y:S08]  /*1e1b0*/  @P0 LDC R7, c[0x0][0x44c] ;  /* 0x00011300ff070b82 */ /* 0x000e700000000800 */
[----:B------:R-:W2:Y:S01]  /*1e1c0*/  @P0 LDC R3, c[0x0][0x450] ;  /* 0x00011400ff030b82 */ /* 0x000ea20000000800 */
[----:B---3--:R-:W-:Y:S02]  /*1e1d0*/  @P1 IMAD.IADD R6, R11, 0x1, -R2 ;  /* 0x000000010b061824 */ /* 0x008fe400078e0a02 */
[----:B------:R-:W-:-:S02]  /*1e1e0*/  IMAD.SHL.U32 R2, R17, 0x80, RZ ;  /* 0x0000008011027824 */ /* 0x000fc400078e00ff */
[----:B------:R-:W-:-:S03]  /*1e1f0*/  IMAD.IADD R37, R10, 0x1, R6 ;  /* 0x000000010a257824 */ /* 0x000fc600078e0206 */
[----:B------:R-:W-:-:S05]  /*1e200*/  IADD3 R2, R2, 0x7f, RZ ;  /* 0x0000007f02027810 */ /* 0x000fca0007ffe0ff */
[----:B-1----:R-:W-:Y:S01]  /*1e210*/  @P0 IMAD.HI.U32 R8, R2, R7, RZ ;  /* 0x0000000702080227 */ /* 0x002fe200078e00ff */
[----:B------:R-:W-:-:S04]  /*1e220*/  IADD3 R7, R37, 0x5f, RZ ;  /* 0x0000005f25077810 */ /* 0x000fc80007ffe0ff */
[----:B--2---:R-:W-:Y:S01]  /*1e230*/  @P0 SHF.R.U32.HI R2, RZ, R3, R8 ;  /* 0x00000003ff020219 */ /* 0x004fe20000011608 */
[----:B------:R-:W-:Y:S01]  /*1e240*/  IMAD.HI R7, R7, 0x2aaaaaab, RZ ;  /* 0x2aaaaaab07077827 */ /* 0x000fe200078e02ff */
[----:B------:R-:W-:-:S04]  /*1e250*/  IADD3 R8, R37, 0x60, -R12 ;  /* 0x0000006025087810 */ /* 0x000fc80007ffe80c */
[----:B------:R-:W-:Y:S01]  /*1e260*/  SHF.R.U32.HI R3, RZ, 0x1f, R7 ;  /* 0x0000001fff037819 */ /* 0x000fe20000011607 */
[----:B------:R-:W-:-:S03]  /*1e270*/  IMAD.IADD R2, R8, 0x1, R2 ;  /* 0x0000000108027824 */ /* 0x000fc600078e0202 */
[----:B------:R-:W-:Y:S01]  /*1e280*/  LEA.HI.SX32 R7, R7, R3, 0x1c ;  /* 0x0000000307077211 */ /* 0x000fe200078fe2ff */
[----:B------:R-:W-:-:S05]  /*1e290*/  IMAD.HI R2, R2, 0x2aaaaaab, RZ ;  /* 0x2aaaaaab02027827 */ /* 0x000fca00078e02ff */
[----:B------:R-:W-:-:S04]  /*1e2a0*/  SHF.R.U32.HI R3, RZ, 0x1f, R2 ;  /* 0x0000001fff037819 */ /* 0x000fc80000011602 */
[----:B------:R-:W-:-:S04]  /*1e2b0*/  LEA.HI.SX32 R2, R2, R3, 0x1c ;  /* 0x0000000302027211 */ /* 0x000fc800078fe2ff */
[----:B------:R-:W-:-:S04]  /*1e2c0*/  VIMNMX R11, R7, R2, PT ;  /* 0x00000002070b7248 */ /* 0x000fc80003fe0100 */
[----:B------:R-:W-:-:S13]  /*1e2d0*/  ISETP.GE.AND P0, PT, R11, 0x1, PT ;  /* 0x000000010b00780c */ /* 0x000fda0003f06270 */
[----:B------:R-:W-:Y:S05]  /*1e2e0*/  @!P0 BRA `(.L_x_2911) ;  /* 0x0000000000708947 */ /* 0x000fea0003800000 */
[----:B------:R-:W-:Y:S01]  /*1e2f0*/  ISETP.NE.AND P0, PT, R5, RZ, PT ;  /* 0x000000ff0500720c */ /* 0x000fe20003f05270 */
[----:B------:R-:W-:-:S03]  /*1e300*/  ULDC UR4, c[0x0][0x9f0] ;  /* 0x00027c0000047ab9 */ /* 0x000fc60000000800 */
[----:B------:R-:W-:-:S04]  /*1e310*/  SEL R9, R5, UR4, P0 ;  /* 0x0000000405097c07 */ /* 0x000fc80008000000 */
[----:B------:R-:W-:Y:S02]  /*1e320*/  IABS R13, R9 ;  /* 0x00000009000d7213 */ /* 0x000fe40000000000 */
[----:B0-----:R-:W-:Y:S02]  /*1e330*/  IADD3 R12, R9, -0x1, R11 ;  /* 0xffffffff090c7810 */ /* 0x001fe40007ffe00b */
        /* <DEDUP_REMOVED lines=22> */
[----:B------:R-:W-:-:S07]  /*1e4a0*/  @!P2 LOP3.LUT R14, RZ, R9, RZ, 0x33, !PT ;  /* 0x00000009ff0ea212 */ /* 0x000fce00078e33ff */
.L_x_2911:
[----:B------:R-:W-:Y:S05]  /*1e4b0*/  BSYNC B0 ;  /* 0x0000000000007941 */ /* 0x000fea0003800000 */
.L_x_2910:
[-C--:B------:R-:W-:Y:S01]  /*1e4c0*/  IMAD R2, R4, R14.reuse, RZ ;  /* 0x0000000e04027224 */ /* 0x080fe200078e02ff */
[----:B------:R-:W-:Y:S04]  /*1e4d0*/  BSSY B0, `(.L_x_2912) ;  /* 0x0000133000007945 */ /* 0x000fe80003800000 */
[C---:B------:R-:W-:Y:S01]  /*1e4e0*/  VIADDMNMX R11, R2.reuse, R14, R11, PT ;  /* 0x0000000e020b7246 */ /* 0x040fe2000380010b */
[----:B------:R-:W-:-:S04]  /*1e4f0*/  IMAD R2, R2, 0x60, -R10 ;  /* 0x0000006002027824 */ /* 0x000fc800078e0a0a */
[----:B------:R-:W-:Y:S01]  /*1e500*/  IMAD R11, R11, 0x60, -R10 ;  /* 0x000000600b0b7824 */ /* 0x000fe200078e0a0a */
[----:B------:R-:W-:-:S04]  /*1e510*/  VIMNMX R2, RZ, R2, !PT ;  /* 0x00000002ff027248 */ /* 0x000fc80007fe0100 */
[----:B------:R-:W-:-:S04]  /*1e520*/  VIMNMX R11, R11, R6, PT ;  /* 0x000000060b0b7248 */ /* 0x000fc80003fe0100 */
[----:B------:R-:W-:Y:S01]  /*1e530*/  ISETP.GT.AND P0, PT, R11, R2, PT ;  /* 0x000000020b00720c */ /* 0x000fe20003f04270 */
[----:B------:R-:W-:-:S05]  /*1e540*/  IMAD.WIDE.U32 R2, R2, -0x55555555, RZ ;  /* 0xaaaaaaab02027825 */ /* 0x000fca00078e00ff */
[----:B------:R-:W-:-:S04]  /*1e550*/  SHF.R.U32.HI R6, RZ, 0x6, R3 ;  /* 0x00000006ff067819 */ /* 0x000fc80000011603 */
[----:B------:R-:W-:-:S03]  /*1e560*/  MOV R3, R6 ;  /* 0x0000000600037202 */ /* 0x000fc60000000f00 */
[----:B------:R-:W-:-:S04]  /*1e570*/  @P0 VIADD R9, R11, 0x5f ;  /* 0x0000005f0b090836 */ /* 0x000fc80000000000 */
[----:B------:R-:W-:-:S05]  /*1e580*/  @P0 IMAD.HI R9, R9, 0x2aaaaaab, RZ ;  /* 0x2aaaaaab09090827 */ /* 0x000fca00078e02ff */
[----:B------:R-:W-:-:S04]  /*1e590*/  @P0 SHF.R.U32.HI R2, RZ, 0x1f, R9 ;  /* 0x0000001fff020819 */ /* 0x000fc80000011609 */
[----:B------:R-:W-:Y:S02]  /*1e5a0*/  @P0 LEA.HI.SX32 R3, R9, R2, 0x1c ;  /* 0x0000000209030211 */ /* 0x000fe400078fe2ff */
[----:B------:R-:W-:Y:S02]  /*1e5b0*/  PLOP3.LUT P0, PT, PT, PT, PT, 0x80, 0x0 ;  /* 0x000000000000781c */ /* 0x000fe40003f0f070 */
[----:B------:R-:W-:-:S13]  /*1e5c0*/  ISETP.GT.AND P2, PT, R3, R6, PT ;  /* 0x000000060300720c */ /* 0x000fda0003f44270 */
[----:B------:R-:W-:Y:S05]  /*1e5d0*/  @!P2 BRA `(.L_x_2913) ;  /* 0x000000100088a947 */ /* 0x000fea0003800000 */
[----:B------:R-:W-:Y:S01]  /*1e5e0*/  UMOV UR4, 0xffffffff ;  /* 0xffffffff00047882 */ /* 0x000fe20000000000 */
[----:B------:R-:W-:Y:S02]  /*1e5f0*/  SEL R2, R33, RZ, !P1 ;  /* 0x000000ff21027207 */ /* 0x000fe40004800000 */
[----:B------:R-:W-:Y:S05]  /*1e600*/  BRA.DIV UR4, `(.L_x_2914) ;  /* 0x0000007204a47947 */ /* 0x000fea000b800000 */
[----:B------:R-:W1:Y:S02]  /*1e610*/  S2R R9, SR_TID.X ;  /* 0x0000000000097919 */ /* 0x000e640000002100 */
[----:B-1----:R-:W-:-:S04]  /*1e620*/  SHF.R.U32.HI R9, RZ, 0x5, R9 ;  /* 0x00000005ff097819 */ /* 0x002fc80000011609 */
[----:B------:R-:W-:-:S05]  /*1e630*/  LOP3.LUT R9, R9, 0x3, RZ, 0xc0, !PT ;  /* 0x0000000309097812 */ /* 0x000fca00078ec0ff */
[----:B------:R1:W2:Y:S02]  /*1e640*/  SHFL.IDX PT, R14, R9, RZ, 0x1f ;  /* 0x00001fff090e7589 */ /* 0x0002a400000e0000 */
.L_x_3079:
[----:B--2---:R-:W-:Y:S02]  /*1e650*/  ISETP.NE.AND P0, PT, R14, RZ, PT ;  /* 0x000000ff0e00720c */ /* 0x004fe40003f05270 */
[----:B------:R-:W-:-:S11]  /*1e660*/  PLOP3.LUT P6, PT, PT, PT, PT, 0x8, 0x0 ;  /* 0x000000000000781c */ /* 0x000fd60003fce170 */
[----:B------:R-:W-:Y:S05]  /*1e670*/  @P0 BRA `(.L_x_2915) ;  /* 0x00000000000c0947 */ /* 0x000fea0003800000 */
[----:B------:R-:W-:-:S03]  /*1e680*/  UMOV UR4, 0xffffffff ;  /* 0xffffffff00047882 */ /* 0x000fc60000000000 */
[----:B------:R-:W-:Y:S05]  /*1e690*/  BRA.DIV UR4, `(.L_x_2916) ;  /* 0x0000007204b47947 */ /* 0x000fea000b800000 */
[----:B------:R-:W-:-:S13]  /*1e6a0*/  ELECT P6, URZ, PT ;  /* 0x00000000003f782f */ /* 0x000fda00038c0000 */
.L_x_2915:
[----:B-1----:R-:W2:Y:S01]  /*1e6b0*/  LDL R9, [R1+0x24] ;  /* 0x0000240001097983 */ /* 0x002ea20000100800 */
[----:B------:R-:W-:Y:S01]  /*1e6c0*/  BSSY B1, `(.L_x_2917) ;  /* 0x0000008000017945 */ /* 0x000fe20003800000 */
[----:B--2---:R-:W-:-:S05]  /*1e6d0*/  VIADD R9, R9, 0x1 ;  /* 0x0000000109097836 */ /* 0x004fca0000000000 */
[----:B------:R-:W-:-:S04]  /*1e6e0*/  LEA.HI R10, R9, R9, RZ, 0x1 ;  /* 0x00000009090a7211 */ /* 0x000fc800078f08ff */
[----:B------:R-:W-:-:S05]  /*1e6f0*/  LOP3.LUT R10, R10, 0xfffffffe, RZ, 0xc0, !PT ;  /* 0xfffffffe0a0a7812 */ /* 0x000fca00078ec0ff */
[----:B------:R-:W-:-:S05]  /*1e700*/  IMAD.IADD R9, R9, 0x1, -R10 ;  /* 0x0000000109097824 */ /* 0x000fca00078e0a0a */
[----:B------:R-:W-:-:S04]  /*1e710*/  SHF.L.U32 R9, R9, 0x1f, RZ ;  /* 0x0000001f09097819 */ /* 0x000fc800000006ff */
[----:B------:R-:W1:Y:S02]  /*1e720*/  SYNCS.PHASECHK.TRANS64.TRYWAIT P0, [R22+URZ+0x2a820], R9 ;  /* 0x02a82009160075a7 */ /* 0x000e64000800017f */
[----:B-1----:R-:W-:Y:S05]  /*1e730*/  @!P0 BRA `(.L_x_2918) ;  /* 0x0000007000ac8947 */ /* 0x002fea0003800000 */
.L_x_3082:
[----:B------:R-:W-:Y:S05]  /*1e740*/  BSYNC B1 ;  /* 0x0000000000017941 */ /* 0x000fea0003800000 */
.L_x_2917:
[----:B------:R-:W-:Y:S04]  /*1e750*/  BSSY B1, `(.L_x_2919) ;  /* 0x000007c000017945 */ /* 0x000fe80003800000 */
[----:B------:R-:W-:Y:S05]  /*1e760*/  @!P6 BRA `(.L_x_2920) ;  /* 0x0000000400e8e947 */ /* 0x000fea0003800000 */
[----:B------:R-:W-:Y:S01]  /*1e770*/  LEA R13, R25, R22, 0x3 ;  /* 0x00000016190d7211 */ /* 0x000fe200078e18ff */
[----:B------:R-:W2:Y:S01]  /*1e780*/  S2R R10, SR_TID.X ;  /* 0x00000000000a7919 */ /* 0x000ea20000002100 */
[----:B0-----:R-:W-:Y:S01]  /*1e790*/  SHF.L.U32 R12, R31, 0x1f, RZ ;  /* 0x0000001f1f0c7819 */ /* 0x001fe200000006ff */
[----:B------:R-:W-:Y:S03]  /*1e7a0*/  BSSY B2, `(.L_x_2921) ;  /* 0x0000005000027945 */ /* 0x000fe60003800000 */
[----:B------:R-:W0:Y:S01]  /*1e7b0*/  SYNCS.PHASECHK.TRANS64.TRYWAIT P0, [R13+URZ+0x2a8a0], R12 ;  /* 0x02a8a00c0d0075a7 */ /* 0x000e22000800017f */
[----:B--2---:R-:W-:-:S04]  /*1e7c0*/  LOP3.LUT R10, R10, 0x7f, RZ, 0xc0, !PT ;  /* 0x0000007f0a0a7812 */ /* 0x004fc800078ec0ff */
[----:B------:R-:W-:Y:S01]  /*1e7d0*/  ISETP.NE.AND P1, PT, R10, RZ, PT ;  /* 0x000000ff0a00720c */ /* 0x000fe20003f25270 */
[----:B0-----:R-:W-:-:S12]  /*1e7e0*/  @!P0 BRA `(.L_x_2922) ;  /* 0x0000007000948947 */ /* 0x001fd80003800000 */
.L_x_3083:
[----:B------:R-:W-:Y:S05]  /*1e7f0*/  BSYNC B2 ;  /* 0x0000000000027941 */ /* 0x000fea0003800000 */
.L_x_2921:
[----:B------:R-:W-:Y:S04]  /*1e800*/  BSSY B2, `(.L_x_2923) ;  /* 0x0000009000027945 */ /* 0x000fe80003800000 */
[----:B------:R-:W-:Y:S05]  /*1e810*/  @P1 BRA `(.L_x_2924) ;  /* 0x00000000001c1947 */ /* 0x000fea0003800000 */
[----:B------:R-:W2:Y:S01]  /*1e820*/  S2R R10, SR_TID.X ;  /* 0x00000000000a7919 */ /* 0x000ea20000002100 */
[----:B-1----:R-:W-:-:S04]  /*1e830*/  IMAD.MOV.U32 R9, RZ, RZ, 0x9000 ;  /* 0x00009000ff097424 */ /* 0x002fc800078e00ff */
[----:B------:R3:W-:Y:S01]  /*1e840*/  SYNCS.ARRIVE.TRANS64 RZ, [R13+URZ+0x2a890], R9 ;  /* 0x02a890090dff79a7 */ /* 0x0007e2000800003f */
[----:B--2---:R-:W-:-:S04]  /*1e850*/  LOP3.LUT R10, R10, 0x1f, RZ, 0xc0, !PT ;  /* 0x0000001f0a0a7812 */ /* 0x004fc800078ec0ff */
[----:B------:R-:W-:-:S13]  /*1e860*/  ISETP.NE.AND P0, PT, R10, RZ, PT ;  /* 0x000000ff0a00720c */ /* 0x000fda0003f05270 */
[----:B---3--:R-:W-:Y:S05]  /*1e870*/  @!P0 BRA `(.L_x_2924) ;  /* 0x0000000000048947 */ /* 0x008fea0003800000 */
[----:B------:R-:W-:Y:S01]  /*1e880*/  BPT.TRAP 0x1 ;  /* 0x000000040000795c */ /* 0x000fe20000300000 */
.L_x_2924:
[----:B------:R-:W-:Y:S05]  /*1e890*/  BSYNC B2 ;  /* 0x0000000000027941 */ /* 0x000fea0003800000 */
.L_x_2923:
[----:B------:R-:W-:Y:S01]  /*1e8a0*/  IMAD.MOV.U32 R20, RZ, RZ, RZ ;  /* 0x000000ffff147224 */ /* 0x000fe200078e00ff */
[----:B------:R-:W-:Y:S01]  /*1e8b0*/  UIADD3 UR4, UP0, UR38, 0x570, URZ ;  /* 0x0000057026047890 */ /* 0x000fe2000ff1e03f */
[----:B------:R-:W-:Y:S01]  /*1e8c0*/  IMAD R10, R3, 0x60, R0 ;  /* 0x00000060030a7824 */ /* 0x000fe200078e0200 */
[----:B------:R-:W-:Y:S01]  /*1e8d0*/  PLOP3.LUT P0, PT, PT, PT, PT, 0x80, 0x0 ;  /* 0x000000000000781c */ /* 0x000fe20003f0f070 */
[----:B------:R-:W-:Y:S01]  /*1e8e0*/  IMAD R11, R25, 0x9000, R22 ;  /* 0x00009000190b7824 */ /* 0x000fe200078e0216 */
[----:B------:R-:W-:Y:S01]  /*1e8f0*/  R2UR UR10, R20 ;  /* 0x00000000140a72ca */ /* 0x000fe200000e0000 */
[----:B-1----:R-:W-:Y:S01]  /*1e900*/  VIADD R9, R13, 0x2a890 ;  /* 0x0002a8900d097836 */ /* 0x002fe20000000000 */
[----:B------:R-:W-:Y:S01]  /*1e910*/  IADD3 R10, R10, -0x60, RZ ;  /* 0xffffffa00a0a7810 */ /* 0x000fe20007ffe0ff */
[----:B------:R-:W-:Y:S01]  /*1e920*/  VIADD R14, R11, 0x18400 ;  /* 0x000184000b0e7836 */ /* 0x000fe20000000000 */
[----:B------:R-:W-:Y:S01]  /*1e930*/  UIADD3.X UR5, URZ, UR39, URZ, UP0, !UPT ;  /* 0x000000273f057290 */ /* 0x000fe200087fe43f */
[----:B------:R-:W-:Y:S01]  /*1e940*/  UMOV UR6, 0x0 ;  /* 0x0000000000067882 */ /* 0x000fe20000000000 */
[----:B------:R-:W-:-:S10]  /*1e950*/  UMOV UR7, 0x12f00000 ;  /* 0x12f0000000077882 */ /* 0x000fd40000000000 */
.L_x_2925:
        /* <DEDUP_REMOVED lines=10> */
[----:B------:R-:W-:Y:S01]  /*1ea00*/  MOV R21, 0x40 ;  /* 0x0000004000157802 */ /* 0x000fe20000000f00 */
[----:B------:R-:W-:Y:S01]  /*1ea10*/  VIADD R14, R11, 0x1b400 ;  /* 0x0001b4000b0e7836 */ /* 0x000fe20000000000 */
[----:B------:R-:W-:Y:S01]  /*1ea20*/  PLOP3.LUT P0, PT, PT, PT, PT, 0x80, 0x0 ;  /* 0x000000000000781c */ /* 0x000fe20003f0f070 */
[----:B------:R-:W-:Y:S01]  /*1ea30*/  UMOV UR6, 0x0 ;  /* 0x0000000000067882 */ /* 0x000fe20000000000 */
[----:B------:R-:W-:Y:S01]  /*1ea40*/  R2UR UR10, R21 ;  /* 0x00000000150a72ca */ /* 0x000fe200000e0000 */
[----:B------:R-:W-:-:S14]  /*1ea50*/  UMOV UR7, 0x12f00000 ;  /* 0x12f0000000077882 */ /* 0x000fdc0000000000 */
.L_x_2926:
        /* <DEDUP_REMOVED lines=15> */
.L_x_2927:
        /* <DEDUP_REMOVED lines=13> */
.L_x_3084:
[----:B------:R-:W-:Y:S05]  /*1ec20*/  BSYNC B2 ;  /* 0x0000000000027941 */ /* 0x000fea0003800000 */
.L_x_2928:
[----:B------:R-:W-:Y:S01]  /*1ec30*/  BSSY B2, `(.L_x_2930) ;  /* 0x000000b000027945 */ /* 0x000fe20003800000 */
[----:B------:R-:W-:Y:S01]  /*1ec40*/  MOV R14, 0x0 ;  /* 0x00000000000e7802 */ /* 0x000fe20000000f00 */
[----:B------:R-:W-:Y:S02]  /*1ec50*/  IMAD.MOV.U32 R15, RZ, RZ, 0x12f00000 ;  /* 0x12f00000ff0f7424 */ /* 0x000fe400078e00ff */
        /* <DEDUP_REMOVED lines=8> */
.L_x_2931:
[----:B------:R-:W-:Y:S05]  /*1ece0*/  BSYNC B2 ;  /* 0x0000000000027941 */ /* 0x000fea0003800000 */
.L_x_2930:
        /* <DEDUP_REMOVED lines=9> */
.L_x_2932:
        /* <DEDUP_REMOVED lines=15> */
.L_x_2933:
        /* <DEDUP_REMOVED lines=9> */
[----:B--2---:R-:W-:Y:S05]  /*1ef00*/  @P0 BRA.U.ANY `(.L_x_2933) ;  /* 0xfffffffd00d80947 */ /* 0x004fea000393ffff */
.L_x_2920:
[----:B------:R-:W-:Y:S05]  /*1ef10*/  BSYNC B1 ;  /* 0x0000000000017941 */ /* 0x000fea0003800000 */
.L_x_2919:
[----:B------:R-:W-:Y:S01]  /*1ef20*/  VIADD R13, R3, 0xfffffffe ;  /* 0xfffffffe030d7836 */ /* 0x000fe20000000000 */
[----:B------:R-:W-:Y:S02]  /*1ef30*/  IADD3 R25, R25, 0x1, RZ ;  /* 0x0000000119197810 */ /* 0x000fe40007ffe0ff */
[----:B------:R-:W-:Y:S02]  /*1ef40*/  PLOP3.LUT P0, PT, PT, PT, PT, 0x8, 0x0 ;  /* 0x000000000000781c */ /* 0x000fe40003f0e170 */
[----:B------:R-:W-:Y:S02]  /*1ef50*/  ISETP.GE.AND P2, PT, R13, R6, PT ;  /* 0x000000060d00720c */ /* 0x000fe40003f46270 */
[----:B------:R-:W-:-:S04]  /*1ef60*/  ISETP.NE.AND P1, PT, R25, 0x2, PT ;  /* 0x000000021900780c */ /* 0x000fc80003f25270 */
[----:B------:R-:W-:Y:S02]  /*1ef70*/  SEL R3, RZ, 0x1, P1 ;  /* 0x00000001ff037807 */ /* 0x000fe40000800000 */
[----:B------:R-:W-:Y:S02]  /*1ef80*/  SEL R25, R25, RZ, P1 ;  /* 0x000000ff19197207 */ /* 0x000fe40000800000 */
[----:B------:R-:W-:-:S03]  /*1ef90*/  LOP3.LUT R31, R31, R3, RZ, 0x3c, !PT ;  /* 0x000000031f1f7212 */ /* 0x000fc600078e3cff */
[----:B------:R-:W-:Y:S05]  /*1efa0*/  @!P2 BRA `(.L_x_2913) ;  /* 0x000000080014a947 */ /* 0x000fea0003800000 */
.L_x_2949:
[----:B------:R-:W-:Y:S05]  /*1efb0*/  YIELD ;  /* 0x0000000000007946 */ /* 0x000fea0003800000 */
[----:B------:R-:W-:Y:S04]  /*1efc0*/  BSSY B1, `(.L_x_2934) ;  /* 0x000007b000017945 */ /* 0x000fe80003800000 */
[----:B------:R-:W-:Y:S05]  /*1efd0*/  @!P6 BRA `(.L_x_2935) ;  /* 0x0000000400e4e947 */ /* 0x000fea0003800000 */
[----:B0-----:R-:W-:Y:S01]  /*1efe0*/  IMAD R12, R25, 0x8, R22 ;  /* 0x00000008190c7824 */ /* 0x001fe200078e0216 */
[----:B------:R-:W-:Y:S01]  /*1eff0*/  SHF.L.U32 R11, R31, 0x1f, RZ ;  /* 0x0000001f1f0b7819 */ /* 0x000fe200000006ff */
[----:B------:R-:W0:Y:S01]  /*1f000*/  S2R R3, SR_TID.X ;  /* 0x0000000000037919 */ /* 0x000e220000002100 */
[----:B------:R-:W-:Y:S02]  /*1f010*/  BSSY B2, `(.L_x_2936) ;  /* 0x0000005000027945 */ /* 0x000fe40003800000 */
[----:B------:R-:W2:Y:S01]  /*1f020*/  SYNCS.PHASECHK.TRANS64.TRYWAIT P1, [R12+URZ+0x2a8a0], R11 ;  /* 0x02a8a00b0c0075a7 */ /* 0x000ea2000802017f */
[----:B0-----:R-:W-:-:S04]  /*1f030*/  LOP3.LUT R3, R3, 0x7f, RZ, 0xc0, !PT ;  /* 0x0000007f03037812 */ /* 0x001fc800078ec0ff */
[----:B------:R-:W-:Y:S01]  /*1f040*/  ISETP.NE.AND P2, PT, R3, RZ, PT ;  /* 0x000000ff0300720c */ /* 0x000fe20003f45270 */
[----:B--2---:R-:W-:-:S12]  /*1f050*/  @!P1 BRA `(.L_x_2937) ;  /* 0x0000006800a09947 */ /* 0x004fd80003800000 */
.L_x_3085:
[----:B------:R-:W-:Y:S05]  /*1f060*/  BSYNC B2 ;  /* 0x0000000000027941 */ /* 0x000fea0003800000 */
.L_x_2936:
[----:B------:R-:W-:Y:S04]  /*1f070*/  BSSY B2, `(.L_x_2938) ;  /* 0x0000009000027945 */ /* 0x000fe80003800000 */
[----:B------:R-:W-:Y:S05]  /*1f080*/  @P2 BRA `(.L_x_2939) ;  /* 0x00000000001c2947 */ /* 0x000fea0003800000 */
[----:B-1----:R-:W1:Y:S01]  /*1f090*/  S2R R9, SR_TID.X ;  /* 0x0000000000097919 */ /* 0x002e620000002100 */
[----:B------:R-:W-:-:S04]  /*1f0a0*/  MOV R3, 0x9000 ;  /* 0x0000900000037802 */ /* 0x000fc80000000f00 */
[----:B------:R2:W-:Y:S01]  /*1f0b0*/  SYNCS.ARRIVE.TRANS64 RZ, [R12+URZ+0x2a890], R3 ;  /* 0x02a890030cff79a7 */ /* 0x0005e2000800003f */
[----:B-1----:R-:W-:-:S04]  /*1f0c0*/  LOP3.LUT R9, R9, 0x1f, RZ, 0xc0, !PT ;  /* 0x0000001f09097812 */ /* 0x002fc800078ec0ff */
[----:B------:R-:W-:-:S13]  /*1f0d0*/  ISETP.NE.AND P1, PT, R9, RZ, PT ;  /* 0x000000ff0900720c */ /* 0x000fda0003f25270 */
[----:B--2---:R-:W-:Y:S05]  /*1f0e0*/  @!P1 BRA `(.L_x_2939) ;  /* 0x0000000000049947 */ /* 0x004fea0003800000 */
[----:B------:R-:W-:Y:S01]  /*1f0f0*/  BPT.TRAP 0x1 ;  /* 0x000000040000795c */ /* 0x000fe20000300000 */
.L_x_2939:
[----:B------:R-:W-:Y:S05]  /*1f100*/  BSYNC B2 ;  /* 0x0000000000027941 */ /* 0x000fea0003800000 */
.L_x_2938:
[----:B------:R-:W-:Y:S01]  /*1f110*/  IMAD.MOV.U32 R20, RZ, RZ, RZ ;  /* 0x000000ffff147224 */ /* 0x000fe200078e00ff */
[----:B------:R-:W-:Y:S01]  /*1f120*/  UIADD3 UR4, UP0, UR38, 0x570, URZ ;  /* 0x0000057026047890 */ /* 0x000fe2000ff1e03f */
[----:B------:R-:W-:Y:S01]  /*1f130*/  IMAD R10, R25, 0x9000, R22 ;  /* 0x00009000190a7824 */ /* 0x000fe200078e0216 */
[----:B------:R-:W-:Y:S01]  /*1f140*/  PLOP3.LUT P1, PT, PT, PT, PT, 0x80, 0x0 ;  /* 0x000000000000781c */ /* 0x000fe20003f2f070 */
[----:B-1----:R-:W-:Y:S01]  /*1f150*/  IMAD R9, R13, 0x60, R0 ;  /* 0x000000600d097824 */ /* 0x002fe200078e0200 */
[----:B------:R-:W-:Y:S01]  /*1f160*/  R2UR UR10, R20 ;  /* 0x00000000140a72ca */ /* 0x000fe200000e0000 */
[----:B------:R-:W-:Y:S01]  /*1f170*/  VIADD R3, R12, 0x2a890 ;  /* 0x0002a8900c037836 */ /* 0x000fe20000000000 */
[----:B------:R-:W-:Y:S01]  /*1f180*/  IADD3 R14, R10, 0x18400, RZ ;  /* 0x000184000a0e7810 */ /* 0x000fe20007ffe0ff */
[----:B------:R-:W-:Y:S01]  /*1f190*/  UIADD3.X UR5, URZ, UR39, URZ, UP0, !UPT ;  /* 0x000000273f057290 */ /* 0x000fe200087fe43f */
[----:B------:R-:W-:Y:S01]  /*1f1a0*/  UMOV UR6, 0x0 ;  /* 0x0000000000067882 */ /* 0x000fe20000000000 */
[----:B------:R-:W-:-:S10]  /*1f1b0*/  UMOV UR7, 0x12f00000 ;  /* 0x12f0000000077882 */ /* 0x000fd40000000000 */
.L_x_2940:
        /* <DEDUP_REMOVED lines=16> */
.L_x_2941:
        /* <DEDUP_REMOVED lines=11> */
[----:B------:R-:W-:Y:S01]  /*1f370*/  UMOV UR6, 0x0 ;  /* 0x0000000000067882 */ /* 0x000fe20000000000 */
[----:B------:R-:W-:Y:S01]  /*1f380*/  IADD3 R10, R10, 0x1e400, RZ ;  /* 0x0001e4000a0a7810 */ /* 0x000fe20007ffe0ff */
[----:B------:R-:W-:Y:S01]  /*1f390*/  UMOV UR7, 0x12f00000 ;  /* 0x12f0000000077882 */ /* 0x000fe20000000000 */
[----:B------:R-:W-:-:S09]  /*1f3a0*/  UMOV UR10, 0x80 ;  /* 0x00000080000a7882 */ /* 0x000fd20000000000 */
.L_x_2942:
        /* <DEDUP_REMOVED lines=13> */
.L_x_3086:
[----:B------:R-:W-:Y:S05]  /*1f480*/  BSYNC B2 ;  /* 0x0000000000027941 */ /* 0x000fea0003800000 */
.L_x_2943:
        /* <DEDUP_REMOVED lines=11> */
.L_x_2946:
[----:B------:R-:W-:Y:S05]  /*1f540*/  BSYNC B2 ;  /* 0x0000000000027941 */ /* 0x000fea0003800000 */
.L_x_2945:
        /* <DEDUP_REMOVED lines=9> */
.L_x_2947:
        /* <DEDUP_REMOVED lines=15> */
.L_x_2948:
        /* <DEDUP_REMOVED lines=10> */
.L_x_2935:
[----:B------:R-:W-:Y:S05]  /*1f770*/  BSYNC B1 ;  /* 0x0000000000017941 */ /* 0x000fea0003800000 */
.L_x_2934:
[----:B------:R-:W-:Y:S01]  /*1f780*/  ISETP.GT.AND P2, PT, R13, R6, PT ;  /* 0x000000060d00720c */ /* 0x000fe20003f44270 */
[----:B------:R-:W-:Y:S02]  /*1f790*/  VIADD R25, R25, 0x1 ;  /* 0x0000000119197836 */ /* 0x000fe40000000000 */
[----:B------:R-:W-:-:S03]  /*1f7a0*/  VIADD R13, R13, 0xffffffff ;  /* 0xffffffff0d0d7836 */ /* 0x000fc60000000000 */
[----:B------:R-:W-:-:S04]  /*1f7b0*/  ISETP.NE.AND P1, PT, R25, 0x2, PT ;  /* 0x000000021900780c */ /* 0x000fc80003f25270 */
[----:B------:R-:W-:Y:S02]  /*1f7c0*/  SEL R3, RZ, 0x1, P1 ;  /* 0x00000001ff037807 */ /* 0x000fe40000800000 */
[----:B------:R-:W-:Y:S02]  /*1f7d0*/  SEL R25, R25, RZ, P1 ;  /* 0x000000ff19197207 */ /* 0x000fe40000800000 */
[----:B------:R-:W-:Y:S01]  /*1f7e0*/  LOP3.LUT R31, R31, R3, RZ, 0x3c, !PT ;  /* 0x000000031f1f7212 */ /* 0x000fe200078e3cff */
[----:B------:R-:W-:Y:S06]  /*1f7f0*/  @P2 BRA `(.L_x_2949) ;  /* 0xfffffff400ec2947 */ /* 0x000fec000383ffff */
.L_x_2913:
[----:B------:R-:W-:Y:S05]  /*1f800*/  BSYNC B0 ;  /* 0x0000000000007941 */ /* 0x000fea0003800000 */
.L_x_2912:
[----:B------:R-:W2:Y:S01]  /*1f810*/  LDC R0, c[0x0][0x448] ;  /* 0x00011200ff007b82 */ /* 0x000ea20000000800 */
[----:B------:R-:W-:Y:S01]  /*1f820*/  LEA R2, R17, 0x7f, 0x7 ;  /* 0x0000007f11027811 */ /* 0x000fe200078e38ff */
[----:B------:R-:W-:Y:S06]  /*1f830*/  @!P0 WARPSYNC.ALL ;  /* 0x0000000000008948 */ /* 0x000fec0003800000 */
[----:B------:R-:W-:Y:S01]  /*1f840*/  @!P0 BAR.SYNC.DEFER_BLOCKING 0xc, 0x180 ;  /* 0x0306000000008b1d */ /* 0x000fe20000010000 */
[----:B------:R-:W-:-:S05]  /*1f850*/  ISETP.NE.AND P2, PT, R5, RZ, PT ;  /* 0x000000ff0500720c */ /* 0x000fca0003f45270 */
[----:B------:R-:W-:Y:S08]  /*1f860*/  BSSY B0, `(.L_x_2950) ;  /* 0x0000029000007945 */ /* 0x000ff00003800000 */
[----:B------:R-:W3:Y:S01]  /*1f870*/  @!P2 LDC R5, c[0x0][0x9f0] ;  /* 0x00027c00ff05ab82 */ /* 0x000ee20000000800 */
[----:B--2---:R-:W-:-:S13]  /*1f880*/  ISETP.NE.AND P1, PT, R0, 0x1, PT ;  /* 0x000000010000780c */ /* 0x004fda0003f25270 */
[----:B-1----:R-:W1:Y:S08]  /*1f890*/  @P1 LDC R9, c[0x0][0x44c] ;  /* 0x00011300ff091b82 */ /* 0x002e700000000800 */
[----:B------:R-:W2:Y:S01]  /*1f8a0*/  @P1 LDC R3, c[0x0][0x450] ;  /* 0x00011400ff031b82 */ /* 0x000ea20000000800 */
[----:B-1----:R-:W-:-:S05]  /*1f8b0*/  @P1 IMAD.HI.U32 R0, R2, R9, RZ ;  /* 0x0000000902001227 */ /* 0x002fca00078e00ff */
[----:B--2---:R-:W-:Y:S01]  /*1f8c0*/  @P1 SHF.R.U32.HI R2, RZ, R3, R0 ;  /* 0x00000003ff021219 */ /* 0x004fe20000011600 */
[----:B------:R-:W-:-:S03]  /*1f8d0*/  IMAD.MOV.U32 R0, RZ, RZ, RZ ;  /* 0x000000ffff007224 */ /* 0x000fc600078e00ff */
[----:B------:R-:W-:-:S05]  /*1f8e0*/  IADD3 R2, R8, R2, RZ ;  /* 0x0000000208027210 */ /* 0x000fca0007ffe0ff */
[----:B------:R-:W-:-:S05]  /*1f8f0*/  IMAD.HI R2, R2, 0x2aaaaaab, RZ ;  /* 0x2aaaaaab02027827 */ /* 0x000fca00078e02ff */
[----:B------:R-:W-:-:S04]  /*1f900*/  SHF.R.U32.HI R3, RZ, 0x1f, R2 ;  /* 0x0000001fff037819 */ /* 0x000fc80000011602 */
[----:B------:R-:W-:-:S04]  /*1f910*/  LEA.HI.SX32 R2, R2, R3, 0x1c ;  /* 0x0000000302027211 */ /* 0x000fc800078fe2ff */
[----:B------:R-:W-:-:S04]  /*1f920*/  VIMNMX R7, R7, R2, PT ;  /* 0x0000000207077248 */ /* 0x000fc80003fe0100 */
[----:B------:R-:W-:-:S13]  /*1f930*/  ISETP.GE.AND P1, PT, R7, 0x1, PT ;  /* 0x000000010700780c */ /* 0x000fda0003f26270 */
[----:B---3--:R-:W-:Y:S05]  /*1f940*/  @!P1 BRA `(.L_x_2951) ;  /* 0x0000000000689947 */ /* 0x008fea0003800000 */
[-C--:B------:R-:W-:Y:S01]  /*1f950*/  IABS R0, R5.reuse ;  /* 0x0000000500007213 */ /* 0x080fe20000000000 */
[----:B------:R-:W-:Y:S01]  /*1f960*/  IMAD.MOV.U32 R2, RZ, RZ, RZ ;  /* 0x000000ffff027224 */ /* 0x000fe200078e00ff */
[----:B------:R-:W-:Y:S02]  /*1f970*/  IABS R8, R5 ;  /* 0x0000000500087213 */ /* 0x000fe40000000000 */
[----:B------:R-:W1:Y:S03]  /*1f980*/  I2F.RP R9, R0 ;  /* 0x0000000000097306 */ /* 0x000e660000209400 */
[----:B------:R-:W-:-:S05]  /*1f990*/  IMAD.MOV R8, RZ, RZ, -R8 ;  /* 0x000000ffff087224 */ /* 0x000fca00078e0a08 */
[----:B-1----:R-:W1:Y:S02]  /*1f9a0*/  MUFU.RCP R9, R9 ;  /* 0x0000000900097308 */ /* 0x002e640000001000 */
[----:B-1----:R-:W-:-:S06]  /*1f9b0*/  VIADD R10, R9, 0xffffffe ;  /* 0x0ffffffe090a7836 */ /* 0x002fcc0000000000 */
[----:B------:R-:W1:Y:S02]  /*1f9c0*/  F2I.FTZ.U32.TRUNC.NTZ R3, R10 ;  /* 0x0000000a00037305 */ /* 0x000e64000021f000 */
[----:B-1----:R-:W-:-:S05]  /*1f9d0*/  IADD3 R11, RZ, -R3, RZ ;  /* 0x80000003ff0b7210 */ /* 0x002fca0007ffe0ff */
[----:B------:R-:W-:-:S04]  /*1f9e0*/  IMAD R11, R11, R0, RZ ;  /* 0x000000000b0b7224 */ /* 0x000fc800078e02ff */
[----:B------:R-:W-:Y:S01]  /*1f9f0*/  IMAD.HI.U32 R6, R3, R11, R2 ;  /* 0x0000000b03067227 */ /* 0x000fe200078e0002 */
[----:B------:R-:W-:-:S04]  /*1fa00*/  IADD3 R3, R5, -0x1, R7 ;  /* 0xffffffff05037810 */ /* 0x000fc80007ffe007 */
[----:B------:R-:W-:Y:S02]  /*1fa10*/  IABS R2, R3 ;  /* 0x0000000300027213 */ /* 0x000fe40000000000 */
[----:B------:R-:W-:-:S03]  /*1fa20*/  LOP3.LUT R3, R3, R5, RZ, 0x3c, !PT ;  /* 0x0000000503037212 */ /* 0x000fc600078e3cff */
        /* <DEDUP_REMOVED lines=12> */
.L_x_2951:
[----:B------:R-:W-:Y:S05]  /*1faf0*/  BSYNC B0 ;  /* 0x0000000000007941 */ /* 0x000fea0003800000 */
.L_x_2950:
[-C--:B------:R-:W-:Y:S01]  /*1fb00*/  IMAD R2, R4, R0.reuse, RZ ;  /* 0x0000000004027224 */ /* 0x080fe200078e02ff */
[----:B------:R-:W-:Y:S04]  /*1fb10*/  BSSY B7, `(.L_x_2952) ;  /* 0x0000377000077945 */ /* 0x000fe80003800000 */
[----:B------:R-:W-:Y:S01]  /*1fb20*/  VIADDMNMX R30, R2, R0, R7, PT ;  /* 0x00000000021e7246 */ /* 0x000fe20003800107 */
[----:B------:R1:W-:Y:S03]  /*1fb30*/  STL [R1], R2 ;  /* 0x0000000201007387 */ /* 0x0003e60000100800 */
        /* <DEDUP_REMOVED lines=10> */
[----:B------:R-:W1:Y:S01]  /*1fbe0*/  FLO.U32 R0, UR4 ;  /* 0x0000000400007d00 */ /* 0x000e6200080e0000 */
[----:B------:R-:W-:Y:S01]  /*1fbf0*/  ULDC.64 UR6, c[0x0][0x208] ;  /* 0x0000820000067ab9 */ /* 0x000fe20000000a00 */
[----:B-1----:R-:W-:-:S06]  /*1fc00*/  ISETP.EQ.U32.AND P0, PT, R0, R5, PT ;  /* 0x000000050000720c */ /* 0x002fcc0003f02070 */
[----:B------:R-:W2:Y:S07]  /*1fc10*/  POPC R5, UR4 ;  /* 0x0000000400057d09 */ /* 0x000eae0008000000 */
[----:B--2---:R-:W2:Y:S01]  /*1fc20*/  @P0 ATOMG.E.ADD.STRONG.GPU PT, R3, desc[UR6][R2.64], R5 ;  /* 0x00000005020309a8 */ /* 0x004ea200081ee1c6 */
[----:B------:R-:W1:Y:S02]  /*1fc30*/  S2R R4, SR_LTMASK ;  /* 0x0000000000047919 */ /* 0x000e640000003900 */
[----:B-1----:R-:W-:-:S04]  /*1fc40*/  LOP3.LUT R4, R4, UR4, RZ, 0xc0, !PT ;  /* 0x0000000404047c12 */ /* 0x002fc8000f8ec0ff */
[----:B------:R-:W1:Y:S01]  /*1fc50*/  POPC R7, R4 ;  /* 0x0000000400077309 */ /* 0x000e620000000000 */
[----:B--2---:R-:W1:Y:S02]  /*1fc60*/  SHFL.IDX PT, R0, R3, R0, 0x1f ;  /* 0x00001f0003007589 */ /* 0x004e6400000e0000 */
[----:B-1----:R-:W-:Y:S01]  /*1fc70*/  IADD3 R16, R0, UR36, R7 ;  /* 0x0000002400107c10 */ /* 0x002fe2000fffe007 */
[----:B------:R-:W-:Y:S06]  /*1fc80*/  BRA `(.L_x_2954) ;  /* 0x00000034007c7947 */ /* 0x000fec0003800000 */
.L_x_2953:
        /* <DEDUP_REMOVED lines=12> */
[----:B------:R-:W-:Y:S01]  /*1fd50*/  MOV R7, UR9 ;  /* 0x0000000900077c02 */ /* 0x000fe20008000f00 */
[----:B------:R-:W-:Y:S01]  /*1fd60*/  IMAD.U32 R10, RZ, RZ, UR4 ;  /* 0x00000004ff0a7e24 */ /* 0x000fe2000f8e00ff */
[----:B------:R-:W-:Y:S01]  /*1fd70*/  MOV R8, 0x70 ;  /* 0x0000007000087802 */ /* 0x000fe20000000f00 */
[----:B------:R-:W-:-:S02]  /*1fd80*/  IMAD.U32 R11, RZ, RZ, UR5 ;  /* 0x00000005ff0b7e24 */ /* 0x000fc4000f8e00ff */
[----:B0-----:R-:W-:Y:S02]  /*1fd90*/  IMAD.MOV.U32 R12, RZ, RZ, 0x1 ;  /* 0x00000001ff0c7424 */ /* 0x001fe400078e00ff */
[----:B------:R-:W-:-:S07]  /*1fda0*/  IMAD.MOV.U32 R13, RZ, RZ, RZ ;  /* 0x000000ffff0d7224 */ /* 0x000fce00078e00ff */
[----:B------:R-:W-:-:S07]  /*1fdb0*/  LEPC R20, `(.L_x_2956) ;  /* 0x000000001014794e */ /* 0x000fce0000000000 */
[----:B-1----:R-:W-:Y:S05]  /*1fdc0*/  CALL.ABS.NOINC R2 ;  /* 0x0000000002007343 */ /* 0x002fea0003c00000 */
.L_x_2956:
[----:B------:R-:W-:Y:S05]  /*1fdd0*/  BSYNC B6 ;  /* 0x0000000000067941 */ /* 0x000fea0003800000 */
.L_x_2955:
        /* <DEDUP_REMOVED lines=17> */
[----:B01----:R-:W-:-:S07]  /*1fef0*/  IMAD.MOV.U32 R12, RZ, RZ, 0x1 ;  /* 0x00000001ff0c7424 */ /* 0x003fce00078e00ff */
[----:B------:R-:W-:-:S07]  /*1ff00*/  LEPC R20, `(.L_x_2959) ;  /* 0x000000001014794e */ /* 0x000fce0000000000 */
[----:B--2---:R-:W-:Y:S05]  /*1ff10*/  CALL.ABS.NOINC R2 ;  /* 0x0000000002007343 */ /* 0x004fea0003c00000 */
.L_x_2959:
        /* <DEDUP_REMOVED lines=15> */
.L_x_2958:
[----:B------:R-:W-:Y:S05]  /*20010*/  BSYNC B6 ;  /* 0x0000000000067941 */ /* 0x000fea0003800000 */
.L_x_2957:
[----:B------:R-:W2:Y:S01]  /*20020*/  LDL R20, [R1+0x4] ;  /* 0x0000040001147983 */ /* 0x000ea20000100800 */
[----:B------:R-:W-:Y:S01]  /*20030*/  ULDC.64 UR4, c[0x0][0x9f8] ;  /* 0x00027e0000047ab9 */ /* 0x000fe20000000a00 */
[----:B------:R-:W-:Y:S01]  /*20040*/  ULDC.64 UR6, c[0x0][0x208] ;  /* 0x0000820000067ab9 */ /* 0x000fe20000000a00 */
[----:B------:R-:W-:Y:S01]  /*20050*/  ISETP.NE.U32.AND P0, PT, RZ, UR4, PT ;  /* 0x00000004ff007c0c */ /* 0x000fe2000bf05070 */
[----:B------:R-:W1:Y:S01]  /*20060*/  S2R R21, SR_TID.X ;  /* 0x0000000000157919 */ /* 0x000e620000002100 */
[----:B------:R-:W3:Y:S02]  /*20070*/  LDC R0, c[0x0][0x430] ;  /* 0x00010c00ff007b82 */ /* 0x000ee40000000800 */
[----:B------:R-:W-:-:S13]  /*20080*/  ISETP.NE.AND.EX P0, PT, RZ, UR5, PT, P0 ;  /* 0x00000005ff007c0c */ /* 0x000fda000bf05300 */
[----:B------:R-:W-:Y:S01]  /*20090*/  @P0 IADD3 R2, P1, R23, UR4, RZ ;  /* 0x0000000417020c10 */ /* 0x000fe2000ff3e0ff */
[----:B------:R-:W4:Y:S01]  /*200a0*/  S2R R9, SR_TID.X ;  /* 0x0000000000097919 */ /* 0x000f220000002100 */
[----:B------:R-:W-:Y:S01]  /*200b0*/  VIADD R26, R30, 0xffffffff ;  /* 0xffffffff1e1a7836 */ /* 0x000fe20000000000 */
[----:B------:R-:W-:Y:S01]  /*200c0*/  ULDC UR4, c[0x0][0x320] ;  /* 0x0000c80000047ab9 */ /* 0x000fe20000000800 */
[----:B------:R-:W-:-:S05]  /*200d0*/  @P0 IADD3.X R3, R24, UR5, RZ, P1, !PT ;  /* 0x0000000518030c10 */ /* 0x000fca0008ffe4ff */
[----:B------:R0:W2:Y:S01]  /*200e0*/  @P0 LDG.E R33, desc[UR6][R2.64] ;  /* 0x0000000602210981 */ /* 0x0000a2000c1e1900 */
[----:B---3--:R-:W-:Y:S02]  /*200f0*/  ISETP.NE.AND P1, PT, R0, 0x1, PT ;  /* 0x000000010000780c */ /* 0x008fe40003f25270 */
[----:B-1----:R-:W-:-:S04]  /*20100*/  LOP3.LUT R21, R21, 0x7f, RZ, 0xc0, !PT ;  /* 0x0000007f15157812 */ /* 0x002fc800078ec0ff */
[----:B------:R-:W-:-:S07]  /*20110*/  SHF.R.U32.HI R21, RZ, 0x3, R21 ;  /* 0x00000003ff157819 */ /* 0x000fce0000011615 */
[----:B------:R-:W1:Y:S08]  /*20120*/  @P1 LDC R8, c[0x0][0x434] ;  /* 0x00010d00ff081b82 */ /* 0x000e700000000800 */
[----:B------:R-:W3:Y:S01]  /*20130*/  @P1 LDC R6, c[0x0][0x438] ;  /* 0x00010e00ff061b82 */ /* 0x000ee20000000800 */
[----:B----4-:R-:W-:-:S05]  /*20140*/  IMAD.SHL.U32 R9, R9, 0x10, RZ ;  /* 0x0000001009097824 */ /* 0x010fca00078e00ff */
[----:B------:R-:W-:Y:S02]  /*20150*/  LOP3.LUT R9, R21, 0x70, R9, 0xf8, !PT ;  /* 0x0000007015097812 */ /* 0x000fe400078ef809 */
[----:B------:R-:W4:Y:S03]  /*20160*/  S2R R21, SR_TID.X ;  /* 0x0000000000157919 */ /* 0x000f260000002100 */
[----:B------:R-:W-:-:S05]  /*20170*/  IMAD R4, R26, 0x60, R9 ;  /* 0x000000601a047824 */ /* 0x000fca00078e0209 */
[----:B------:R-:W-:-:S04]  /*20180*/  ISETP.GE.AND P0, PT, R4, R37, PT ;  /* 0x000000250400720c */ /* 0x000fc80003f06270 */
[----:B------:R-:W-:Y:S01]  /*20190*/  ISETP.GT.U32.OR P0, PT, R9, 0x5f, P0 ;  /* 0x0000005f0900780c */ /* 0x000fe20000704470 */
[----:B----4-:R-:W-:-:S05]  /*201a0*/  IMAD.SHL.U32 R21, R21, 0x8, RZ ;  /* 0x0000000815157824 */ /* 0x010fca00078e00ff */
[----:B------:R-:W-:Y:S02]  /*201b0*/  LOP3.LUT R21, R21, 0x38, RZ, 0xc0, !PT ;  /* 0x0000003815157812 */ /* 0x000fe400078ec0ff */
[----:B------:R-:W-:Y:S01]  /*201c0*/  LOP3.LUT R27, R27, 0xfffffff7, RZ, 0xc0, !PT ;  /* 0xfffffff71b1b7812 */ /* 0x000fe200078ec0ff */
[----:B------:R-:W-:Y:S01]  /*201d0*/  UMOV UR5, 0xffffffff ;  /* 0xffffffff00057882 */ /* 0x000fe20000000000 */
[----:B--2---:R-:W-:-:S05]  /*201e0*/  IADD3 R5, R4, R20, RZ ;  /* 0x0000001404057210 */ /* 0x004fca0007ffe0ff */
[----:B-1----:R-:W-:-:S04]  /*201f0*/  @P1 IMAD.HI.U32 R7, R5, R8, RZ ;  /* 0x0000000805071227 */ /* 0x002fc800078e00ff */
[----:B------:R-:W-:Y:S01]  /*20200*/  IMAD.MOV.U32 R4, RZ, RZ, R5 ;  /* 0x000000ffff047224 */ /* 0x000fe200078e0005 */
[----:B---3--:R-:W-:-:S04]  /*20210*/  @P1 SHF.R.U32.HI R4, RZ, R6, R7 ;  /* 0x00000006ff041219 */ /* 0x008fc80000011607 */
[----:B0-----:R-:W-:-:S05]  /*20220*/  IADD3 R2, -R4, RZ, RZ ;  /* 0x000000ff04027210 */ /* 0x001fca0007ffe1ff */
[----:B------:R-:W-:Y:S02]  /*20230*/  IMAD R0, R0, R2, R5 ;  /* 0x0000000200007224 */ /* 0x000fe400078e0205 */
[----:B------:R-:W0:Y:S01]  /*20240*/  @!P0 LDC.64 R2, c[0x0][0x428] ;  /* 0x00010a00ff028b82 */ /* 0x000e220000000a00 */
[----:B------:R-:W-:-:S04]  /*20250*/  LOP3.LUT R20, R21, 0x40, RZ, 0xfc, !PT ;  /* 0x0000004015147812 */ /* 0x000fc800078efcff */
[----:B------:R-:W-:Y:S02]  /*20260*/  ISETP.GE.AND P2, PT, R20, UR4, PT ;  /* 0x0000000414007c0c */ /* 0x000fe4000bf46270 */
[----:B------:R-:W-:Y:S02]  /*20270*/  ISETP.GE.AND P1, PT, R21, UR4, PT ;  /* 0x0000000415007c0c */ /* 0x000fe4000bf26270 */
[----:B------:R-:W-:Y:S01]  /*20280*/  SHF.R.S32.HI R10, RZ, 0x1f, R33 ;  /* 0x0000001fff0a7819 */ /* 0x000fe20000011421 */
[----:B------:R-:W-:Y:S01]  /*20290*/  IMAD.U32 R7, RZ, RZ, UR37 ;  /* 0x00000025ff077e24 */ /* 0x000fe2000f8e00ff */
[----:B------:R-:W-:Y:S01]  /*202a0*/  SEL R5, RZ, 0xffffffff, P2 ;  /* 0xffffffffff057807 */ /* 0x000fe20001000000 */
[----:B------:R-:W-:Y:S01]  /*202b0*/  ULDC UR4, c[0x0][0x2f4] ;  /* 0x0000bd0000047ab9 */ /* 0x000fe20000000800 */
[----:B------:R-:W-:-:S03]  /*202c0*/  SEL R30, RZ, 0x1, P1 ;  /* 0x00000001ff1e7807 */ /* 0x000fc60000800000 */
[----:B------:R-:W-:-:S05]  /*202d0*/  IMAD.SHL.U32 R5, R5, 0x2, RZ ;  /* 0x0000000205057824 */ /* 0x000fca00078e00ff */
[----:B------:R-:W-:Y:S02]  /*202e0*/  LOP3.LUT R30, R5, 0x2, R30, 0xe2, !PT ;  /* 0x00000002051e7812 */ /* 0x000fe400078ee21e */
[--C-:B------:R-:W-:Y:S01]  /*202f0*/  @!P0 SHF.R.S32.HI R5, RZ, 0x1f, R4.reuse ;  /* 0x0000001fff058819 */ /* 0x100fe20000011404 */
        /* <DEDUP_REMOVED lines=11> */
[----:B------:R-:W-:-:S11]  /*203b0*/  ISETP.GE.AND P2, PT, R21, UR4, PT ;  /* 0x0000000415007c0c */ /* 0x000fd6000bf46270 */
[----:B------:R-:W-:-:S04]  /*203c0*/  @P0 LOP3.LUT R27, R27, 0x8, RZ, 0xfc, !PT ;  /* 0x000000081b1b0812 */ /* 0x000fc800078efcff */
[----:B------:R-:W-:-:S04]  /*203d0*/  LOP3.LUT R27, R27, 0xffffffef, RZ, 0xc0, !PT ;  /* 0xffffffef1b1b7812 */ /* 0x000fc800078ec0ff */
[----:B------:R-:W-:Y:S01]  /*203e0*/  @P3 LOP3.LUT R27, R27, 0x10, RZ, 0xfc, !PT ;  /* 0x000000101b1b3812 */ /* 0x000fe200078efcff */
[----:B------:R0:W-:Y:S03]  /*203f0*/  STL [R1+0x8], R10 ;  /* 0x0000080a01007387 */ /* 0x0001e60000100800 */
[----:B------:R-:W-:Y:S02]  /*20400*/  LOP3.LUT R27, R27, 0xfffffffb, RZ, 0xc0, !PT ;  /* 0xfffffffb1b1b7812 */ /* 0x000fe400078ec0ff */
[----:B------:R-:W-:Y:S02]  /*20410*/  LOP3.LUT R9, R21, 0x80, RZ, 0xfc, !PT ;  /* 0x0000008015097812 */ /* 0x000fe400078efcff */
[----:B------:R-:W-:Y:S02]  /*20420*/  ISETP.GE.AND P1, PT, R20, UR4, PT ;  /* 0x0000000414007c0c */ /* 0x000fe4000bf26270 */
[----:B------:R-:W-:-:S02]  /*20430*/  @P2 LOP3.LUT R27, R27, 0x4, RZ, 0xfc, !PT ;  /* 0x000000041b1b2812 */ /* 0x000fc400078efcff */
[----:B------:R-:W-:Y:S02]  /*20440*/  ISETP.GE.AND P0, PT, R9, UR4, PT ;  /* 0x0000000409007c0c */ /* 0x000fe4000bf06270 */
[----:B------:R-:W-:-:S04]  /*20450*/  LOP3.LUT R27, R27, 0xfffffffe, RZ, 0xc0, !PT ;  /* 0xfffffffe1b1b7812 */ /* 0x000fc800078ec0ff */
[----:B------:R-:W-:-:S04]  /*20460*/  LOP3.LUT R27, R27, 0xfffffffd, RZ, 0xc0, !PT ;  /* 0xfffffffd1b1b7812 */ /* 0x000fc800078ec0ff */
[----:B------:R-:W-:-:S04]  /*20470*/  @P1 LOP3.LUT R27, R27, 0x2, RZ, 0xfc, !PT ;  /* 0x000000021b1b1812 */ /* 0x000fc800078efcff */
[----:B------:R-:W-:Y:S01]  /*20480*/  @P0 LOP3.LUT R27, R27, 0x1, RZ, 0xfc, !PT ;  /* 0x000000011b1b0812 */ /* 0x000fe200078efcff */
[----:B0-----:R-:W-:Y:S06]  /*20490*/  BRA.DIV UR5, `(.L_x_2960) ;  /* 0x0000005605b87947 */ /* 0x001fec000b800000 */
.L_x_3089:
[----:B------:R-:W-:Y:S05]  /*204a0*/  @!P3 BRA `(.L_x_2961) ;  /* 0x000000000004b947 */ /* 0x000fea0003800000 */
[----:B------:R-:W-:Y:S01]  /*204b0*/  BPT.TRAP 0x1 ;  /* 0x000000040000795c */ /* 0x000fe20000300000 */
.L_x_2961:
        /* <DEDUP_REMOVED lines=23> */
.L_x_3090:
[----:B------:R-:W-:Y:S05]  /*20630*/  BSYNC B0 ;  /* 0x0000000000007941 */ /* 0x000fea0003800000 */
.L_x_2962:
        /* <DEDUP_REMOVED lines=32> */
[----:B------:R-:W-:Y:S01]  /*20840*/  @P0 IMAD R8, R5, 0x2, R22 ;  /* 0x0000000205080824 */ /* 0x000fe200078e0216 */
[----:B------:R-:W-:Y:S02]  /*20850*/  ULDC.64 UR4, c[0x0][0x208] ;  /* 0x0000820000047ab9 */ /* 0x000fe40000000a00 */
        /* <DEDUP_REMOVED lines=60> */
.L_x_3104:
[----:B------:R-:W-:Y:S01]  /*20c20*/  ISETP.GE.AND P0, PT, R6, 0x51, PT ;  /* 0x000000510600780c */ /* 0x000fe20003f06270 */
[----:B------:R-:W-:-:S12]  /*20c30*/  ULDC.64 UR4, c[0x0][0x208] ;  /* 0x0000820000047ab9 */ /* 0x000fd80000000a00 */
        /* <DEDUP_REMOVED lines=11> */
.L_x_2965:
[----:B------:R-:W-:Y:S02]  /*20cf0*/  PLOP3.LUT P1, PT, P1, P0, PT, 0xa2, 0x0 ;  /* 0x000000000000781c */ /* 0x000fe40000f21472 */
[----:B------:R-:W-:-:S08]  /*20d00*/  @P0 R2UR P1, UR4, R7 ;  /* 0x00000000070402ca */ /* 0x000fd00000020000 */
[----:B------:R-:W-:-:S05]  /*20d10*/  @P0 PLOP3.LUT P0, PT, P1, PT, PT, 0x80, 0x0 ;  /* 0x000000000000081c */ /* 0x000fca0000f0f070 */
[----:B------:R-:W-:Y:S01]  /*20d20*/  @!P1 SYNCS.ARRIVE.TRANS64.RED.A0T1 RZ, [UR4+0x2a830], RZ ;  /* 0x02a830ffffff99a7 */ /* 0x000fe20008200404 */
[----:B------:R-:W-:Y:S07]  /*20d30*/  @!P1 ARRIVES.LDGSTSBAR.64.TRANSCNT [UR4+0x2a830] ;  /* 0x02a83000ff0099b0 */ /* 0x000fee0008000a84 */
[----:B------:R-:W-:Y:S05]  /*20d40*/  @P0 BRA.U.ANY `(.L_x_2965) ;  /* 0xfffffffd00e80947 */ /* 0x000fea000393ffff */
[----:B------:R-:W-:Y:S01]  /*20d50*/  NOP ;  /* 0x0000000000007918 */ /* 0x000fe20000000000 */
[----:B------:R-:W-:-:S04]  /*20d60*/  MOV R0, UR37 ;  /* 0x0000002500007c02 */ /* 0x000fc80008000f00 */
[----:B------:R-:W-:-:S13]  /*20d70*/  ISETP.NE.AND P2, PT, R0, 0x3, PT ;  /* 0x000000030000780c */ /* 0x000fda0003f45270 */
[----:B------:R-:W-:Y:S05]  /*20d80*/  @!P2 BRA `(.L_x_2966) ;  /* 0x000000000004a947 */ /* 0x000fea0003800000 */
[----:B------:R-:W-:Y:S01]  /*20d90*/  BPT.TRAP 0x1 ;  /* 0x000000040000795c */ /* 0x000fe20000300000 */
.L_x_2966:
        /* <DEDUP_REMOVED lines=8> */
[----:B------:R-:W-:-:S02]  /*20e20*/  SHF.R.S32.HI R0, RZ, 0x1f, R35 ;  /* 0x0000001fff007819 */ /* 0x000fc40000011423 */
[----:B------:R-:W-:Y:S01]  /*20e30*/  ISETP.NE.AND.EX P0, PT, RZ, UR7, PT, P0 ;  /* 0x00000007ff007c0c */ /* 0x000fe2000bf05300 */
[----:B------:R-:W-:Y:S01]  /*20e40*/  VIADD R2, R22, 0xc400 ;  /* 0x0000c40016027836 */ /* 0x000fe20000000000 */
[----:B------:R-:W-:Y:S01]  /*20e50*/  BSSY B6, `(.L_x_2967) ;  /* 0x000001a000067945 */ /* 0x000fe20003800000 */
[----:B------:R-:W-:Y:S01]  /*20e60*/  IMAD R0, R0, UR4, RZ ;  /* 0x0000000400007c24 */ /* 0x000fe2000f8e02ff */
[----:B------:R-:W-:-:S03]  /*20e70*/  SEL R32, R32, RZ, !P0 ;  /* 0x000000ff20207207 */ /* 0x000fc60004000000 */
        /* <DEDUP_REMOVED lines=11> */
[----:B0-----:R-:W-:Y:S01]  /*20f30*/  MOV R4, UR4 ;  /* 0x0000000400047c02 */ /* 0x001fe20008000f00 */
[----:B------:R-:W-:Y:S01]  /*20f40*/  IMAD.U32 R5, RZ, RZ, UR5 ;  /* 0x00000005ff057e24 */ /* 0x000fe2000f8e00ff */
[----:B------:R-:W0:Y:S01]  /*20f50*/  LDC.64 R2, c[0x4][R2] ;  /* 0x0100000002027b82 */ /* 0x000e220000000a00 */
[----:B------:R-:W-:Y:S01]  /*20f60*/  IMAD.U32 R6, RZ, RZ, UR6 ;  /* 0x00000006ff067e24 */ /* 0x000fe2000f8e00ff */
[----:B-1----:R-:W-:Y:S01]  /*20f70*/  MOV R7, UR7 ;  /* 0x0000000700077c02 */ /* 0x002fe20008000f00 */
[----:B------:R-:W-:Y:S01]  /*20f80*/  IMAD.U32 R10, RZ, RZ, UR8 ;  /* 0x00000008ff0a7e24 */ /* 0x000fe2000f8e00ff */
[----:B------:R-:W-:Y:S01]  /*20f90*/  MOV R8, 0x70 ;  /* 0x0000007000087802 */ /* 0x000fe20000000f00 */
[----:B------:R-:W-:-:S02]  /*20fa0*/  IMAD.U32 R11, RZ, RZ, UR9 ;  /* 0x00000009ff0b7e24 */ /* 0x000fc4000f8e00ff */
[----:B------:R-:W-:Y:S02]  /*20fb0*/  IMAD.MOV.U32 R12, RZ, RZ, 0x1 ;  /* 0x00000001ff0c7424 */ /* 0x000fe400078e00ff */
[----:B------:R-:W-:-:S07]  /*20fc0*/  IMAD.MOV.U32 R13, RZ, RZ, RZ ;  /* 0x000000ffff0d7224 */ /* 0x000fce00078e00ff */
[----:B------:R-:W-:-:S07]  /*20fd0*/  LEPC R20, `(.L_x_2968) ;  /* 0x000000001014794e */ /* 0x000fce0000000000 */
[----:B0-----:R-:W-:Y:S05]  /*20fe0*/  CALL.ABS.NOINC R2 ;  /* 0x0000000002007343 */ /* 0x001fea0003c00000 */
.L_x_2968:
[----:B------:R-:W-:Y:S05]  /*20ff0*/  BSYNC B6 ;  /* 0x0000000000067941 */ /* 0x000fea0003800000 */
.L_x_2967:
[----:B------:R-:W2:Y:S01]  /*21000*/  LDL.LU R20, [R1+0x28] ;  /* 0x0000280001147983 */ /* 0x000ea20000300800 */
[----:B------:R-:W-:Y:S01]  /*21010*/  ULDC.64 UR4, c[0x0][0x2d8] ;  /* 0x0000b60000047ab9 */ /* 0x000fe20000000a00 */
[----:B-1----:R-:W1:Y:S02]  /*21020*/  LDC R7, c[0x0][0x448] ;  /* 0x00011200ff077b82 */ /* 0x002e640000000800 */
[----:B0-----:R-:W3:Y:S04]  /*21030*/  LDL.LU.64 R2, [R1+0x18] ;  /* 0x0000180001027983 */ /* 0x001ee80000300a00 */
[----:B------:R0:W5:Y:S01]  /*21040*/  LDL R10, [R1+0x10] ;  /* 0x00001000010a7983 */ /* 0x0001620000100800 */
[----:B-1----:R-:W-:-:S13]  /*21050*/  ISETP.NE.AND P0, PT, R7, 0x1, PT ;  /* 0x000000010700780c */ /* 0x002fda0003f05270 */
[----:B------:R-:W1:Y:S01]  /*21060*/  @P0 LDC R6, c[0x0][0x44c] ;  /* 0x00011300ff060b82 */ /* 0x000e620000000800 */
[----:B------:R-:W4:Y:S02]  /*21070*/  S2R R8, SR_TID.X ;  /* 0x0000000000087919 */ /* 0x000f240000002100 */
[----:B----4-:R-:W-:-:S05]  /*21080*/  IMAD.SHL.U32 R8, R8, 0x8, RZ ;  /* 0x0000000808087824 */ /* 0x010fca00078e00ff */
[----:B------:R-:W-:Y:S02]  /*21090*/  LOP3.LUT R8, R8, 0x38, RZ, 0xc0, !PT ;  /* 0x0000003808087812 */ /* 0x000fe400078ec0ff */
[----:B---3--:R-:W-:-:S03]  /*210a0*/  MOV R3, R35 ;  /* 0x0000002300037202 */ /* 0x008fc60000000f00 */
[----:B------:R-:W-:-:S04]  /*210b0*/  IMAD.WIDE.U32 R2, R18, UR4, R2 ;  /* 0x0000000412027c25 */ /* 0x000fc8000f8e0002 */
[----:B------:R-:W-:Y:S01]  /*210c0*/  IMAD R3, R18, UR5, R3 ;  /* 0x0000000512037c24 */ /* 0x000fe2000f8e0203 */
[----:B------:R-:W-:Y:S02]  /*210d0*/  ULDC.64 UR4, c[0x0][0x2e0] ;  /* 0x0000b80000047ab9 */ /* 0x000fe40000000a00 */
[----:B--2---:R-:W-:Y:S02]  /*210e0*/  IMAD R5, R20, UR4, RZ ;  /* 0x0000000414057c24 */ /* 0x004fe4000f8e02ff */
[----:B------:R-:W2:Y:S01]  /*210f0*/  S2R R20, SR_TID.X ;  /* 0x0000000000147919 */ /* 0x000ea20000002100 */
[----:B------:R-:W-:-:S04]  /*21100*/  IMAD.WIDE.U32 R2, R32, UR4, R2 ;  /* 0x0000000420027c25 */ /* 0x000fc8000f8e0002 */
[----:B------:R-:W-:Y:S01]  /*21110*/  IMAD R0, R32, UR5, R5 ;  /* 0x0000000520007c24 */ /* 0x000fe2000f8e0205 */
[----:B------:R-:W-:-:S03]  /*21120*/  ULDC.64 UR4, c[0x0][0x2d0] ;  /* 0x0000b40000047ab9 */ /* 0x000fc60000000a00 */
[----:B------:R-:W-:Y:S02]  /*21130*/  IMAD.IADD R3, R3, 0x1, R0 ;  /* 0x0000000103037824 */ /* 0x000fe400078e0200 */
[----:B------:R-:W3:Y:S01]  /*21140*/  @P0 LDC R0, c[0x0][0x450] ;  /* 0x00011400ff000b82 */ /* 0x000ee20000000800 */
[----:B--2---:R-:W-:-:S04]  /*21150*/  LOP3.LUT R20, R20, 0x7f, RZ, 0xc0, !PT ;  /* 0x0000007f14147812 */ /* 0x004fc800078ec0ff */
[----:B------:R-:W-:Y:S02]  /*21160*/  SHF.R.U32.HI R21, RZ, 0x3, R20 ;  /* 0x00000003ff157819 */ /* 0x000fe40000011614 */
[----:B------:R-:W2:Y:S02]  /*21170*/  S2R R20, SR_TID.X ;  /* 0x0000000000147919 */ /* 0x000ea40000002100 */
[----:B--2---:R-:W-:-:S05]  /*21180*/  IMAD.SHL.U32 R20, R20, 0x10, RZ ;  /* 0x0000001014147824 */ /* 0x004fca00078e00ff */
[----:B------:R-:W-:-:S04]  /*21190*/  LOP3.LUT R20, R21, 0x70, R20, 0xf8, !PT ;  /* 0x0000007015147812 */ /* 0x000fc800078ef814 */
[----:B------:R-:W-:Y:S01]  /*211a0*/  LEA R5, R17, R20, 0x7 ;  /* 0x0000001411057211 */ /* 0x000fe200078e38ff */
[----:B------:R-:W2:Y:S04]  /*211b0*/  S2R R21, SR_TID.X ;  /* 0x0000000000157919 */ /* 0x000ea80000002100 */
[----:B-1----:R-:W-:-:S04]  /*211c0*/  @P0 IMAD.HI.U32 R6, R5, R6, RZ ;  /* 0x0000000605060227 */ /* 0x002fc800078e00ff */
[----:B------:R-:W-:Y:S01]  /*211d0*/  IMAD.MOV.U32 R4, RZ, RZ, R5 ;  /* 0x000000ffff047224 */ /* 0x000fe200078e0005 */
        /* <DEDUP_REMOVED lines=9> */
[----:B------:R-:W-:-:S03]  /*21270*/  ULDC.64 UR4, c[0x0][0x2c8] ;  /* 0x0000b20000047ab9 */ /* 0x000fc60000000a00 */
[----:B------:R-:W-:Y:S01]  /*21280*/  IADD3 R3, R3, R5, RZ ;  /* 0x0000000503037210 */ /* 0x000fe20007ffe0ff */
[----:B------:R-:W-:Y:S01]  /*21290*/  IMAD R4, R4, UR4, RZ ;  /* 0x0000000404047c24 */ /* 0x000fe2000f8e02ff */
[----:B--2---:R-:W-:Y:S01]  /*212a0*/  SHF.L.U32 R21, R21, 0x3, RZ ;  /* 0x0000000315157819 */ /* 0x004fe200000006ff */
[----:B------:R-:W-:-:S04]  /*212b0*/  IMAD.WIDE.U32 R2, R0, UR4, R2 ;  /* 0x0000000400027c25 */ /* 0x000fc8000f8e0002 */
[----:B------:R-:W-:Y:S01]  /*212c0*/  IMAD R5, R0, UR5, R4 ;  /* 0x0000000500057c24 */ /* 0x000fe2000f8e0204 */
[----:B------:R-:W-:Y:S01]  /*212d0*/  ULDC.64 UR4, c[0x0][0x280] ;  /* 0x0000a00000047ab9 */ /* 0x000fe20000000a00 */
[----:B------:R-:W-:Y:S02]  /*212e0*/  LOP3.LUT R21, R21, 0x38, RZ, 0xc0, !PT ;  /* 0x0000003815157812 */ /* 0x000fe400078ec0ff */
[----:B------:R-:W-:Y:S01]  /*212f0*/  IMAD.IADD R4, R3, 0x1, R5 ;  /* 0x0000000103047824 */ /* 0x000fe200078e0205 */
[C---:B------:R-:W-:Y:S01]  /*21300*/  LEA R0, P0, R2.reuse, UR4, 0x1 ;  /* 0x0000000402007c11 */ /* 0x040fe2000f8008ff */
[----:B------:R-:W-:Y:S01]  /*21310*/  ULDC UR4, c[0x0][0x2b8] ;  /* 0x0000ae0000047ab9 */ /* 0x000fe20000000800 */
[C---:B------:R-:W-:Y:S02]  /*21320*/  LOP3.LUT R9, R21.reuse, 0x40, RZ, 0xfc, !PT ;  /* 0x0000004015097812 */ /* 0x040fe400078efcff */
[----:B------:R-:W-:Y:S02]  /*21330*/  LOP3.LUT R11, R21, 0x80, RZ, 0xfc, !PT ;  /* 0x00000080150b7812 */ /* 0x000fe400078efcff */
[----:B------:R-:W-:Y:S01]  /*21340*/  LEA.HI.X R4, R2, UR5, R4, 0x1, P0 ;  /* 0x0000000502047c11 */ /* 0x000fe200080f0c04 */
[----:B------:R-:W-:Y:S01]  /*21350*/  UMOV UR5, 0xffffffff ;  /* 0xffffffff00057882 */ /* 0x000fe20000000000 */
[----:B-1----:R-:W-:-:S02]  /*21360*/  LOP3.LUT R20, R20, 0x7f, RZ, 0xc0, !PT ;  /* 0x0000007f14147812 */ /* 0x002fc400078ec0ff */
[----:B------:R-:W-:Y:S02]  /*21370*/  ISETP.GE.AND P3, PT, R8, UR4, PT ;  /* 0x0000000408007c0c */ /* 0x000fe4000bf66270 */
[----:B------:R-:W-:Y:S02]  /*21380*/  ISETP.GE.AND P0, PT, R9, UR4, PT ;  /* 0x0000000409007c0c */ /* 0x000fe4000bf06270 */
[----:B------:R-:W-:Y:S02]  /*21390*/  ISETP.GE.AND P1, PT, R11, UR4, PT ;  /* 0x000000040b007c0c */ /* 0x000fe4000bf26270 */
[----:B------:R-:W-:Y:S01]  /*213a0*/  SHF.R.U32.HI R9, RZ, 0x3, R20 ;  /* 0x00000003ff097819 */ /* 0x000fe20000011614 */
[----:B0-----:R-:W-:Y:S10]  /*213b0*/  BRA.DIV UR5, `(.L_x_2969) ;  /* 0x0000005205747947 */ /* 0x001ff4000b800000 */
[----:B------:R-:W0:Y:S01]  /*213c0*/  SHFL.IDX PT, R3, R0, RZ, 0x181f ;  /* 0x00181fff00037589 */ /* 0x000e2200000e0000 */
[----:B-----5:R-:W-:Y:S01]  /*213d0*/  IMAD R5, R10, R7, RZ ;  /* 0x000000070a057224 */ /* 0x020fe200078e02ff */
[----:B------:R-:W-:Y:S01]  /*213e0*/  ULDC.64 UR4, c[0x0][0x208] ;  /* 0x0000820000047ab9 */ /* 0x000fe20000000a00 */
[----:B------:R-:W-:Y:S01]  /*213f0*/  IMAD R17, R17, 0x80, R9 ;  /* 0x0000008011117824 */ /* 0x000fe200078e0209 */
[----:B------:R-:W1:Y:S04]  /*21400*/  SHFL.IDX PT, R2, R4, RZ, 0x181f ;  /* 0x00181fff04027589 */ /* 0x000e6800000e0000 */
[----:B------:R-:W-:Y:S01]  /*21410*/  ISETP.GE.AND P2, PT, R17, R5, PT ;  /* 0x000000051100720c */ /* 0x000fe20003f46270 */
[----:B------:R-:W-:-:S12]  /*21420*/  SHFL.IDX PT, R14, R0, 0x7, 0x181f ;  /* 0x00f81f00000e7f89 */ /* 0x000fd800000e0000 */
[----:B0-----:R-:W-:-:S05]  /*21430*/  @!P2 LEA R6, P4, R8, R3, 0x1 ;  /* 0x000000030806a211 */ /* 0x001fca00078808ff */
[----:B-1----:R-:W-:Y:S01]  /*21440*/  @!P2 IMAD.X R3, RZ, RZ, R2, P4 ;  /* 0x000000ffff03a224 */ /* 0x002fe200020e0602 */
[----:B------:R-:W-:Y:S01]  /*21450*/  @!P2 MOV R2, R6 ;  /* 0x000000060002a202 */ /* 0x000fe20000000f00 */
[----:B------:R-:W-:-:S04]  /*21460*/  VIADD R6, R17, 0x10 ;  /* 0x0000001011067836 */ /* 0x000fc80000000000 */
        /* <DEDUP_REMOVED lines=64> */
[----:B------:R-:W-:-:S03]  /*21870*/  @!P2 IMAD.MOV.U32 R2, RZ, RZ, R6 ;  /* 0x000000ffff02a224 */ /* 0x000fc600078e0006 */
[----:B------:R-:W-:-:S05]  /*21880*/  @!P2 MOV R3, R7 ;  /* 0x000000070003a202 */ /* 0x000fca0000000f00 */
[----:B------:R0:W-:Y:S04]  /*21890*/  @!P2 LDGSTS.E.BYPASS.LTC128B.128 [R36+0xf400], desc[UR4][R2.64], !P3 ;  /* 0x0f4000000224afae */ /* 0x0001e8000d901d44 */
[----:B------:R0:W-:Y:S04]  /*218a0*/  @!P2 LDGSTS.E.BYPASS.LTC128B.128 [R36+0x13400], desc[UR4][R2.64+0x80], !P0 ;  /* 0x134000800224afae */ /* 0x0001e8000c101d44 */
[----:B--2---:R0:W-:Y:S02]  /*218b0*/  @!P2 LDGSTS.E.BYPASS.LTC128B.128 [R36+0x17400], desc[UR4][R2.64+0x100], !P1 ;  /* 0x174001000224afae */ /* 0x0041e4000c901d44 */
.L_x_3121:
[----:B------:R-:W-:Y:S01]  /*218c0*/  VIADD R0, R17, 0x70 ;  /* 0x0000007011007836 */ /* 0x000fe20000000000 */
[----:B------:R-:W-:Y:S04]  /*218d0*/  BSSY B0, `(.L_x_2970) ;  /* 0x000000c000007945 */ /* 0x000fe80003800000 */
[----:B------:R-:W-:-:S13]  /*218e0*/  ISETP.GE.AND P2, PT, R0, R5, PT ;  /* 0x000000050000720c */ /* 0x000fda0003f46270 */
[----:B------:R-:W-:Y:S05]  /*218f0*/  @P2 BRA `(.L_x_2971) ;  /* 0x0000000000242947 */ /* 0x000fea0003800000 */
[----:B0-----:R-:W-:Y:S01]  /*21900*/  LEA R2, P2, R8, R14, 0x1 ;  /* 0x0000000e08027211 */ /* 0x001fe200078408ff */
[----:B------:R-:W-:-:S04]  /*21910*/  ULDC.64 UR4, c[0x0][0x208] ;  /* 0x0000820000047ab9 */ /* 0x000fc80000000a00 */
[----:B------:R-:W-:-:S05]  /*21920*/  IMAD.X R3, RZ, RZ, R4, P2 ;  /* 0x000000ffff037224 */ /* 0x000fca00010e0604 */
[----:B------:R-:W-:Y:S01]  /*21930*/  @!PT LDS RZ, [RZ] ;  /* 0x00000000fffff984 */ /* 0x000fe20000000800 */
[----:B------:R-:W-:Y:S01]  /*21940*/  @!PT LDS RZ, [RZ] ;  /* 0x00000000fffff984 */ /* 0x000fe20000000800 */
[----:B------:R-:W-:Y:S01]  /*21950*/  @!PT LDS RZ, [RZ] ;  /* 0x00000000fffff984 */ /* 0x000fe20000000800 */
[----:B------:R1:W-:Y:S04]  /*21960*/  LDGSTS.E.BYPASS.LTC128B.128 [R36+0xfc00], desc[UR4][R2.64], !P3 ;  /* 0x0fc0000002247fae */ /* 0x0003e8000d901d44 */
[----:B------:R1:W-:Y:S04]  /*21970*/  LDGSTS.E.BYPASS.LTC128B.128 [R36+0x13c00], desc[UR4][R2.64+0x80], !P0 ;  /* 0x13c0008002247fae */ /* 0x0003e8000c101d44 */
[----:B------:R1:W-:Y:S02]  /*21980*/  LDGSTS.E.BYPASS.LTC128B.128 [R36+0x17c00], desc[UR4][R2.64+0x100], !P1 ;  /* 0x17c0010002247fae */ /* 0x0003e4000c901d44 */
.L_x_2971:
[----:B------:R-:W-:Y:S05]  /*21990*/  BSYNC B0 ;  /* 0x0000000000007941 */ /* 0x000fea0003800000 */
.L_x_2970:
[----:B------:R-:W-:Y:S01]  /*219a0*/  NOP ;  /* 0x0000000000007918 */ /* 0x000fe20000000000 */
[----:B------:R-:W-:-:S13]  /*219b0*/  PLOP3.LUT P0, PT, PT, PT, PT, 0x80, 0x0 ;  /* 0x000000000000781c */ /* 0x000fda0003f0f070 */
.L_x_2972:
[----:B------:R-:W-:Y:S02]  /*219c0*/  PLOP3.LUT P1, PT, P1, P0, PT, 0xa2, 0x0 ;  /* 0x000000000000781c */ /* 0x000fe40000f21472 */
[----:B------:R-:W-:-:S08]  /*219d0*/  @P0 R2UR P1, UR4, R22 ;  /* 0x00000000160402ca */ /* 0x000fd00000020000 */
[----:B------:R-:W-:-:S05]  /*219e0*/  @P0 PLOP3.LUT P0, PT, P1, PT, PT, 0x80, 0x0 ;  /* 0x000000000000081c */ /* 0x000fca0000f0f070 */
[----:B------:R-:W-:Y:S01]  /*219f0*/  @!P1 SYNCS.ARRIVE.TRANS64.RED.A0T1 RZ, [UR4+0x2a800], RZ ;  /* 0x02a800ffffff99a7 */ /* 0x000fe20008200404 */
[----:B------:R-:W-:Y:S07]  /*21a00*/  @!P1 ARRIVES.LDGSTSBAR.64.TRANSCNT [UR4+0x2a800] ;  /* 0x02a80000ff0099b0 */ /* 0x000fee0008000a84 */
[----:B------:R-:W-:Y:S05]  /*21a10*/  @P0 BRA.U.ANY `(.L_x_2972) ;  /* 0xfffffffd00e80947 */ /* 0x000fea000393ffff */
[----:B01----:R-:W2:Y:S02]  /*21a20*/  LDL.LU R2, [R1+0x24] ;  /* 0x0000240001027983 */ /* 0x003ea40000300800 */
[----:B--2---:R-:W-:-:S04]  /*21a30*/  IADD3 R2, R2, 0x1, RZ ;  /* 0x0000000102027810 */ /* 0x004fc80007ffe0ff */
[----:B------:R-:W-:Y:S01]  /*21a40*/  LEA.HI R0, R2, R2, RZ, 0x1 ;  /* 0x0000000202007211 */ /* 0x000fe200078f08ff */
[----:B------:R0:W-:Y:S03]  /*21a50*/  STL [R1+0x24], R2 ;  /* 0x0000240201007387 */ /* 0x0001e60000100800 */
[----:B------:R-:W-:-:S05]  /*21a60*/  LOP3.LUT R0, R0, 0xfffffffe, RZ, 0xc0, !PT ;  /* 0xfffffffe00007812 */ /* 0x000fca00078ec0ff */
[----:B------:R-:W-:-:S05]  /*21a70*/  IMAD.IADD R0, R2, 0x1, -R0 ;  /* 0x0000000102007824 */ /* 0x000fca00078e0a00 */
        /* <DEDUP_REMOVED lines=8> */
.L_x_3122:
[----:B------:R-:W-:Y:S05]  /*21b00*/  BSYNC B0 ;  /* 0x0000000000007941 */ /* 0x000fea0003800000 */
.L_x_2973:
[----:B------:R-:W2:Y:S01]  /*21b10*/  LDL R2, [R1] ;  /* 0x0000000001027983 */ /* 0x000ea20000100800 */
[----:B------:R-:W-:Y:S01]  /*21b20*/  BSSY B0, `(.L_x_2975) ;  /* 0x0000100000007945 */ /* 0x000fe20003800000 */
[----:B--2---:R-:W-:-:S13]  /*21b30*/  ISETP.GE.AND P0, PT, R0, R2, PT ;  /* 0x000000020000720c */ /* 0x004fda0003f06270 */
[----:B------:R-:W-:Y:S05]  /*21b40*/  @!P0 BRA `(.L_x_2976) ;  /* 0x0000000c00f48947 */ /* 0x000fea0003800000 */
[----:B------:R-:W-:Y:S01]  /*21b50*/  MOV R10, R28 ;  /* 0x0000001c000a7202 */ /* 0x000fe20000000f00 */
[----:B------:R-:W-:Y:S02]  /*21b60*/  IMAD.MOV.U32 R17, RZ, RZ, R29 ;  /* 0x000000ffff117224 */ /* 0x000fe400078e001d */
[----:B------:R-:W-:-:S07]  /*21b70*/  IMAD.MOV.U32 R32, RZ, RZ, R26 ;  /* 0x000000ffff207224 */ /* 0x000fce00078e001a */
.L_x_2989:
[----:B------:R-:W2:Y:S01]  /*21b80*/  LDL R2, [R1+0x4] ;  /* 0x0000040001027983 */ /* 0x000ea20000100800 */
[----:B------:R-:W1:Y:S03]  /*21b90*/  LDC R8, c[0x0][0x430] ;  /* 0x00010c00ff087b82 */ /* 0x000e660000000800 */
[----:B------:R-:W3:Y:S01]  /*21ba0*/  LDL R6, [R1+0x8] ;  /* 0x0000080001067983 */ /* 0x000ee20000100800 */
[----:B0-----:R-:W0:Y:S01]  /*21bb0*/  S2R R3, SR_TID.X ;  /* 0x0000000000037919 */ /* 0x001e220000002100 */
[----:B------:R-:W4:Y:S01]  /*21bc0*/  S2R R7, SR_TID.X ;  /* 0x0000000000077919 */ /* 0x000f220000002100 */
[----:B-1----:R-:W-:-:S13]  /*21bd0*/  ISETP.NE.AND P0, PT, R8, 0x1, PT ;  /* 0x000000010800780c */ /* 0x002fda0003f05270 */
[----:B------:R-:W1:Y:S01]  /*21be0*/  @P0 LDC R4, c[0x0][0x434] ;  /* 0x00010d00ff040b82 */ /* 0x000e620000000800 */
[----:B0-----:R-:W-:-:S04]  /*21bf0*/  LOP3.LUT R3, R3, 0x7f, RZ, 0xc0, !PT ;  /* 0x0000007f03037812 */ /* 0x001fc800078ec0ff */
[----:B------:R-:W-:Y:S02]  /*21c00*/  SHF.R.U32.HI R3, RZ, 0x3, R3 ;  /* 0x00000003ff037819 */ /* 0x000fe40000011603 */
[----:B----4-:R-:W-:-:S04]  /*21c10*/  SHF.L.U32 R7, R7, 0x4, RZ ;  /* 0x0000000407077819 */ /* 0x010fc800000006ff */
[----:B------:R-:W-:Y:S02]  /*21c20*/  LOP3.LUT R7, R3, 0x70, R7, 0xf8, !PT ;  /* 0x0000007003077812 */ /* 0x000fe400078ef807 */
[----:B------:R-:W0:Y:S02]  /*21c30*/  @P0 LDC R3, c[0x0][0x438] ;  /* 0x00010e00ff030b82 */ /* 0x000e240000000800 */
[----:B------:R-:W-:Y:S01]  /*21c40*/  ISETP.GT.U32.AND P1, PT, R7, 0x5f, PT ;  /* 0x0000005f0700780c */ /* 0x000fe20003f24070 */
[----:B------:R-:W-:Y:S01]  /*21c50*/  ULDC.64 UR4, c[0x0][0x208] ;  /* 0x0000820000047ab9 */ /* 0x000fe20000000a00 */
[----:B------:R-:W-:Y:S01]  /*21c60*/  IADD3 R28, R10, 0x1, RZ ;  /* 0x000000010a1c7810 */ /* 0x000fe20007ffe0ff */
[----:B------:R-:W-:Y:S02]  /*21c70*/  IMAD.MOV.U32 R26, RZ, RZ, R0 ;  /* 0x000000ffff1a7224 */ /* 0x000fe400078e0000 */
[----:B--2---:R-:W-:-:S04]  /*21c80*/  IMAD R5, R0, 0x60, R2 ;  /* 0x0000006000057824 */ /* 0x004fc800078e0202 */
[----:B------:R-:W-:-:S04]  /*21c90*/  IMAD.IADD R5, R7, 0x1, R5 ;  /* 0x0000000107057824 */ /* 0x000fc800078e0205 */
[----:B-1----:R-:W-:-:S04]  /*21ca0*/  @P0 IMAD.HI.U32 R4, R5, R4, RZ ;  /* 0x0000000405040227 */ /* 0x002fc800078e00ff */
[----:B------:R-:W-:Y:S01]  /*21cb0*/  IMAD.MOV.U32 R2, RZ, RZ, R5 ;  /* 0x000000ffff027224 */ /* 0x000fe200078e0005 */
[----:B0-----:R-:W-:-:S04]  /*21cc0*/  @P0 SHF.R.U32.HI R2, RZ, R3, R4 ;  /* 0x00000003ff020219 */ /* 0x001fc80000011604 */
[----:B------:R-:W-:-:S05]  /*21cd0*/  IADD3 R3, -R2, RZ, RZ ;  /* 0x000000ff02037210 */ /* 0x000fca0007ffe1ff */
        /* <DEDUP_REMOVED lines=8> */
[----:B------:R-:W-:Y:S02]  /*21d60*/  IMAD.MOV.U32 R7, RZ, RZ, RZ ;  /* 0x000000ffff077224 */ /* 0x000fe400078e00ff */
[----:B------:R-:W-:Y:S01]  /*21d70*/  IMAD.U32 R6, RZ, RZ, UR37 ;  /* 0x00000025ff067e24 */ /* 0x000fe2000f8e00ff */
[----:B0-----:R-:W-:-:S04]  /*21d80*/  @!P1 LEA R4, P0, R2, R4, 0x2 ;  /* 0x0000000402049211 */ /* 0x001fc800078010ff */
[----:B------:R-:W-:-:S05]  /*21d90*/  @!P1 LEA.HI.X R5, R2, R5, R3, 0x2, P0 ;  /* 0x0000000502059211 */ /* 0x000fca00000f1403 */
[----:B------:R0:W5:Y:S01]  /*21da0*/  @!P1 LDG.E R7, desc[UR4][R4.64] ;  /* 0x0000000404079981 */ /* 0x000162000c1e1900 */
[----:B------:R-:W-:Y:S02]  /*21db0*/  ISETP.NE.AND P1, PT, R6, 0x3, PT ;  /* 0x000000030600780c */ /* 0x000fe40003f25270 */
[C---:B------:R-:W-:Y:S01]  /*21dc0*/  ISETP.NE.AND P0, PT, R28.reuse, 0x2, PT ;  /* 0x000000021c00780c */ /* 0x040fe20003f05270 */
[----:B------:R-:W-:Y:S05]  /*21dd0*/  YIELD ;  /* 0x0000000000007946 */ /* 0x000fea0003800000 */
[----:B------:R-:W-:Y:S02]  /*21de0*/  SEL R2, RZ, 0x1, P0 ;  /* 0x00000001ff027807 */ /* 0x000fe40000000000 */
[----:B------:R-:W-:-:S02]  /*21df0*/  SEL R28, R28, RZ, P0 ;  /* 0x000000ff1c1c7207 */ /* 0x000fc40000000000 */
[----:B------:R-:W-:Y:S01]  /*21e00*/  LOP3.LUT R29, R17, R2, RZ, 0x3c, !PT ;  /* 0x00000002111d7212 */ /* 0x000fe200078e3cff */
[----:B0-----:R-:W-:Y:S06]  /*21e10*/  @!P1 BRA `(.L_x_2977) ;  /* 0x0000000000049947 */ /* 0x001fec0003800000 */
[----:B------:R-:W-:Y:S01]  /*21e20*/  BPT.TRAP 0x1 ;  /* 0x000000040000795c */ /* 0x000fe20000300000 */
.L_x_2977:
[----:B------:R-:W-:Y:S01]  /*21e30*/  LEA R6, R28, R22, 0x3 ;  /* 0x000000161c067211 */ /* 0x000fe200078e18ff */
[----:B------:R-:W-:Y:S01]  /*21e40*/  BSSY B1, `(.L_x_2978) ;  /* 0x0000004000017945 */ /* 0x000fe20003800000 */
[----:B------:R-:W-:-:S04]  /*21e50*/  SHF.L.U32 R3, R29, 0x1f, RZ ;  /* 0x0000001f1d037819 */ /* 0x000fc800000006ff */
[----:B------:R-:W0:Y:S02]  /*21e60*/  SYNCS.PHASECHK.TRANS64.TRYWAIT P0, [R6+URZ+0x2a840], R3 ;  /* 0x02a84003060075a7 */ /* 0x000e24000800017f */
[----:B0-----:R-:W-:Y:S05]  /*21e70*/  @!P0 BRA `(.L_x_2979) ;  /* 0x0000005000ac8947 */ /* 0x001fea0003800000 */
.L_x_3123:
[----:B------:R-:W-:Y:S05]  /*21e80*/  BSYNC B1 ;  /* 0x0000000000017941 */ /* 0x000fea0003800000 */
.L_x_2978:
[----:B------:R-:W-:Y:S01]  /*21e90*/  SHF.R.S32.HI R20, RZ, 0x1f, R8 ;  /* 0x0000001fff147819 */ /* 0x000fe20000011408 */
[----:B------:R-:W-:Y:S01]  /*21ea0*/  ULDC.64 UR4, c[0x0][0x300] ;  /* 0x0000c00000047ab9 */ /* 0x000fe20000000a00 */
[----:B-----5:R-:W-:Y:S01]  /*21eb0*/  SHF.R.S32.HI R21, RZ, 0x1f, R7 ;  /* 0x0000001fff157819 */ /* 0x020fe20000011407 */
[----:B0-----:R-:W-:Y:S01]  /*21ec0*/  IMAD.WIDE.U32 R2, R8, UR4, RZ ;  /* 0x0000000408027c25 */ /* 0x001fe2000f8e00ff */
[----:B------:R-:W-:Y:S01]  /*21ed0*/  ULDC.64 UR6, c[0x0][0x2e8] ;  /* 0x0000ba0000067ab9 */ /* 0x000fe20000000a00 */
[C---:B------:R-:W-:Y:S02]  /*21ee0*/  LOP3.LUT P3, RZ, R27.reuse, 0x4, RZ, 0xc0, !PT ;  /* 0x000000041bff7812 */ /* 0x040fe4000786c0ff */
        /* <DEDUP_REMOVED lines=19> */
[----:B------:R-:W-:Y:S01]  /*22020*/  LEA R4, R4, R22, 0x1 ;  /* 0x0000001604047211 */ /* 0x000fe200078e08ff */
[----:B------:R-:W-:Y:S01]  /*22030*/  ULDC.64 UR4, c[0x0][0x208] ;  /* 0x0000820000047ab9 */ /* 0x000fe20000000a00 */
[----:B------:R-:W1:Y:S04]  /*22040*/  SHFL.IDX PT, R2, R9, RZ, 0x181f ;  /* 0x00181fff09027589 */ /* 0x000e6800000e0000 */
[----:B------:R-:W2:Y:S04]  /*22050*/  SHFL.IDX PT, R3, R5, RZ, 0x181f ;  /* 0x00181fff05037589 */ /* 0x000ea800000e0000 */
[----:B------:R-:W-:Y:S01]  /*22060*/  SHFL.IDX PT, R35, R5, 0x2, 0x181f ;  /* 0x00581f0005237f89 */ /* 0x000fe200000e0000 */
[----:B0-----:R-:W-:-:S04]  /*22070*/  SHF.L.U32 R11, R11, 0x3, RZ ;  /* 0x000000030b0b7819 */ /* 0x001fc800000006ff */
[----:B------:R-:W-:-:S05]  /*22080*/  LOP3.LUT R11, R11, 0x38, RZ, 0xc0, !PT ;  /* 0x000000380b0b7812 */ /* 0x000fca00078ec0ff */
[----:B------:R-:W-:-:S05]  /*22090*/  IMAD.SHL.U32 R0, R11, 0x2, RZ ;  /* 0x000000020b007824 */ /* 0x000fca00078e00ff */
[----:B-1----:R-:W-:-:S05]  /*220a0*/  IADD3 R2, P0, R2, R0, RZ ;  /* 0x0000000002027210 */ /* 0x002fca0007f1e0ff */
[----:B--2---:R-:W-:-:S05]  /*220b0*/  IMAD.X R3, RZ, RZ, R3, P0 ;  /* 0x000000ffff037224 */ /* 0x004fca00000e0603 */
        /* <DEDUP_REMOVED lines=32> */
.L_x_3137:
[----:B--2---:R-:W-:Y:S01]  /*222c0*/  IADD3 R2, P0, R2, R0, RZ ;  /* 0x0000000002027210 */ /* 0x004fe20007f1e0ff */
[----:B------:R-:W-:-:S04]  /*222d0*/  ULDC.64 UR4, c[0x0][0x208] ;  /* 0x0000820000047ab9 */ /* 0x000fc80000000a00 */
        /* <DEDUP_REMOVED lines=9> */
.L_x_2981:
[----:B------:R-:W-:Y:S02]  /*22370*/  PLOP3.LUT P1, PT, P1, P0, PT, 0xa2, 0x0 ;  /* 0x000000000000781c */ /* 0x000fe40000f21472 */
[----:B------:R-:W-:-:S08]  /*22380*/  @P0 R2UR P1, UR4, R6 ;  /* 0x00000000060402ca */ /* 0x000fd00000020000 */
[----:B------:R-:W-:-:S05]  /*22390*/  @P0 PLOP3.LUT P0, PT, P1, PT, PT, 0x80, 0x0 ;  /* 0x000000000000081c */ /* 0x000fca0000f0f070 */
[----:B------:R-:W-:Y:S01]  /*223a0*/  @!P1 SYNCS.ARRIVE.TRANS64.RED.A0T1 RZ, [UR4+0x2a830], RZ ;  /* 0x02a830ffffff99a7 */ /* 0x000fe20008200404 */
[----:B------:R-:W-:Y:S07]  /*223b0*/  @!P1 ARRIVES.LDGSTSBAR.64.TRANSCNT [UR4+0x2a830] ;  /* 0x02a83000ff0099b0 */ /* 0x000fee0008000a84 */
[----:B------:R-:W-:Y:S05]  /*223c0*/  @P0 BRA.U.ANY `(.L_x_2981) ;  /* 0xfffffffd00e80947 */ /* 0x000fea000393ffff */
[----:B------:R-:W-:Y:S01]  /*223d0*/  NOP ;  /* 0x0000000000007918 */ /* 0x000fe20000000000 */
[----:B-1----:R-:W-:-:S04]  /*223e0*/  MOV R2, UR37 ;  /* 0x0000002500027c02 */ /* 0x002fc80008000f00 */
[----:B------:R-:W-:-:S13]  /*223f0*/  ISETP.NE.AND P2, PT, R2, 0x3, PT ;  /* 0x000000030200780c */ /* 0x000fda0003f45270 */
[----:B------:R-:W-:Y:S05]  /*22400*/  @!P2 BRA `(.L_x_2982) ;  /* 0x000000000004a947 */ /* 0x000fea0003800000 */
[----:B------:R-:W-:Y:S01]  /*22410*/  BPT.TRAP 0x1 ;  /* 0x000000040000795c */ /* 0x000fe20000300000 */
.L_x_2982:
[----:B------:R1:W-:Y:S01]  /*22420*/  SYNCS.ARRIVE.TRANS64.A1T0 RZ, [R6+URZ+0x2a830], RZ ;  /* 0x02a830ff06ff79a7 */ /* 0x0003e2000810003f */
[----:B------:R-:W-:Y:S05]  /*22430*/  @!P2 BRA `(.L_x_2983) ;  /* 0x000000000004a947 */ /* 0x000fea0003800000 */
[----:B------:R-:W-:Y:S01]  /*22440*/  BPT.TRAP 0x1 ;  /* 0x000000040000795c */ /* 0x000fe20000300000 */
.L_x_2983:
[----:B------:R-:W-:Y:S01]  /*22450*/  SHF.L.U32 R2, R17, 0x1f, RZ ;  /* 0x0000001f11027819 */ /* 0x000fe200000006ff */
[----:B------:R-:W-:Y:S01]  /*22460*/  IMAD R4, R10, 0x8, R22 ;  /* 0x000000080a047824 */ /* 0x000fe200078e0216 */
[----:B------:R-:W-:Y:S03]  /*22470*/  BSSY B1, `(.L_x_2984) ;  /* 0x0000003000017945 */ /* 0x000fe60003800000 */
[----:B------:R-:W2:Y:S02]  /*22480*/  SYNCS.PHASECHK.TRANS64.TRYWAIT P0, [R4+URZ+0x2a860], R2 ;  /* 0x02a86002040075a7 */ /* 0x000ea4000800017f */
[----:B--2---:R-:W-:Y:S05]  /*22490*/  @!P0 BRA `(.L_x_2985) ;  /* 0x0000005400288947 */ /* 0x004fea0003800000 */
.L_x_3138:
[----:B------:R-:W-:Y:S05]  /*224a0*/  BSYNC B1 ;  /* 0x0000000000017941 */ /* 0x000fea0003800000 */
.L_x_2984:
[----:B------:R-:W3:Y:S01]  /*224b0*/  S2R R3, SR_TID.X ;  /* 0x0000000000037919 */ /* 0x000ee20000002100 */
[----:B------:R-:W-:Y:S01]  /*224c0*/  UMOV UR4, 0xffffffff ;  /* 0xffffffff00047882 */ /* 0x000fe20000000000 */
[----:B-1----:R-:W-:Y:S01]  /*224d0*/  IMAD R6, R32, -0x60, R37 ;  /* 0xffffffa020067824 */ /* 0x002fe200078e0225 */
[----:B------:R-:W-:Y:S01]  /*224e0*/  LOP3.LUT P0, RZ, R30, 0x2, RZ, 0xc0, !PT ;  /* 0x000000021eff7812 */ /* 0x000fe2000780c0ff */
[----:B0-----:R-:W-:Y:S01]  /*224f0*/  IMAD R5, R10, 0x3000, R34 ;  /* 0x000030000a057824 */ /* 0x001fe200078e0222 */
[----:B---3--:R-:W-:-:S04]  /*22500*/  LOP3.LUT R3, R3, 0x7f, RZ, 0xc0, !PT ;  /* 0x0000007f03037812 */ /* 0x008fc800078ec0ff */
[----:B------:R-:W-:-:S05]  /*22510*/  SHF.R.U32.HI R3, RZ, 0x3, R3 ;  /* 0x00000003ff037819 */ /* 0x000fca0000011603 */
[----:B------:R-:W-:Y:S01]  /*22520*/  IMAD.IADD R6, R6, 0x1, -R3 ;  /* 0x0000000106067824 */ /* 0x000fe200078e0a03 */
[----:B------:R-:W-:Y:S06]  /*22530*/  BRA.DIV UR4, `(.L_x_2986) ;  /* 0x0000005604147947 */ /* 0x000fec000b800000 */
[----:B--2---:R-:W0:Y:S01]  /*22540*/  SHFL.IDX PT, R2, R23, RZ, 0x181f ;  /* 0x00181fff17027589 */ /* 0x004e2200000e0000 */
[----:B------:R-:W-:Y:S01]  /*22550*/  IMAD R5, R5, 0x2, R22 ;  /* 0x0000000205057824 */ /* 0x000fe200078e0216 */
[----:B------:R-:W-:Y:S02]  /*22560*/  ULDC.64 UR4, c[0x0][0x208] ;  /* 0x0000820000047ab9 */ /* 0x000fe40000000a00 */
        /* <DEDUP_REMOVED lines=43> */
.L_x_3152:
[C---:B------:R-:W-:Y:S01]  /*22820*/  ISETP.LT.OR P1, PT, R6.reuse, 0x51, !P1 ;  /* 0x000000510600780c */ /* 0x040fe20004f21670 */
[----:B------:R-:W-:Y:S01]  /*22830*/  ULDC.64 UR4, c[0x0][0x208] ;  /* 0x0000820000047ab9 */ /* 0x000fe20000000a00 */
[----:B------:R-:W-:Y:S02]  /*22840*/  ISETP.LT.OR P0, PT, R6, 0x51, !P0 ;  /* 0x000000510600780c */ /* 0x000fe40004701670 */
[----:B-1----:R-:W-:-:S04]  /*22850*/  IADD3 R2, P2, R2, R0, RZ ;  /* 0x0000000002027210 */ /* 0x002fc80007f5e0ff */
[----:B------:R-:W-:-:S05]  /*22860*/  IADD3.X R3, RZ, R24, RZ, P2, !PT ;  /* 0x00000018ff037210 */ /* 0x000fca00017fe4ff */
[----:B------:R-:W-:Y:S01]  /*22870*/  @!PT LDS RZ, [RZ] ;  /* 0x00000000fffff984 */ /* 0x000fe20000000800 */
[----:B------:R-:W-:Y:S01]  /*22880*/  @!PT LDS RZ, [RZ] ;  /* 0x00000000fffff984 */ /* 0x000fe20000000800 */
[----:B------:R-:W-:Y:S01]  /*22890*/  @!PT LDS RZ, [RZ] ;  /* 0x00000000fffff984 */ /* 0x000fe20000000800 */
[----:B------:R-:W-:Y:S04]  /*228a0*/  LDGSTS.E.BYPASS.LTC128B.128 [R5+0x2c00], desc[UR4][R2.64], !P1 ;  /* 0x02c0000002057fae */ /* 0x000fe8000c901d44 */
[----:B------:R1:W-:Y:S01]  /*228b0*/  LDGSTS.E.BYPASS.LTC128B.128 [R5+0x5c00], desc[UR4][R2.64+0x80], !P0 ;  /* 0x05c0008002057fae */ /* 0x0003e2000c101d44 */
[----:B------:R-:W-:Y:S01]  /*228c0*/  ULDC.64 UR4, c[0x0][0x328] ;  /* 0x0000ca0000047ab9 */ /* 0x000fe20000000a00 */
[----:B------:R-:W-:Y:S01]  /*228d0*/  PLOP3.LUT P0, PT, PT, PT, PT, 0x80, 0x0 ;  /* 0x000000000000781c */ /* 0x000fe20003f0f070 */
[----:B------:R-:W-:Y:S01]  /*228e0*/  IMAD R9, R20, UR4, RZ ;  /* 0x0000000414097c24 */ /* 0x000fe2000f8e02ff */
[----:B------:R-:W-:-:S03]  /*228f0*/  NOP ;  /* 0x0000000000007918 */ /* 0x000fc60000000000 */
[C---:B------:R-:W-:Y:S02]  /*22900*/  IMAD R9, R8.reuse, UR5, R9 ;  /* 0x0000000508097c24 */ /* 0x040fe4000f8e0209 */
[----:B-1----:R-:W-:Y:S01]  /*22910*/  IMAD.WIDE.U32 R2, R8, UR4, RZ ;  /* 0x0000000408027c25 */ /* 0x002fe2000f8e00ff */
[----:B------:R-:W-:-:S03]  /*22920*/  ULDC.64 UR4, c[0x0][0x338] ;  /* 0x0000ce0000047ab9 */ /* 0x000fc60000000a00 */
[----:B------:R-:W-:Y:S02]  /*22930*/  IMAD.IADD R3, R3, 0x1, R9 ;  /* 0x0000000103037824 */ /* 0x000fe400078e0209 */
[----:B------:R-:W-:Y:S02]  /*22940*/  IMAD R0, R21, UR4, RZ ;  /* 0x0000000415007c24 */ /* 0x000fe4000f8e02ff */
[----:B------:R-:W-:-:S04]  /*22950*/  IMAD.WIDE.U32 R2, R7, UR4, R2 ;  /* 0x0000000407027c25 */ /* 0x000fc8000f8e0002 */
[----:B------:R-:W-:-:S04]  /*22960*/  IMAD R9, R7, UR5, R0 ;  /* 0x0000000507097c24 */ /* 0x000fc8000f8e0200 */
[----:B------:R-:W-:-:S07]  /*22970*/  IMAD.IADD R9, R3, 0x1, R9 ;  /* 0x0000000103097824 */ /* 0x000fce00078e0209 */
.L_x_2987:
        /* <DEDUP_REMOVED lines=11> */
.L_x_2988:
        /* <DEDUP_REMOVED lines=15> */
.L_x_2976:
[----:B------:R-:W-:Y:S05]  /*22b20*/  BSYNC B0 ;  /* 0x0000000000007941 */ /* 0x000fea0003800000 */
.L_x_2975:
        /* <DEDUP_REMOVED lines=8> */
[----:B------:R-:W1:Y:S01]  /*22bb0*/  FLO.U32 R0, UR4 ;  /* 0x0000000400007d00 */ /* 0x000e6200080e0000 */
[----:B------:R-:W-:Y:S01]  /*22bc0*/  ULDC.64 UR6, c[0x0][0x208] ;  /* 0x0000820000067ab9 */ /* 0x000fe20000000a00 */
        /* <DEDUP_REMOVED lines=8> */
.L_x_2991:
[----:B------:R-:W-:Y:S05]  /*22c50*/  BSYNC B0 ;  /* 0x0000000000007941 */ /* 0x000fea0003800000 */
.L_x_2990:
[----:B------:R-:W-:-:S04]  /*22c60*/  MOV R0, UR37 ;  /* 0x0000002500007c02 */ /* 0x000fc80008000f00 */
[----:B------:R-:W-:-:S13]  /*22c70*/  ISETP.NE.AND P0, PT, R0, 0x3, PT ;  /* 0x000000030000780c */ /* 0x000fda0003f05270 */
[----:B------:R-:W-:Y:S05]  /*22c80*/  @!P0 BRA `(.L_x_2992) ;  /* 0x0000000000048947 */ /* 0x000fea0003800000 */
[----:B------:R-:W-:Y:S01]  /*22c90*/  BPT.TRAP 0x1 ;  /* 0x000000040000795c */ /* 0x000fe20000300000 */
.L_x_2992:
[----:B------:R-:W-:Y:S01]  /*22ca0*/  IMAD R0, R28, 0x8, R22 ;  /* 0x000000081c007824 */ /* 0x000fe200078e0216 */
[----:B0-----:R-:W-:Y:S01]  /*22cb0*/  SHF.L.U32 R3, R29, 0x1f, RZ ;  /* 0x0000001f1d037819 */ /* 0x001fe200000006ff */
[----:B------:R-:W-:Y:S01]  /*22cc0*/  BSSY B0, `(.L_x_2993) ;  /* 0x0000004000007945 */ /* 0x000fe20003800000 */
[----:B------:R-:W-:Y:S02]  /*22cd0*/  IMAD R6, R26, -0x60, R37 ;  /* 0xffffffa01a067824 */ /* 0x000fe400078e0225 */
[----:B------:R-:W0:Y:S02]  /*22ce0*/  SYNCS.PHASECHK.TRANS64.TRYWAIT P0, [R0+URZ+0x2a860], R3 ;  /* 0x02a86003000075a7 */ /* 0x000e24000800017f */
[----:B0-----:R-:W-:Y:S05]  /*22cf0*/  @!P0 BRA `(.L_x_2994) ;  /* 0x00000054001c8947 */ /* 0x001fea0003800000 */
.L_x_3153:
[----:B------:R-:W-:Y:S05]  /*22d00*/  BSYNC B0 ;  /* 0x0000000000007941 */ /* 0x000fea0003800000 */
.L_x_2993:
        /* <DEDUP_REMOVED lines=8> */
[C---:B------:R-:W-:Y:S01]  /*22d90*/  LOP3.LUT R2, R30.reuse, 0x1, RZ, 0xc0, !PT ;  /* 0x000000011e027812 */ /* 0x040fe200078ec0ff */
[----:B------:R-:W-:Y:S01]  /*22da0*/  ULDC.64 UR4, c[0x0][0x208] ;  /* 0x0000820000047ab9 */ /* 0x000fe20000000a00 */
        /* <DEDUP_REMOVED lines=9> */
[----:B-1----:R-:W-:-:S04]  /*22e40*/  SHF.L.U32 R7, R7, 0x3, RZ ;  /* 0x0000000307077819 */ /* 0x002fc800000006ff */
        /* <DEDUP_REMOVED lines=38> */
.L_x_3167:
[C---:B------:R-:W-:Y:S01]  /*230b0*/  ISETP.LT.OR P1, PT, R6.reuse, 0x51, P1 ;  /* 0x000000510600780c */ /* 0x040fe20000f21670 */
[----:B------:R-:W-:Y:S01]  /*230c0*/  ULDC.64 UR4, c[0x0][0x208] ;  /* 0x0000820000047ab9 */ /* 0x000fe20000000a00 */
        /* <DEDUP_REMOVED lines=10> */
.L_x_2996:
[----:B------:R-:W-:Y:S02]  /*23170*/  PLOP3.LUT P1, PT, P1, P0, PT, 0xa2, 0x0 ;  /* 0x000000000000781c */ /* 0x000fe40000f21472 */
[----:B------:R-:W-:-:S08]  /*23180*/  @P0 R2UR P1, UR4, R0 ;  /* 0x00000000000402ca */ /* 0x000fd00000020000 */
[----:B------:R-:W-:-:S05]  /*23190*/  @P0 PLOP3.LUT P0, PT, P1, PT, PT, 0x80, 0x0 ;  /* 0x000000000000081c */ /* 0x000fca0000f0f070 */
[----:B------:R-:W-:Y:S01]  /*231a0*/  @!P1 SYNCS.ARRIVE.TRANS64.RED.A0T1 RZ, [UR4+0x2a850], RZ ;  /* 0x02a850ffffff99a7 */ /* 0x000fe20008200404 */
[----:B------:R-:W-:Y:S07]  /*231b0*/  @!P1 ARRIVES.LDGSTSBAR.64.TRANSCNT [UR4+0x2a850] ;  /* 0x02a85000ff0099b0 */ /* 0x000fee0008000a84 */
[----:B------:R-:W-:Y:S05]  /*231c0*/  @P0 BRA.U.ANY `(.L_x_2996) ;  /* 0xfffffffd00e80947 */ /* 0x000fea000393ffff */
[----:B------:R-:W-:Y:S01]  /*231d0*/  NOP ;  /* 0x0000000000007918 */ /* 0x000fe20000000000 */
[----:B0-----:R-:W-:-:S04]  /*231e0*/  MOV R2, UR37 ;  /* 0x0000002500027c02 */ /* 0x001fc80008000f00 */
[----:B------:R-:W-:-:S13]  /*231f0*/  ISETP.NE.AND P2, PT, R2, 0x3, PT ;  /* 0x000000030200780c */ /* 0x000fda0003f45270 */
[----:B------:R-:W-:Y:S05]  /*23200*/  @!P2 BRA `(.L_x_2997) ;  /* 0x000000000004a947 */ /* 0x000fea0003800000 */
[----:B------:R-:W-:Y:S01]  /*23210*/  BPT.TRAP 0x1 ;  /* 0x000000040000795c */ /* 0x000fe20000300000 */
.L_x_2997:
[----:B------:R-:W-:Y:S01]  /*23220*/  VIADD R28, R28, 0x1 ;  /* 0x000000011c1c7836 */ /* 0x000fe20000000000 */
[----:B------:R0:W-:Y:S04]  /*23230*/  SYNCS.ARRIVE.TRANS64.A1T0 RZ, [R0+URZ+0x2a850], RZ ;  /* 0x02a850ff00ff79a7 */ /* 0x0001e8000810003f */
[----:B------:R-:W-:-:S04]  /*23240*/  ISETP.NE.AND P0, PT, R28, 0x2, PT ;  /* 0x000000021c00780c */ /* 0x000fc80003f05270 */
[----:B0-----:R-:W-:Y:S02]  /*23250*/  SEL R0, RZ, 0x1, P0 ;  /* 0x00000001ff007807 */ /* 0x001fe40000000000 */
[----:B------:R-:W-:Y:S02]  /*23260*/  SEL R28, R28, RZ, P0 ;  /* 0x000000ff1c1c7207 */ /* 0x000fe40000000000 */
[----:B------:R-:W-:-:S07]  /*23270*/  LOP3.LUT R29, R29, R0, RZ, 0x3c, !PT ;  /* 0x000000001d1d7212 */ /* 0x000fce00078e3cff */
.L_x_2954:
[----:B------:R-:W-:Y:S05]  /*23280*/  BSYNC B7 ;  /* 0x0000000000077941 */ /* 0x000fea0003800000 */
.L_x_2952:
[----:B------:R-:W-:-:S13]  /*23290*/  LOP3.LUT P0, RZ, R27, 0x20, RZ, 0xc0, !PT ;  /* 0x000000201bff7812 */ /* 0x000fda000780c0ff */
[----:B------:R-:W-:Y:S05]  /*232a0*/  @!P0 BRA `(.L_x_2998) ;  /* 0x0000000000248947 */ /* 0x000fea0003800000 */
[----:B------:R-:W-:Y:S05]  /*232b0*/  WARPSYNC.ALL ;  /* 0x0000000000007948 */ /* 0x000fea0003800000 */
[----:B------:R-:W1:Y:S08]  /*232c0*/  S2UR UR5, SR_CgaCtaId ;  /* 0x00000000000579c3 */ /* 0x000e700000008800 */
[----:B------:R-:W-:Y:S06]  /*232d0*/  BAR.SYNC.DEFER_BLOCKING 0x5, 0x180 ;  /* 0x0146000000007b1d */ /* 0x000fec0000010000 */
[----:B------:R-:W-:-:S02]  /*232e0*/  UMOV UR4, 0x400 ;  /* 0x0000040000047882 */ /* 0x000fc40000000000 */
[----:B-1----:R-:W-:-:S06]  /*232f0*/  ULEA UR4, UR5, UR4, 0x18 ;  /* 0x0000000405047291 */ /* 0x002fcc000f8ec03f */
[----:B------:R-:W-:-:S05]  /*23300*/  IMAD.U32 R22, RZ, RZ, UR4 ;  /* 0x00000004ff167e24 */ /* 0x000fca000f8e00ff */
[----:B------:R1:W2:Y:S01]  /*23310*/  LDS.128 R16, [R22+0x2a8d0] ;  /* 0x02a8d00016107984 */ /* 0x0002a20000000c00 */
[----:B------:R-:W-:Y:S06]  /*23320*/  BAR.ARV 0x4, 0x180 ;  /* 0x0106000000007b1d */ /* 0x000fec0000002000 */
[----:B------:R-:W-:Y:S05]  /*23330*/  BRA `(.L_x_2999) ;  /* 0x0000000c00e07947 */ /* 0x000fea0003800000 */
.L_x_2998:
[----:B------:R-:W1:Y:S01]  /*23340*/  S2R R8, SR_TID.X ;  /* 0x0000000000087919 */ /* 0x000e620000002100 */
[----:B------:R-:W-:Y:S01]  /*23350*/  UMOV UR4, 0xffffffff ;  /* 0xffffffff00047882 */ /* 0x000fe20000000000 */
[----:B-1----:R-:W-:-:S04]  /*23360*/  LOP3.LUT R8, R8, 0x1f, RZ, 0xc0, !PT ;  /* 0x0000001f08087812 */ /* 0x002fc800078ec0ff */
[----:B------:R-:W-:Y:S01]  /*23370*/  ISETP.NE.AND P0, PT, R8, 0x1f, PT ;  /* 0x0000001f0800780c */ /* 0x000fe20003f05270 */
[----:B------:R-:W-:-:S12]  /*23380*/  BRA.DIV UR4, `(.L_x_3000) ;  /* 0x00000056048c7947 */ /* 0x000fd8000b800000 */
[----:B------:R-:W-:Y:S01]  /*23390*/  IADD3 R7, R19, R8, RZ ;  /* 0x0000000813077210 */ /* 0x000fe20007ffe0ff */
[----:B------:R-:W-:Y:S01]  /*233a0*/  ULDC UR4, c[0x0][0xc3c] ;  /* 0x00030f0000047ab9 */ /* 0x000fe20000000800 */
[----:B------:R-:W-:Y:S02]  /*233b0*/  ULDC.64 UR6, c[0x0][0x208] ;  /* 0x0000820000067ab9 */ /* 0x000fe40000000a00 */
[----:B------:R-:W-:-:S13]  /*233c0*/  ISETP.GE.OR P1, PT, R7, UR4, !P0 ;  /* 0x0000000407007c0c */ /* 0x000fda000c726670 */
[----:B------:R-:W1:Y:S08]  /*233d0*/  @!P1 LDC.64 R2, c[0x0][0xc80] ;  /* 0x00032000ff029b82 */ /* 0x000e700000000a00 */
[----:B------:R-:W2:Y:S01]  /*233e0*/  @!P1 LDC.64 R4, c[0x0][0xc78] ;  /* 0x00031e00ff049b82 */ /* 0x000ea20000000a00 */
[----:B-1----:R-:W-:-:S05]  /*233f0*/  @!P1 IMAD.WIDE R2, R7, 0x4, R2 ;  /* 0x0000000407029825 */ /* 0x002fca00078e0202 */
[----:B------:R2:W3:Y:S02]  /*23400*/  @!P1 LDG.E R6, desc[UR6][R2.64] ;  /* 0x0000000602069981 */ /* 0x0004e4000c1e1900 */
[----:B--2---:R-:W-:-:S05]  /*23410*/  @!P1 IMAD.WIDE R2, R7, 0x4, R4 ;  /* 0x0000000407029825 */ /* 0x004fca00078e0204 */
[----:B------:R-:W2:Y:S01]  /*23420*/  @!P1 LDG.E R5, desc[UR6][R2.64] ;  /* 0x0000000602059981 */ /* 0x000ea2000c1e1900 */
        /* <DEDUP_REMOVED lines=8> */
[----:B---3--:R-:W-:-:S02]  /*234b0*/  @!P1 IMAD.MOV.U32 R17, RZ, RZ, R6 ;  /* 0x000000ffff119224 */ /* 0x008fc400078e0006 */
[----:B------:R-:W-:Y:S02]  /*234c0*/  IMAD.MOV.U32 R6, RZ, RZ, RZ ;  /* 0x000000ffff067224 */ /* 0x000fe400078e00ff */
[----:B--2---:R-:W-:Y:S01]  /*234d0*/  @!P1 IMAD.MOV.U32 R4, RZ, RZ, R5 ;  /* 0x000000ffff049224 */ /* 0x004fe200078e0005 */
        /* <DEDUP_REMOVED lines=17> */
[----:B------:R1:W2:Y:S02]  /*235f0*/  SHFL.IDX PT, R14, R2, 0x1f, 0x1f ;  /* 0x03e01f00020e7f89 */ /* 0x0002a400000e0000 */
.L_x_3177:
[----:B------:R-:W-:Y:S02]  /*23600*/  ULDC UR4, c[0x0][0xc38] ;  /* 0x00030e0000047ab9 */ /* 0x000fe40000000800 */
[----:B------:R-:W-:-:S04]  /*23610*/  IMAD.U32 R5, RZ, RZ, UR4 ;  /* 0x00000004ff057e24 */ /* 0x000fc8000f8e00ff */
[----:B--2---:R-:W-:-:S05]  /*23620*/  IMAD R14, R14, R5, RZ ;  /* 0x000000050e0e7224 */ /* 0x004fca00078e02ff */
[----:B------:R-:W-:-:S04]  /*23630*/  IADD3 R7, R7, R14, RZ ;  /* 0x0000000e07077210 */ /* 0x000fc80007ffe0ff */
[----:B------:R-:W-:-:S13]  /*23640*/  ISETP.GT.AND P6, PT, R7, R0, PT ;  /* 0x000000000700720c */ /* 0x000fda0003fc4270 */
[----:B------:R-:W-:Y:S05]  /*23650*/  @P6 BRA `(.L_x_3001) ;  /* 0x0000000000a86947 */ /* 0x000fea0003800000 */
.L_x_3004:
[----:B-1----:R-:W1:Y:S01]  /*23660*/  LDC R2, c[0x0][0xc3c] ;  /* 0x00030f00ff027b82 */ /* 0x002e620000000800 */
[----:B------:R-:W-:-:S05]  /*23670*/  VIADD R19, R19, 0x1f ;  /* 0x0000001f13137836 */ /* 0x000fca0000000000 */
[----:B-1----:R-:W-:-:S13]  /*23680*/  ISETP.GE.AND P6, PT, R19, R2, PT ;  /* 0x000000021300720c */ /* 0x002fda0003fc6270 */
[----:B------:R-:W-:Y:S05]  /*23690*/  @P6 BRA `(.L_x_3002) ;  /* 0x0000000800c46947 */ /* 0x000fea0003800000 */
[----:B------:R-:W1:Y:S01]  /*236a0*/  S2R R3, SR_TID.X ;  /* 0x0000000000037919 */ /* 0x000e620000002100 */
[----:B------:R-:W-:Y:S01]  /*236b0*/  MOV R17, RZ ;  /* 0x000000ff00117202 */ /* 0x000fe20000000f00 */
[----:B------:R-:W-:Y:S01]  /*236c0*/  ULDC.64 UR4, c[0x0][0x208] ;  /* 0x0000820000047ab9 */ /* 0x000fe20000000a00 */
        /* <DEDUP_REMOVED lines=29> */
.L_x_3185:
[----:B------:R-:W-:Y:S02]  /*238a0*/  ULDC UR4, c[0x0][0xc38] ;  /* 0x00030e0000047ab9 */ /* 0x000fe40000000800 */
[----:B------:R-:W-:-:S04]  /*238b0*/  IMAD.U32 R5, RZ, RZ, UR4 ;  /* 0x00000004ff057e24 */ /* 0x000fc8000f8e00ff */
[----:B--2---:R-:W-:-:S04]  /*238c0*/  IMAD R14, R14, R5, RZ ;  /* 0x000000050e0e7224 */ /* 0x004fc800078e02ff */
[----:B------:R-:W-:-:S05]  /*238d0*/  IMAD.IADD R7, R14, 0x1, R7 ;  /* 0x000000010e077824 */ /* 0x000fca00078e0207 */
[----:B------:R-:W-:-:S13]  /*238e0*/  ISETP.GT.AND P6, PT, R7, R0, PT ;  /* 0x000000000700720c */ /* 0x000fda0003fc4270 */
[----:B------:R-:W-:Y:S05]  /*238f0*/  @!P6 BRA `(.L_x_3004) ;  /* 0xfffffffc0058e947 */ /* 0x000fea000383ffff */
.L_x_3001:
[----:B------:R-:W-:Y:S01]  /*23900*/  IADD3 R7, -R14, R7, RZ ;  /* 0x000000070e077210 */ /* 0x000fe20007ffe1ff */
[----:B------:R-:W-:-:S04]  /*23910*/  UMOV UR4, 0xffffffff ;  /* 0xffffffff00047882 */ /* 0x000fc80000000000 */
[----:B------:R-:W-:-:S05]  /*23920*/  IMAD R3, R2, R5, R7 ;  /* 0x0000000502037224 */ /* 0x000fca00078e0207 */
[----:B------:R-:W-:Y:S01]  /*23930*/  ISETP.GT.AND P6, PT, R3, R0, PT ;  /* 0x000000000300720c */ /* 0x000fe20003fc4270 */
[----:B------:R-:W-:-:S12]  /*23940*/  BRA.DIV UR4, `(.L_x_3005) ;  /* 0x0000005a04147947 */ /* 0x000fd8000b800000 */
[----:B------:R-:W-:-:S04]  /*23950*/  VOTE.ANY R3, PT, !P6 ;  /* 0x0000000000037806 */ /* 0x000fc800070e0100 */
[----:B0-----:R-:W0:Y:S02]  /*23960*/  POPC R12, R3 ;  /* 0x00000003000c7309 */ /* 0x001e240000000000 */
[----:B0-----:R0:W2:Y:S01]  /*23970*/  SHFL.IDX PT, R17, R17, R12, 0x1f ;  /* 0x00001f0c11117589 */ /* 0x0010a200000e0000 */
[----:B------:R-:W-:-:S03]  /*23980*/  IMAD.IADD R19, R12, 0x1, R19 ;  /* 0x000000010c137824 */ /* 0x000fc600078e0213 */
[----:B------:R0:W3:Y:S04]  /*23990*/  SHFL.IDX PT, R4, R4, R12, 0x1f ;  /* 0x00001f0c04047589 */ /* 0x0000e800000e0000 */
.L_x_3190:
[----:B------:R-:W-:-:S13]  /*239a0*/  ISETP.NE.AND P0, PT, R3, RZ, PT ;  /* 0x000000ff0300720c */ /* 0x000fda0003f05270 */
[----:B------:R-:W-:Y:S05]  /*239b0*/  @!P0 BRA `(.L_x_3006) ;  /* 0x0000000000108947 */ /* 0x000fea0003800000 */
[----:B------:R-:W-:Y:S01]  /*239c0*/  UMOV UR4, 0xffffffff ;  /* 0xffffffff00047882 */ /* 0x000fe20000000000 */
[----:B0-----:R-:W-:Y:S02]  /*239d0*/  VIADD R12, R12, 0xffffffff ;  /* 0xffffffff0c0c7836 */ /* 0x001fe40000000000 */
[----:B------:R-:W-:Y:S05]  /*239e0*/  BRA.DIV UR4, `(.L_x_3007) ;  /* 0x0000005a04487947 */ /* 0x000fea000b800000 */
[----:B------:R4:W0:Y:S02]  /*239f0*/  SHFL.IDX PT, R6, R2, R12, 0x1f ;  /* 0x00001f0c02067589 */ /* 0x00082400000e0000 */
.L_x_3006:
[----:B---3--:R-:W-:Y:S01]  /*23a00*/  ISETP.NE.AND P0, PT, R4, 0x1, PT ;  /* 0x000000010400780c */ /* 0x008fe20003f05270 */
[----:B0-----:R-:W-:-:S05]  /*23a10*/  IMAD R16, R6, R5, R7 ;  /* 0x0000000506107224 */ /* 0x001fca00078e0207 */
[----:B------:R-:W-:-:S07]  /*23a20*/  IADD3 R0, R0, -R16, RZ ;  /* 0x8000001000007210 */ /* 0x000fce0007ffe0ff */
[----:B------:R-:W-:Y:S05]  /*23a30*/  @!P0 BRA `(.L_x_3008) ;  /* 0x0000000000dc8947 */ /* 0x000fea0003800000 */
[-C--:B--2---:R-:W-:Y:S02]  /*23a40*/  IABS R6, R17.reuse ;  /* 0x0000001100067213 */ /* 0x084fe40000000000 */
[----:B------:R-:W-:Y:S02]  /*23a50*/  IABS R5, R4 ;  /* 0x0000000400057213 */ /* 0x000fe40000000000 */
[----:B------:R-:W0:Y:S08]  /*23a60*/  I2F.RP R7, R6 ;  /* 0x0000000600077306 */ /* 0x000e300000209400 */
[----:B------:R-:W2:Y:S08]  /*23a70*/  I2F.RP R8, R5 ;  /* 0x0000000500087306 */ /* 0x000eb00000209400 */
[----:B0-----:R-:W1:Y:S08]  /*23a80*/  MUFU.RCP R7, R7 ;  /* 0x0000000700077308 */ /* 0x001e700000001000 */
[----:B--2---:R-:W-:Y:S01]  /*23a90*/  MUFU.RCP R8, R8 ;  /* 0x0000000800087308 */ /* 0x004fe20000001000 */
[----:B-1--4-:R-:W-:Y:S01]  /*23aa0*/  VIADD R2, R7, 0xffffffe ;  /* 0x0ffffffe07027836 */ /* 0x012fe20000000000 */
[----:B------:R-:W-:-:S06]  /*23ab0*/  IABS R7, R17 ;  /* 0x0000001100077213 */ /* 0x000fcc0000000000 */
[----:B------:R0:W1:Y:S02]  /*23ac0*/  F2I.FTZ.U32.TRUNC.NTZ R3, R2 ;  /* 0x0000000200037305 */ /* 0x000064000021f000 */
[----:B0-----:R-:W-:Y:S01]  /*23ad0*/  MOV R2, RZ ;  /* 0x000000ff00027202 */ /* 0x001fe20000000f00 */
[----:B-1----:R-:W-:-:S04]  /*23ae0*/  IMAD.MOV R9, RZ, RZ, -R3 ;  /* 0x000000ffff097224 */ /* 0x002fc800078e0a03 */
[----:B------:R-:W-:-:S04]  /*23af0*/  IMAD R9, R9, R6, RZ ;  /* 0x0000000609097224 */ /* 0x000fc800078e02ff */
[----:B------:R-:W-:Y:S01]  /*23b00*/  IMAD.HI.U32 R3, R3, R9, R2 ;  /* 0x0000000903037227 */ /* 0x000fe200078e0002 */
[----:B------:R-:W-:-:S03]  /*23b10*/  IABS R2, R0 ;  /* 0x0000000000027213 */ /* 0x000fc60000000000 */
[----:B------:R-:W-:Y:S02]  /*23b20*/  IMAD.MOV R9, RZ, RZ, -R7 ;  /* 0x000000ffff097224 */ /* 0x000fe400078e0a07 */
[----:B------:R-:W-:-:S04]  /*23b30*/  IMAD.HI.U32 R7, R3, R2, RZ ;  /* 0x0000000203077227 */ /* 0x000fc800078e00ff */
[----:B------:R-:W-:Y:S02]  /*23b40*/  VIADD R3, R8, 0xffffffe ;  /* 0x0ffffffe08037836 */ /* 0x000fe40000000000 */
[----:B------:R-:W-:-:S04]  /*23b50*/  IMAD R9, R7, R9, R2 ;  /* 0x0000000907097224 */ /* 0x000fc800078e0202 */
[----:B------:R-:W0:Y:S01]  /*23b60*/  F2I.FTZ.U32.TRUNC.NTZ R3, R3 ;  /* 0x0000000300037305 */ /* 0x000e22000021f000 */
[----:B------:R-:W-:-:S13]  /*23b70*/  ISETP.GT.U32.AND P1, PT, R6, R9, PT ;  /* 0x000000090600720c */ /* 0x000fda0003f24070 */
[-C--:B------:R-:W-:Y:S01]  /*23b80*/  @!P1 IADD3 R9, R9, -R6.reuse, RZ ;  /* 0x8000000609099210 */ /* 0x080fe20007ffe0ff */
[----:B0-----:R-:W-:Y:S01]  /*23b90*/  IMAD.MOV R2, RZ, RZ, -R3 ;  /* 0x000000ffff027224 */ /* 0x001fe200078e0a03 */
[----:B------:R-:W-:Y:S02]  /*23ba0*/  @!P1 IADD3 R7, R7, 0x1, RZ ;  /* 0x0000000107079810 */ /* 0x000fe40007ffe0ff */
        /* <DEDUP_REMOVED lines=8> */
[----:B------:R-:W-:-:S04]  /*23c30*/  IABS R2, R4 ;  /* 0x0000000400027213 */ /* 0x000fc80000000000 */
[----:B------:R-:W-:-:S07]  /*23c40*/  IADD3 R2, RZ, -R2, RZ ;  /* 0x80000002ff027210 */ /* 0x000fce0007ffe0ff */
[----:B------:R-:W-:Y:S01]  /*23c50*/  @!P2 IMAD.MOV R7, RZ, RZ, -R7 ;  /* 0x000000ffff07a224 */ /* 0x000fe200078e0a07 */
[----:B------:R-:W-:-:S04]  /*23c60*/  @!P1 LOP3.LUT R7, RZ, R17, RZ, 0x33, !PT ;  /* 0x00000011ff079212 */ /* 0x000fc800078e33ff */
[----:B------:R-:W-:-:S05]  /*23c70*/  IABS R3, R7 ;  /* 0x0000000700037213 */ /* 0x000fca0000000000 */
        /* <DEDUP_REMOVED lines=9> */
[----:B------:R-:W-:-:S04]  /*23d10*/  IMAD.MOV R2, RZ, RZ, -R7 ;  /* 0x000000ffff027224 */ /* 0x000fc800078e0a07 */
[----:B------:R-:W-:Y:S02]  /*23d20*/  IMAD R2, R17, R2, R0 ;  /* 0x0000000211027224 */ /* 0x000fe400078e0200 */
[----:B------:R-:W-:-:S06]  /*23d30*/  @P0 IADD3 R6, R6, 0x1, RZ ;  /* 0x0000000106060810 */ /* 0x000fcc0007ffe0ff */
[----:B------:R-:W-:Y:S01]  /*23d40*/  @!P2 IMAD.MOV R6, RZ, RZ, -R6 ;  /* 0x000000ffff06a224 */ /* 0x000fe200078e0a06 */
[----:B------:R-:W-:-:S04]  /*23d50*/  @!P1 LOP3.LUT R6, RZ, R4, RZ, 0x33, !PT ;  /* 0x00000004ff069212 */ /* 0x000fc800078e33ff */
[----:B------:R-:W-:Y:S01]  /*23d60*/  LEA R3, R4, R6, 0x18 ;  /* 0x0000000604037211 */ /* 0x000fe200078ec0ff */
[----:B------:R-:W-:-:S04]  /*23d70*/  IMAD.MOV R5, RZ, RZ, -R6 ;  /* 0x000000ffff057224 */ /* 0x000fc800078e0a06 */
[----:B------:R-:W-:-:S04]  /*23d80*/  IMAD R4, R4, R5, R7 ;  /* 0x0000000504047224 */ /* 0x000fc800078e0207 */
[----:B------:R-:W-:Y:S01]  /*23d90*/  IMAD R18, R4, 0x10000, R3 ;  /* 0x0001000004127824 */ /* 0x000fe200078e0203 */
[----:B------:R-:W-:Y:S06]  /*23da0*/  BRA `(.L_x_3009) ;  /* 0x0000000000f47947 */ /* 0x000fec0003800000 */
.L_x_3008:
[----:B-1--4-:R-:W0:Y:S01]  /*23db0*/  LDC.64 R2, c[0x0][0xc90] ;  /* 0x00032400ff027b82 */ /* 0x012e220000000a00 */
[----:B------:R-:W-:Y:S01]  /*23dc0*/  ULDC.64 UR4, c[0x0][0x208] ;  /* 0x0000820000047ab9 */ /* 0x000fe20000000a00 */
[----:B0-----:R-:W-:-:S05]  /*23dd0*/  IMAD.WIDE R2, R19, 0x4, R2 ;  /* 0x0000000413027825 */ /* 0x001fca00078e0202 */
[----:B------:R0:W2:Y:S02]  /*23de0*/  LDG.E R6, desc[UR4][R2.64] ;  /* 0x0000000402067981 */ /* 0x0000a4000c1e1900 */
[----:B0-----:R-:W-:Y:S02]  /*23df0*/  IMAD.MOV.U32 R2, RZ, RZ, RZ ;  /* 0x000000ffff027224 */ /* 0x001fe400078e00ff */
[----:B--2---:R-:W-:-:S05]  /*23e00*/  IMAD R7, R17, R6, RZ ;  /* 0x0000000611077224 */ /* 0x004fca00078e02ff */
        /* <DEDUP_REMOVED lines=26> */
[----:B------:R-:W-:Y:S01]  /*23fb0*/  IMAD R0, R7, R2, R0 ;  /* 0x0000000207007224 */ /* 0x000fe200078e0200 */
[----:B------:R-:W-:Y:S02]  /*23fc0*/  MOV R2, RZ ;  /* 0x000000ff00027202 */ /* 0x000fe40000000f00 */
[----:B------:R-:W-:-:S04]  /*23fd0*/  VIADDMNMX R5, R3, R5, R6, PT ;  /* 0x0000000503057246 */ /* 0x000fc80003800106 */
[----:B------:R-:W-:-:S04]  /*23fe0*/  IABS R6, R5 ;  /* 0x0000000500067213 */ /* 0x000fc80000000000 */
[----:B------:R-:W0:Y:S08]  /*23ff0*/  I2F.RP R8, R6 ;  /* 0x0000000600087306 */ /* 0x000e300000209400 */
[----:B0-----:R-:W0:Y:S02]  /*24000*/  MUFU.RCP R8, R8 ;  /* 0x0000000800087308 */ /* 0x001e240000001000 */
[----:B0-----:R-:W-:-:S02]  /*24010*/  IADD3 R3, R8, 0xffffffe, RZ ;  /* 0x0ffffffe08037810 */ /* 0x001fc40007ffe0ff */
[----:B------:R-:W-:-:S04]  /*24020*/  IABS R8, R5 ;  /* 0x0000000500087213 */ /* 0x000fc80000000000 */
        /* <DEDUP_REMOVED lines=9> */
[----:B------:R-:W-:Y:S01]  /*240c0*/  @!P1 IMAD.IADD R3, R3, 0x1, -R6 ;  /* 0x0000000103039824 */ /* 0x000fe200078e0a06 */
[----:B------:R-:W-:Y:S02]  /*240d0*/  @!P1 IADD3 R2, R2, 0x1, RZ ;  /* 0x0000000102029810 */ /* 0x000fe40007ffe0ff */
        /* <DEDUP_REMOVED lines=10> */
.L_x_3009:
[----:B------:R-:W-:-:S05]  /*24180*/  LOP3.LUT R2, RZ, R2, RZ, 0x33, !PT ;  /* 0x00000002ff027212 */ /* 0x000fca00078e33ff */
[----:B------:R-:W-:Y:S01]  /*24190*/  IMAD.IADD R17, R17, 0x1, R2 ;  /* 0x0000000111117824 */ /* 0x000fe200078e0202 */
[----:B------:R-:W-:Y:S06]  /*241a0*/  BRA `(.L_x_3010) ;  /* 0x00000000001c7947 */ /* 0x000fec0003800000 */
.L_x_3002:
[----:B------:R-:W-:Y:S01]  /*241b0*/  UMOV UR4, URZ ;  /* 0x0000003f00047c82 */ /* 0x000fe20008000000 */
[----:B------:R-:W-:Y:S01]  /*241c0*/  UMOV UR5, URZ ;  /* 0x0000003f00057c82 */ /* 0x000fe20008000000 */
[----:B------:R-:W-:Y:S01]  /*241d0*/  ULDC UR6, c[0x0][0xc3c] ;  /* 0x00030f0000067ab9 */ /* 0x000fe20000000800 */
[----:B------:R-:W-:Y:S01]  /*241e0*/  IMAD.MOV.U32 R16, RZ, RZ, R0 ;  /* 0x000000ffff107224 */ /* 0x000fe200078e0000 */
[----:B------:R-:W-:Y:S01]  /*241f0*/  MOV R17, UR4 ;  /* 0x0000000400117c02 */ /* 0x000fe20008000f00 */
[----:B------:R-:W-:Y:S02]  /*24200*/  IMAD.U32 R18, RZ, RZ, UR5 ;  /* 0x00000005ff127e24 */ /* 0x000fe4000f8e00ff */
[----:B------:R-:W-:-:S07]  /*24210*/  IMAD.U32 R19, RZ, RZ, UR6 ;  /* 0x00000006ff137e24 */ /* 0x000fce000f8e00ff */
.L_x_3010:
[----:B------:R-:W1:Y:S01]  /*24220*/  S2R R0, SR_TID.X ;  /* 0x0000000000007919 */ /* 0x000e620000002100 */
[----:B------:R-:W-:Y:S05]  /*24230*/  WARPSYNC.ALL ;  /* 0x0000000000007948 */ /* 0x000fea0003800000 */
[----:B------:R-:W-:Y:S01]  /*24240*/  BAR.SYNC.DEFER_BLOCKING 0x4, 0x180 ;  /* 0x0106000000007b1d */ /* 0x000fe20000010000 */
[----:B-1----:R-:W-:-:S04]  /*24250*/  LOP3.LUT R0, R0, 0x1f, RZ, 0xc0, !PT ;  /* 0x0000001f00007812 */ /* 0x002fc800078ec0ff */
[----:B------:R-:W-:-:S13]  /*24260*/  ISETP.NE.AND P0, PT, R0, RZ, PT ;  /* 0x000000ff0000720c */ /* 0x000fda0003f05270 */
[----:B------:R-:W1:Y:S01]  /*24270*/  @!P0 S2R R3, SR_CgaCtaId ;  /* 0x0000000000038919 */ /* 0x000e620000008800 */
[----:B------:R-:W-:-:S04]  /*24280*/  @!P0 MOV R0, 0x400 ;  /* 0x0000040000008802 */ /* 0x000fc80000000f00 */
[----:B-1----:R-:W-:-:S05]  /*24290*/  @!P0 LEA R22, R3, R0, 0x18 ;  /* 0x0000000003168211 */ /* 0x002fca00078ec0ff */
[----:B------:R3:W-:Y:S01]  /*242a0*/  @!P0 STS.128 [R22+0x2a8d0], R16 ;  /* 0x02a8d01016008388 */ /* 0x0007e20000000c00 */
[----:B------:R-:W-:Y:S06]  /*242b0*/  BAR.ARV 0x5, 0x180 ;  /* 0x0146000000007b1d */ /* 0x000fec0000002000 */
.L_x_2999:
[----:B------:R-:W-:Y:S02]  /*242c0*/  ULDC UR4, c[0x0][0xc3c] ;  /* 0x00030f0000047ab9 */ /* 0x000fe40000000800 */
[----:B--2---:R-:W-:-:S13]  /*242d0*/  ISETP.GE.AND P0, PT, R19, UR4, PT ;  /* 0x0000000413007c0c */ /* 0x004fda000bf06270 */
[----:B------:R-:W-:Y:S05]  /*242e0*/  @!P0 BRA `(.L_x_3011) ;  /* 0xffffff9800388947 */ /* 0x000fea000383ffff */
[----:B------:R-:W-:Y:S05]  /*242f0*/  BSYNC B8 ;  /* 0x0000000000087941 */ /* 0x000fea0003800000 */
.L_x_2906:
[----:B------:R-:W2:Y:S01]  /*24300*/  LDL.LU R0, [R1+0x24] ;  /* 0x0000240001007983 */ /* 0x000ea20000300800 */
[----:B------:R-:W-:Y:S01]  /*24310*/  BSSY B0, `(.L_x_3012) ;  /* 0x000000b000007945 */ /* 0x000fe20003800000 */
[----:B------:R-:W4:Y:S01]  /*24320*/  S2R R5, SR_CgaCtaId ;  /* 0x0000000000057919 */ /* 0x000f220000008800 */
[----:B--2---:R-:W-:-:S04]  /*24330*/  IADD3 R0, R0, 0x1, RZ ;  /* 0x0000000100007810 */ /* 0x004fc80007ffe0ff */
[----:B-1----:R-:W-:-:S04]  /*24340*/  LEA.HI R2, R0, R0, RZ, 0x1 ;  /* 0x0000000000027211 */ /* 0x002fc800078f08ff */
[----:B------:R-:W-:Y:S02]  /*24350*/  LOP3.LUT R3, R2, 0xfffffffe, RZ, 0xc0, !PT ;  /* 0xfffffffe02037812 */ /* 0x000fe400078ec0ff */
[----:B------:R-:W-:-:S03]  /*24360*/  MOV R2, 0x400 ;  /* 0x0000040000027802 */ /* 0x000fc60000000f00 */
[----:B------:R-:W-:Y:S01]  /*24370*/  IMAD.IADD R0, R0, 0x1, -R3 ;  /* 0x0000000100007824 */ /* 0x000fe200078e0a03 */
[----:B----4-:R-:W-:-:S04]  /*24380*/  LEA R5, R5, R2, 0x18 ;  /* 0x0000000205057211 */ /* 0x010fc800078ec0ff */
[----:B------:R-:W-:-:S04]  /*24390*/  SHF.L.U32 R0, R0, 0x1f, RZ ;  /* 0x0000001f00007819 */ /* 0x000fc800000006ff */
[----:B------:R-:W1:Y:S02]  /*243a0*/  SYNCS.PHASECHK.TRANS64.TRYWAIT P0, [R5+URZ+0x2a820], R0 ;  /* 0x02a82000050075a7 */ /* 0x000e64000800017f */
[----:B-1----:R-:W-:Y:S05]  /*243b0*/  @!P0 BRA `(.L_x_3013) ;  /* 0x0000004c00fc8947 */ /* 0x002fea0003800000 */
.L_x_3193:
[----:B------:R-:W-:Y:S05]  /*243c0*/  BSYNC B0 ;  /* 0x0000000000007941 */ /* 0x000fea0003800000 */
.L_x_3012:
[----:B------:R-:W-:-:S03]  /*243d0*/  UMOV UR4, 0xffffffff ;  /* 0xffffffff00047882 */ /* 0x000fc60000000000 */
[----:B------:R-:W-:Y:S05]  /*243e0*/  BRA.DIV UR4, `(.L_x_3014) ;  /* 0x0000005204047947 */ /* 0x000fea000b800000 */
[----:B-1----:R-:W1:Y:S02]  /*243f0*/  S2R R0, SR_TID.X ;  /* 0x0000000000007919 */ /* 0x002e640000002100 */
[----:B-1----:R-:W-:-:S04]  /*24400*/  SHF.R.U32.HI R0, RZ, 0x5, R0 ;  /* 0x00000005ff007819 */ /* 0x002fc80000011600 */
[----:B------:R-:W-:-:S05]  /*24410*/  LOP3.LUT R0, R0, 0x3, RZ, 0xc0, !PT ;  /* 0x0000000300007812 */ /* 0x000fca00078ec0ff */
[----:B------:R1:W2:Y:S02]  /*24420*/  SHFL.IDX PT, R14, R0, RZ, 0x1f ;  /* 0x00001fff000e7589 */ /* 0x0002a400000e0000 */
.L_x_3196:
[----:B--2---:R-:W-:-:S13]  /*24430*/  ISETP.NE.AND P0, PT, R14, RZ, PT ;  /* 0x000000ff0e00720c */ /* 0x004fda0003f05270 */
[----:B------:R-:W-:Y:S05]  /*24440*/  @P0 BRA `(.L_x_2653) ;  /* 0x0000000000880947 */ /* 0x000fea0003800000 */
[----:B------:R-:W-:-:S03]  /*24450*/  UMOV UR4, 0xffffffff ;  /* 0xffffffff00047882 */ /* 0x000fc60000000000 */
[----:B------:R-:W-:Y:S05]  /*24460*/  BRA.DIV UR4, `(.L_x_3015) ;  /* 0x0000005204187947 */ /* 0x000fea000b800000 */
[----:B------:R-:W-:-:S13]  /*24470*/  ELECT P6, URZ, PT ;  /* 0x00000000003f782f */ /* 0x000fda00038c0000 */
.L_x_3199:
[----:B------:R-:W-:Y:S05]  /*24480*/  @!P6 BRA `(.L_x_2653) ;  /* 0x000000000078e947 */ /* 0x000fea0003800000 */
[----:B------:R-:W-:-:S06]  /*24490*/  ULOP3.LUT UR4, UR60, 0x2, URZ, 0xfc, !UPT ;  /* 0x000000023c047892 */ /* 0x000fcc000f8efc3f */
[----:B-1----:R-:W-:-:S05]  /*244a0*/  IMAD.U32 R0, RZ, RZ, UR4 ;  /* 0x00000004ff007e24 */ /* 0x002fca000f8e00ff */
[----:B------:R-:W-:-:S13]  /*244b0*/  ISETP.NE.AND P0, PT, R0, 0x3, PT ;  /* 0x000000030000780c */ /* 0x000fda0003f05270 */
[----:B------:R-:W-:Y:S05]  /*244c0*/  @!P0 BRA `(.L_x_3016) ;  /* 0x0000000000048947 */ /* 0x000fea0003800000 */
[----:B------:R-:W-:Y:S01]  /*244d0*/  BPT.TRAP 0x1 ;  /* 0x000000040000795c */ /* 0x000fe20000300000 */
.L_x_3016:
[C---:B------:R-:W-:Y:S01]  /*244e0*/  LEA R3, R28.reuse, R5, 0x3 ;  /* 0x000000051c037211 */ /* 0x040fe200078e18ff */
[----:B------:R-:W-:Y:S01]  /*244f0*/  VIADD R28, R28, 0x1 ;  /* 0x000000011c1c7836 */ /* 0x000fe20000000000 */
[----:B------:R-:W-:-:S04]  /*24500*/  SHF.L.U32 R2, R29, 0x1f, RZ ;  /* 0x0000001f1d027819 */ /* 0x000fc800000006ff */
[----:B------:R-:W1:Y:S01]  /*24510*/  SYNCS.PHASECHK.TRANS64.TRYWAIT P1, [R3+URZ+0x2a840], R2 ;  /* 0x02a84002030075a7 */ /* 0x000e62000802017f */
[----:B------:R-:W-:-:S04]  /*24520*/  ISETP.NE.AND P2, PT, R28, 0x2, PT ;  /* 0x000000021c00780c */ /* 0x000fc80003f45270 */
[----:B------:R-:W-:Y:S01]  /*24530*/  SEL R0, RZ, 0x1, P2 ;  /* 0x00000001ff007807 */ /* 0x000fe20001000000 */
[----:B-1----:R-:W-:Y:S08]  /*24540*/  @!P1 BRA `(.L_x_3017) ;  /* 0x0000005000009947 */ /* 0x002ff00003800000 */
.L_x_3200:
[----:B------:R-:W-:Y:S02]  /*24550*/  SEL R28, R28, RZ, P2 ;  /* 0x000000ff1c1c7207 */ /* 0x000fe40001000000 */
[----:B------:R-:W-:Y:S01]  /*24560*/  LOP3.LUT R0, R29, R0, RZ, 0x3c, !PT ;  /* 0x000000001d007212 */ /* 0x000fe200078e3cff */
[----:B------:R-:W-:Y:S06]  /*24570*/  @!P0 BRA `(.L_x_3018) ;  /* 0x0000000000048947 */ /* 0x000fec0003800000 */
[----:B------:R-:W-:Y:S01]  /*24580*/  BPT.TRAP 0x1 ;  /* 0x000000040000795c */ /* 0x000fe20000300000 */
.L_x_3018:
[----:B------:R-:W-:Y:S01]  /*24590*/  IMAD R5, R28, 0x8, R5 ;  /* 0x000000081c057824 */ /* 0x000fe200078e0205 */
[----:B------:R-:W-:-:S04]  /*245a0*/  SHF.L.U32 R0, R0, 0x1f, RZ ;  /* 0x0000001f00007819 */ /* 0x000fc800000006ff */
[----:B------:R-:W2:Y:S02]  /*245b0*/  SYNCS.PHASECHK.TRANS64.TRYWAIT P1, [R5+URZ+0x2a840], R0 ;  /* 0x02a84000050075a7 */ /* 0x000ea4000802017f */
[----:B--2---:R-:W-:Y:S05]  /*245c0*/  @!P1 BRA `(.L_x_3019) ;  /* 0x0000004c00f49947 */ /* 0x004fea0003800000 */
.L_x_3201:
[----:B------:R-:W-:Y:S05]  /*245d0*/  @!P0 BRA `(.L_x_3020) ;  /* 0x0000000000048947 */ /* 0x000fea0003800000 */
[----:B------:R-:W-:Y:S01]  /*245e0*/  BPT.TRAP 0x1 ;  /* 0x000000040000795c */ /* 0x000fe20000300000 */
.L_x_3020:
[----:B------:R-:W4:Y:S02]  /*245f0*/  SYNCS.PHASECHK.TRANS64.TRYWAIT P1, [R3+URZ+0x2a860], R2 ;  /* 0x02a86002030075a7 */ /* 0x000f24000802017f */
[----:B----4-:R-:W-:Y:S05]  /*24600*/  @!P1 BRA `(.L_x_3021) ;  /* 0x0000004c00f89947 */ /* 0x010fea0003800000 */
.L_x_3202:
[----:B------:R-:W-:Y:S05]  /*24610*/  @!P0 BRA `(.L_x_3022) ;  /* 0x0000000000048947 */ /* 0x000fea0003800000 */
[----:B------:R-:W-:Y:S01]  /*24620*/  BPT.TRAP 0x1 ;  /* 0x000000040000795c */ /* 0x000fe20000300000 */
.L_x_3022:
[----:B------:R0:W0:Y:S02]  /*24630*/  SYNCS.PHASECHK.TRANS64.TRYWAIT P0, [R5+URZ+0x2a860], R0 ;  /* 0x02a86000050075a7 */ /* 0x000024000800017f */
[----:B0-----:R-:W-:Y:S05]  /*24640*/  @!P0 NANOSLEEP.SYNCS 0x989680 ;  /* 0x009896800000895d */ /* 0x001fea0003900000 */
[----:B------:R-:W0:Y:S02]  /*24650*/  @!P0 SYNCS.PHASECHK.TRANS64 P0, [R5+URZ+0x2a860], R0 ;  /* 0x02a86000050085a7 */ /* 0x000e24000800007f */
[----:B0-----:R-:W-:Y:S05]  /*24660*/  @!P0 BRA `(.L_x_3022) ;  /* 0xfffffffc00f08947 */ /* 0x001fea000383ffff */
.L_x_2653:
[----:B------:R-:W-:Y:S05]  /*24670*/  BSYNC B9 ;  /* 0x0000000000097941 */ /* 0x000fea0003800000 */
.L_x_2650:
[----:B------:R-:W-:Y:S05]  /*24680*/  EXIT ;  /* 0x000000000000794d */ /* 0x000fea0003800000 */
.L_x_2673:
[----:B0-----:R0:W1:Y:S02]  /*24690*/  SYNCS.PHASECHK.TRANS64.TRYWAIT P6, [R84+URZ+0x2a890], R85 ;  /* 0x02a89055540075a7 */ /* 0x00106400080c017f */
[----:B-1----:R-:W-:Y:S05]  /*246a0*/  @!P6 NANOSLEEP.SYNCS 0x989680 ;  /* 0x009896800000e95d */ /* 0x002fea0003900000 */
[----:B------:R-:W1:Y:S02]  /*246b0*/  @!P6 SYNCS.PHASECHK.TRANS64 P6, [R84+URZ+0x2a890], R85 ;  /* 0x02a890555400e5a7 */ /* 0x000e6400080c007f */
[----:B-1----:R-:W-:Y:S05]  /*246c0*/  @!P6 BRA `(.L_x_2673) ;  /* 0xfffffffc00f0e947 */ /* 0x002fea000383ffff */
[----:B------:R-:W-:Y:S05]  /*246d0*/  BRA `(.L_x_3023) ;  /* 0xfffffdf400407947 */ /* 0x000fea000383ffff */
.L_x_2674:
        /* <DEDUP_REMOVED lines=8> */
.L_x_3025:
[----:B------:R-:W-:Y:S05]  /*24760*/  BSYNC B1 ;  /* 0x0000000000017941 */ /* 0x000fea0003800000 */
.L_x_3024:
        /* <DEDUP_REMOVED lines=8> */
.L_x_3026:
[----:B------:R-:W-:Y:S01]  /*247f0*/  MOV R11, R14 ;  /* 0x0000000e000b7202 */ /* 0x000fe20000000f00 */
[----:B------:R-:W-:Y:S06]  /*24800*/  BRA `(.L_x_3027) ;  /* 0xfffffdf400087947 */ /* 0x000fec000383ffff */
.L_x_2699:
        /* <DEDUP_REMOVED lines=8> */
.L_x_3029:
[----:B------:R-:W-:Y:S05]  /*24890*/  BSYNC B1 ;  /* 0x0000000000017941 */ /* 0x000fea0003800000 */
.L_x_3028:
        /* <DEDUP_REMOVED lines=8> */
.L_x_3030:
[----:B------:R-:W-:Y:S01]  /*24920*/  IMAD.MOV.U32 R119, RZ, RZ, R14 ;  /* 0x000000ffff777224 */ /* 0x000fe200078e000e */
[----:B------:R-:W-:Y:S06]  /*24930*/  BRA `(.L_x_3031) ;  /* 0xfffffe0800307947 */ /* 0x000fec000383ffff */
.L_x_2729:
[----:B0-----:R0:W1:Y:S02]  /*24940*/  SYNCS.PHASECHK.TRANS64.TRYWAIT P6, [R84+URZ+0x2a890], R85 ;  /* 0x02a89055540075a7 */ /* 0x00106400080c017f */
[----:B-1----:R-:W-:Y:S05]  /*24950*/  @!P6 NANOSLEEP.SYNCS 0x989680 ;  /* 0x009896800000e95d */ /* 0x002fea0003900000 */
[----:B------:R-:W1:Y:S02]  /*24960*/  @!P6 SYNCS.PHASECHK.TRANS64 P6, [R84+URZ+0x2a890], R85 ;  /* 0x02a890555400e5a7 */ /* 0x000e6400080c007f */
[----:B-1----:R-:W-:Y:S05]  /*24970*/  @!P6 BRA `(.L_x_2729) ;  /* 0xfffffffc00f0e947 */ /* 0x002fea000383ffff */
[----:B------:R-:W-:Y:S05]  /*24980*/  BRA `(.L_x_3032) ;  /* 0xfffffe2800507947 */ /* 0x000fea000383ffff */
.L_x_2730:
[----:B------:R-:W-:Y:S01]  /*24990*/  BSSY B1, `(.L_x_3033) ;  /* 0x0000008000017945 */ /* 0x000fe20003800000 */
[----:B------:R-:W-:Y:S01]  /*249a0*/  IMAD.MOV.U32 R13, RZ, RZ, R118 ;  /* 0x000000ffff0d7224 */ /* 0x000fe200078e0076 */
[----:B------:R-:W-:Y:S01]  /*249b0*/  MOV R12, RZ ;  /* 0x000000ff000c7202 */ /* 0x000fe20000000f00 */
[----:B------:R-:W-:Y:S02]  /*249c0*/  IMAD.MOV.U32 R11, RZ, RZ, 0x1c1f ;  /* 0x00001c1fff0b7424 */ /* 0x000fe400078e00ff */
[----:B------:R-:W-:-:S07]  /*249d0*/  IMAD.MOV.U32 R15, RZ, RZ, -0x1 ;  /* 0xffffffffff0f7424 */ /* 0x000fce00078e00ff */
[----:B0-----:R-:W-:Y:S05]  /*249e0*/  WARPSYNC.COLLECTIVE R15, `(.L_x_3034) ;  /* 0x000000000f087348 */ /* 0x001fea0003c00000 */
[----:B------:R1:W2:Y:S02]  /*249f0*/  SHFL.IDX P6, R14, R13, R12, R11 ;  /* 0x0000000c0d0e7389 */ /* 0x0002a400000c000b */
[----:B012---:R-:W-:Y:S01]  /*24a00*/  ENDCOLLECTIVE ;  /* 0x000000000000791b */ /* 0x007fe20003800000 */
.L_x_3034:
[----:B------:R-:W-:Y:S05]  /*24a10*/  BSYNC B1 ;  /* 0x0000000000017941 */ /* 0x000fea0003800000 */
.L_x_3033:
        /* <DEDUP_REMOVED lines=8> */
.L_x_3035:
[----:B------:R-:W-:Y:S01]  /*24aa0*/  IMAD.MOV.U32 R11, RZ, RZ, R14 ;  /* 0x000000ffff0b7224 */ /* 0x000fe200078e000e */
[----:B------:R-:W-:Y:S06]  /*24ab0*/  BRA `(.L_x_3036) ;  /* 0xfffffe2800207947 */ /* 0x000fec000383ffff */
.L_x_2743:
[----:B------:R-:W-:Y:S01]  /*24ac0*/  BSSY B1, `(.L_x_3037) ;  /* 0x0000008000017945 */ /* 0x000fe20003800000 */
[----:B--234-:R-:W-:Y:S01]  /*24ad0*/  MOV R13, R118 ;  /* 0x00000076000d7202 */ /* 0x01cfe20000000f00 */
[----:B------:R-:W-:Y:S01]  /*24ae0*/  IMAD.MOV.U32 R12, RZ, RZ, 0x1 ;  /* 0x00000001ff0c7424 */ /* 0x000fe200078e00ff */
[----:B------:R-:W-:Y:S01]  /*24af0*/  MOV R15, 0xffffffff ;  /* 0xffffffff000f7802 */ /* 0x000fe20000000f00 */
[----:B------:R-:W-:-:S07]  /*24b00*/  IMAD.MOV.U32 R11, RZ, RZ, 0x1c1f ;  /* 0x00001c1fff0b7424 */ /* 0x000fce00078e00ff */
[----:B01----:R-:W-:Y:S05]  /*24b10*/  WARPSYNC.COLLECTIVE R15, `(.L_x_3038) ;  /* 0x000000000f087348 */ /* 0x003fea0003c00000 */
[----:B------:R2:W3:Y:S02]  /*24b20*/  SHFL.IDX P6, R14, R13, R12, R11 ;  /* 0x0000000c0d0e7389 */ /* 0x0004e400000c000b */
[----:B0123--:R-:W-:Y:S01]  /*24b30*/  ENDCOLLECTIVE ;  /* 0x000000000000791b */ /* 0x00ffe20003800000 */
.L_x_3038:
[----:B------:R-:W-:Y:S05]  /*24b40*/  BSYNC B1 ;  /* 0x0000000000017941 */ /* 0x000fea0003800000 */
.L_x_3037:
        /* <DEDUP_REMOVED lines=8> */
.L_x_3039:
[----:B------:R-:W-:Y:S01]  /*24bd0*/  MOV R119, R14 ;  /* 0x0000000e00777202 */ /* 0x000fe20000000f00 */
[----:B------:R-:W-:Y:S06]  /*24be0*/  BRA `(.L_x_3040) ;  /* 0xfffffe3c00cc7947 */ /* 0x000fec000383ffff */
.L_x_2756:
[----:B0-----:R0:W1:Y:S02]  /*24bf0*/  SYNCS.PHASECHK.TRANS64.TRYWAIT P4, [R84+URZ+0x2a890], R85 ;  /* 0x02a89055540075a7 */ /* 0x001064000808017f */
[----:B-1----:R-:W-:Y:S05]  /*24c00*/  @!P4 NANOSLEEP.SYNCS 0x989680 ;  /* 0x009896800000c95d */ /* 0x002fea0003900000 */
[----:B------:R-:W1:Y:S02]  /*24c10*/  @!P4 SYNCS.PHASECHK.TRANS64 P4, [R84+URZ+0x2a890], R85 ;  /* 0x02a890555400c5a7 */ /* 0x000e64000808007f */
[----:B-1----:R-:W-:Y:S05]  /*24c20*/  @!P4 BRA `(.L_x_2756) ;  /* 0xfffffffc00f0c947 */ /* 0x002fea000383ffff */
[----:B------:R-:W-:Y:S05]  /*24c30*/  BRA `(.L_x_3041) ;  /* 0xfffffe54007c7947 */ /* 0x000fea000383ffff */
.L_x_2757:
        /* <DEDUP_REMOVED lines=8> */
.L_x_3043:
[----:B------:R-:W-:Y:S05]  /*24cc0*/  BSYNC B1 ;  /* 0x0000000000017941 */ /* 0x000fea0003800000 */
.L_x_3042:
        /* <DEDUP_REMOVED lines=8> */
.L_x_3044:
[----:B------:R-:W-:Y:S01]  /*24d50*/  IMAD.MOV.U32 R37, RZ, RZ, R14 ;  /* 0x000000ffff257224 */ /* 0x000fe200078e000e */
[----:B------:R-:W-:Y:S06]  /*24d60*/  BRA `(.L_x_3045) ;  /* 0xfffffe5400987947 */ /* 0x000fec000383ffff */
.L_x_2760:
[----:B------:R-:W-:Y:S01]  /*24d70*/  BSSY B1, `(.L_x_3046) ;  /* 0x0000008000017945 */ /* 0x000fe20003800000 */
[----:B----4-:R-:W-:Y:S01]  /*24d80*/  IMAD.MOV.U32 R13, RZ, RZ, R33 ;  /* 0x000000ffff0d7224 */ /* 0x010fe200078e0021 */
[----:B------:R-:W-:Y:S01]  /*24d90*/  MOV R12, 0x1 ;  /* 0x00000001000c7802 */ /* 0x000fe20000000f00 */
[----:B------:R-:W-:Y:S02]  /*24da0*/  IMAD.MOV.U32 R11, RZ, RZ, 0x1c1f ;  /* 0x00001c1fff0b7424 */ /* 0x000fe400078e00ff */
[----:B------:R-:W-:-:S07]  /*24db0*/  IMAD.MOV.U32 R15, RZ, RZ, -0x1 ;  /* 0xffffffffff0f7424 */ /* 0x000fce00078e00ff */
[----:B0123--:R-:W-:Y:S05]  /*24dc0*/  WARPSYNC.COLLECTIVE R15, `(.L_x_3047) ;  /* 0x000000000f087348 */ /* 0x00ffea0003c00000 */
[----:B------:R4:W0:Y:S02]  /*24dd0*/  SHFL.IDX P6, R14, R13, R12, R11 ;  /* 0x0000000c0d0e7389 */ /* 0x00082400000c000b */
[----:B01234-:R-:W-:Y:S01]  /*24de0*/  ENDCOLLECTIVE ;  /* 0x000000000000791b */ /* 0x01ffe20003800000 */
.L_x_3047:
[----:B------:R-:W-:Y:S05]  /*24df0*/  BSYNC B1 ;  /* 0x0000000000017941 */ /* 0x000fea0003800000 */
.L_x_3046:
        /* <DEDUP_REMOVED lines=8> */
.L_x_3048:
[----:B------:R-:W-:Y:S01]  /*24e80*/  IMAD.MOV.U32 R37, RZ, RZ, R14 ;  /* 0x000000ffff257224 */ /* 0x000fe200078e000e */
[----:B------:R-:W-:Y:S06]  /*24e90*/  BRA `(.L_x_3049) ;  /* 0xfffffe5400f87947 */ /* 0x000fec000383ffff */
.L_x_2764:
[----:B---3--:R3:W0:Y:S02]  /*24ea0*/  SYNCS.PHASECHK.TRANS64.TRYWAIT P0, [R84+URZ+0x2a8b0], R85 ;  /* 0x02a8b055540075a7 */ /* 0x008624000800017f */
[----:B0-----:R-:W-:Y:S05]  /*24eb0*/  @!P0 NANOSLEEP.SYNCS 0x989680 ;  /* 0x009896800000895d */ /* 0x001fea0003900000 */
[----:B------:R-:W0:Y:S02]  /*24ec0*/  @!P0 SYNCS.PHASECHK.TRANS64 P0, [R84+URZ+0x2a8b0], R85 ;  /* 0x02a8b055540085a7 */ /* 0x000e24000800007f */
[----:B0-----:R-:W-:Y:S05]  /*24ed0*/  @!P0 BRA `(.L_x_2764) ;  /* 0xfffffffc00f08947 */ /* 0x001fea000383ffff */
[----:B------:R-:W-:Y:S05]  /*24ee0*/  BRA `(.L_x_3050) ;  /* 0xfffffe5800d47947 */ /* 0x000fea000383ffff */
.L_x_2784:
[----:B------:R-:W-:Y:S01]  /*24ef0*/  BSSY B1, `(.L_x_3051) ;  /* 0x0000008000017945 */ /* 0x000fe20003800000 */
[----:B------:R-:W-:Y:S01]  /*24f00*/  MOV R13, R0 ;  /* 0x00000000000d7202 */ /* 0x000fe20000000f00 */
[----:B------:R-:W-:Y:S01]  /*24f10*/  IMAD.MOV.U32 R12, RZ, RZ, RZ ;  /* 0x000000ffff0c7224 */ /* 0x000fe200078e00ff */
[----:B------:R-:W-:Y:S01]  /*24f20*/  MOV R15, 0xffffffff ;  /* 0xffffffff000f7802 */ /* 0x000fe20000000f00 */
[----:B------:R-:W-:-:S07]  /*24f30*/  IMAD.MOV.U32 R11, RZ, RZ, 0x1c1f ;  /* 0x00001c1fff0b7424 */ /* 0x000fce00078e00ff */
[----:B-1--4-:R-:W-:Y:S05]  /*24f40*/  WARPSYNC.COLLECTIVE R15, `(.L_x_3052) ;  /* 0x000000000f087348 */ /* 0x012fea0003c00000 */
[----:B------:R0:W2:Y:S02]  /*24f50*/  SHFL.IDX P6, R14, R13, R12, R11 ;  /* 0x0000000c0d0e7389 */ /* 0x0000a400000c000b */
[----:B012-4-:R-:W-:Y:S01]  /*24f60*/  ENDCOLLECTIVE ;  /* 0x000000000000791b */ /* 0x017fe20003800000 */
.L_x_3052:
[----:B------:R-:W-:Y:S05]  /*24f70*/  BSYNC B1 ;  /* 0x0000000000017941 */ /* 0x000fea0003800000 */
.L_x_3051:
        /* <DEDUP_REMOVED lines=8> */
.L_x_3053:
[----:B------:R-:W-:Y:S01]  /*25000*/  IMAD.MOV.U32 R13, RZ, RZ, R63 ;  /* 0x000000ffff0d7224 */ /* 0x000fe200078e003f */
[----:B------:R-:W-:-:S07]  /*25010*/  MOV R6, R14 ;  /* 0x0000000e00067202 */ /* 0x000fce0000000f00 */
[----:B------:R-:W-:Y:S05]  /*25020*/  WARPSYNC.COLLECTIVE R15, `(.L_x_3054) ;  /* 0x000000000f087348 */ /* 0x000fea0003c00000 */
[----:B------:R0:W1:Y:S02]  /*25030*/  SHFL.IDX P6, R14, R13, R12, R11 ;  /* 0x0000000c0d0e7389 */ /* 0x00006400000c000b */
[----:B01----:R-:W-:Y:S01]  /*25040*/  ENDCOLLECTIVE ;  /* 0x000000000000791b */ /* 0x003fe20003800000 */
.L_x_3054:
[----:B------:R-:W-:Y:S01]  /*25050*/  MOV R13, R62 ;  /* 0x0000003e000d7202 */ /* 0x000fe20000000f00 */
[----:B------:R-:W-:-:S07]  /*25060*/  IMAD.MOV.U32 R9, RZ, RZ, R14 ;  /* 0x000000ffff097224 */ /* 0x000fce00078e000e */
[----:B------:R-:W-:Y:S05]  /*25070*/  WARPSYNC.COLLECTIVE R15, `(.L_x_3055) ;  /* 0x000000000f087348 */ /* 0x000fea0003c00000 */
[----:B------:R0:W1:Y:S02]  /*25080*/  SHFL.IDX P6, R14, R13, R12, R11 ;  /* 0x0000000c0d0e7389 */ /* 0x00006400000c000b */
[----:B01----:R-:W-:Y:S01]  /*25090*/  ENDCOLLECTIVE ;  /* 0x000000000000791b */ /* 0x003fe20003800000 */
.L_x_3055:
[----:B------:R-:W-:Y:S01]  /*250a0*/  IMAD.MOV.U32 R8, RZ, RZ, R14 ;  /* 0x000000ffff087224 */ /* 0x000fe200078e000e */
[----:B------:R-:W-:Y:S06]  /*250b0*/  BRA `(.L_x_3056) ;  /* 0xfffffe6c00147947 */ /* 0x000fec000383ffff */
.L_x_2787:
[----:B------:R-:W-:Y:S01]  /*250c0*/  BSSY B1, `(.L_x_3057) ;  /* 0x0000008000017945 */ /* 0x000fe20003800000 */
[----:B------:R-:W-:Y:S01]  /*250d0*/  IMAD.MOV.U32 R13, RZ, RZ, R0 ;  /* 0x000000ffff0d7224 */ /* 0x000fe200078e0000 */
[----:B------:R-:W-:Y:S01]  /*250e0*/  MOV R12, 0x1 ;  /* 0x00000001000c7802 */ /* 0x000fe20000000f00 */
[----:B------:R-:W-:Y:S02]  /*250f0*/  IMAD.MOV.U32 R11, RZ, RZ, 0x1c1f ;  /* 0x00001c1fff0b7424 */ /* 0x000fe400078e00ff */
[----:B------:R-:W-:-:S07]  /*25100*/  IMAD.MOV.U32 R15, RZ, RZ, -0x1 ;  /* 0xffffffffff0f7424 */ /* 0x000fce00078e00ff */
[----:B-1--4-:R-:W-:Y:S05]  /*25110*/  WARPSYNC.COLLECTIVE R15, `(.L_x_3058) ;  /* 0x000000000f087348 */ /* 0x012fea0003c00000 */
[----:B------:R0:W2:Y:S02]  /*25120*/  SHFL.IDX P6, R14, R13, R12, R11 ;  /* 0x0000000c0d0e7389 */ /* 0x0000a400000c000b */
[----:B012-4-:R-:W-:Y:S01]  /*25130*/  ENDCOLLECTIVE ;  /* 0x000000000000791b */ /* 0x017fe20003800000 */
.L_x_3058:
[----:B------:R-:W-:Y:S05]  /*25140*/  BSYNC B1 ;  /* 0x0000000000017941 */ /* 0x000fea0003800000 */
.L_x_3057:
        /* <DEDUP_REMOVED lines=8> */
.L_x_3059:
[----:B------:R-:W-:Y:S01]  /*251d0*/  MOV R13, R63 ;  /* 0x0000003f000d7202 */ /* 0x000fe20000000f00 */
[----:B------:R-:W-:-:S07]  /*251e0*/  IMAD.MOV.U32 R65, RZ, RZ, R14 ;  /* 0x000000ffff417224 */ /* 0x000fce00078e000e */
[----:B------:R-:W-:Y:S05]  /*251f0*/  WARPSYNC.COLLECTIVE R15, `(.L_x_3060) ;  /* 0x000000000f087348 */ /* 0x000fea0003c00000 */
[----:B------:R0:W1:Y:S02]  /*25200*/  SHFL.IDX P6, R14, R13, R12, R11 ;  /* 0x0000000c0d0e7389 */ /* 0x00006400000c000b */
[----:B01----:R-:W-:Y:S01]  /*25210*/  ENDCOLLECTIVE ;  /* 0x000000000000791b */ /* 0x003fe20003800000 */
.L_x_3060:
[----:B------:R-:W-:Y:S02]  /*25220*/  IMAD.MOV.U32 R13, RZ, RZ, R62 ;  /* 0x000000ffff0d7224 */ /* 0x000fe400078e003e */
[----:B------:R-:W-:-:S07]  /*25230*/  IMAD.MOV.U32 R63, RZ, RZ, R14 ;  /* 0x000000ffff3f7224 */ /* 0x000fce00078e000e */
[----:B------:R-:W-:Y:S05]  /*25240*/  WARPSYNC.COLLECTIVE R15, `(.L_x_3061) ;  /* 0x000000000f087348 */ /* 0x000fea0003c00000 */
[----:B------:R0:W1:Y:S02]  /*25250*/  SHFL.IDX P6, R14, R13, R12, R11 ;  /* 0x0000000c0d0e7389 */ /* 0x00006400000c000b */
[----:B01----:R-:W-:Y:S01]  /*25260*/  ENDCOLLECTIVE ;  /* 0x000000000000791b */ /* 0x003fe20003800000 */
.L_x_3061:
[----:B------:R-:W-:Y:S01]  /*25270*/  MOV R62, R14 ;  /* 0x0000000e003e7202 */ /* 0x000fe20000000f00 */
[----:B------:R-:W-:Y:S06]  /*25280*/  BRA `(.L_x_3062) ;  /* 0xfffffe7000a87947 */ /* 0x000fec000383ffff */
.L_x_2791:
[----:B0-----:R0:W1:Y:S02]  /*25290*/  SYNCS.PHASECHK.TRANS64.TRYWAIT P0, [R2+URZ+0x2a800], R5 ;  /* 0x02a80005020075a7 */ /* 0x001064000800017f */
[----:B-1----:R-:W-:Y:S05]  /*252a0*/  @!P0 NANOSLEEP.SYNCS 0x989680 ;  /* 0x009896800000895d */ /* 0x002fea0003900000 */
[----:B------:R-:W1:Y:S02]  /*252b0*/  @!P0 SYNCS.PHASECHK.TRANS64 P0, [R2+URZ+0x2a800], R5 ;  /* 0x02a80005020085a7 */ /* 0x000e64000800007f */
[----:B-1----:R-:W-:Y:S05]  /*252c0*/  @!P0 BRA `(.L_x_2791) ;  /* 0xfffffffc00f08947 */ /* 0x002fea000383ffff */
[----:B------:R-:W-:Y:S05]  /*252d0*/  BRA `(.L_x_3063) ;  /* 0xfffffe7800c47947 */ /* 0x000fea000383ffff */
.L_x_2815:
[----:B------:R-:W-:Y:S01]  /*252e0*/  BSSY B1, `(.L_x_3064) ;  /* 0x0000008000017945 */ /* 0x000fe20003800000 */
[----:B------:R-:W-:Y:S01]  /*252f0*/  IMAD.MOV.U32 R13, RZ, RZ, R48 ;  /* 0x000000ffff0d7224 */ /* 0x000fe200078e0030 */
[----:B------:R-:W-:Y:S01]  /*25300*/  MOV R11, 0x1c1f ;  /* 0x00001c1f000b7802 */ /* 0x000fe20000000f00 */
[----:B------:R-:W-:Y:S02]  /*25310*/  IMAD.MOV.U32 R12, RZ, RZ, RZ ;  /* 0x000000ffff0c7224 */ /* 0x000fe400078e00ff */
[----:B------:R-:W-:-:S07]  /*25320*/  IMAD.MOV.U32 R15, RZ, RZ, -0x1 ;  /* 0xffffffffff0f7424 */ /* 0x000fce00078e00ff */
[----:B-1--4-:R-:W-:Y:S05]  /*25330*/  WARPSYNC.COLLECTIVE R15, `(.L_x_3065) ;  /* 0x000000000f087348 */ /* 0x012fea0003c00000 */
[----:B------:R0:W2:Y:S02]  /*25340*/  SHFL.IDX P6, R14, R13, R12, R11 ;  /* 0x0000000c0d0e7389 */ /* 0x0000a400000c000b */
[----:B012-4-:R-:W-:Y:S01]  /*25350*/  ENDCOLLECTIVE ;  /* 0x000000000000791b */ /* 0x017fe20003800000 */
.L_x_3065:
[----:B------:R-:W-:Y:S05]  /*25360*/  BSYNC B1 ;  /* 0x0000000000017941 */ /* 0x000fea0003800000 */
.L_x_3064:
        /* <DEDUP_REMOVED lines=8> */
.L_x_3066:
[----:B------:R-:W-:Y:S02]  /*253f0*/  IMAD.MOV.U32 R13, RZ, RZ, R61 ;  /* 0x000000ffff0d7224 */ /* 0x000fe400078e003d */
[----:B------:R-:W-:-:S07]  /*25400*/  IMAD.MOV.U32 R4, RZ, RZ, R14 ;  /* 0x000000ffff047224 */ /* 0x000fce00078e000e */
[----:B------:R-:W-:Y:S05]  /*25410*/  WARPSYNC.COLLECTIVE R15, `(.L_x_3067) ;  /* 0x000000000f087348 */ /* 0x000fea0003c00000 */
[----:B------:R0:W1:Y:S02]  /*25420*/  SHFL.IDX P6, R14, R13, R12, R11 ;  /* 0x0000000c0d0e7389 */ /* 0x00006400000c000b */
[----:B01----:R-:W-:Y:S01]  /*25430*/  ENDCOLLECTIVE ;  /* 0x000000000000791b */ /* 0x003fe20003800000 */
.L_x_3067:
[----:B------:R-:W-:Y:S01]  /*25440*/  IMAD.MOV.U32 R13, RZ, RZ, R0 ;  /* 0x000000ffff0d7224 */ /* 0x000fe200078e0000 */
[----:B------:R-:W-:-:S07]  /*25450*/  MOV R7, R14 ;  /* 0x0000000e00077202 */ /* 0x000fce0000000f00 */
[----:B------:R-:W-:Y:S05]  /*25460*/  WARPSYNC.COLLECTIVE R15, `(.L_x_3068) ;  /* 0x000000000f087348 */ /* 0x000fea0003c00000 */
[----:B------:R0:W1:Y:S02]  /*25470*/  SHFL.IDX P6, R14, R13, R12, R11 ;  /* 0x0000000c0d0e7389 */ /* 0x00006400000c000b */
[----:B01----:R-:W-:Y:S01]  /*25480*/  ENDCOLLECTIVE ;  /* 0x000000000000791b */ /* 0x003fe20003800000 */
.L_x_3068:
[----:B------:R-:W-:Y:S05]  /*25490*/  BRA `(.L_x_3069) ;  /* 0xfffffe9c00947947 */ /* 0x000fea000383ffff */
.L_x_2818:
[----:B------:R-:W-:Y:S01]  /*254a0*/  BSSY B1, `(.L_x_3070) ;  /* 0x0000008000017945 */ /* 0x000fe20003800000 */
[----:B------:R-:W-:Y:S01]  /*254b0*/  IMAD.MOV.U32 R13, RZ, RZ, R48 ;  /* 0x000000ffff0d7224 */ /* 0x000fe200078e0030 */
[----:B------:R-:W-:Y:S01]  /*254c0*/  MOV R12, 0x1 ;  /* 0x00000001000c7802 */ /* 0x000fe20000000f00 */
[----:B------:R-:W-:Y:S02]  /*254d0*/  IMAD.MOV.U32 R11, RZ, RZ, 0x1c1f ;  /* 0x00001c1fff0b7424 */ /* 0x000fe400078e00ff */
[----:B------:R-:W-:-:S07]  /*254e0*/  IMAD.MOV.U32 R15, RZ, RZ, -0x1 ;  /* 0xffffffffff0f7424 */ /* 0x000fce00078e00ff */
[----:B------:R-:W-:Y:S05]  /*254f0*/  WARPSYNC.COLLECTIVE R15, `(.L_x_3071) ;  /* 0x000000000f087348 */ /* 0x000fea0003c00000 */
[----:B------:R0:W1:Y:S02]  /*25500*/  SHFL.IDX P6, R14, R13, R12, R11 ;  /* 0x0000000c0d0e7389 */ /* 0x00006400000c000b */
[----:B01----:R-:W-:Y:S01]  /*25510*/  ENDCOLLECTIVE ;  /* 0x000000000000791b */ /* 0x003fe20003800000 */
.L_x_3071:
[----:B------:R-:W-:Y:S05]  /*25520*/  BSYNC B1 ;  /* 0x0000000000017941 */ /* 0x000fea0003800000 */
.L_x_3070:
        /* <DEDUP_REMOVED lines=8> */
.L_x_3072:
[----:B------:R-:W-:Y:S01]  /*255b0*/  MOV R13, R61 ;  /* 0x0000003d000d7202 */ /* 0x000fe20000000f00 */
[----:B------:R-:W-:-:S07]  /*255c0*/  IMAD.MOV.U32 R20, RZ, RZ, R14 ;  /* 0x000000ffff147224 */ /* 0x000fce00078e000e */
[----:B------:R-:W-:Y:S05]  /*255d0*/  WARPSYNC.COLLECTIVE R15, `(.L_x_3073) ;  /* 0x000000000f087348 */ /* 0x000fea0003c00000 */
[----:B------:R0:W1:Y:S02]  /*255e0*/  SHFL.IDX P6, R14, R13, R12, R11 ;  /* 0x0000000c0d0e7389 */ /* 0x00006400000c000b */
[----:B01----:R-:W-:Y:S01]  /*255f0*/  ENDCOLLECTIVE ;  /* 0x000000000000791b */ /* 0x003fe20003800000 */
.L_x_3073:
[----:B------:R-:W-:Y:S02]  /*25600*/  IMAD.MOV.U32 R13, RZ, RZ, R0 ;  /* 0x000000ffff0d7224 */ /* 0x000fe400078e0000 */
[----:B------:R-:W-:-:S07]  /*25610*/  IMAD.MOV.U32 R61, RZ, RZ, R14 ;  /* 0x000000ffff3d7224 */ /* 0x000fce00078e000e */
[----:B------:R-:W-:Y:S05]  /*25620*/  WARPSYNC.COLLECTIVE R15, `(.L_x_3074) ;  /* 0x000000000f087348 */ /* 0x000fea0003c00000 */
[----:B------:R0:W1:Y:S02]  /*25630*/  SHFL.IDX P6, R14, R13, R12, R11 ;  /* 0x0000000c0d0e7389 */ /* 0x00006400000c000b */
[----:B01----:R-:W-:Y:S01]  /*25640*/  ENDCOLLECTIVE ;  /* 0x000000000000791b */ /* 0x003fe20003800000 */
.L_x_3074:
[----:B------:R-:W-:Y:S01]  /*25650*/  MOV R0, R14 ;  /* 0x0000000e00007202 */ /* 0x000fe20000000f00 */
[----:B------:R-:W-:Y:S06]  /*25660*/  BRA `(.L_x_3075) ;  /* 0xfffffea000b47947 */ /* 0x000fec000383ffff */
.L_x_2822:
[----:B0-----:R0:W1:Y:S02]  /*25670*/  SYNCS.PHASECHK.TRANS64.TRYWAIT P0, [R2+URZ+0x2a800], R61 ;  /* 0x02a8003d020075a7 */ /* 0x001064000800017f */
[----:B-1----:R-:W-:Y:S05]  /*25680*/  @!P0 NANOSLEEP.SYNCS 0x989680 ;  /* 0x009896800000895d */ /* 0x002fea0003900000 */
[----:B------:R-:W1:Y:S02]  /*25690*/  @!P0 SYNCS.PHASECHK.TRANS64 P0, [R2+URZ+0x2a800], R61 ;  /* 0x02a8003d020085a7 */ /* 0x000e64000800007f */
[----:B-1----:R-:W-:Y:S05]  /*256a0*/  @!P0 BRA `(.L_x_2822) ;  /* 0xfffffffc00f08947 */ /* 0x002fea000383ffff */
[----:B------:R-:W-:Y:S05]  /*256b0*/  BRA `(.L_x_3076) ;  /* 0xfffffea800387947 */ /* 0x000fea000383ffff */
.L_x_2836:
[----:B-1----:R1:W3:Y:S02]  /*256c0*/  SYNCS.PHASECHK.TRANS64.TRYWAIT P1, [R9+URZ+0x2a830], R0 ;  /* 0x02a83000090075a7 */ /* 0x0022e4000802017f */
[----:B---3--:R-:W-:Y:S05]  /*256d0*/  @!P1 NANOSLEEP.SYNCS 0x989680 ;  /* 0x009896800000995d */ /* 0x008fea0003900000 */
[----:B------:R-:W3:Y:S02]  /*256e0*/  @!P1 SYNCS.PHASECHK.TRANS64 P1, [R9+URZ+0x2a830], R0 ;  /* 0x02a83000090095a7 */ /* 0x000ee4000802007f */
[----:B---3--:R-:W-:Y:S05]  /*256f0*/  @!P1 BRA `(.L_x_2836) ;  /* 0xfffffffc00f09947 */ /* 0x008fea000383ffff */
[----:B------:R-:W-:Y:S05]  /*25700*/  BRA `(.L_x_2835) ;  /* 0xfffffecc00ec7947 */ /* 0x000fea000383ffff */
.L_x_2844:
[----:B-1----:R1:W2:Y:S02]  /*25710*/  SYNCS.PHASECHK.TRANS64.TRYWAIT P2, [R9+URZ+0x2a830], R4 ;  /* 0x02a83004090075a7 */ /* 0x0022a4000804017f */
[----:B--2---:R-:W-:Y:S05]  /*25720*/  @!P2 NANOSLEEP.SYNCS 0x989680 ;  /* 0x009896800000a95d */ /* 0x004fea0003900000 */
[----:B------:R-:W2:Y:S02]  /*25730*/  @!P2 SYNCS.PHASECHK.TRANS64 P2, [R9+URZ+0x2a830], R4 ;  /* 0x02a830040900a5a7 */ /* 0x000ea4000804007f */
[----:B--2---:R-:W-:Y:S05]  /*25740*/  @!P2 BRA `(.L_x_2844) ;  /* 0xfffffffc00f0a947 */ /* 0x004fea000383ffff */
[----:B------:R-:W-:Y:S05]  /*25750*/  BRA `(.L_x_2843) ;  /* 0xfffffef000907947 */ /* 0x000fea000383ffff */
.L_x_2849:
[----:B-1----:R1:W2:Y:S02]  /*25760*/  SYNCS.PHASECHK.TRANS64.TRYWAIT P2, [R21+URZ+0x2a850], R0 ;  /* 0x02a85000150075a7 */ /* 0x0022a4000804017f */
[----:B--2---:R-:W-:Y:S05]  /*25770*/  @!P2 NANOSLEEP.SYNCS 0x989680 ;  /* 0x009896800000a95d */ /* 0x004fea0003900000 */
[----:B------:R-:W2:Y:S02]  /*25780*/  @!P2 SYNCS.PHASECHK.TRANS64 P2, [R21+URZ+0x2a850], R0 ;  /* 0x02a850001500a5a7 */ /* 0x000ea4000804007f */
[----:B--2---:R-:W-:Y:S05]  /*25790*/  @!P2 BRA `(.L_x_2849) ;  /* 0xfffffffc00f0a947 */ /* 0x004fea000383ffff */
[----:B------:R-:W-:Y:S05]  /*257a0*/  BRA `(.L_x_2848) ;  /* 0xfffffefc00307947 */ /* 0x000fea000383ffff */
.L_x_2859:
[----:B-1----:R1:W2:Y:S02]  /*257b0*/  SYNCS.PHASECHK.TRANS64.TRYWAIT P1, [R3+URZ+0x2a830], R4 ;  /* 0x02a83004030075a7 */ /* 0x0022a4000802017f */
[----:B--2---:R-:W-:Y:S05]  /*257c0*/  @!P1 NANOSLEEP.SYNCS 0x989680 ;  /* 0x009896800000995d */ /* 0x004fea0003900000 */
[----:B------:R-:W2:Y:S02]  /*257d0*/  @!P1 SYNCS.PHASECHK.TRANS64 P1, [R3+URZ+0x2a830], R4 ;  /* 0x02a83004030095a7 */ /* 0x000ea4000802007f */
[----:B--2---:R-:W-:Y:S05]  /*257e0*/  @!P1 BRA `(.L_x_2859) ;  /* 0xfffffffc00f09947 */ /* 0x004fea000383ffff */
[----:B------:R-:W-:Y:S05]  /*257f0*/  BRA `(.L_x_2858) ;  /* 0xffffff1800007947 */ /* 0x000fea000383ffff */
.L_x_2864:
[----:B-1----:R1:W2:Y:S02]  /*25800*/  SYNCS.PHASECHK.TRANS64.TRYWAIT P1, [R20+URZ+0x2a850], R0 ;  /* 0x02a85000140075a7 */ /* 0x0022a4000802017f */
[----:B--2---:R-:W-:Y:S05]  /*25810*/  @!P1 NANOSLEEP.SYNCS 0x989680 ;  /* 0x009896800000995d */ /* 0x004fea0003900000 */
[----:B------:R-:W2:Y:S02]  /*25820*/  @!P1 SYNCS.PHASECHK.TRANS64 P1, [R20+URZ+0x2a850], R0 ;  /* 0x02a85000140095a7 */ /* 0x000ea4000802007f */
[----:B--2---:R-:W-:Y:S05]  /*25830*/  @!P1 BRA `(.L_x_2864) ;  /* 0xfffffffc00f09947 */ /* 0x004fea000383ffff */
[----:B------:R-:W-:Y:S05]  /*25840*/  BRA `(.L_x_2863) ;  /* 0xffffff2000987947 */ /* 0x000fea000383ffff */
.L_x_2872:
[----:B-1----:R1:W2:Y:S02]  /*25850*/  SYNCS.PHASECHK.TRANS64.TRYWAIT P1, [R5+URZ+0x2a850], R8 ;  /* 0x02a85008050075a7 */ /* 0x0022a4000802017f */
[----:B--2---:R-:W-:Y:S05]  /*25860*/  @!P1 NANOSLEEP.SYNCS 0x989680 ;  /* 0x009896800000995d */ /* 0x004fea0003900000 */
[----:B------:R-:W2:Y:S02]  /*25870*/  @!P1 SYNCS.PHASECHK.TRANS64 P1, [R5+URZ+0x2a850], R8 ;  /* 0x02a85008050095a7 */ /* 0x000ea4000802007f */
[----:B--2---:R-:W-:Y:S05]  /*25880*/  @!P1 BRA `(.L_x_2872) ;  /* 0xfffffffc00f09947 */ /* 0x004fea000383ffff */
[----:B------:R-:W-:Y:S05]  /*25890*/  BRA `(.L_x_2871) ;  /* 0xffffff3800787947 */ /* 0x000fea000383ffff */
.L_x_2914:
[----:B0-----:R-:W0:Y:S01]  /*258a0*/  S2R R12, SR_TID.X ;  /* 0x00000000000c7919 */ /* 0x001e220000002100 */
        /* <DEDUP_REMOVED lines=10> */
.L_x_3078:
[----:B------:R-:W-:Y:S05]  /*25950*/  BSYNC B1 ;  /* 0x0000000000017941 */ /* 0x000fea0003800000 */
.L_x_3077:
[----:B------:R-:W-:Y:S05]  /*25960*/  BRA `(.L_x_3079) ;  /* 0xffffff8c00387947 */ /* 0x000fea000383ffff */
.L_x_2916:
[----:B------:R-:W-:Y:S01]  /*25970*/  BSSY B1, `(.L_x_3080) ;  /* 0x0000006000017945 */ /* 0x000fe20003800000 */
[----:B------:R-:W-:-:S07]  /*25980*/  IMAD.MOV.U32 R15, RZ, RZ, -0x1 ;  /* 0xffffffffff0f7424 */ /* 0x000fce00078e00ff */
[----:B01----:R-:W-:Y:S05]  /*25990*/  WARPSYNC.COLLECTIVE R15, `(.L_x_3081) ;  /* 0x000000000f0c7348 */ /* 0x003fea0003c00000 */
[----:B------:R-:W-:Y:S02]  /*259a0*/  ELECT P6, UR62, PT ;  /* 0x00000000003e782f */ /* 0x000fe400038c0000 */
[----:B------:R-:W-:Y:S01]  /*259b0*/  MOV R14, UR62 ;  /* 0x0000003e000e7c02 */ /* 0x000fe20008000f00 */
[----:B01----:R-:W-:Y:S10]  /*259c0*/  ENDCOLLECTIVE ;  /* 0x000000000000791b */ /* 0x003ff40003800000 */
.L_x_3081:
[----:B------:R-:W-:Y:S05]  /*259d0*/  BSYNC B1 ;  /* 0x0000000000017941 */ /* 0x000fea0003800000 */
.L_x_3080:
[----:B------:R-:W-:Y:S05]  /*259e0*/  BRA `(.L_x_2915) ;  /* 0xffffff8c00307947 */ /* 0x000fea000383ffff */
.L_x_2918:
[----:B-1----:R1:W2:Y:S02]  /*259f0*/  SYNCS.PHASECHK.TRANS64.TRYWAIT P0, [R22+URZ+0x2a820], R9 ;  /* 0x02a82009160075a7 */ /* 0x0022a4000800017f */
[----:B--2---:R-:W-:Y:S05]  /*25a00*/  @!P0 NANOSLEEP.SYNCS 0x989680 ;  /* 0x009896800000895d */ /* 0x004fea0003900000 */
[----:B------:R-:W2:Y:S02]  /*25a10*/  @!P0 SYNCS.PHASECHK.TRANS64 P0, [R22+URZ+0x2a820], R9 ;  /* 0x02a82009160085a7 */ /* 0x000ea4000800007f */
[----:B--2---:R-:W-:Y:S05]  /*25a20*/  @!P0 BRA `(.L_x_2918) ;  /* 0xfffffffc00f08947 */ /* 0x004fea000383ffff */
[----:B------:R-:W-:Y:S05]  /*25a30*/  BRA `(.L_x_3082) ;  /* 0xffffff8c00407947 */ /* 0x000fea000383ffff */
.L_x_2922:
[----:B0-----:R0:W2:Y:S02]  /*25a40*/  SYNCS.PHASECHK.TRANS64.TRYWAIT P0, [R13+URZ+0x2a8a0], R12 ;  /* 0x02a8a00c0d0075a7 */ /* 0x0010a4000800017f */
[----:B--2---:R-:W-:Y:S05]  /*25a50*/  @!P0 NANOSLEEP.SYNCS 0x989680 ;  /* 0x009896800000895d */ /* 0x004fea0003900000 */
[----:B------:R-:W2:Y:S02]  /*25a60*/  @!P0 SYNCS.PHASECHK.TRANS64 P0, [R13+URZ+0x2a8a0], R12 ;  /* 0x02a8a00c0d0085a7 */ /* 0x000ea4000800007f */
[----:B--2---:R-:W-:Y:S05]  /*25a70*/  @!P0 BRA `(.L_x_2922) ;  /* 0xfffffffc00f08947 */ /* 0x004fea000383ffff */
[----:B------:R-:W-:Y:S05]  /*25a80*/  BRA `(.L_x_3083) ;  /* 0xffffff8c00587947 */ /* 0x000fea000383ffff */
.L_x_2929:
[----:B-1----:R1:W2:Y:S02]  /*25a90*/  SYNCS.PHASECHK.TRANS64.TRYWAIT P0, [R13+URZ+0x2a8c0], R12 ;  /* 0x02a8c00c0d0075a7 */ /* 0x0022a4000800017f */
[----:B--2---:R-:W-:Y:S05]  /*25aa0*/  @!P0 NANOSLEEP.SYNCS 0x989680 ;  /* 0x009896800000895d */ /* 0x004fea0003900000 */
[----:B------:R-:W2:Y:S02]  /*25ab0*/  @!P0 SYNCS.PHASECHK.TRANS64 P0, [R13+URZ+0x2a8c0], R12 ;  /* 0x02a8c00c0d0085a7 */ /* 0x000ea4000800007f */
[----:B--2---:R-:W-:Y:S05]  /*25ac0*/  @!P0 BRA `(.L_x_2929) ;  /* 0xfffffffc00f08947 */ /* 0x004fea000383ffff */
[----:B------:R-:W-:Y:S05]  /*25ad0*/  BRA `(.L_x_3084) ;  /* 0xffffff9000507947 */ /* 0x000fea000383ffff */
.L_x_2937:
[----:B0-----:R0:W2:Y:S02]  /*25ae0*/  SYNCS.PHASECHK.TRANS64.TRYWAIT P1, [R12+URZ+0x2a8a0], R11 ;  /* 0x02a8a00b0c0075a7 */ /* 0x0010a4000802017f */
[----:B--2---:R-:W-:Y:S05]  /*25af0*/  @!P1 NANOSLEEP.SYNCS 0x989680 ;  /* 0x009896800000995d */ /* 0x004fea0003900000 */
[----:B------:R-:W2:Y:S02]  /*25b00*/  @!P1 SYNCS.PHASECHK.TRANS64 P1, [R12+URZ+0x2a8a0], R11 ;  /* 0x02a8a00b0c0095a7 */ /* 0x000ea4000802007f */
[----:B--2---:R-:W-:Y:S05]  /*25b10*/  @!P1 BRA `(.L_x_2937) ;  /* 0xfffffffc00f09947 */ /* 0x004fea000383ffff */
[----:B------:R-:W-:Y:S05]  /*25b20*/  BRA `(.L_x_3085) ;  /* 0xffffff94004c7947 */ /* 0x000fea000383ffff */
.L_x_2944:
[----:B-1----:R1:W2:Y:S02]  /*25b30*/  SYNCS.PHASECHK.TRANS64.TRYWAIT P1, [R12+URZ+0x2a8c0], R11 ;  /* 0x02a8c00b0c0075a7 */ /* 0x0022a4000802017f */
[----:B--2---:R-:W-:Y:S05]  /*25b40*/  @!P1 NANOSLEEP.SYNCS 0x989680 ;  /* 0x009896800000995d */ /* 0x004fea0003900000 */
[----:B------:R-:W2:Y:S02]  /*25b50*/  @!P1 SYNCS.PHASECHK.TRANS64 P1, [R12+URZ+0x2a8c0], R11 ;  /* 0x02a8c00b0c0095a7 */ /* 0x000ea4000802007f */
[----:B--2---:R-:W-:Y:S05]  /*25b60*/  @!P1 BRA `(.L_x_2944) ;  /* 0xfffffffc00f09947 */ /* 0x004fea000383ffff */
[----:B------:R-:W-:Y:S05]  /*25b70*/  BRA `(.L_x_3086) ;  /* 0xffffff9800407947 */ /* 0x000fea000383ffff */
.L_x_2960:
[----:B------:R-:W0:Y:S01]  /*25b80*/  S2R R9, SR_TID.X ;  /* 0x0000000000097919 */ /* 0x000e220000002100 */
[----:B------:R-:W-:Y:S01]  /*25b90*/  BSSY B0, `(.L_x_3087) ;  /* 0x000000a000007945 */ /* 0x000fe20003800000 */
[----:B------:R-:W-:Y:S01]  /*25ba0*/  IMAD.MOV.U32 R12, RZ, RZ, RZ ;  /* 0x000000ffff0c7224 */ /* 0x000fe200078e00ff */
[----:B------:R-:W-:Y:S01]  /*25bb0*/  MOV R15, 0xffffffff ;  /* 0xffffffff000f7802 */ /* 0x000fe20000000f00 */
[----:B------:R-:W-:Y:S01]  /*25bc0*/  IMAD.MOV.U32 R11, RZ, RZ, 0x1f ;  /* 0x0000001fff0b7424 */ /* 0x000fe200078e00ff */
[----:B0-----:R-:W-:-:S04]  /*25bd0*/  SHF.R.U32.HI R9, RZ, 0x5, R9 ;  /* 0x00000005ff097819 */ /* 0x001fc80000011609 */
[----:B------:R-:W-:-:S04]  /*25be0*/  LOP3.LUT R9, R9, 0x3, RZ, 0xc0, !PT ;  /* 0x0000000309097812 */ /* 0x000fc800078ec0ff */
[----:B------:R-:W-:-:S07]  /*25bf0*/  MOV R13, R9 ;  /* 0x00000009000d7202 */ /* 0x000fce0000000f00 */
[----:B-----5:R-:W-:Y:S05]  /*25c00*/  WARPSYNC.COLLECTIVE R15, `(.L_x_3088) ;  /* 0x000000000f087348 */ /* 0x020fea0003c00000 */
[----:B------:R0:W1:Y:S02]  /*25c10*/  SHFL.IDX P6, R14, R13, R12, R11 ;  /* 0x0000000c0d0e7389 */ /* 0x00006400000c000b */
[----:B01---5:R-:W-:Y:S01]  /*25c20*/  ENDCOLLECTIVE ;  /* 0x000000000000791b */ /* 0x023fe20003800000 */
.L_x_3088:
[----:B------:R-:W-:Y:S05]  /*25c30*/  BSYNC B0 ;  /* 0x0000000000007941 */ /* 0x000fea0003800000 */
.L_x_3087:
[----:B------:R-:W-:Y:S05]  /*25c40*/  BRA `(.L_x_3089) ;  /* 0xffffffa800147947 */ /* 0x000fea000383ffff */
.L_x_2963:
[----:B0-----:R0:W1:Y:S02]  /*25c50*/  SYNCS.PHASECHK.TRANS64.TRYWAIT P0, [R7+URZ+0x2a840], R2 ;  /* 0x02a84002070075a7 */ /* 0x001064000800017f */
[----:B-1----:R-:W-:Y:S05]  /*25c60*/  @!P0 NANOSLEEP.SYNCS 0x989680 ;  /* 0x009896800000895d */ /* 0x002fea0003900000 */
[----:B------:R-:W1:Y:S02]  /*25c70*/  @!P0 SYNCS.PHASECHK.TRANS64 P0, [R7+URZ+0x2a840], R2 ;  /* 0x02a84002070085a7 */ /* 0x000e64000800007f */
[----:B-1----:R-:W-:Y:S05]  /*25c80*/  @!P0 BRA `(.L_x_2963) ;  /* 0xfffffffc00f08947 */ /* 0x002fea000383ffff */
[----:B------:R-:W-:Y:S05]  /*25c90*/  BRA `(.L_x_3090) ;  /* 0xffffffa800647947 */ /* 0x000fea000383ffff */
.L_x_2964:
        /* <DEDUP_REMOVED lines=8> */
.L_x_3092:
[----:B------:R-:W-:Y:S05]  /*25d20*/  BSYNC B0 ;  /* 0x0000000000007941 */ /* 0x000fea0003800000 */
.L_x_3091:
[----:B------:R-:W-:Y:S01]  /*25d30*/  MOV R13, R4 ;  /* 0x00000004000d7202 */ /* 0x000fe20000000f00 */
[----:B------:R-:W-:Y:S01]  /*25d40*/  IMAD.MOV.U32 R12, RZ, RZ, RZ ;  /* 0x000000ffff0c7224 */ /* 0x000fe200078e00ff */
[----:B------:R-:W-:Y:S01]  /*25d50*/  MOV R15, 0xffffffff ;  /* 0xffffffff000f7802 */ /* 0x000fe20000000f00 */
[----:B------:R-:W-:Y:S01]  /*25d60*/  IMAD.MOV.U32 R11, RZ, RZ, 0x181f ;  /* 0x0000181fff0b7424 */ /* 0x000fe200078e00ff */
[----:B------:R-:W-:Y:S01]  /*25d70*/  @P0 LEA R8, R5, R22, 0x1 ;  /* 0x0000001605080211 */ /* 0x000fe200078e08ff */
[----:B------:R-:W-:-:S07]  /*25d80*/  IMAD.MOV.U32 R2, RZ, RZ, R14 ;  /* 0x000000ffff027224 */ /* 0x000fce00078e000e */
[----:B------:R-:W-:Y:S05]  /*25d90*/  WARPSYNC.COLLECTIVE R15, `(.L_x_3093) ;  /* 0x000000000f087348 */ /* 0x000fea0003c00000 */
[----:B------:R0:W1:Y:S02]  /*25da0*/  SHFL.IDX P6, R14, R13, R12, R11 ;  /* 0x0000000c0d0e7389 */ /* 0x00006400000c000b */
[----:B01----:R-:W-:Y:S01]  /*25db0*/  ENDCOLLECTIVE ;  /* 0x000000000000791b */ /* 0x003fe20003800000 */
.L_x_3093:
[----:B------:R-:W-:Y:S01]  /*25dc0*/  ULDC.64 UR4, c[0x0][0x208] ;  /* 0x0000820000047ab9 */ /* 0x000fe20000000a00 */
[----:B------:R-:W-:Y:S02]  /*25dd0*/  IMAD.MOV.U32 R13, RZ, RZ, R0 ;  /* 0x000000ffff0d7224 */ /* 0x000fe400078e0000 */
[----:B------:R-:W-:Y:S02]  /*25de0*/  IMAD.MOV.U32 R12, RZ, RZ, 0x1 ;  /* 0x00000001ff0c7424 */ /* 0x000fe400078e00ff */
[----:B------:R-:W-:-:S05]  /*25df0*/  IMAD.MOV.U32 R3, RZ, RZ, R14 ;  /* 0x000000ffff037224 */ /* 0x000fca00078e000e */
[----:B------:R-:W-:-:S05]  /*25e00*/  @P0 LEA R3, P1, R9, R3, 0x1 ;  /* 0x0000000309030211 */ /* 0x000fca00078208ff */
[----:B------:R-:W-:Y:S01]  /*25e10*/  @P0 IMAD.X R2, RZ, RZ, R2, P1 ;  /* 0x000000ffff020224 */ /* 0x000fe200008e0602 */
[----:B------:R-:W-:-:S04]  /*25e20*/  ISETP.GE.AND P1, PT, R6, 0x11, PT ;  /* 0x000000110600780c */ /* 0x000fc80003f26270 */
[----:B------:R-:W-:-:S04]  /*25e30*/  @P0 LOP3.LUT R3, R3, R2, RZ, 0x3c, !PT ;  /* 0x0000000203030212 */ /* 0x000fc800078e3cff */
[----:B------:R-:W-:-:S04]  /*25e40*/  @P0 LOP3.LUT R2, R3, R2, RZ, 0x3c, !PT ;  /* 0x0000000203020212 */ /* 0x000fc800078e3cff */
[----:B------:R-:W-:-:S05]  /*25e50*/  @P0 LOP3.LUT R3, R3, R2, RZ, 0x3c, !PT ;  /* 0x0000000203030212 */ /* 0x000fca00078e3cff */
[----:B------:R-:W-:Y:S01]  /*25e60*/  @!PT LDS RZ, [RZ] ;  /* 0x00000000fffff984 */ /* 0x000fe20000000800 */
[----:B------:R-:W-:Y:S01]  /*25e70*/  @!PT LDS RZ, [RZ] ;  /* 0x00000000fffff984 */ /* 0x000fe20000000800 */
[----:B------:R-:W-:Y:S01]  /*25e80*/  @!PT LDS RZ, [RZ] ;  /* 0x00000000fffff984 */ /* 0x000fe20000000800 */
[----:B------:R0:W-:Y:S04]  /*25e90*/  @P0 LDGSTS.E.BYPASS.LTC128B.128 [R8+0x18400], desc[UR4][R2.64], !P4 ;  /* 0x1840000002080fae */ /* 0x0001e8000e101d44 */
[----:B------:R0:W-:Y:S04]  /*25ea0*/  @P0 LDGSTS.E.BYPASS.LTC128B.128 [R8+0x1b400], desc[UR4][R2.64+0x80], !P3 ;  /* 0x1b40008002080fae */ /* 0x0001e8000d901d44 */
[----:B------:R0:W-:Y:S02]  /*25eb0*/  @P0 LDGSTS.E.BYPASS.LTC128B.128 [R8+0x1e400], desc[UR4][R2.64+0x100], !P2 ;  /* 0x1e40010002080fae */ /* 0x0001e4000d101d44 */
[----:B0-----:R-:W-:Y:S05]  /*25ec0*/  WARPSYNC.COLLECTIVE R15, `(.L_x_3094) ;  /* 0x000000000f087348 */ /* 0x001fea0003c00000 */
[----:B------:R1:W2:Y:S02]  /*25ed0*/  SHFL.IDX P6, R14, R13, R12, R11 ;  /* 0x0000000c0d0e7389 */ /* 0x0002a400000c000b */
[----:B012---:R-:W-:Y:S01]  /*25ee0*/  ENDCOLLECTIVE ;  /* 0x000000000000791b */ /* 0x007fe20003800000 */
.L_x_3094:
[----:B------:R-:W-:Y:S02]  /*25ef0*/  @P1 IMAD R8, R5, 0x2, R22 ;  /* 0x0000000205081824 */ /* 0x000fe400078e0216 */
[----:B------:R-:W-:Y:S01]  /*25f00*/  IMAD.MOV.U32 R13, RZ, RZ, R4 ;  /* 0x000000ffff0d7224 */ /* 0x000fe200078e0004 */
[----:B------:R-:W-:-:S07]  /*25f10*/  MOV R2, R14 ;  /* 0x0000000e00027202 */ /* 0x000fce0000000f00 */
[----:B------:R-:W-:Y:S05]  /*25f20*/  WARPSYNC.COLLECTIVE R15, `(.L_x_3095) ;  /* 0x000000000f087348 */ /* 0x000fea0003c00000 */
[----:B------:R0:W1:Y:S02]  /*25f30*/  SHFL.IDX P6, R14, R13, R12, R11 ;  /* 0x0000000c0d0e7389 */ /* 0x00006400000c000b */
[----:B01----:R-:W-:Y:S01]  /*25f40*/  ENDCOLLECTIVE ;  /* 0x000000000000791b */ /* 0x003fe20003800000 */
.L_x_3095:
[----:B------:R-:W-:Y:S01]  /*25f50*/  ULDC.64 UR4, c[0x0][0x208] ;  /* 0x0000820000047ab9 */ /* 0x000fe20000000a00 */
[----:B------:R-:W-:Y:S01]  /*25f60*/  IMAD.MOV.U32 R13, RZ, RZ, R0 ;  /* 0x000000ffff0d7224 */ /* 0x000fe200078e0000 */
[----:B------:R-:W-:Y:S01]  /*25f70*/  MOV R12, 0x2 ;  /* 0x00000002000c7802 */ /* 0x000fe20000000f00 */
[----:B------:R-:W-:-:S05]  /*25f80*/  IMAD.MOV.U32 R3, RZ, RZ, R14 ;  /* 0x000000ffff037224 */ /* 0x000fca00078e000e */
[----:B------:R-:W-:-:S04]  /*25f90*/  @P1 LEA R3, P0, R9, R3, 0x1 ;  /* 0x0000000309031211 */ /* 0x000fc800078008ff */
[----:B------:R-:W-:-:S04]  /*25fa0*/  @P1 IADD3.X R2, RZ, R2, RZ, P0, !PT ;  /* 0x00000002ff021210 */ /* 0x000fc800007fe4ff */
        /* <DEDUP_REMOVED lines=8> */
[----:B------:R0:W-:Y:S01]  /*26030*/  @P1 LDGSTS.E.BYPASS.LTC128B.128 [R8+0x1ec00], desc[UR4][R2.64+0x100], !P2 ;  /* 0x1ec0010002081fae */ /* 0x0001e2000d101d44 */
[----:B------:R-:W-:-:S13]  /*26040*/  ISETP.GE.AND P1, PT, R6, 0x21, PT ;  /* 0x000000210600780c */ /* 0x000fda0003f26270 */
[----:B0-----:R-:W-:Y:S05]  /*26050*/  WARPSYNC.COLLECTIVE R15, `(.L_x_3096) ;  /* 0x000000000f087348 */ /* 0x001fea0003c00000 */
[----:B------:R1:W2:Y:S02]  /*26060*/  SHFL.IDX P6, R14, R13, R12, R11 ;  /* 0x0000000c0d0e7389 */ /* 0x0002a400000c000b */
[----:B012---:R-:W-:Y:S01]  /*26070*/  ENDCOLLECTIVE ;  /* 0x000000000000791b */ /* 0x007fe20003800000 */
.L_x_3096:
[----:B------:R-:W-:Y:S02]  /*26080*/  @P1 IMAD R8, R5, 0x2, R22 ;  /* 0x0000000205081824 */ /* 0x000fe400078e0216 */
[----:B------:R-:W-:Y:S02]  /*26090*/  IMAD.MOV.U32 R13, RZ, RZ, R4 ;  /* 0x000000ffff0d7224 */ /* 0x000fe400078e0004 */
[----:B------:R-:W-:-:S07]  /*260a0*/  IMAD.MOV.U32 R2, RZ, RZ, R14 ;  /* 0x000000ffff027224 */ /* 0x000fce00078e000e */
[----:B------:R-:W-:Y:S05]  /*260b0*/  WARPSYNC.COLLECTIVE R15, `(.L_x_3097) ;  /* 0x000000000f087348 */ /* 0x000fea0003c00000 */
[----:B------:R0:W1:Y:S02]  /*260c0*/  SHFL.IDX P6, R14, R13, R12, R11 ;  /* 0x0000000c0d0e7389 */ /* 0x00006400000c000b */
[----:B01----:R-:W-:Y:S01]  /*260d0*/  ENDCOLLECTIVE ;  /* 0x000000000000791b */ /* 0x003fe20003800000 */
.L_x_3097:
[----:B------:R-:W-:Y:S01]  /*260e0*/  ULDC.64 UR4, c[0x0][0x208] ;  /* 0x0000820000047ab9 */ /* 0x000fe20000000a00 */
[----:B------:R-:W-:Y:S01]  /*260f0*/  MOV R13, R0 ;  /* 0x00000000000d7202 */ /* 0x000fe20000000f00 */
[----:B------:R-:W-:Y:S01]  /*26100*/  IMAD.MOV.U32 R12, RZ, RZ, 0x3 ;  /* 0x00000003ff0c7424 */ /* 0x000fe200078e00ff */
[----:B------:R-:W-:-:S04]  /*26110*/  MOV R3, R14 ;  /* 0x0000000e00037202 */ /* 0x000fc80000000f00 */
[----:B------:R-:W-:-:S05]  /*26120*/  @P1 LEA R3, P0, R9, R3, 0x1 ;  /* 0x0000000309031211 */ /* 0x000fca00078008ff */
[----:B------:R-:W-:-:S05]  /*26130*/  @P1 IMAD.X R2, RZ, RZ, R2, P0 ;  /* 0x000000ffff021224 */ /* 0x000fca00000e0602 */
        /* <DEDUP_REMOVED lines=13> */
.L_x_3098:
[----:B------:R-:W-:Y:S02]  /*26210*/  @P1 LEA R8, R5, R22, 0x1 ;  /* 0x0000001605081211 */ /* 0x000fe400078e08ff */
[----:B------:R-:W-:Y:S01]  /*26220*/  MOV R13, R4 ;  /* 0x00000004000d7202 */ /* 0x000fe20000000f00 */
[----:B------:R-:W-:-:S07]  /*26230*/  IMAD.MOV.U32 R2, RZ, RZ, R14 ;  /* 0x000000ffff027224 */ /* 0x000fce00078e000e */
[----:B------:R-:W-:Y:S05]  /*26240*/  WARPSYNC.COLLECTIVE R15, `(.L_x_3099) ;  /* 0x000000000f087348 */ /* 0x000fea0003c00000 */
[----:B------:R0:W1:Y:S02]  /*26250*/  SHFL.IDX P6, R14, R13, R12, R11 ;  /* 0x0000000c0d0e7389 */ /* 0x00006400000c000b */
[----:B01----:R-:W-:Y:S01]  /*26260*/  ENDCOLLECTIVE ;  /* 0x000000000000791b */ /* 0x003fe20003800000 */
.L_x_3099:
[----:B------:R-:W-:Y:S01]  /*26270*/  ULDC.64 UR4, c[0x0][0x208] ;  /* 0x0000820000047ab9 */ /* 0x000fe20000000a00 */
[----:B------:R-:W-:Y:S02]  /*26280*/  IMAD.MOV.U32 R13, RZ, RZ, R0 ;  /* 0x000000ffff0d7224 */ /* 0x000fe400078e0000 */
[----:B------:R-:W-:Y:S02]  /*26290*/  IMAD.MOV.U32 R12, RZ, RZ, 0x4 ;  /* 0x00000004ff0c7424 */ /* 0x000fe400078e00ff */
[----:B------:R-:W-:-:S05]  /*262a0*/  IMAD.MOV.U32 R3, RZ, RZ, R14 ;  /* 0x000000ffff037224 */ /* 0x000fca00078e000e */
        /* <DEDUP_REMOVED lines=15> */
.L_x_3100:
[----:B------:R-:W-:Y:S02]  /*263a0*/  @P1 IMAD R8, R5, 0x2, R22 ;  /* 0x0000000205081824 */ /* 0x000fe400078e0216 */
[----:B------:R-:W-:Y:S01]  /*263b0*/  IMAD.MOV.U32 R13, RZ, RZ, R4 ;  /* 0x000000ffff0d7224 */ /* 0x000fe200078e0004 */
[----:B------:R-:W-:-:S07]  /*263c0*/  MOV R2, R14 ;  /* 0x0000000e00027202 */ /* 0x000fce0000000f00 */
[----:B------:R-:W-:Y:S05]  /*263d0*/  WARPSYNC.COLLECTIVE R15, `(.L_x_3101) ;  /* 0x000000000f087348 */ /* 0x000fea0003c00000 */
[----:B------:R0:W1:Y:S02]  /*263e0*/  SHFL.IDX P6, R14, R13, R12, R11 ;  /* 0x0000000c0d0e7389 */ /* 0x00006400000c000b */
[----:B01----:R-:W-:Y:S01]  /*263f0*/  ENDCOLLECTIVE ;  /* 0x000000000000791b */ /* 0x003fe20003800000 */
.L_x_3101:
        /* <DEDUP_REMOVED lines=18> */
.L_x_3102:
[----:B------:R-:W-:Y:S02]  /*26520*/  IMAD.MOV.U32 R13, RZ, RZ, R4 ;  /* 0x000000ffff0d7224 */ /* 0x000fe400078e0004 */
[----:B------:R-:W-:-:S07]  /*26530*/  IMAD.MOV.U32 R0, RZ, RZ, R14 ;  /* 0x000000ffff007224 */ /* 0x000fce00078e000e */
[----:B------:R-:W-:Y:S05]  /*26540*/  WARPSYNC.COLLECTIVE R15, `(.L_x_3103) ;  /* 0x000000000f087348 */ /* 0x000fea0003c00000 */
[----:B------:R0:W1:Y:S02]  /*26550*/  SHFL.IDX P6, R14, R13, R12, R11 ;  /* 0x0000000c0d0e7389 */ /* 0x00006400000c000b */
[----:B01----:R-:W-:Y:S01]  /*26560*/  ENDCOLLECTIVE ;  /* 0x000000000000791b */ /* 0x003fe20003800000 */
.L_x_3103:
[----:B------:R-:W-:Y:S01]  /*26570*/  MOV R2, R14 ;  /* 0x0000000e00027202 */ /* 0x000fe20000000f00 */
[----:B------:R-:W-:Y:S06]  /*26580*/  BRA `(.L_x_3104) ;  /* 0xffffffa400a47947 */ /* 0x000fec000383ffff */
.L_x_2969:
        /* <DEDUP_REMOVED lines=9> */
.L_x_3105:
[----:B------:R-:W-:Y:S02]  /*26620*/  ISETP.GE.AND P2, PT, R17, R5, PT ;  /* 0x000000051100720c */ /* 0x000fe40003f46270 */
[----:B------:R-:W-:Y:S01]  /*26630*/  MOV R13, R0 ;  /* 0x00000000000d7202 */ /* 0x000fe20000000f00 */
[----:B------:R-:W-:-:S10]  /*26640*/  IMAD.MOV.U32 R2, RZ, RZ, R14 ;  /* 0x000000ffff027224 */ /* 0x000fd400078e000e */
[----:B------:R-:W-:Y:S05]  /*26650*/  WARPSYNC.COLLECTIVE R15, `(.L_x_3106) ;  /* 0x000000000f087348 */ /* 0x000fea0003c00000 */
[----:B------:R0:W1:Y:S02]  /*26660*/  SHFL.IDX P6, R14, R13, R12, R11 ;  /* 0x0000000c0d0e7389 */ /* 0x00006400000c000b */
[----:B01----:R-:W-:Y:S01]  /*26670*/  ENDCOLLECTIVE ;  /* 0x000000000000791b */ /* 0x003fe20003800000 */
.L_x_3106:
[----:B------:R-:W-:Y:S01]  /*26680*/  ULDC.64 UR4, c[0x0][0x208] ;  /* 0x0000820000047ab9 */ /* 0x000fe20000000a00 */
[----:B------:R-:W-:Y:S01]  /*26690*/  MOV R13, R4 ;  /* 0x00000004000d7202 */ /* 0x000fe20000000f00 */
[----:B------:R-:W-:Y:S02]  /*266a0*/  IMAD.MOV.U32 R12, RZ, RZ, 0x1 ;  /* 0x00000001ff0c7424 */ /* 0x000fe400078e00ff */
[----:B------:R-:W-:-:S05]  /*266b0*/  IMAD.MOV.U32 R3, RZ, RZ, R14 ;  /* 0x000000ffff037224 */ /* 0x000fca00078e000e */
[----:B------:R-:W-:-:S04]  /*266c0*/  @!P2 LEA R6, P4, R8, R3, 0x1 ;  /* 0x000000030806a211 */ /* 0x000fc800078808ff */
[----:B------:R-:W-:Y:S01]  /*266d0*/  @!P2 IADD3.X R3, RZ, R2, RZ, P4, !PT ;  /* 0x00000002ff03a210 */ /* 0x000fe200027fe4ff */
[----:B------:R-:W-:Y:S02]  /*266e0*/  @!P2 IMAD.MOV.U32 R2, RZ, RZ, R6 ;  /* 0x000000ffff02a224 */ /* 0x000fe400078e0006 */
[----:B------:R-:W-:-:S03]  /*266f0*/  VIADD R6, R17, 0x10 ;  /* 0x0000001011067836 */ /* 0x000fc60000000000 */
[----:B------:R-:W-:Y:S01]  /*26700*/  @!PT LDS RZ, [RZ] ;  /* 0x00000000fffff984 */ /* 0x000fe20000000800 */
[----:B------:R-:W-:Y:S01]  /*26710*/  @!PT LDS RZ, [RZ] ;  /* 0x00000000fffff984 */ /* 0x000fe20000000800 */
[----:B------:R-:W-:Y:S01]  /*26720*/  @!PT LDS RZ, [RZ] ;  /* 0x00000000fffff984 */ /* 0x000fe20000000800 */
[----:B------:R0:W-:Y:S04]  /*26730*/  @!P2 LDGSTS.E.BYPASS.LTC128B.128 [R36+0xc400], desc[UR4][R2.64], !P3 ;  /* 0x0c4000000224afae */ /* 0x0001e8000d901d44 */
[----:B------:R0:W-:Y:S04]  /*26740*/  @!P2 LDGSTS.E.BYPASS.LTC128B.128 [R36+0x10400], desc[UR4][R2.64+0x80], !P0 ;  /* 0x104000800224afae */ /* 0x0001e8000c101d44 */
[----:B------:R0:W-:Y:S01]  /*26750*/  @!P2 LDGSTS.E.BYPASS.LTC128B.128 [R36+0x14400], desc[UR4][R2.64+0x100], !P1 ;  /* 0x144001000224afae */ /* 0x0001e2000c901d44 */
[----:B------:R-:W-:-:S13]  /*26760*/  ISETP.GE.AND P2, PT, R6, R5, PT ;  /* 0x000000050600720c */ /* 0x000fda0003f46270 */
[----:B0-----:R-:W-:Y:S05]  /*26770*/  WARPSYNC.COLLECTIVE R15, `(.L_x_3107) ;  /* 0x000000000f087348 */ /* 0x001fea0003c00000 */
[----:B------:R1:W2:Y:S02]  /*26780*/  SHFL.IDX P6, R14, R13, R12, R11 ;  /* 0x0000000c0d0e7389 */ /* 0x0002a400000c000b */
[----:B012---:R-:W-:Y:S01]  /*26790*/  ENDCOLLECTIVE ;  /* 0x000000000000791b */ /* 0x007fe20003800000 */
.L_x_3107:
[----:B------:R-:W-:Y:S01]  /*267a0*/  MOV R13, R0 ;  /* 0x00000000000d7202 */ /* 0x000fe20000000f00 */
[----:B------:R-:W-:-:S07]  /*267b0*/  IMAD.MOV.U32 R2, RZ, RZ, R14 ;  /* 0x000000ffff027224 */ /* 0x000fce00078e000e */
[----:B------:R-:W-:Y:S05]  /*267c0*/  WARPSYNC.COLLECTIVE R15, `(.L_x_3108) ;  /* 0x000000000f087348 */ /* 0x000fea0003c00000 */
[----:B------:R0:W1:Y:S02]  /*267d0*/  SHFL.IDX P6, R14, R13, R12, R11 ;  /* 0x0000000c0d0e7389 */ /* 0x00006400000c000b */
[----:B01----:R-:W-:Y:S01]  /*267e0*/  ENDCOLLECTIVE ;  /* 0x000000000000791b */ /* 0x003fe20003800000 */
.L_x_3108:
[----:B------:R-:W-:Y:S01]  /*267f0*/  ULDC.64 UR4, c[0x0][0x208] ;  /* 0x0000820000047ab9 */ /* 0x000fe20000000a00 */
[----:B------:R-:W-:Y:S01]  /*26800*/  MOV R13, R4 ;  /* 0x00000004000d7202 */ /* 0x000fe20000000f00 */
[----:B------:R-:W-:Y:S02]  /*26810*/  IMAD.MOV.U32 R12, RZ, RZ, 0x2 ;  /* 0x00000002ff0c7424 */ /* 0x000fe400078e00ff */
[----:B------:R-:W-:-:S05]  /*26820*/  IMAD.MOV.U32 R3, RZ, RZ, R14 ;  /* 0x000000ffff037224 */ /* 0x000fca00078e000e */
[----:B------:R-:W-:-:S05]  /*26830*/  @!P2 LEA R6, P4, R8, R3, 0x1 ;  /* 0x000000030806a211 */ /* 0x000fca00078808ff */
[----:B------:R-:W-:Y:S01]  /*26840*/  @!P2 IMAD.X R7, RZ, RZ, R2, P4 ;  /* 0x000000ffff07a224 */ /* 0x000fe200020e0602 */
[----:B------:R-:W-:Y:S01]  /*26850*/  @!P2 MOV R2, R6 ;  /* 0x000000060002a202 */ /* 0x000fe20000000f00 */
[----:B------:R-:W-:Y:S02]  /*26860*/  VIADD R6, R17, 0x20 ;  /* 0x0000002011067836 */ /* 0x000fe40000000000 */
[----:B------:R-:W-:-:S05]  /*26870*/  @!P2 IMAD.MOV.U32 R3, RZ, RZ, R7 ;  /* 0x000000ffff03a224 */ /* 0x000fca00078e0007 */
        /* <DEDUP_REMOVED lines=10> */
.L_x_3109:
[----:B------:R-:W-:Y:S01]  /*26920*/  MOV R13, R0 ;  /* 0x00000000000d7202 */ /* 0x000fe20000000f00 */
[----:B------:R-:W-:-:S07]  /*26930*/  IMAD.MOV.U32 R2, RZ, RZ, R14 ;  /* 0x000000ffff027224 */ /* 0x000fce00078e000e */
[----:B------:R-:W-:Y:S05]  /*26940*/  WARPSYNC.COLLECTIVE R15, `(.L_x_3110) ;  /* 0x000000000f087348 */ /* 0x000fea0003c00000 */
[----:B------:R0:W1:Y:S02]  /*26950*/  SHFL.IDX P6, R14, R13, R12, R11 ;  /* 0x0000000c0d0e7389 */ /* 0x00006400000c000b */
[----:B01----:R-:W-:Y:S01]  /*26960*/  ENDCOLLECTIVE ;  /* 0x000000000000791b */ /* 0x003fe20003800000 */
.L_x_3110:
        /* <DEDUP_REMOVED lines=19> */
.L_x_3111:
[----:B------:R-:W-:Y:S01]  /*26aa0*/  MOV R13, R0 ;  /* 0x00000000000d7202 */ /* 0x000fe20000000f00 */
[----:B------:R-:W-:-:S07]  /*26ab0*/  IMAD.MOV.U32 R2, RZ, RZ, R14 ;  /* 0x000000ffff027224 */ /* 0x000fce00078e000e */
[----:B------:R-:W-:Y:S05]  /*26ac0*/  WARPSYNC.COLLECTIVE R15, `(.L_x_3112) ;  /* 0x000000000f087348 */ /* 0x000fea0003c00000 */
[----:B------:R0:W1:Y:S02]  /*26ad0*/  SHFL.IDX P6, R14, R13, R12, R11 ;  /* 0x0000000c0d0e7389 */ /* 0x00006400000c000b */
[----:B01----:R-:W-:Y:S01]  /*26ae0*/  ENDCOLLECTIVE ;  /* 0x000000000000791b */ /* 0x003fe20003800000 */
.L_x_3112:
        /* <DEDUP_REMOVED lines=19> */
.L_x_3113:
[----:B------:R-:W-:Y:S01]  /*26c20*/  MOV R13, R0 ;  /* 0x00000000000d7202 */ /* 0x000fe20000000f00 */
[----:B------:R-:W-:-:S07]  /*26c30*/  IMAD.MOV.U32 R2, RZ, RZ, R14 ;  /* 0x000000ffff027224 */ /* 0x000fce00078e000e */
[----:B------:R-:W-:Y:S05]  /*26c40*/  WARPSYNC.COLLECTIVE R15, `(.L_x_3114) ;  /* 0x000000000f087348 */ /* 0x000fea0003c00000 */
[----:B------:R0:W1:Y:S02]  /*26c50*/  SHFL.IDX P6, R14, R13, R12, R11 ;  /* 0x0000000c0d0e7389 */ /* 0x00006400000c000b */
[----:B01----:R-:W-:Y:S01]  /*26c60*/  ENDCOLLECTIVE ;  /* 0x000000000000791b */ /* 0x003fe20003800000 */
.L_x_3114:
        /* <DEDUP_REMOVED lines=19> */
.L_x_3115:
[----:B------:R-:W-:Y:S01]  /*26da0*/  MOV R13, R0 ;  /* 0x00000000000d7202 */ /* 0x000fe20000000f00 */
[----:B------:R-:W-:-:S07]  /*26db0*/  IMAD.MOV.U32 R2, RZ, RZ, R14 ;  /* 0x000000ffff027224 */ /* 0x000fce00078e000e */
[----:B------:R-:W-:Y:S05]  /*26dc0*/  WARPSYNC.COLLECTIVE R15, `(.L_x_3116) ;  /* 0x000000000f087348 */ /* 0x000fea0003c00000 */
[----:B------:R0:W1:Y:S02]  /*26dd0*/  SHFL.IDX P6, R14, R13, R12, R11 ;  /* 0x0000000c0d0e7389 */ /* 0x00006400000c000b */
[----:B01----:R-:W-:Y:S01]  /*26de0*/  ENDCOLLECTIVE ;  /* 0x000000000000791b */ /* 0x003fe20003800000 */
.L_x_3116:
        /* <DEDUP_REMOVED lines=19> */
.L_x_3117:
[----:B------:R-:W-:Y:S01]  /*26f20*/  MOV R13, R0 ;  /* 0x00000000000d7202 */ /* 0x000fe20000000f00 */
[----:B------:R-:W-:-:S07]  /*26f30*/  IMAD.MOV.U32 R2, RZ, RZ, R14 ;  /* 0x000000ffff027224 */ /* 0x000fce00078e000e */
[----:B------:R-:W-:Y:S05]  /*26f40*/  WARPSYNC.COLLECTIVE R15, `(.L_x_3118) ;  /* 0x000000000f087348 */ /* 0x000fea0003c00000 */
[----:B------:R0:W1:Y:S02]  /*26f50*/  SHFL.IDX P6, R14, R13, R12, R11 ;  /* 0x0000000c0d0e7389 */ /* 0x00006400000c000b */
[----:B01----:R-:W-:Y:S01]  /*26f60*/  ENDCOLLECTIVE ;  /* 0x000000000000791b */ /* 0x003fe20003800000 */
.L_x_3118:
[----:B------:R-:W-:Y:S01]  /*26f70*/  ULDC.64 UR4, c[0x0][0x208] ;  /* 0x0000820000047ab9 */ /* 0x000fe20000000a00 */
[----:B------:R-:W-:Y:S01]  /*26f80*/  IMAD.MOV.U32 R13, RZ, RZ, R4 ;  /* 0x000000ffff0d7224 */ /* 0x000fe200078e0004 */
[----:B------:R-:W-:Y:S01]  /*26f90*/  MOV R12, 0x7 ;  /* 0x00000007000c7802 */ /* 0x000fe20000000f00 */
[----:B------:R-:W-:-:S05]  /*26fa0*/  IMAD.MOV.U32 R3, RZ, RZ, R14 ;  /* 0x000000ffff037224 */ /* 0x000fca00078e000e */
[----:B------:R-:W-:-:S05]  /*26fb0*/  @!P2 LEA R6, P4, R8, R3, 0x1 ;  /* 0x000000030806a211 */ /* 0x000fca00078808ff */
[----:B------:R-:W-:Y:S01]  /*26fc0*/  @!P2 IMAD.X R7, RZ, RZ, R2, P4 ;  /* 0x000000ffff07a224 */ /* 0x000fe200020e0602 */
[----:B------:R-:W-:-:S03]  /*26fd0*/  @!P2 MOV R2, R6 ;  /* 0x000000060002a202 */ /* 0x000fc60000000f00 */
[----:B------:R-:W-:-:S05]  /*26fe0*/  @!P2 IMAD.MOV.U32 R3, RZ, RZ, R7 ;  /* 0x000000ffff03a224 */ /* 0x000fca00078e0007 */
[----:B------:R-:W-:Y:S01]  /*26ff0*/  @!PT LDS RZ, [RZ] ;  /* 0x00000000fffff984 */ /* 0x000fe20000000800 */
[----:B------:R-:W-:Y:S01]  /*27000*/  @!PT LDS RZ, [RZ] ;  /* 0x00000000fffff984 */ /* 0x000fe20000000800 */
[----:B------:R-:W-:Y:S01]  /*27010*/  @!PT LDS RZ, [RZ] ;  /* 0x00000000fffff984 */ /* 0x000fe20000000800 */
[----:B------:R0:W-:Y:S04]  /*27020*/  @!P2 LDGSTS.E.BYPASS.LTC128B.128 [R36+0xf400], desc[UR4][R2.64], !P3 ;  /* 0x0f4000000224afae */ /* 0x0001e8000d901d44 */
[----:B------:R0:W-:Y:S04]  /*27030*/  @!P2 LDGSTS.E.BYPASS.LTC128B.128 [R36+0x13400], desc[UR4][R2.64+0x80], !P0 ;  /* 0x134000800224afae */ /* 0x0001e8000c101d44 */
[----:B------:R0:W-:Y:S02]  /*27040*/  @!P2 LDGSTS.E.BYPASS.LTC128B.128 [R36+0x17400], desc[UR4][R2.64+0x100], !P1 ;  /* 0x174001000224afae */ /* 0x0001e4000c901d44 */
[----:B0-----:R-:W-:Y:S05]  /*27050*/  WARPSYNC.COLLECTIVE R15, `(.L_x_3119) ;  /* 0x000000000f087348 */ /* 0x001fea0003c00000 */
[----:B------:R1:W2:Y:S02]  /*27060*/  SHFL.IDX P6, R14, R13, R12, R11 ;  /* 0x0000000c0d0e7389 */ /* 0x0002a400000c000b */
[----:B012---:R-:W-:Y:S01]  /*27070*/  ENDCOLLECTIVE ;  /* 0x000000000000791b */ /* 0x007fe20003800000 */
.L_x_3119:
[----:B------:R-:W-:Y:S02]  /*27080*/  IMAD.MOV.U32 R13, RZ, RZ, R0 ;  /* 0x000000ffff0d7224 */ /* 0x000fe400078e0000 */
[----:B------:R-:W-:-:S07]  /*27090*/  IMAD.MOV.U32 R4, RZ, RZ, R14 ;  /* 0x000000ffff047224 */ /* 0x000fce00078e000e */
[----:B------:R-:W-:Y:S05]  /*270a0*/  WARPSYNC.COLLECTIVE R15, `(.L_x_3120) ;  /* 0x000000000f087348 */ /* 0x000fea0003c00000 */
[----:B------:R0:W1:Y:S02]  /*270b0*/  SHFL.IDX P6, R14, R13, R12, R11 ;  /* 0x0000000c0d0e7389 */ /* 0x00006400000c000b */
[----:B01----:R-:W-:Y:S01]  /*270c0*/  ENDCOLLECTIVE ;  /* 0x000000000000791b */ /* 0x003fe20003800000 */
.L_x_3120:
[----:B------:R-:W-:Y:S05]  /*270d0*/  BRA `(.L_x_3121) ;  /* 0xffffffa400f87947 */ /* 0x000fea000383ffff */
.L_x_2974:
[----:B0-----:R0:W1:Y:S02]  /*270e0*/  SYNCS.PHASECHK.TRANS64.TRYWAIT P0, [R22+URZ+0x2a820], R3 ;  /* 0x02a82003160075a7 */ /* 0x001064000800017f */
[----:B-1----:R-:W-:Y:S05]  /*270f0*/  @!P0 NANOSLEEP.SYNCS 0x989680 ;  /* 0x009896800000895d */ /* 0x002fea0003900000 */
[----:B------:R-:W1:Y:S02]  /*27100*/  @!P0 SYNCS.PHASECHK.TRANS64 P0, [R22+URZ+0x2a820], R3 ;  /* 0x02a82003160085a7 */ /* 0x000e64000800007f */
[----:B-1----:R-:W-:Y:S05]  /*27110*/  @!P0 BRA `(.L_x_2974) ;  /* 0xfffffffc00f08947 */ /* 0x002fea000383ffff */
[----:B------:R-:W-:Y:S05]  /*27120*/  BRA `(.L_x_3122) ;  /* 0xffffffa800747947 */ /* 0x000fea000383ffff */
.L_x_2979:
[----:B0-----:R0:W1:Y:S02]  /*27130*/  SYNCS.PHASECHK.TRANS64.TRYWAIT P0, [R6+URZ+0x2a840], R3 ;  /* 0x02a84003060075a7 */ /* 0x001064000800017f */
[----:B-1----:R-:W-:Y:S05]  /*27140*/  @!P0 NANOSLEEP.SYNCS 0x989680 ;  /* 0x009896800000895d */ /* 0x002fea0003900000 */
[----:B------:R-:W1:Y:S02]  /*27150*/  @!P0 SYNCS.PHASECHK.TRANS64 P0, [R6+URZ+0x2a840], R3 ;  /* 0x02a84003060085a7 */ /* 0x000e64000800007f */
[----:B-1----:R-:W-:Y:S05]  /*27160*/  @!P0 BRA `(.L_x_2979) ;  /* 0xfffffffc00f08947 */ /* 0x002fea000383ffff */
[----:B------:R-:W-:Y:S05]  /*27170*/  BRA `(.L_x_3123) ;  /* 0xffffffac00407947 */ /* 0x000fea000383ffff */
.L_x_2980:
[----:B------:R-:W-:Y:S01]  /*27180*/  BSSY B1, `(.L_x_3124) ;  /* 0x0000008000017945 */ /* 0x000fe20003800000 */
[----:B------:R-:W-:Y:S01]  /*27190*/  MOV R13, R5 ;  /* 0x00000005000d7202 */ /* 0x000fe20000000f00 */
[----:B------:R-:W-:Y:S01]  /*271a0*/  IMAD.MOV.U32 R12, RZ, RZ, RZ ;  /* 0x000000ffff0c7224 */ /* 0x000fe200078e00ff */
[----:B------:R-:W-:Y:S01]  /*271b0*/  MOV R15, 0xffffffff ;  /* 0xffffffff000f7802 */ /* 0x000fe20000000f00 */
[----:B------:R-:W-:-:S07]  /*271c0*/  IMAD.MOV.U32 R11, RZ, RZ, 0x181f ;  /* 0x0000181fff0b7424 */ /* 0x000fce00078e00ff */
[----:B------:R-:W-:Y:S05]  /*271d0*/  WARPSYNC.COLLECTIVE R15, `(.L_x_3125) ;  /* 0x000000000f087348 */ /* 0x000fea0003c00000 */
[----:B------:R0:W1:Y:S02]  /*271e0*/  SHFL.IDX P6, R14, R13, R12, R11 ;  /* 0x0000000c0d0e7389 */ /* 0x00006400000c000b */
[----:B01----:R-:W-:Y:S01]  /*271f0*/  ENDCOLLECTIVE ;  /* 0x000000000000791b */ /* 0x003fe20003800000 */
.L_x_3125:
[----:B------:R-:W-:Y:S05]  /*27200*/  BSYNC B1 ;  /* 0x0000000000017941 */ /* 0x000fea0003800000 */
.L_x_3124:
[----:B------:R-:W0:Y:S01]  /*27210*/  S2R R35, SR_TID.X ;  /* 0x0000000000237919 */ /* 0x000e220000002100 */
[----:B------:R-:W-:Y:S01]  /*27220*/  IMAD.MOV.U32 R13, RZ, RZ, R9 ;  /* 0x000000ffff0d7224 */ /* 0x000fe200078e0009 */
[----:B------:R-:W-:Y:S01]  /*27230*/  MOV R12, RZ ;  /* 0x000000ff000c7202 */ /* 0x000fe20000000f00 */
[----:B------:R-:W-:Y:S01]  /*27240*/  IMAD.MOV.U32 R11, RZ, RZ, 0x181f ;  /* 0x0000181fff0b7424 */ /* 0x000fe200078e00ff */
[----:B------:R-:W-:Y:S01]  /*27250*/  MOV R15, 0xffffffff ;  /* 0xffffffff000f7802 */ /* 0x000fe20000000f00 */
[----:B------:R-:W-:Y:S02]  /*27260*/  IMAD.MOV.U32 R3, RZ, RZ, R14 ;  /* 0x000000ffff037224 */ /* 0x000fe400078e000e */
[----:B------:R-:W-:-:S07]  /*27270*/  IMAD R4, R4, 0x2, R22 ;  /* 0x0000000204047824 */ /* 0x000fce00078e0216 */
[----:B0-----:R-:W-:Y:S05]  /*27280*/  WARPSYNC.COLLECTIVE R15, `(.L_x_3126) ;  /* 0x000000000f087348 */ /* 0x001fea0003c00000 */
[----:B------:R1:W2:Y:S02]  /*27290*/  SHFL.IDX P6, R14, R13, R12, R11 ;  /* 0x0000000c0d0e7389 */ /* 0x0002a400000c000b */
[----:B012---:R-:W-:Y:S01]  /*272a0*/  ENDCOLLECTIVE ;  /* 0x000000000000791b */ /* 0x007fe20003800000 */
.L_x_3126:
[----:B------:R-:W-:Y:S01]  /*272b0*/  ULDC.64 UR4, c[0x0][0x208] ;  /* 0x0000820000047ab9 */ /* 0x000fe20000000a00 */
[----:B------:R-:W-:Y:S01]  /*272c0*/  IMAD.MOV.U32 R13, RZ, RZ, R5 ;  /* 0x000000ffff0d7224 */ /* 0x000fe200078e0005 */
[----:B------:R-:W-:Y:S01]  /*272d0*/  MOV R12, 0x1 ;  /* 0x00000001000c7802 */ /* 0x000fe20000000f00 */
[----:B------:R-:W-:Y:S02]  /*272e0*/  IMAD.SHL.U32 R35, R35, 0x8, RZ ;  /* 0x0000000823237824 */ /* 0x000fe400078e00ff */
[----:B------:R-:W-:-:S03]  /*272f0*/  IMAD.MOV.U32 R2, RZ, RZ, R14 ;  /* 0x000000ffff027224 */ /* 0x000fc600078e000e */
[----:B------:R-:W-:-:S05]  /*27300*/  LOP3.LUT R35, R35, 0x38, RZ, 0xc0, !PT ;  /* 0x0000003823237812 */ /* 0x000fca00078ec0ff */
[----:B------:R-:W-:-:S05]  /*27310*/  IMAD.SHL.U32 R0, R35, 0x2, RZ ;  /* 0x0000000223007824 */ /* 0x000fca00078e00ff */
[----:B------:R-:W-:-:S04]  /*27320*/  IADD3 R2, P0, R2, R0, RZ ;  /* 0x0000000002027210 */ /* 0x000fc80007f1e0ff */
[----:B------:R-:W-:-:S05]  /*27330*/  IADD3.X R3, RZ, R3, RZ, P0, !PT ;  /* 0x00000003ff037210 */ /* 0x000fca00007fe4ff */
[----:B------:R-:W-:Y:S01]  /*27340*/  @!PT LDS RZ, [RZ] ;  /* 0x00000000fffff984 */ /* 0x000fe20000000800 */
[----:B------:R-:W-:Y:S01]  /*27350*/  @!PT LDS RZ, [RZ] ;  /* 0x00000000fffff984 */ /* 0x000fe20000000800 */
[----:B------:R-:W-:Y:S01]  /*27360*/  @!PT LDS RZ, [RZ] ;  /* 0x00000000fffff984 */ /* 0x000fe20000000800 */
[----:B------:R0:W-:Y:S04]  /*27370*/  LDGSTS.E.BYPASS.LTC128B.128 [R4+0x18400], desc[UR4][R2.64], !P3 ;  /* 0x1840000002047fae */ /* 0x0001e8000d901d44 */
[----:B------:R0:W-:Y:S04]  /*27380*/  LDGSTS.E.BYPASS.LTC128B.128 [R4+0x1b400], desc[UR4][R2.64+0x80], !P2 ;  /* 0x1b40008002047fae */ /* 0x0001e8000d101d44 */
[----:B------:R0:W-:Y:S02]  /*27390*/  LDGSTS.E.BYPASS.LTC128B.128 [R4+0x1e400], desc[UR4][R2.64+0x100], !P1 ;  /* 0x1e40010002047fae */ /* 0x0001e4000c901d44 */
[----:B0-----:R-:W-:Y:S05]  /*273a0*/  WARPSYNC.COLLECTIVE R15, `(.L_x_3127) ;  /* 0x000000000f087348 */ /* 0x001fea0003c00000 */
[----:B------:R1:W2:Y:S02]  /*273b0*/  SHFL.IDX P6, R14, R13, R12, R11 ;  /* 0x0000000c0d0e7389 */ /* 0x0002a400000c000b */
[----:B012---:R-:W-:Y:S01]  /*273c0*/  ENDCOLLECTIVE ;  /* 0x000000000000791b */ /* 0x007fe20003800000 */
.L_x_3127:
[----:B------:R-:W-:Y:S02]  /*273d0*/  IMAD.MOV.U32 R13, RZ, RZ, R9 ;  /* 0x000000ffff0d7224 */ /* 0x000fe400078e0009 */
[----:B------:R-:W-:-:S07]  /*273e0*/  IMAD.MOV.U32 R3, RZ, RZ, R14 ;  /* 0x000000ffff037224 */ /* 0x000fce00078e000e */
[----:B------:R-:W-:Y:S05]  /*273f0*/  WARPSYNC.COLLECTIVE R15, `(.L_x_3128) ;  /* 0x000000000f087348 */ /* 0x000fea0003c00000 */
[----:B------:R0:W1:Y:S02]  /*27400*/  SHFL.IDX P6, R14, R13, R12, R11 ;  /* 0x0000000c0d0e7389 */ /* 0x00006400000c000b */
[----:B01----:R-:W-:Y:S01]  /*27410*/  ENDCOLLECTIVE ;  /* 0x000000000000791b */ /* 0x003fe20003800000 */
.L_x_3128:
[----:B------:R-:W-:Y:S01]  /*27420*/  ULDC.64 UR4, c[0x0][0x208] ;  /* 0x0000820000047ab9 */ /* 0x000fe20000000a00 */
[----:B------:R-:W-:Y:S01]  /*27430*/  IMAD.MOV.U32 R13, RZ, RZ, R5 ;  /* 0x000000ffff0d7224 */ /* 0x000fe200078e0005 */
[----:B------:R-:W-:Y:S02]  /*27440*/  MOV R12, 0x2 ;  /* 0x00000002000c7802 */ /* 0x000fe40000000f00 */
[----:B------:R-:W-:-:S04]  /*27450*/  MOV R2, R14 ;  /* 0x0000000e00027202 */ /* 0x000fc80000000f00 */
[----:B------:R-:W-:-:S05]  /*27460*/  IADD3 R2, P0, R2, R0, RZ ;  /* 0x0000000002027210 */ /* 0x000fca0007f1e0ff */
[----:B------:R-:W-:-:S05]  /*27470*/  IMAD.X R3, RZ, RZ, R3, P0 ;  /* 0x000000ffff037224 */ /* 0x000fca00000e0603 */
        /* <DEDUP_REMOVED lines=9> */
.L_x_3129:
[----:B------:R-:W-:Y:S02]  /*27510*/  IMAD.MOV.U32 R13, RZ, RZ, R9 ;  /* 0x000000ffff0d7224 */ /* 0x000fe400078e0009 */
[----:B------:R-:W-:-:S07]  /*27520*/  IMAD.MOV.U32 R35, RZ, RZ, R14 ;  /* 0x000000ffff237224 */ /* 0x000fce00078e000e */
[----:B------:R-:W-:Y:S05]  /*27530*/  WARPSYNC.COLLECTIVE R15, `(.L_x_3130) ;  /* 0x000000000f087348 */ /* 0x000fea0003c00000 */
[----:B------:R0:W1:Y:S02]  /*27540*/  SHFL.IDX P6, R14, R13, R12, R11 ;  /* 0x0000000c0d0e7389 */ /* 0x00006400000c000b */
[----:B01----:R-:W-:Y:S01]  /*27550*/  ENDCOLLECTIVE ;  /* 0x000000000000791b */ /* 0x003fe20003800000 */
.L_x_3130:
        /* <DEDUP_REMOVED lines=15> */
.L_x_3131:
[----:B------:R-:W-:Y:S02]  /*27650*/  IMAD.MOV.U32 R13, RZ, RZ, R9 ;  /* 0x000000ffff0d7224 */ /* 0x000fe400078e0009 */
[----:B------:R-:W-:-:S07]  /*27660*/  IMAD.MOV.U32 R35, RZ, RZ, R14 ;  /* 0x000000ffff237224 */ /* 0x000fce00078e000e */
[----:B------:R-:W-:Y:S05]  /*27670*/  WARPSYNC.COLLECTIVE R15, `(.L_x_3132) ;  /* 0x000000000f087348 */ /* 0x000fea0003c00000 */
[----:B------:R0:W1:Y:S02]  /*27680*/  SHFL.IDX P6, R14, R13, R12, R11 ;  /* 0x0000000c0d0e7389 */ /* 0x00006400000c000b */
[----:B01----:R-:W-:Y:S01]  /*27690*/  ENDCOLLECTIVE ;  /* 0x000000000000791b */ /* 0x003fe20003800000 */
.L_x_3132:
        /* <DEDUP_REMOVED lines=15> */
.L_x_3133:
[----:B------:R-:W-:Y:S02]  /*27790*/  IMAD.MOV.U32 R13, RZ, RZ, R9 ;  /* 0x000000ffff0d7224 */ /* 0x000fe400078e0009 */
[----:B------:R-:W-:-:S07]  /*277a0*/  IMAD.MOV.U32 R35, RZ, RZ, R14 ;  /* 0x000000ffff237224 */ /* 0x000fce00078e000e */
[----:B------:R-:W-:Y:S05]  /*277b0*/  WARPSYNC.COLLECTIVE R15, `(.L_x_3134) ;  /* 0x000000000f087348 */ /* 0x000fea0003c00000 */
[----:B------:R0:W1:Y:S02]  /*277c0*/  SHFL.IDX P6, R14, R13, R12, R11 ;  /* 0x0000000c0d0e7389 */ /* 0x00006400000c000b */
[----:B01----:R-:W-:Y:S01]  /*277d0*/  ENDCOLLECTIVE ;  /* 0x000000000000791b */ /* 0x003fe20003800000 */
.L_x_3134:
        /* <DEDUP_REMOVED lines=15> */
.L_x_3135:
[----:B------:R-:W-:Y:S02]  /*278d0*/  IMAD.MOV.U32 R13, RZ, RZ, R9 ;  /* 0x000000ffff0d7224 */ /* 0x000fe400078e0009 */
[----:B------:R-:W-:-:S07]  /*278e0*/  IMAD.MOV.U32 R35, RZ, RZ, R14 ;  /* 0x000000ffff237224 */ /* 0x000fce00078e000e */
[----:B------:R-:W-:Y:S05]  /*278f0*/  WARPSYNC.COLLECTIVE R15, `(.L_x_3136) ;  /* 0x000000000f087348 */ /* 0x000fea0003c00000 */
[----:B------:R0:W1:Y:S02]  /*27900*/  SHFL.IDX P6, R14, R13, R12, R11 ;  /* 0x0000000c0d0e7389 */ /* 0x00006400000c000b */
[----:B01----:R-:W-:Y:S01]  /*27910*/  ENDCOLLECTIVE ;  /* 0x000000000000791b */ /* 0x003fe20003800000 */
.L_x_3136:
[----:B------:R-:W-:Y:S01]  /*27920*/  MOV R2, R14 ;  /* 0x0000000e00027202 */ /* 0x000fe20000000f00 */
[----:B------:R-:W-:Y:S06]  /*27930*/  BRA `(.L_x_3137) ;  /* 0xffffffa800607947 */ /* 0x000fec000383ffff */
.L_x_2985:
[----:B--2---:R2:W3:Y:S02]  /*27940*/  SYNCS.PHASECHK.TRANS64.TRYWAIT P0, [R4+URZ+0x2a860], R2 ;  /* 0x02a86002040075a7 */ /* 0x0044e4000800017f */
[----:B---3--:R-:W-:Y:S05]  /*27950*/  @!P0 NANOSLEEP.SYNCS 0x989680 ;  /* 0x009896800000895d */ /* 0x008fea0003900000 */
[----:B------:R-:W3:Y:S02]  /*27960*/  @!P0 SYNCS.PHASECHK.TRANS64 P0, [R4+URZ+0x2a860], R2 ;  /* 0x02a86002040085a7 */ /* 0x000ee4000800007f */
[----:B---3--:R-:W-:Y:S05]  /*27970*/  @!P0 BRA `(.L_x_2985) ;  /* 0xfffffffc00f08947 */ /* 0x008fea000383ffff */
[----:B------:R-:W-:Y:S05]  /*27980*/  BRA `(.L_x_3138) ;  /* 0xffffffa800c47947 */ /* 0x000fea000383ffff */
.L_x_2986:
[----:B------:R-:W-:Y:S01]  /*27990*/  BSSY B1, `(.L_x_3139) ;  /* 0x0000008000017945 */ /* 0x000fe20003800000 */
[----:B------:R-:W-:Y:S01]  /*279a0*/  IMAD.MOV.U32 R13, RZ, RZ, R24 ;  /* 0x000000ffff0d7224 */ /* 0x000fe200078e0018 */
[----:B------:R-:W-:Y:S01]  /*279b0*/  MOV R11, 0x181f ;  /* 0x0000181f000b7802 */ /* 0x000fe20000000f00 */
[----:B------:R-:W-:Y:S02]  /*279c0*/  IMAD.MOV.U32 R12, RZ, RZ, RZ ;  /* 0x000000ffff0c7224 */ /* 0x000fe400078e00ff */
[----:B------:R-:W-:-:S07]  /*279d0*/  IMAD.MOV.U32 R15, RZ, RZ, -0x1 ;  /* 0xffffffffff0f7424 */ /* 0x000fce00078e00ff */
[----:B--2---:R-:W-:Y:S05]  /*279e0*/  WARPSYNC.COLLECTIVE R15, `(.L_x_3140) ;  /* 0x000000000f087348 */ /* 0x004fea0003c00000 */
[----:B------:R0:W1:Y:S02]  /*279f0*/  SHFL.IDX P6, R14, R13, R12, R11 ;  /* 0x0000000c0d0e7389 */ /* 0x00006400000c000b */
[----:B012---:R-:W-:Y:S01]  /*27a00*/  ENDCOLLECTIVE ;  /* 0x000000000000791b */ /* 0x007fe20003800000 */
.L_x_3140:
[----:B------:R-:W-:Y:S05]  /*27a10*/  BSYNC B1 ;  /* 0x0000000000017941 */ /* 0x000fea0003800000 */
.L_x_3139:
[----:B------:R-:W-:Y:S01]  /*27a20*/  MOV R13, R23 ;  /* 0x00000017000d7202 */ /* 0x000fe20000000f00 */
[----:B------:R-:W-:Y:S01]  /*27a30*/  IMAD.MOV.U32 R12, RZ, RZ, RZ ;  /* 0x000000ffff0c7224 */ /* 0x000fe200078e00ff */
[----:B------:R-:W-:Y:S01]  /*27a40*/  MOV R15, 0xffffffff ;  /* 0xffffffff000f7802 */ /* 0x000fe20000000f00 */
[----:B------:R-:W-:Y:S01]  /*27a50*/  IMAD.MOV.U32 R11, RZ, RZ, 0x181f ;  /* 0x0000181fff0b7424 */ /* 0x000fe200078e00ff */
[----:B------:R-:W-:Y:S01]  /*27a60*/  LEA R5, R5, R22, 0x1 ;  /* 0x0000001605057211 */ /* 0x000fe200078e08ff */
[----:B------:R-:W-:-:S07]  /*27a70*/  IMAD.MOV.U32 R3, RZ, RZ, R14 ;  /* 0x000000ffff037224 */ /* 0x000fce00078e000e */
[----:B------:R-:W-:Y:S05]  /*27a80*/  WARPSYNC.COLLECTIVE R15, `(.L_x_3141) ;  /* 0x000000000f087348 */ /* 0x000fea0003c00000 */
[----:B------:R0:W1:Y:S02]  /*27a90*/  SHFL.IDX P6, R14, R13, R12, R11 ;  /* 0x0000000c0d0e7389 */ /* 0x00006400000c000b */
[----:B01----:R-:W-:Y:S01]  /*27aa0*/  ENDCOLLECTIVE ;  /* 0x000000000000791b */ /* 0x003fe20003800000 */
.L_x_3141:
[----:B------:R-:W-:Y:S01]  /*27ab0*/  ULDC.64 UR4, c[0x0][0x208] ;  /* 0x0000820000047ab9 */ /* 0x000fe20000000a00 */
[----:B------:R-:W-:Y:S02]  /*27ac0*/  IMAD.MOV.U32 R13, RZ, RZ, R24 ;  /* 0x000000ffff0d7224 */ /* 0x000fe400078e0018 */
[----:B------:R-:W-:Y:S02]  /*27ad0*/  IMAD.MOV.U32 R12, RZ, RZ, 0x1 ;  /* 0x00000001ff0c7424 */ /* 0x000fe400078e00ff */
[----:B------:R-:W-:-:S05]  /*27ae0*/  IMAD.MOV.U32 R2, RZ, RZ, R14 ;  /* 0x000000ffff027224 */ /* 0x000fca00078e000e */
[----:B------:R-:W-:-:S05]  /*27af0*/  IADD3 R2, P1, R2, R0, RZ ;  /* 0x0000000002027210 */ /* 0x000fca0007f3e0ff */
[----:B------:R-:W-:Y:S01]  /*27b00*/  IMAD.X R3, RZ, RZ, R3, P1 ;  /* 0x000000ffff037224 */ /* 0x000fe200008e0603 */
[----:B------:R-:W-:-:S04]  /*27b10*/  LOP3.LUT P1, RZ, R30, 0x1, RZ, 0xc0, !PT ;  /* 0x000000011eff7812 */ /* 0x000fc8000782c0ff */
[----:B------:R-:W-:-:S13]  /*27b20*/  ISETP.LT.OR P2, PT, R6, 0x1, !P1 ;  /* 0x000000010600780c */ /* 0x000fda0004f41670 */
[----:B------:R-:W-:Y:S01]  /*27b30*/  @!PT LDS RZ, [RZ] ;  /* 0x00000000fffff984 */ /* 0x000fe20000000800 */
[----:B------:R-:W-:Y:S01]  /*27b40*/  @!PT LDS RZ, [RZ] ;  /* 0x00000000fffff984 */ /* 0x000fe20000000800 */
[----:B------:R-:W-:Y:S01]  /*27b50*/  @!PT LDS RZ, [RZ] ;  /* 0x00000000fffff984 */ /* 0x000fe20000000800 */
[----:B------:R0:W-:Y:S01]  /*27b60*/  LDGSTS.E.BYPASS.LTC128B.128 [R5+0x400], desc[UR4][R2.64], !P2 ;  /* 0x0040000002057fae */ /* 0x0001e2000d101d44 */
[----:B------:R-:W-:-:S13]  /*27b70*/  ISETP.LT.OR P2, PT, R6, 0x1, !P0 ;  /* 0x000000010600780c */ /* 0x000fda0004741670 */
[----:B------:R0:W-:Y:S02]  /*27b80*/  LDGSTS.E.BYPASS.LTC128B.128 [R5+0x3400], desc[UR4][R2.64+0x80], !P2 ;  /* 0x0340008002057fae */ /* 0x0001e4000d101d44 */
[----:B0-----:R-:W-:Y:S05]  /*27b90*/  WARPSYNC.COLLECTIVE R15, `(.L_x_3142) ;  /* 0x000000000f087348 */ /* 0x001fea0003c00000 */
[----:B------:R1:W2:Y:S02]  /*27ba0*/  SHFL.IDX P6, R14, R13, R12, R11 ;  /* 0x0000000c0d0e7389 */ /* 0x0002a400000c000b */
[----:B012---:R-:W-:Y:S01]  /*27bb0*/  ENDCOLLECTIVE ;  /* 0x000000000000791b */ /* 0x007fe20003800000 */
.L_x_3142:
[----:B------:R-:W-:Y:S01]  /*27bc0*/  IMAD.MOV.U32 R13, RZ, RZ, R23 ;  /* 0x000000ffff0d7224 */ /* 0x000fe200078e0017 */
[----:B------:R-:W-:-:S07]  /*27bd0*/  MOV R3, R14 ;  /* 0x0000000e00037202 */ /* 0x000fce0000000f00 */
[----:B------:R-:W-:Y:S05]  /*27be0*/  WARPSYNC.COLLECTIVE R15, `(.L_x_3143) ;  /* 0x000000000f087348 */ /* 0x000fea0003c00000 */
[----:B------:R0:W1:Y:S02]  /*27bf0*/  SHFL.IDX P6, R14, R13, R12, R11 ;  /* 0x0000000c0d0e7389 */ /* 0x00006400000c000b */
[----:B01----:R-:W-:Y:S01]  /*27c00*/  ENDCOLLECTIVE ;  /* 0x000000000000791b */ /* 0x003fe20003800000 */
.L_x_3143:
[----:B------:R-:W-:Y:S01]  /*27c10*/  ULDC.64 UR4, c[0x0][0x208] ;  /* 0x0000820000047ab9 */ /* 0x000fe20000000a00 */
[----:B------:R-:W-:Y:S02]  /*27c20*/  IMAD.MOV.U32 R13, RZ, RZ, R24 ;  /* 0x000000ffff0d7224 */ /* 0x000fe400078e0018 */
[----:B------:R-:W-:Y:S02]  /*27c30*/  IMAD.MOV.U32 R12, RZ, RZ, 0x2 ;  /* 0x00000002ff0c7424 */ /* 0x000fe400078e00ff */
[----:B------:R-:W-:-:S05]  /*27c40*/  IMAD.MOV.U32 R2, RZ, RZ, R14 ;  /* 0x000000ffff027224 */ /* 0x000fca00078e000e */
[----:B------:R-:W-:-:S04]  /*27c50*/  IADD3 R2, P2, R2, R0, RZ ;  /* 0x0000000002027210 */ /* 0x000fc80007f5e0ff */
[----:B------:R-:W-:Y:S02]  /*27c60*/  IADD3.X R3, RZ, R3, RZ, P2, !PT ;  /* 0x00000003ff037210 */ /* 0x000fe400017fe4ff */
        /* <DEDUP_REMOVED lines=10> */
.L_x_3144:
[----:B------:R-:W-:Y:S01]  /*27d10*/  IMAD.MOV.U32 R13, RZ, RZ, R23 ;  /* 0x000000ffff0d7224 */ /* 0x000fe200078e0017 */
[----:B------:R-:W-:-:S07]  /*27d20*/  MOV R3, R14 ;  /* 0x0000000e00037202 */ /* 0x000fce0000000f00 */
[----:B------:R-:W-:Y:S05]  /*27d30*/  WARPSYNC.COLLECTIVE R15, `(.L_x_3145) ;  /* 0x000000000f087348 */ /* 0x000fea0003c00000 */
[----:B------:R0:W1:Y:S02]  /*27d40*/  SHFL.IDX P6, R14, R13, R12, R11 ;  /* 0x0000000c0d0e7389 */ /* 0x00006400000c000b */
[----:B01----:R-:W-:Y:S01]  /*27d50*/  ENDCOLLECTIVE ;  /* 0x000000000000791b */ /* 0x003fe20003800000 */
.L_x_3145:
        /* <DEDUP_REMOVED lines=16> */
.L_x_3146:
[----:B------:R-:W-:Y:S01]  /*27e60*/  IMAD.MOV.U32 R13, RZ, RZ, R23 ;  /* 0x000000ffff0d7224 */ /* 0x000fe200078e0017 */
[----:B------:R-:W-:-:S07]  /*27e70*/  MOV R3, R14 ;  /* 0x0000000e00037202 */ /* 0x000fce0000000f00 */
[----:B------:R-:W-:Y:S05]  /*27e80*/  WARPSYNC.COLLECTIVE R15, `(.L_x_3147) ;  /* 0x000000000f087348 */ /* 0x000fea0003c00000 */
[----:B------:R0:W1:Y:S02]  /*27e90*/  SHFL.IDX P6, R14, R13, R12, R11 ;  /* 0x0000000c0d0e7389 */ /* 0x00006400000c000b */
[----:B01----:R-:W-:Y:S01]  /*27ea0*/  ENDCOLLECTIVE ;  /* 0x000000000000791b */ /* 0x003fe20003800000 */
.L_x_3147:
        /* <DEDUP_REMOVED lines=16> */
.L_x_3148:
[----:B------:R-:W-:Y:S01]  /*27fb0*/  IMAD.MOV.U32 R13, RZ, RZ, R23 ;  /* 0x000000ffff0d7224 */ /* 0x000fe200078e0017 */
[----:B------:R-:W-:-:S07]  /*27fc0*/  MOV R3, R14 ;  /* 0x0000000e00037202 */ /* 0x000fce0000000f00 */
[----:B------:R-:W-:Y:S05]  /*27fd0*/  WARPSYNC.COLLECTIVE R15, `(.L_x_3149) ;  /* 0x000000000f087348 */ /* 0x000fea0003c00000 */
[----:B------:R0:W1:Y:S02]  /*27fe0*/  SHFL.IDX P6, R14, R13, R12, R11 ;  /* 0x0000000c0d0e7389 */ /* 0x00006400000c000b */
[----:B01----:R-:W-:Y:S01]  /*27ff0*/  ENDCOLLECTIVE ;  /* 0x000000000000791b */ /* 0x003fe20003800000 */
.L_x_3149:
        /* <DEDUP_REMOVED lines=16> */
.L_x_3150:
[----:B------:R-:W-:Y:S01]  /*28100*/  IMAD.MOV.U32 R13, RZ, RZ, R23 ;  /* 0x000000ffff0d7224 */ /* 0x000fe200078e0017 */
[----:B------:R-:W-:-:S07]  /*28110*/  MOV R24, R14 ;  /* 0x0000000e00187202 */ /* 0x000fce0000000f00 */
[----:B------:R-:W-:Y:S05]  /*28120*/  WARPSYNC.COLLECTIVE R15, `(.L_x_3151) ;  /* 0x000000000f087348 */ /* 0x000fea0003c00000 */
[----:B------:R0:W1:Y:S02]  /*28130*/  SHFL.IDX P6, R14, R13, R12, R11 ;  /* 0x0000000c0d0e7389 */ /* 0x00006400000c000b */
[----:B01----:R-:W-:Y:S01]  /*28140*/  ENDCOLLECTIVE ;  /* 0x000000000000791b */ /* 0x003fe20003800000 */
.L_x_3151:
[----:B------:R-:W-:Y:S01]  /*28150*/  IMAD.MOV.U32 R2, RZ, RZ, R14 ;  /* 0x000000ffff027224 */ /* 0x000fe200078e000e */
[----:B------:R-:W-:Y:S06]  /*28160*/  BRA `(.L_x_3152) ;  /* 0xffffffa400ac7947 */ /* 0x000fec000383ffff */
.L_x_2994:
[----:B0-----:R0:W1:Y:S02]  /*28170*/  SYNCS.PHASECHK.TRANS64.TRYWAIT P0, [R0+URZ+0x2a860], R3 ;  /* 0x02a86003000075a7 */ /* 0x001064000800017f */
[----:B-1----:R-:W-:Y:S05]  /*28180*/  @!P0 NANOSLEEP.SYNCS 0x989680 ;  /* 0x009896800000895d */ /* 0x002fea0003900000 */
[----:B------:R-:W1:Y:S02]  /*28190*/  @!P0 SYNCS.PHASECHK.TRANS64 P0, [R0+URZ+0x2a860], R3 ;  /* 0x02a86003000085a7 */ /* 0x000e64000800007f */
[----:B-1----:R-:W-:Y:S05]  /*281a0*/  @!P0 BRA `(.L_x_2994) ;  /* 0xfffffffc00f08947 */ /* 0x002fea000383ffff */
[----:B------:R-:W-:Y:S05]  /*281b0*/  BRA `(.L_x_3153) ;  /* 0xffffffa800d07947 */ /* 0x000fea000383ffff */
.L_x_2995:
        /* <DEDUP_REMOVED lines=8> */
.L_x_3155:
[----:B------:R-:W-:Y:S05]  /*28240*/  BSYNC B0 ;  /* 0x0000000000007941 */ /* 0x000fea0003800000 */
.L_x_3154:
        /* <DEDUP_REMOVED lines=9> */
[----:B0-----:R-:W-:Y:S05]  /*282e0*/  WARPSYNC.COLLECTIVE R15, `(.L_x_3156) ;  /* 0x000000000f087348 */ /* 0x001fea0003c00000 */
[----:B------:R1:W2:Y:S02]  /*282f0*/  SHFL.IDX P6, R14, R13, R12, R11 ;  /* 0x0000000c0d0e7389 */ /* 0x0002a400000c000b */
[----:B012---:R-:W-:Y:S01]  /*28300*/  ENDCOLLECTIVE ;  /* 0x000000000000791b */ /* 0x007fe20003800000 */
.L_x_3156:
[C---:B------:R-:W-:Y:S01]  /*28310*/  ISETP.LT.OR P4, PT, R6.reuse, 0x1, !P0 ;  /* 0x000000010600780c */ /* 0x040fe20004781670 */
[----:B------:R-:W-:Y:S01]  /*28320*/  ULDC.64 UR4, c[0x0][0x208] ;  /* 0x0000820000047ab9 */ /* 0x000fe20000000a00 */
[----:B------:R-:W-:Y:S02]  /*28330*/  ISETP.LT.OR P3, PT, R6, 0x1, P1 ;  /* 0x000000010600780c */ /* 0x000fe40000f61670 */
[----:B------:R-:W-:Y:S01]  /*28340*/  LEA R4, R4, R22, 0x1 ;  /* 0x0000001604047211 */ /* 0x000fe200078e08ff */
[----:B------:R-:W-:Y:S02]  /*28350*/  IMAD.MOV.U32 R13, RZ, RZ, R24 ;  /* 0x000000ffff0d7224 */ /* 0x000fe400078e0018 */
[----:B------:R-:W-:Y:S01]  /*28360*/  IMAD.MOV.U32 R12, RZ, RZ, 0x1 ;  /* 0x00000001ff0c7424 */ /* 0x000fe200078e00ff */
[----:B------:R-:W-:-:S04]  /*28370*/  SHF.L.U32 R5, R5, 0x3, RZ ;  /* 0x0000000305057819 */ /* 0x000fc800000006ff */
[----:B------:R-:W-:-:S05]  /*28380*/  LOP3.LUT R5, R5, 0x38, RZ, 0xc0, !PT ;  /* 0x0000003805057812 */ /* 0x000fca00078ec0ff */
[----:B------:R-:W-:-:S05]  /*28390*/  IMAD.SHL.U32 R5, R5, 0x2, RZ ;  /* 0x0000000205057824 */ /* 0x000fca00078e00ff */
[----:B------:R-:W-:-:S05]  /*283a0*/  IADD3 R2, P2, R14, R5, RZ ;  /* 0x000000050e027210 */ /* 0x000fca0007f5e0ff */
[----:B------:R-:W-:-:S05]  /*283b0*/  IMAD.X R3, RZ, RZ, R3, P2 ;  /* 0x000000ffff037224 */ /* 0x000fca00010e0603 */
[----:B------:R-:W-:Y:S01]  /*283c0*/  @!PT LDS RZ, [RZ] ;  /* 0x00000000fffff984 */ /* 0x000fe20000000800 */
[----:B------:R-:W-:Y:S01]  /*283d0*/  @!PT LDS RZ, [RZ] ;  /* 0x00000000fffff984 */ /* 0x000fe20000000800 */
[----:B------:R-:W-:Y:S01]  /*283e0*/  @!PT LDS RZ, [RZ] ;  /* 0x00000000fffff984 */ /* 0x000fe20000000800 */
[----:B------:R0:W-:Y:S01]  /*283f0*/  LDGSTS.E.BYPASS.LTC128B.128 [R4+0x400], desc[UR4][R2.64], !P3 ;  /* 0x0040000002047fae */ /* 0x0001e2000d901d44 */
[----:B------:R-:W-:-:S03]  /*28400*/  ISETP.LT.OR P3, PT, R6, 0x11, P1 ;  /* 0x000000110600780c */ /* 0x000fc60000f61670 */
[----:B------:R0:W-:Y:S01]  /*28410*/  LDGSTS.E.BYPASS.LTC128B.128 [R4+0x3400], desc[UR4][R2.64+0x80], !P4 ;  /* 0x0340008002047fae */ /* 0x0001e2000e101d44 */
[----:B------:R-:W-:-:S13]  /*28420*/  ISETP.LT.OR P4, PT, R6, 0x11, !P0 ;  /* 0x000000110600780c */ /* 0x000fda0004781670 */
[----:B0-----:R-:W-:Y:S05]  /*28430*/  WARPSYNC.COLLECTIVE R15, `(.L_x_3157) ;  /* 0x000000000f087348 */ /* 0x001fea0003c00000 */
[----:B------:R1:W2:Y:S02]  /*28440*/  SHFL.IDX P6, R14, R13, R12, R11 ;  /* 0x0000000c0d0e7389 */ /* 0x0002a400000c000b */
[----:B012---:R-:W-:Y:S01]  /*28450*/  ENDCOLLECTIVE ;  /* 0x000000000000791b */ /* 0x007fe20003800000 */
.L_x_3157:
[----:B------:R-:W-:Y:S01]  /*28460*/  IMAD.MOV.U32 R13, RZ, RZ, R23 ;  /* 0x000000ffff0d7224 */ /* 0x000fe200078e0017 */
[----:B------:R-:W-:-:S07]  /*28470*/  MOV R8, R14 ;  /* 0x0000000e00087202 */ /* 0x000fce0000000f00 */
[----:B------:R-:W-:Y:S05]  /*28480*/  WARPSYNC.COLLECTIVE R15, `(.L_x_3158) ;  /* 0x000000000f087348 */ /* 0x000fea0003c00000 */
[----:B------:R0:W1:Y:S02]  /*28490*/  SHFL.IDX P6, R14, R13, R12, R11 ;  /* 0x0000000c0d0e7389 */ /* 0x00006400000c000b */
[----:B01----:R-:W-:Y:S01]  /*284a0*/  ENDCOLLECTIVE ;  /* 0x000000000000791b */ /* 0x003fe20003800000 */
.L_x_3158:
[----:B------:R-:W-:Y:S01]  /*284b0*/  ULDC.64 UR4, c[0x0][0x208] ;  /* 0x0000820000047ab9 */ /* 0x000fe20000000a00 */
[----:B------:R-:W-:Y:S01]  /*284c0*/  MOV R13, R24 ;  /* 0x00000018000d7202 */ /* 0x000fe20000000f00 */
[----:B------:R-:W-:Y:S01]  /*284d0*/  IMAD.MOV.U32 R12, RZ, RZ, 0x2 ;  /* 0x00000002ff0c7424 */ /* 0x000fe200078e00ff */
        /* <DEDUP_REMOVED lines=12> */
.L_x_3159:
[----:B------:R-:W-:Y:S01]  /*285a0*/  MOV R13, R23 ;  /* 0x00000017000d7202 */ /* 0x000fe20000000f00 */
[----:B------:R-:W-:-:S07]  /*285b0*/  IMAD.MOV.U32 R7, RZ, RZ, R14 ;  /* 0x000000ffff077224 */ /* 0x000fce00078e000e */
[----:B------:R-:W-:Y:S05]  /*285c0*/  WARPSYNC.COLLECTIVE R15, `(.L_x_3160) ;  /* 0x000000000f087348 */ /* 0x000fea0003c00000 */
[----:B------:R0:W1:Y:S02]  /*285d0*/  SHFL.IDX P6, R14, R13, R12, R11 ;  /* 0x0000000c0d0e7389 */ /* 0x00006400000c000b */
[----:B01----:R-:W-:Y:S01]  /*285e0*/  ENDCOLLECTIVE ;  /* 0x000000000000791b */ /* 0x003fe20003800000 */
.L_x_3160:
[----:B------:R-:W-:Y:S01]  /*285f0*/  ULDC.64 UR4, c[0x0][0x208] ;  /* 0x0000820000047ab9 */ /* 0x000fe20000000a00 */
[----:B------:R-:W-:Y:S01]  /*28600*/  MOV R13, R24 ;  /* 0x00000018000d7202 */ /* 0x000fe20000000f00 */
[----:B------:R-:W-:Y:S02]  /*28610*/  IMAD.MOV.U32 R12, RZ, RZ, 0x3 ;  /* 0x00000003ff0c7424 */ /* 0x000fe400078e00ff */
[----:B------:R-:W-:-:S05]  /*28620*/  IMAD.MOV.U32 R10, RZ, RZ, R14 ;  /* 0x000000ffff0a7224 */ /* 0x000fca00078e000e */
        /* <DEDUP_REMOVED lines=12> */
.L_x_3161:
[----:B------:R-:W-:Y:S01]  /*286f0*/  MOV R13, R23 ;  /* 0x00000017000d7202 */ /* 0x000fe20000000f00 */
[----:B------:R-:W-:-:S07]  /*28700*/  IMAD.MOV.U32 R8, RZ, RZ, R14 ;  /* 0x000000ffff087224 */ /* 0x000fce00078e000e */
[----:B------:R-:W-:Y:S05]  /*28710*/  WARPSYNC.COLLECTIVE R15, `(.L_x_3162) ;  /* 0x000000000f087348 */ /* 0x000fea0003c00000 */
[----:B------:R0:W1:Y:S02]  /*28720*/  SHFL.IDX P6, R14, R13, R12, R11 ;  /* 0x0000000c0d0e7389 */ /* 0x00006400000c000b */
[----:B01----:R-:W-:Y:S01]  /*28730*/  ENDCOLLECTIVE ;  /* 0x000000000000791b */ /* 0x003fe20003800000 */
.L_x_3162:
[----:B------:R-:W-:Y:S01]  /*28740*/  ULDC.64 UR4, c[0x0][0x208] ;  /* 0x0000820000047ab9 */ /* 0x000fe20000000a00 */
[----:B------:R-:W-:Y:S01]  /*28750*/  IMAD.MOV.U32 R13, RZ, RZ, R24 ;  /* 0x000000ffff0d7224 */ /* 0x000fe200078e0018 */
[----:B------:R-:W-:Y:S02]  /*28760*/  MOV R12, 0x4 ;  /* 0x00000004000c7802 */ /* 0x000fe40000000f00 */
        /* <DEDUP_REMOVED lines=12> */
.L_x_3163:
[----:B------:R-:W-:Y:S02]  /*28830*/  IMAD.MOV.U32 R13, RZ, RZ, R23 ;  /* 0x000000ffff0d7224 */ /* 0x000fe400078e0017 */
[----:B------:R-:W-:-:S07]  /*28840*/  IMAD.MOV.U32 R7, RZ, RZ, R14 ;  /* 0x000000ffff077224 */ /* 0x000fce00078e000e */
[----:B------:R-:W-:Y:S05]  /*28850*/  WARPSYNC.COLLECTIVE R15, `(.L_x_3164) ;  /* 0x000000000f087348 */ /* 0x000fea0003c00000 */
[----:B------:R0:W1:Y:S02]  /*28860*/  SHFL.IDX P6, R14, R13, R12, R11 ;  /* 0x0000000c0d0e7389 */ /* 0x00006400000c000b */
[----:B01----:R-:W-:Y:S01]  /*28870*/  ENDCOLLECTIVE ;  /* 0x000000000000791b */ /* 0x003fe20003800000 */
.L_x_3164:
        /* <DEDUP_REMOVED lines=10> */
[----:B------:R0:W-:Y:S02]  /*28920*/  LDGSTS.E.BYPASS.LTC128B.128 [R4+0x5400], desc[UR4][R2.64+0x80], !P4 ;  /* 0x0540008002047fae */ /* 0x0001e4000e101d44 */
[----:B0-----:R-:W-:Y:S05]  /*28930*/  WARPSYNC.COLLECTIVE R15, `(.L_x_3165) ;  /* 0x000000000f087348 */ /* 0x001fea0003c00000 */
[----:B------:R1:W2:Y:S02]  /*28940*/  SHFL.IDX P6, R14, R13, R12, R11 ;  /* 0x0000000c0d0e7389 */ /* 0x0002a400000c000b */
[----:B012---:R-:W-:Y:S01]  /*28950*/  ENDCOLLECTIVE ;  /* 0x000000000000791b */ /* 0x007fe20003800000 */
.L_x_3165:
[----:B------:R-:W-:Y:S02]  /*28960*/  IMAD.MOV.U32 R13, RZ, RZ, R23 ;  /* 0x000000ffff0d7224 */ /* 0x000fe400078e0017 */
[----:B------:R-:W-:-:S07]  /*28970*/  IMAD.MOV.U32 R24, RZ, RZ, R14 ;  /* 0x000000ffff187224 */ /* 0x000fce00078e000e */
[----:B------:R-:W-:Y:S05]  /*28980*/  WARPSYNC.COLLECTIVE R15, `(.L_x_3166) ;  /* 0x000000000f087348 */ /* 0x000fea0003c00000 */
[----:B------:R0:W1:Y:S02]  /*28990*/  SHFL.IDX P6, R14, R13, R12, R11 ;  /* 0x0000000c0d0e7389 */ /* 0x00006400000c000b */
[----:B01----:R-:W-:Y:S01]  /*289a0*/  ENDCOLLECTIVE ;  /* 0x000000000000791b */ /* 0x003fe20003800000 */
.L_x_3166:
[----:B------:R-:W-:Y:S05]  /*289b0*/  BRA `(.L_x_3167) ;  /* 0xffffffa400bc7947 */ /* 0x000fea000383ffff */
.L_x_3000:
[----:B------:R-:W-:Y:S01]  /*289c0*/  BSSY B0, `(.L_x_3168) ;  /* 0x0000008000007945 */ /* 0x000fe20003800000 */
[----:B------:R-:W-:Y:S01]  /*289d0*/  MOV R13, R16 ;  /* 0x00000010000d7202 */ /* 0x000fe20000000f00 */
[----:B0-----:R-:W-:Y:S01]  /*289e0*/  IMAD.MOV.U32 R12, RZ, RZ, RZ ;  /* 0x000000ffff0c7224 */ /* 0x001fe200078e00ff */
[----:B------:R-:W-:Y:S01]  /*289f0*/  MOV R15, 0xffffffff ;  /* 0xffffffff000f7802 */ /* 0x000fe20000000f00 */
[----:B------:R-:W-:-:S07]  /*28a00*/  IMAD.MOV.U32 R11, RZ, RZ, 0x1f ;  /* 0x0000001fff0b7424 */ /* 0x000fce00078e00ff */
[----:B------:R-:W-:Y:S05]  /*28a10*/  WARPSYNC.COLLECTIVE R15, `(.L_x_3169) ;  /* 0x000000000f087348 */ /* 0x000fea0003c00000 */
[----:B------:R0:W1:Y:S02]  /*28a20*/  SHFL.IDX P6, R14, R13, R12, R11 ;  /* 0x0000000c0d0e7389 */ /* 0x00006400000c000b */
[----:B01----:R-:W-:Y:S01]  /*28a30*/  ENDCOLLECTIVE ;  /* 0x000000000000791b */ /* 0x003fe20003800000 */
.L_x_3169:
[----:B------:R-:W-:Y:S05]  /*28a40*/  BSYNC B0 ;  /* 0x0000000000007941 */ /* 0x000fea0003800000 */
.L_x_3168:
[----:B------:R-:W-:Y:S01]  /*28a50*/  IMAD.MOV.U32 R13, RZ, RZ, R16 ;  /* 0x000000ffff0d7224 */ /* 0x000fe200078e0010 */
[----:B------:R-:W-:Y:S01]  /*28a60*/  MOV R12, 0x1 ;  /* 0x00000001000c7802 */ /* 0x000fe20000000f00 */
[----:B------:R-:W-:Y:S02]  /*28a70*/  IMAD.MOV.U32 R11, RZ, RZ, 0x1f ;  /* 0x0000001fff0b7424 */ /* 0x000fe400078e00ff */
[----:B------:R-:W-:Y:S02]  /*28a80*/  IMAD.MOV.U32 R15, RZ, RZ, -0x1 ;  /* 0xffffffffff0f7424 */ /* 0x000fe400078e00ff */
[----:B------:R-:W-:Y:S02]  /*28a90*/  IMAD.IADD R9, R19, 0x1, R8 ;  /* 0x0000000113097824 */ /* 0x000fe400078e0208 */
[----:B------:R-:W-:-:S07]  /*28aa0*/  IMAD.MOV.U32 R0, RZ, RZ, R14 ;  /* 0x000000ffff007224 */ /* 0x000fce00078e000e */
[----:B------:R-:W-:Y:S05]  /*28ab0*/  WARPSYNC.COLLECTIVE R15, `(.L_x_3170) ;  /* 0x000000000f087348 */ /* 0x000fea0003c00000 */
[----:B------:R0:W1:Y:S02]  /*28ac0*/  SHFL.IDX P6, R14, R13, R12, R11 ;  /* 0x0000000c0d0e7389 */ /* 0x00006400000c000b */
[----:B01----:R-:W-:Y:S01]  /*28ad0*/  ENDCOLLECTIVE ;  /* 0x000000000000791b */ /* 0x003fe20003800000 */
.L_x_3170:
[----:B------:R-:W-:Y:S01]  /*28ae0*/  ULDC UR4, c[0x0][0xc3c] ;  /* 0x00030f0000047ab9 */ /* 0x000fe20000000800 */
[----:B------:R-:W-:Y:S01]  /*28af0*/  ULDC.64 UR6, c[0x0][0x208] ;  /* 0x0000820000067ab9 */ /* 0x000fe20000000a00 */
[----:B------:R-:W-:-:S13]  /*28b00*/  ISETP.GE.OR P1, PT, R9, UR4, !P0 ;  /* 0x0000000409007c0c */ /* 0x000fda000c726670 */
[----:B------:R-:W0:Y:S08]  /*28b10*/  @!P1 LDC.64 R2, c[0x0][0xc80] ;  /* 0x00032000ff029b82 */ /* 0x000e300000000a00 */
[----:B------:R-:W1:Y:S01]  /*28b20*/  @!P1 LDC.64 R4, c[0x0][0xc78] ;  /* 0x00031e00ff049b82 */ /* 0x000e620000000a00 */
[----:B------:R-:W-:Y:S01]  /*28b30*/  IMAD.MOV.U32 R17, RZ, RZ, RZ ;  /* 0x000000ffff117224 */ /* 0x000fe200078e00ff */
[----:B------:R-:W-:-:S02]  /*28b40*/  MOV R11, RZ ;  /* 0x000000ff000b7202 */ /* 0x000fc40000000f00 */
[----:B------:R-:W-:Y:S01]  /*28b50*/  MOV R7, R14 ;  /* 0x0000000e00077202 */ /* 0x000fe20000000f00 */
[----:B0-----:R-:W-:-:S05]  /*28b60*/  @!P1 IMAD.WIDE R2, R9, 0x4, R2 ;  /* 0x0000000409029825 */ /* 0x001fca00078e0202 */
[----:B------:R1:W2:Y:S02]  /*28b70*/  @!P1 LDG.E R6, desc[UR6][R2.64] ;  /* 0x0000000602069981 */ /* 0x0002a4000c1e1900 */
[----:B-1----:R-:W-:-:S05]  /*28b80*/  @!P1 IMAD.WIDE R2, R9, 0x4, R4 ;  /* 0x0000000409029825 */ /* 0x002fca00078e0204 */
[----:B------:R-:W3:Y:S01]  /*28b90*/  @!P1 LDG.E R5, desc[UR6][R2.64] ;  /* 0x0000000602059981 */ /* 0x000ee2000c1e1900 */
[----:B------:R-:W-:Y:S01]  /*28ba0*/  IMAD.MOV.U32 R4, RZ, RZ, RZ ;  /* 0x000000ffff047224 */ /* 0x000fe200078e00ff */
[C---:B------:R-:W-:Y:S02]  /*28bb0*/  ISETP.GE.U32.AND P2, PT, R8.reuse, 0x2, PT ;  /* 0x000000020800780c */ /* 0x040fe40003f46070 */
[C---:B------:R-:W-:Y:S02]  /*28bc0*/  ISETP.GE.U32.AND P3, PT, R8.reuse, 0x4, PT ;  /* 0x000000040800780c */ /* 0x040fe40003f66070 */
[C---:B------:R-:W-:Y:S02]  /*28bd0*/  ISETP.GE.U32.AND P4, PT, R8.reuse, 0x8, PT ;  /* 0x000000080800780c */ /* 0x040fe40003f86070 */
[----:B------:R-:W-:Y:S02]  /*28be0*/  ISETP.GE.U32.AND P5, PT, R8, 0x10, PT ;  /* 0x000000100800780c */ /* 0x000fe40003fa6070 */
[----:B--2---:R-:W-:Y:S01]  /*28bf0*/  @!P1 MOV R17, R6 ;  /* 0x0000000600119202 */ /* 0x004fe20000000f00 */
[----:B------:R-:W-:-:S02]  /*28c00*/  IMAD.MOV.U32 R6, RZ, RZ, RZ ;  /* 0x000000ffff067224 */ /* 0x000fc400078e00ff */
[----:B---3--:R-:W-:Y:S01]  /*28c10*/  @!P1 IMAD.MOV.U32 R4, RZ, RZ, R5 ;  /* 0x000000ffff049224 */ /* 0x008fe200078e0005 */
[----:B------:R-:W-:-:S03]  /*28c20*/  ISETP.NE.AND P1, PT, R8, RZ, PT ;  /* 0x000000ff0800720c */ /* 0x000fc60003f25270 */
[----:B------:R-:W-:-:S10]  /*28c30*/  IMAD R13, R4, R17, RZ ;  /* 0x00000011040d7224 */ /* 0x000fd400078e02ff */
[----:B------:R-:W-:Y:S05]  /*28c40*/  WARPSYNC.COLLECTIVE R15, `(.L_x_3171) ;  /* 0x000000000f087348 */ /* 0x000fea0003c00000 */
[----:B------:R0:W1:Y:S02]  /*28c50*/  SHFL.UP P6, R14, R13, R12, R11 ;  /* 0x0400000c0d0e7389 */ /* 0x00006400000c000b */
[----:B01----:R-:W-:Y:S01]  /*28c60*/  ENDCOLLECTIVE ;  /* 0x000000000000791b */ /* 0x003fe20003800000 */
.L_x_3171:
[----:B------:R-:W-:Y:S02]  /*28c70*/  MOV R12, 0x2 ;  /* 0x00000002000c7802 */ /* 0x000fe40000000f00 */
[----:B------:R-:W-:-:S05]  /*28c80*/  SEL R14, R14, RZ, P1 ;  /* 0x000000ff0e0e7207 */ /* 0x000fca0000800000 */
[----:B------:R-:W-:-:S04]  /*28c90*/  IMAD.IADD R5, R13, 0x1, R14 ;  /* 0x000000010d057824 */ /* 0x000fc800078e020e */
[----:B------:R-:W-:-:S07]  /*28ca0*/  IMAD.MOV.U32 R13, RZ, RZ, R5 ;  /* 0x000000ffff0d7224 */ /* 0x000fce00078e0005 */
[----:B------:R-:W-:Y:S05]  /*28cb0*/  WARPSYNC.COLLECTIVE R15, `(.L_x_3172) ;  /* 0x000000000f087348 */ /* 0x000fea0003c00000 */
[----:B------:R0:W1:Y:S02]  /*28cc0*/  SHFL.UP P6, R14, R13, R12, R11 ;  /* 0x0400000c0d0e7389 */ /* 0x00006400000c000b */
[----:B01----:R-:W-:Y:S01]  /*28cd0*/  ENDCOLLECTIVE ;  /* 0x000000000000791b */ /* 0x003fe20003800000 */
.L_x_3172:
[----:B------:R-:W-:Y:S02]  /*28ce0*/  MOV R12, 0x4 ;  /* 0x00000004000c7802 */ /* 0x000fe40000000f00 */
[----:B------:R-:W-:-:S05]  /*28cf0*/  SEL R2, R14, RZ, P2 ;  /* 0x000000ff0e027207 */ /* 0x000fca0001000000 */
[----:B------:R-:W-:-:S04]  /*28d00*/  IMAD.IADD R2, R5, 0x1, R2 ;  /* 0x0000000105027824 */ /* 0x000fc800078e0202 */
[----:B------:R-:W-:-:S07]  /*28d10*/  IMAD.MOV.U32 R13, RZ, RZ, R2 ;  /* 0x000000ffff0d7224 */ /* 0x000fce00078e0002 */
[----:B------:R-:W-:Y:S05]  /*28d20*/  WARPSYNC.COLLECTIVE R15, `(.L_x_3173) ;  /* 0x000000000f087348 */ /* 0x000fea0003c00000 */
[----:B------:R0:W1:Y:S02]  /*28d30*/  SHFL.UP P6, R14, R13, R12, R11 ;  /* 0x0400000c0d0e7389 */ /* 0x00006400000c000b */
[----:B01----:R-:W-:Y:S01]  /*28d40*/  ENDCOLLECTIVE ;  /* 0x000000000000791b */ /* 0x003fe20003800000 */
.L_x_3173:
[----:B------:R-:W-:Y:S02]  /*28d50*/  MOV R12, 0x8 ;  /* 0x00000008000c7802 */ /* 0x000fe40000000f00 */
[----:B------:R-:W-:-:S05]  /*28d60*/  SEL R3, R14, RZ, P3 ;  /* 0x000000ff0e037207 */ /* 0x000fca0001800000 */
[----:B------:R-:W-:-:S04]  /*28d70*/  IMAD.IADD R3, R2, 0x1, R3 ;  /* 0x0000000102037824 */ /* 0x000fc800078e0203 */
[----:B------:R-:W-:-:S07]  /*28d80*/  IMAD.MOV.U32 R13, RZ, RZ, R3 ;  /* 0x000000ffff0d7224 */ /* 0x000fce00078e0003 */
[----:B------:R-:W-:Y:S05]  /*28d90*/  WARPSYNC.COLLECTIVE R15, `(.L_x_3174) ;  /* 0x000000000f087348 */ /* 0x000fea0003c00000 */
[----:B------:R0:W1:Y:S02]  /*28da0*/  SHFL.UP P6, R14, R13, R12, R11 ;  /* 0x0400000c0d0e7389 */ /* 0x00006400000c000b */
[----:B01----:R-:W-:Y:S01]  /*28db0*/  ENDCOLLECTIVE ;  /* 0x000000000000791b */ /* 0x003fe20003800000 */
.L_x_3174:
[----:B------:R-:W-:Y:S02]  /*28dc0*/  MOV R12, 0x10 ;  /* 0x00000010000c7802 */ /* 0x000fe40000000f00 */
[----:B------:R-:W-:-:S05]  /*28dd0*/  SEL R14, R14, RZ, P4 ;  /* 0x000000ff0e0e7207 */ /* 0x000fca0002000000 */
[----:B------:R-:W-:-:S04]  /*28de0*/  IMAD.IADD R5, R3, 0x1, R14 ;  /* 0x0000000103057824 */ /* 0x000fc800078e020e */
[----:B------:R-:W-:-:S07]  /*28df0*/  IMAD.MOV.U32 R13, RZ, RZ, R5 ;  /* 0x000000ffff0d7224 */ /* 0x000fce00078e0005 */
[----:B------:R-:W-:Y:S05]  /*28e00*/  WARPSYNC.COLLECTIVE R15, `(.L_x_3175) ;  /* 0x000000000f087348 */ /* 0x000fea0003c00000 */
[----:B------:R0:W1:Y:S02]  /*28e10*/  SHFL.UP P6, R14, R13, R12, R11 ;  /* 0x0400000c0d0e7389 */ /* 0x00006400000c000b */
[----:B01----:R-:W-:Y:S01]  /*28e20*/  ENDCOLLECTIVE ;  /* 0x000000000000791b */ /* 0x003fe20003800000 */
.L_x_3175:
        /* <DEDUP_REMOVED lines=8> */
.L_x_3176:
[----:B------:R-:W-:Y:S05]  /*28eb0*/  BRA `(.L_x_3177) ;  /* 0xffffffa400d07947 */ /* 0x000fea000383ffff */
.L_x_3003:
[----:B------:R-:W-:Y:S01]  /*28ec0*/  BSSY B0, `(.L_x_3178) ;  /* 0x0000007000007945 */ /* 0x000fe20003800000 */
[----:B0-----:R-:W-:Y:S01]  /*28ed0*/  MOV R12, 0x1 ;  /* 0x00000001000c7802 */ /* 0x001fe20000000f00 */
[----:B------:R-:W-:Y:S02]  /*28ee0*/  IMAD.MOV.U32 R11, RZ, RZ, RZ ;  /* 0x000000ffff0b7224 */ /* 0x000fe400078e00ff */
[----:B------:R-:W-:-:S07]  /*28ef0*/  IMAD.MOV.U32 R15, RZ, RZ, -0x1 ;  /* 0xffffffffff0f7424 */ /* 0x000fce00078e00ff */
[----:B------:R-:W-:Y:S05]  /*28f00*/  WARPSYNC.COLLECTIVE R15, `(.L_x_3179) ;  /* 0x000000000f087348 */ /* 0x000fea0003c00000 */
[----:B------:R0:W1:Y:S02]  /*28f10*/  SHFL.UP P6, R14, R13, R12, R11 ;  /* 0x0400000c0d0e7389 */ /* 0x00006400000c000b */
[----:B01----:R-:W-:Y:S01]  /*28f20*/  ENDCOLLECTIVE ;  /* 0x000000000000791b */ /* 0x003fe20003800000 */
.L_x_3179:
[----:B------:R-:W-:Y:S05]  /*28f30*/  BSYNC B0 ;  /* 0x0000000000007941 */ /* 0x000fea0003800000 */
.L_x_3178:
[----:B------:R-:W-:Y:S01]  /*28f40*/  SEL R14, R14, RZ, P1 ;  /* 0x000000ff0e0e7207 */ /* 0x000fe20000800000 */
[----:B------:R-:W-:Y:S01]  /*28f50*/  IMAD.MOV.U32 R12, RZ, RZ, 0x2 ;  /* 0x00000002ff0c7424 */ /* 0x000fe200078e00ff */
[----:B------:R-:W-:Y:S01]  /*28f60*/  MOV R15, 0xffffffff ;  /* 0xffffffff000f7802 */ /* 0x000fe20000000f00 */
[----:B------:R-:W-:Y:S01]  /*28f70*/  IMAD.MOV.U32 R11, RZ, RZ, RZ ;  /* 0x000000ffff0b7224 */ /* 0x000fe200078e00ff */
[----:B------:R-:W-:-:S07]  /*28f80*/  IADD3 R13, R13, R14, RZ ;  /* 0x0000000e0d0d7210 */ /* 0x000fce0007ffe0ff */
[----:B------:R-:W-:Y:S05]  /*28f90*/  WARPSYNC.COLLECTIVE R15, `(.L_x_3180) ;  /* 0x000000000f087348 */ /* 0x000fea0003c00000 */
[----:B------:R0:W1:Y:S02]  /*28fa0*/  SHFL.UP P6, R14, R13, R12, R11 ;  /* 0x0400000c0d0e7389 */ /* 0x00006400000c000b */
[----:B01----:R-:W-:Y:S01]  /*28fb0*/  ENDCOLLECTIVE ;  /* 0x000000000000791b */ /* 0x003fe20003800000 */
.L_x_3180:
[----:B------:R-:W-:Y:S02]  /*28fc0*/  MOV R12, 0x4 ;  /* 0x00000004000c7802 */ /* 0x000fe40000000f00 */
[----:B------:R-:W-:-:S05]  /*28fd0*/  SEL R2, R14, RZ, P2 ;  /* 0x000000ff0e027207 */ /* 0x000fca0001000000 */
[----:B------:R-:W-:-:S04]  /*28fe0*/  IMAD.IADD R2, R13, 0x1, R2 ;  /* 0x000000010d027824 */ /* 0x000fc800078e0202 */
[----:B------:R-:W-:-:S07]  /*28ff0*/  IMAD.MOV.U32 R13, RZ, RZ, R2 ;  /* 0x000000ffff0d7224 */ /* 0x000fce00078e0002 */
[----:B------:R-:W-:Y:S05]  /*29000*/  WARPSYNC.COLLECTIVE R15, `(.L_x_3181) ;  /* 0x000000000f087348 */ /* 0x000fea0003c00000 */
[----:B------:R0:W1:Y:S02]  /*29010*/  SHFL.UP P6, R14, R13, R12, R11 ;  /* 0x0400000c0d0e7389 */ /* 0x00006400000c000b */
[----:B01----:R-:W-:Y:S01]  /*29020*/  ENDCOLLECTIVE ;  /* 0x000000000000791b */ /* 0x003fe20003800000 */
.L_x_3181:
[----:B------:R-:W-:Y:S02]  /*29030*/  MOV R12, 0x8 ;  /* 0x00000008000c7802 */ /* 0x000fe40000000f00 */
[----:B------:R-:W-:-:S05]  /*29040*/  SEL R3, R14, RZ, P3 ;  /* 0x000000ff0e037207 */ /* 0x000fca0001800000 */
[----:B------:R-:W-:-:S04]  /*29050*/  IMAD.IADD R3, R2, 0x1, R3 ;  /* 0x0000000102037824 */ /* 0x000fc800078e0203 */
[----:B------:R-:W-:-:S07]  /*29060*/  IMAD.MOV.U32 R13, RZ, RZ, R3 ;  /* 0x000000ffff0d7224 */ /* 0x000fce00078e0003 */
[----:B------:R-:W-:Y:S05]  /*29070*/  WARPSYNC.COLLECTIVE R15, `(.L_x_3182) ;  /* 0x000000000f087348 */ /* 0x000fea0003c00000 */
[----:B------:R0:W1:Y:S02]  /*29080*/  SHFL.UP P6, R14, R13, R12, R11 ;  /* 0x0400000c0d0e7389 */ /* 0x00006400000c000b */
[----:B01----:R-:W-:Y:S01]  /*29090*/  ENDCOLLECTIVE ;  /* 0x000000000000791b */ /* 0x003fe20003800000 */
.L_x_3182:
[----:B------:R-:W-:Y:S02]  /*290a0*/  MOV R12, 0x10 ;  /* 0x00000010000c7802 */ /* 0x000fe40000000f00 */
[----:B------:R-:W-:-:S05]  /*290b0*/  SEL R14, R14, RZ, P4 ;  /* 0x000000ff0e0e7207 */ /* 0x000fca0002000000 */
[----:B------:R-:W-:-:S04]  /*290c0*/  IMAD.IADD R5, R3, 0x1, R14 ;  /* 0x0000000103057824 */ /* 0x000fc800078e020e */
[----:B------:R-:W-:-:S07]  /*290d0*/  IMAD.MOV.U32 R13, RZ, RZ, R5 ;  /* 0x000000ffff0d7224 */ /* 0x000fce00078e0005 */
[----:B------:R-:W-:Y:S05]  /*290e0*/  WARPSYNC.COLLECTIVE R15, `(.L_x_3183) ;  /* 0x000000000f087348 */ /* 0x000fea0003c00000 */
[----:B------:R0:W1:Y:S02]  /*290f0*/  SHFL.UP P6, R14, R13, R12, R11 ;  /* 0x0400000c0d0e7389 */ /* 0x00006400000c000b */
[----:B01----:R-:W-:Y:S01]  /*29100*/  ENDCOLLECTIVE ;  /* 0x000000000000791b */ /* 0x003fe20003800000 */
.L_x_3183:
        /* <DEDUP_REMOVED lines=8> */
.L_x_3184:
[----:B------:R-:W-:Y:S05]  /*29190*/  BRA `(.L_x_3185) ;  /* 0xffffffa400c07947 */ /* 0x000fea000383ffff */
.L_x_3005:
[----:B------:R-:W-:Y:S01]  /*291a0*/  BSSY B0, `(.L_x_3186) ;  /* 0x0000006000007945 */ /* 0x000fe20003800000 */
[----:B------:R-:W-:Y:S01]  /*291b0*/  PLOP3.LUT P6, PT, P6, PT, PT, 0x8, 0x0 ;  /* 0x000000000000781c */ /* 0x000fe200037ce170 */
[----:B------:R-:W-:-:S12]  /*291c0*/  IMAD.MOV.U32 R15, RZ, RZ, -0x1 ;  /* 0xffffffffff0f7424 */ /* 0x000fd800078e00ff */
[----:B01----:R-:W-:Y:S05]  /*291d0*/  WARPSYNC.COLLECTIVE R15, `(.L_x_3187) ;  /* 0x000000000f087348 */ /* 0x003fea0003c00000 */
[----:B------:R-:W-:Y:S01]  /*291e0*/  VOTE.ANY R14, PT, P6 ;  /* 0x00000000000e7806 */ /* 0x000fe200030e0100 */
[----:B01----:R-:W-:Y:S06]  /*291f0*/  ENDCOLLECTIVE ;  /* 0x000000000000791b */ /* 0x003fec0003800000 */
.L_x_3187:
[----:B------:R-:W-:Y:S05]  /*29200*/  BSYNC B0 ;  /* 0x0000000000007941 */ /* 0x000fea0003800000 */
.L_x_3186:
[----:B------:R-:W-:Y:S01]  /*29210*/  MOV R3, R14 ;  /* 0x0000000e00037202 */ /* 0x000fe20000000f00 */
[----:B------:R-:W-:Y:S01]  /*29220*/  IMAD.MOV.U32 R13, RZ, RZ, R17 ;  /* 0x000000ffff0d7224 */ /* 0x000fe200078e0011 */
[----:B------:R-:W-:Y:S01]  /*29230*/  MOV R15, 0xffffffff ;  /* 0xffffffff000f7802 */ /* 0x000fe20000000f00 */
[----:B------:R-:W-:Y:S01]  /*29240*/  IMAD.MOV.U32 R11, RZ, RZ, 0x1f ;  /* 0x0000001fff0b7424 */ /* 0x000fe200078e00ff */
[----:B------:R0:W1:Y:S06]  /*29250*/  POPC R12, R3 ;  /* 0x00000003000c7309 */ /* 0x00006c0000000000 */
[----:B01----:R-:W-:Y:S05]  /*29260*/  WARPSYNC.COLLECTIVE R15, `(.L_x_3188) ;  /* 0x000000000f087348 */ /* 0x003fea0003c00000 */
[----:B-1----:R1:W2:Y:S02]  /*29270*/  SHFL.IDX P6, R14, R13, R12, R11 ;  /* 0x0000000c0d0e7389 */ /* 0x0022a400000c000b */
[----:B012---:R-:W-:Y:S01]  /*29280*/  ENDCOLLECTIVE ;  /* 0x000000000000791b */ /* 0x007fe20003800000 */
.L_x_3188:
[----:B------:R-:W-:Y:S02]  /*29290*/  IMAD.IADD R19, R12, 0x1, R19 ;  /* 0x000000010c137824 */ /* 0x000fe400078e0213 */
[----:B------:R-:W-:Y:S02]  /*292a0*/  IMAD.MOV.U32 R13, RZ, RZ, R4 ;  /* 0x000000ffff0d7224 */ /* 0x000fe400078e0004 */
[----:B------:R-:W-:-:S07]  /*292b0*/  IMAD.MOV.U32 R17, RZ, RZ, R14 ;  /* 0x000000ffff117224 */ /* 0x000fce00078e000e */
[----:B------:R-:W-:Y:S05]  /*292c0*/  WARPSYNC.COLLECTIVE R15, `(.L_x_3189) ;  /* 0x000000000f087348 */ /* 0x000fea0003c00000 */
[----:B------:R0:W1:Y:S02]  /*292d0*/  SHFL.IDX P6, R14, R13, R12, R11 ;  /* 0x0000000c0d0e7389 */ /* 0x00006400000c000b */
[----:B01----:R-:W-:Y:S01]  /*292e0*/  ENDCOLLECTIVE ;  /* 0x000000000000791b */ /* 0x003fe20003800000 */
.L_x_3189:
[----:B------:R-:W-:Y:S01]  /*292f0*/  MOV R4, R14 ;  /* 0x0000000e00047202 */ /* 0x000fe20000000f00 */
[----:B------:R-:W-:Y:S06]  /*29300*/  BRA `(.L_x_3190) ;  /* 0xffffffa400a47947 */ /* 0x000fec000383ffff */
.L_x_3007:
[----:B------:R-:W-:Y:S01]  /*29310*/  BSSY B0, `(.L_x_3191) ;  /* 0x0000007000007945 */ /* 0x000fe20003800000 */
[----:B------:R-:W-:Y:S01]  /*29320*/  IMAD.MOV.U32 R13, RZ, RZ, R2 ;  /* 0x000000ffff0d7224 */ /* 0x000fe200078e0002 */
[----:B------:R-:W-:Y:S01]  /*29330*/  MOV R11, 0x1f ;  /* 0x0000001f000b7802 */ /* 0x000fe20000000f00 */
[----:B------:R-:W-:-:S07]  /*29340*/  IMAD.MOV.U32 R15, RZ, RZ, -0x1 ;  /* 0xffffffffff0f7424 */ /* 0x000fce00078e00ff */
[----:B-123--:R-:W-:Y:S05]  /*29350*/  WARPSYNC.COLLECTIVE R15, `(.L_x_3192) ;  /* 0x000000000f087348 */ /* 0x00efea0003c00000 */
[----:B------:R0:W4:Y:S02]  /*29360*/  SHFL.IDX P6, R14, R13, R12, R11 ;  /* 0x0000000c0d0e7389 */ /* 0x00012400000c000b */
[----:B01234-:R-:W-:Y:S01]  /*29370*/  ENDCOLLECTIVE ;  /* 0x000000000000791b */ /* 0x01ffe20003800000 */
.L_x_3192:
[----:B------:R-:W-:Y:S05]  /*29380*/  BSYNC B0 ;  /* 0x0000000000007941 */ /* 0x000fea0003800000 */
.L_x_3191:
[----:B------:R-:W-:Y:S01]  /*29390*/  IMAD.MOV.U32 R6, RZ, RZ, R14 ;  /* 0x000000ffff067224 */ /* 0x000fe200078e000e */
[----:B------:R-:W-:Y:S06]  /*293a0*/  BRA `(.L_x_3006) ;  /* 0xffffffa400947947 */ /* 0x000fec000383ffff */
.L_x_3013:
[----:B-1----:R1:W2:Y:S02]  /*293b0*/  SYNCS.PHASECHK.TRANS64.TRYWAIT P0, [R5+URZ+0x2a820], R0 ;  /* 0x02a82000050075a7 */ /* 0x0022a4000800017f */
[----:B--2---:R-:W-:Y:S05]  /*293c0*/  @!P0 NANOSLEEP.SYNCS 0x989680 ;  /* 0x009896800000895d */ /* 0x004fea0003900000 */
[----:B------:R-:W2:Y:S02]  /*293d0*/  @!P0 SYNCS.PHASECHK.TRANS64 P0, [R5+URZ+0x2a820], R0 ;  /* 0x02a82000050085a7 */ /* 0x000ea4000800007f */
[----:B--2---:R-:W-:Y:S05]  /*293e0*/  @!P0 BRA `(.L_x_3013) ;  /* 0xfffffffc00f08947 */ /* 0x004fea000383ffff */
[----:B------:R-:W-:Y:S05]  /*293f0*/  BRA `(.L_x_3193) ;  /* 0xffffffac00f07947 */ /* 0x000fea000383ffff */
.L_x_3014:
[----:B------:R-:W2:Y:S01]  /*29400*/  S2R R2, SR_TID.X ;  /* 0x0000000000027919 */ /* 0x000ea20000002100 */
[----:B------:R-:W-:Y:S01]  /*29410*/  BSSY B0, `(.L_x_3194) ;  /* 0x000000a000007945 */ /* 0x000fe20003800000 */
[----:B0-----:R-:W-:Y:S01]  /*29420*/  IMAD.MOV.U32 R12, RZ, RZ, RZ ;  /* 0x000000ffff0c7224 */ /* 0x001fe200078e00ff */
[----:B------:R-:W-:Y:S01]  /*29430*/  MOV R15, 0xffffffff ;  /* 0xffffffff000f7802 */ /* 0x000fe20000000f00 */
[----:B------:R-:W-:Y:S01]  /*29440*/  IMAD.MOV.U32 R11, RZ, RZ, 0x1f ;  /* 0x0000001fff0b7424 */ /* 0x000fe200078e00ff */
[----:B--2---:R-:W-:-:S04]  /*29450*/  SHF.R.U32.HI R2, RZ, 0x5, R2 ;  /* 0x00000005ff027819 */ /* 0x004fc80000011602 */
[----:B------:R-:W-:-:S04]  /*29460*/  LOP3.LUT R2, R2, 0x3, RZ, 0xc0, !PT ;  /* 0x0000000302027812 */ /* 0x000fc800078ec0ff */
[----:B------:R-:W-:-:S07]  /*29470*/  MOV R13, R2 ;  /* 0x00000002000d7202 */ /* 0x000fce0000000f00 */
[----:B-1-3--:R-:W-:Y:S05]  /*29480*/  WARPSYNC.COLLECTIVE R15, `(.L_x_3195) ;  /* 0x000000000f087348 */ /* 0x00afea0003c00000 */
[----:B------:R0:W2:Y:S02]  /*29490*/  SHFL.IDX P6, R14, R13, R12, R11 ;  /* 0x0000000c0d0e7389 */ /* 0x0000a400000c000b */
[----:B0123--:R-:W-:Y:S01]  /*294a0*/  ENDCOLLECTIVE ;  /* 0x000000000000791b */ /* 0x00ffe20003800000 */
.L_x_3195:
[----:B------:R-:W-:Y:S05]  /*294b0*/  BSYNC B0 ;  /* 0x0000000000007941 */ /* 0x000fea0003800000 */
.L_x_3194:
[----:B------:R-:W-:Y:S05]  /*294c0*/  BRA `(.L_x_3196) ;  /* 0xffffffac00d87947 */ /* 0x000fea000383ffff */
.L_x_3015:
[----:B------:R-:W-:Y:S01]  /*294d0*/  BSSY B0, `(.L_x_3197) ;  /* 0x0000006000007945 */ /* 0x000fe20003800000 */
[----:B------:R-:W-:-:S07]  /*294e0*/  IMAD.MOV.U32 R15, RZ, RZ, -0x1 ;  /* 0xffffffffff0f7424 */ /* 0x000fce00078e00ff */
[----:B01-3--:R-:W-:Y:S05]  /*294f0*/  WARPSYNC.COLLECTIVE R15, `(.L_x_3198) ;  /* 0x000000000f0c7348 */ /* 0x00bfea0003c00000 */
[----:B------:R-:W-:Y:S02]  /*29500*/  ELECT P6, UR62, PT ;  /* 0x00000000003e782f */ /* 0x000fe400038c0000 */
[----:B------:R-:W-:Y:S01]  /*29510*/  MOV R14, UR62 ;  /* 0x0000003e000e7c02 */ /* 0x000fe20008000f00 */
[----:B01-3--:R-:W-:Y:S10]  /*29520*/  ENDCOLLECTIVE ;  /* 0x000000000000791b */ /* 0x00bff40003800000 */
.L_x_3198:
[----:B------:R-:W-:Y:S05]  /*29530*/  BSYNC B0 ;  /* 0x0000000000007941 */ /* 0x000fea0003800000 */
.L_x_3197:
[----:B------:R-:W-:Y:S05]  /*29540*/  BRA `(.L_x_3199) ;  /* 0xffffffac00cc7947 */ /* 0x000fea000383ffff */
.L_x_3017:
[----:B-1----:R1:W2:Y:S02]  /*29550*/  SYNCS.PHASECHK.TRANS64.TRYWAIT P1, [R3+URZ+0x2a840], R2 ;  /* 0x02a84002030075a7 */ /* 0x0022a4000802017f */
[----:B--2---:R-:W-:Y:S05]  /*29560*/  @!P1 NANOSLEEP.SYNCS 0x989680 ;  /* 0x009896800000995d */ /* 0x004fea0003900000 */
[----:B------:R-:W2:Y:S02]  /*29570*/  @!P1 SYNCS.PHASECHK.TRANS64 P1, [R3+URZ+0x2a840], R2 ;  /* 0x02a84002030095a7 */ /* 0x000ea4000802007f */
[----:B--2---:R-:W-:Y:S05]  /*29580*/  @!P1 BRA `(.L_x_3017) ;  /* 0xfffffffc00f09947 */ /* 0x004fea000383ffff */
[----:B------:R-:W-:Y:S05]  /*29590*/  BRA `(.L_x_3200) ;  /* 0xffffffac00ec7947 */ /* 0x000fea000383ffff */
.L_x_3019:
[----:B--2---:R2:W4:Y:S02]  /*295a0*/  SYNCS.PHASECHK.TRANS64.TRYWAIT P1, [R5+URZ+0x2a840], R0 ;  /* 0x02a84000050075a7 */ /* 0x004524000802017f */
[----:B----4-:R-:W-:Y:S05]  /*295b0*/  @!P1 NANOSLEEP.SYNCS 0x989680 ;  /* 0x009896800000995d */ /* 0x010fea0003900000 */
[----:B------:R-:W4:Y:S02]  /*295c0*/  @!P1 SYNCS.PHASECHK.TRANS64 P1, [R5+URZ+0x2a840], R0 ;  /* 0x02a84000050095a7 */ /* 0x000f24000802007f */
[----:B----4-:R-:W-:Y:S05]  /*295d0*/  @!P1 BRA `(.L_x_3019) ;  /* 0xfffffffc00f09947 */ /* 0x010fea000383ffff */
[----:B------:R-:W-:Y:S05]  /*295e0*/  BRA `(.L_x_3201) ;  /* 0xffffffac00f87947 */ /* 0x000fea000383ffff */
.L_x_3021:
[----:B----4-:R4:W0:Y:S02]  /*295f0*/  SYNCS.PHASECHK.TRANS64.TRYWAIT P1, [R3+URZ+0x2a860], R2 ;  /* 0x02a86002030075a7 */ /* 0x010824000802017f */
[----:B0-----:R-:W-:Y:S05]  /*29600*/  @!P1 NANOSLEEP.SYNCS 0x989680 ;  /* 0x009896800000995d */ /* 0x001fea0003900000 */
[----:B------:R-:W0:Y:S02]  /*29610*/  @!P1 SYNCS.PHASECHK.TRANS64 P1, [R3+URZ+0x2a860], R2 ;  /* 0x02a86002030095a7 */ /* 0x000e24000802007f */
[----:B0-----:R-:W-:Y:S05]  /*29620*/  @!P1 BRA `(.L_x_3021) ;  /* 0xfffffffc00f09947 */ /* 0x001fea000383ffff */
[----:B------:R-:W-:Y:S05]  /*29630*/  BRA `(.L_x_3202) ;  /* 0xffffffac00f47947 */ /* 0x000fea000383ffff */
.L_x_3203:
        /* <DEDUP_REMOVED lines=12> */
.L_x_3212:


//--------------------- .nv.global.init           --------------------------
	.section	.nv.global.init,"aw",@progbits
.nv.global.init:
	.type		$str$23,@object
	.size		$str$23,($str$24 - $str$23)
$str$23:
        /*0000*/ 	.byte	0x28, 0x61, 0x64, 0x64, 0x72, 0x65, 0x73, 0x73, 0x20, 0x26, 0x20, 0x6d, 0x61, 0x73, 0x6b, 0x29
        /*0010*/ 	.byte	0x20, 0x3d, 0x3d, 0x20, 0x30, 0x00
	.type		$str$24,@object
	.size		$str$24,(__unnamed_4 - $str$24)
$str$24:
        /*0016*/ 	.byte	0x2f, 0x74, 0x6d, 0x70, 0x2f, 0x6f, 0x73, 0x73, 0x5f, 0x6b, 0x65, 0x72, 0x6e, 0x65, 0x6c, 0x73
        /*0026*/ 	.byte	0x5f, 0x73, 0x72, 0x63, 0x2f, 0x66, 0x6c, 0x61, 0x73, 0x68, 0x5f, 0x61, 0x74, 0x74, 0x65, 0x6e
        /*0036*/ 	.byte	0x74, 0x69, 0x6f, 0x6e, 0x2f, 0x63, 0x73, 0x72, 0x63, 0x2f, 0x63, 0x75, 0x74, 0x6c, 0x61, 0x73
        /*0046*/ 	.byte	0x73, 0x2f, 0x69, 0x6e, 0x63, 0x6c, 0x75, 0x64, 0x65, 0x2f, 0x63, 0x75, 0x74, 0x65, 0x2f, 0x70
        /*0056*/ 	.byte	0x6f, 0x69, 0x6e, 0x74, 0x65, 0x72, 0x5f, 0x66, 0x6c, 0x61, 0x67, 0x67, 0x65, 0x64, 0x2e, 0x68
        /*0066*/ 	.byte	0x70, 0x70, 0x00
	.type		__unnamed_4,@object
	.size		__unnamed_4,(__unnamed_6 - __unnamed_4)
__unnamed_4:
        /* <DEDUP_REMOVED lines=24> */
	.type		__unnamed_6,@object
	.size		__unnamed_6,(__unnamed_3 - __unnamed_6)
__unnamed_6:
        /* <DEDUP_REMOVED lines=24> */
	.type		__unnamed_3,@object
	.size		__unnamed_3,(__unnamed_5 - __unnamed_3)
__unnamed_3:
        /* <DEDUP_REMOVED lines=29> */
	.type		__unnamed_5,@object
	.size		__unnamed_5,(__unnamed_2 - __unnamed_5)
__unnamed_5:
        /* <DEDUP_REMOVED lines=29> */
	.type		__unnamed_2,@object
	.size		__unnamed_2,(__unnamed_1 - __unnamed_2)
__unnamed_2:
        /* <DEDUP_REMOVED lines=29> */
	.type		__unnamed_1,@object
	.size		__unnamed_1,(.L_0 - __unnamed_1)
__unnamed_1:
        /* <DEDUP_REMOVED lines=28> */
        /*0a8d*/ 	.byte	0x31, 0x38, 0x34, 0x33, 0x32, 0x3e, 0x3e, 0x3e, 0x3e, 0x3e, 0x20, 0x26, 0x5d, 0x00
.L_0:


//--------------------- .nv.shared._ZN7cutlass13device_kernelIN5flash11enable_sm90INS1_16FlashAttnFwdSm90INS1_25CollectiveMainloopFwdSm90ILi2EN4cute5tupleIJNS5_1CILi1EEES8_S8_EEENS6_IJNS7_ILi128EEENS7_ILi96EEENS7_ILi192EEEEEELi128ENS_6half_tEfNS_4arch4Sm90ELb0ELb0ELb0ELb0ELb1ELb0ELb0ELb1ELb1ELb1ELb1ELb0EEENS1_21CollectiveEpilogueFwdINS6_IJSA_SA_SB_EEES9_SE_SG_Li256ELb0ELb1ELb1ELb0EEENS1_19SingleTileSchedulerILb0ELb1ELb1ELi128EEEEEEEEEvNT_6ParamsE --------------------------
	.section	.nv.shared._ZN7cutlass13device_kernelIN5flash11enable_sm90INS1_16FlashAttnFwdSm90INS1_25CollectiveMainloopFwdSm90ILi2EN4cute5tupleIJNS5_1CILi1EEES8_S8_EEENS6_IJNS7_ILi128EEENS7_ILi96EEENS7_ILi192EEEEEELi128ENS_6half_tEfNS_4arch4Sm90ELb0ELb0ELb0ELb0ELb1ELb0ELb0ELb1ELb1ELb1ELb1ELb0EEENS1_21CollectiveEpilogueFwdINS6_IJSA_SA_SB_EEES9_SE_SG_Li256ELb0ELb1ELb1ELb0EEENS1_19SingleTileSchedulerILb0ELb1ELb1ELi128EEEEEEEEEvNT_6ParamsE,"aw",@nobits
	.sectionflags	@""
	.align	16
	.zero		1024


//--------------------- .nv.shared.reserved.0     --------------------------
	.section	.nv.shared.reserved.0,"aw",@nobits
	.weak		__nv_reservedSMEM_offset_0_alias
	.size		__nv_reservedSMEM_offset_0_alias, 0, 0
	.other		__nv_reservedSMEM_offset_0_alias,@"STO_CUDA_RESERVED_SHARED STV_DEFAULT"
__nv_reservedSMEM_offset_0_alias:
	.zero		0


//--------------------- .nv.global                --------------------------
	.section	.nv.global,"aw",@nobits
.nv.global:
	.type		_ZN82_INTERNAL_fce35b4c_46_flash_fwd_hdim192_128_fp16_paged_split_sm90_cu_93b96ec2_35234cute1_E,@object
	.size		_ZN82_INTERNAL_fce35b4c_46_flash_fwd_hdim192_128_fp16_paged_split_sm90_cu_93b96ec2_35234cute1_E,(_ZN82_INTERNAL_fce35b4c_46_flash_fwd_hdim192_128_fp16_paged_split_sm90_cu_93b96ec2_35234cuda3std3__45__cpo6cbeginE - _ZN82_INTERNAL_fce35b4c_46_flash_fwd_hdim192_128_fp16_paged_split_sm90_cu_93b96ec2_35234cute1_E)
_ZN82_INTERNAL_fce35b4c_46_flash_fwd_hdim192_128_fp16_paged_split_sm90_cu_93b96ec2_35234cute1_E:
	.zero		1
	.type		_ZN82_INTERNAL_fce35b4c_46_flash_fwd_hdim192_128_fp16_paged_split_sm90_cu_93b96ec2_35234cuda3std3__45__cpo6cbeginE,@object
	.size		_ZN82_INTERNAL_fce35b4c_46_flash_fwd_hdim192_128_fp16_paged_split_sm90_cu_93b96ec2_35234cuda3std3__45__cpo6cbeginE,(_ZN82_INTERNAL_fce35b4c_46_flash_fwd_hdim192_128_fp16_paged_split_sm90_cu_93b96ec2_35234cuda3std3__48in_placeE - _ZN82_INTERNAL_fce35b4c_46_flash_fwd_hdim192_128_fp16_paged_split_sm90_cu_93b96ec2_35234cuda3std3__45__cpo6cbeginE)
_ZN82_INTERNAL_fce35b4c_46_flash_fwd_hdim192_128_fp16_paged_split_sm90_cu_93b96ec2_35234cuda3std3__45__cpo6cbeginE:
	.zero		1
	.type		_ZN82_INTERNAL_fce35b4c_46_flash_fwd_hdim192_128_fp16_paged_split_sm90_cu_93b96ec2_35234cuda3std3__48in_placeE,@object
	.size		_ZN82_INTERNAL_fce35b4c_46_flash_fwd_hdim192_128_fp16_paged_split_sm90_cu_93b96ec2_35234cuda3std3__48in_placeE,(_ZN82_INTERNAL_fce35b4c_46_flash_fwd_hdim192_128_fp16_paged_split_sm90_cu_93b96ec2_35234cuda3std6ranges3__45__cpo9iter_moveE - _ZN82_INTERNAL_fce35b4c_46_flash_fwd_hdim192_128_fp16_paged_split_sm90_cu_93b96ec2_35234cuda3std3__48in_placeE)
_ZN82_INTERNAL_fce35b4c_46_flash_fwd_hdim192_128_fp16_paged_split_sm90_cu_93b96ec2_35234cuda3std3__48in_placeE:
	.zero		1
	.type		_ZN82_INTERNAL_fce35b4c_46_flash_fwd_hdim192_128_fp16_paged_split_sm90_cu_93b96ec2_35234cuda3std6ranges3__45__cpo9iter_moveE,@object
	.size		_ZN82_INTERNAL_fce35b4c_46_flash_fwd_hdim192_128_fp16_paged_split_sm90_cu_93b96ec2_35234cuda3std6ranges3__45__cpo9iter_moveE,(_ZN82_INTERNAL_fce35b4c_46_flash_fwd_hdim192_128_fp16_paged_split_sm90_cu_93b96ec2_35234cuda3std3__45__cpo5beginE - _ZN82_INTERNAL_fce35b4c_46_flash_fwd_hdim192_128_fp16_paged_split_sm90_cu_93b96ec2_35234cuda3std6ranges3__45__cpo9iter_moveE)
_ZN82_INTERNAL_fce35b4c_46_flash_fwd_hdim192_128_fp16_paged_split_sm90_cu_93b96ec2_35234cuda3std6ranges3__45__cpo9iter_moveE:
	.zero		1
	.type		_ZN82_INTERNAL_fce35b4c_46_flash_fwd_hdim192_128_fp16_paged_split_sm90_cu_93b96ec2_35234cuda3std3__45__cpo5beginE,@object
	.size		_ZN82_INTERNAL_fce35b4c_46_flash_fwd_hdim192_128_fp16_paged_split_sm90_cu_93b96ec2_35234cuda3std3__45__cpo5beginE,(_ZN82_INTERNAL_fce35b4c_46_flash_fwd_hdim192_128_fp16_paged_split_sm90_cu_93b96ec2_35234cuda3std3__484_GLOBAL__N__fce35b4c_46_flash_fwd_hdim192_128_fp16_paged_split_sm90_cu_93b96ec2_35236ignoreE - _ZN82_INTERNAL_fce35b4c_46_flash_fwd_hdim192_128_fp16_paged_split_sm90_cu_93b96ec2_35234cuda3std3__45__cpo5beginE)
_ZN82_INTERNAL_fce35b4c_46_flash_fwd_hdim192_128_fp16_paged_split_sm90_cu_93b96ec2_35234cuda3std3__45__cpo5beginE:
	.zero		1
	.type		_ZN82_INTERNAL_fce35b4c_46_flash_fwd_hdim192_128_fp16_paged_split_sm90_cu_93b96ec2_35234cuda3std3__484_GLOBAL__N__fce35b4c_46_flash_fwd_hdim192_128_fp16_paged_split_sm90_cu_93b96ec2_35236ignoreE,@object
	.size		_ZN82_INTERNAL_fce35b4c_46_flash_fwd_hdim192_128_fp16_paged_split_sm90_cu_93b96ec2_35234cuda3std3__484_GLOBAL__N__fce35b4c_46_flash_fwd_hdim192_128_fp16_paged_split_sm90_cu_93b96ec2_35236ignoreE,(_ZN82_INTERNAL_fce35b4c_46_flash_fwd_hdim192_128_fp16_paged_split_sm90_cu_93b96ec2_35234cute7productE - _ZN82_INTERNAL_fce35b4c_46_flash_fwd_hdim192_128_fp16_paged_split_sm90_cu_93b96ec2_35234cuda3std3__484_GLOBAL__N__fce35b4c_46_flash_fwd_hdim192_128_fp16_paged_split_sm90_cu_93b96ec2_35236ignoreE)
_ZN82_INTERNAL_fce35b4c_46_flash_fwd_hdim192_128_fp16_paged_split_sm90_cu_93b96ec2_35234cuda3std3__484_GLOBAL__N__fce35b4c_46_flash_fwd_hdim192_128_fp16_paged_split_sm90_cu_93b96ec2_35236ignoreE:
	.zero		1
	.type		_ZN82_INTERNAL_fce35b4c_46_flash_fwd_hdim192_128_fp16_paged_split_sm90_cu_93b96ec2_35234cute7productE,@object
	.size		_ZN82_INTERNAL_fce35b4c_46_flash_fwd_hdim192_128_fp16_paged_split_sm90_cu_93b96ec2_35234cute7productE,(_ZN82_INTERNAL_fce35b4c_46_flash_fwd_hdim192_128_fp16_paged_split_sm90_cu_93b96ec2_35234cuda3std3__45__cpo3endE - _ZN82_INTERNAL_fce35b4c_46_flash_fwd_hdim192_128_fp16_paged_split_sm90_cu_93b96ec2_35234cute7productE)
_ZN82_INTERNAL_fce35b4c_46_flash_fwd_hdim192_128_fp16_paged_split_sm90_cu_93b96ec2_35234cute7productE:
	.zero		1
	.type		_ZN82_INTERNAL_fce35b4c_46_flash_fwd_hdim192_128_fp16_paged_split_sm90_cu_93b96ec2_35234cuda3std3__45__cpo3endE,@object
	.size		_ZN82_INTERNAL_fce35b4c_46_flash_fwd_hdim192_128_fp16_paged_split_sm90_cu_93b96ec2_35234cuda3std3__45__cpo3endE,(_ZN82_INTERNAL_fce35b4c_46_flash_fwd_hdim192_128_fp16_paged_split_sm90_cu_93b96ec2_35234cuda3std3__419piecewise_constructE - _ZN82_INTERNAL_fce35b4c_46_flash_fwd_hdim192_128_fp16_paged_split_sm90_cu_93b96ec2_35234cuda3std3__45__cpo3endE)
_ZN82_INTERNAL_fce35b4c_46_flash_fwd_hdim192_128_fp16_paged_split_sm90_cu_93b96ec2_35234cuda3std3__45__cpo3endE:
	.zero		1
	.type		_ZN82_INTERNAL_fce35b4c_46_flash_fwd_hdim192_128_fp16_paged_split_sm90_cu_93b96ec2_35234cuda3std3__419piecewise_constructE,@object
	.size		_ZN82_INTERNAL_fce35b4c_46_flash_fwd_hdim192_128_fp16_paged_split_sm90_cu_93b96ec2_35234cuda3std3__419piecewise_constructE,(_ZN82_INTERNAL_fce35b4c_46_flash_fwd_hdim192_128_fp16_paged_split_sm90_cu_93b96ec2_35234cuda3std3__45__cpo4cendE - _ZN82_INTERNAL_fce35b4c_46_flash_fwd_hdim192_128_fp16_paged_split_sm90_cu_93b96ec2_35234cuda3std3__419piecewise_constructE)
_ZN82_INTERNAL_fce35b4c_46_flash_fwd_hdim192_128_fp16_paged_split_sm90_cu_93b96ec2_35234cuda3std3__419piecewise_constructE:
	.zero		1
	.type		_ZN82_INTERNAL_fce35b4c_46_flash_fwd_hdim192_128_fp16_paged_split_sm90_cu_93b96ec2_35234cuda3std3__45__cpo4cendE,@object
	.size		_ZN82_INTERNAL_fce35b4c_46_flash_fwd_hdim192_128_fp16_paged_split_sm90_cu_93b96ec2_35234cuda3std3__45__cpo4cendE,(_ZN82_INTERNAL_fce35b4c_46_flash_fwd_hdim192_128_fp16_paged_split_sm90_cu_93b96ec2_35234cuda3std6ranges3__45__cpo4swapE - _ZN82_INTERNAL_fce35b4c_46_flash_fwd_hdim192_128_fp16_paged_split_sm90_cu_93b96ec2_35234cuda3std3__45__cpo4cendE)
_ZN82_INTERNAL_fce35b4c_46_flash_fwd_hdim192_128_fp16_paged_split_sm90_cu_93b96ec2_35234cuda3std3__45__cpo4cendE:
	.zero		1
	.type		_ZN82_INTERNAL_fce35b4c_46_flash_fwd_hdim192_128_fp16_paged_split_sm90_cu_93b96ec2_35234cuda3std6ranges3__45__cpo4swapE,@object
	.size		_ZN82_INTERNAL_fce35b4c_46_flash_fwd_hdim192_128_fp16_paged_split_sm90_cu_93b96ec2_35234cuda3std6ranges3__45__cpo4swapE,(.L_13 - _ZN82_INTERNAL_fce35b4c_46_flash_fwd_hdim192_128_fp16_paged_split_sm90_cu_93b96ec2_35234cuda3std6ranges3__45__cpo4swapE)
_ZN82_INTERNAL_fce35b4c_46_flash_fwd_hdim192_128_fp16_paged_split_sm90_cu_93b96ec2_35234cuda3std6ranges3__45__cpo4swapE:
	.zero		1
.L_13:


//--------------------- .nv.shared._ZN7cutlass13device_kernelIN5flash11enable_sm90INS1_16FlashAttnFwdSm90INS1_25CollectiveMainloopFwdSm90ILi2EN4cute5tupleIJNS5_1CILi1EEES8_S8_EEENS6_IJNS7_ILi128EEENS7_ILi96EEENS7_ILi192EEEEEELi128ENS_6half_tEfNS_4arch4Sm90ELb0ELb0ELb0ELb1ELb1ELb0ELb0ELb1ELb1ELb1ELb1ELb0EEENS1_21CollectiveEpilogueFwdINS6_IJSA_SA_SB_EEES9_SE_SG_Li256ELb1ELb1ELb1ELb0EEENS1_36VarlenDynamicPersistentTileSchedulerILi128ELi96ELi256ELi128ELb1ELb1ELb1ELb0ELb1ELb1EEEEEEEEEvNT_6ParamsE --------------------------
	.section	.nv.shared._ZN7cutlass13device_kernelIN5flash11enable_sm90INS1_16FlashAttnFwdSm90INS1_25CollectiveMainloopFwdSm90ILi2EN4cute5tupleIJNS5_1CILi1EEES8_S8_EEENS6_IJNS7_ILi128EEENS7_ILi96EEENS7_ILi192EEEEEELi128ENS_6half_tEfNS_4arch4Sm90ELb0ELb0ELb0ELb1ELb1ELb0ELb0ELb1ELb1ELb1ELb1ELb0EEENS1_21CollectiveEpilogueFwdINS6_IJSA_SA_SB_EEES9_SE_SG_Li256ELb1ELb1ELb1ELb0EEENS1_36VarlenDynamicPersistentTileSchedulerILi128ELi96ELi256ELi128ELb1ELb1ELb1ELb0ELb1ELb1EEEEEEEEEvNT_6ParamsE,"aw",@nobits
	.sectionflags	@""
	.align	16
	.zero		1024


//--------------------- .nv.shared._ZN7cutlass13device_kernelIN5flash11enable_sm90INS1_16FlashAttnFwdSm90INS1_25CollectiveMainloopFwdSm90ILi2EN4cute5tupleIJNS5_1CILi1EEES8_S8_EEENS6_IJNS7_ILi128EEENS7_ILi96EEENS7_ILi192EEEEEELi128ENS_6half_tEfNS_4arch4Sm90ELb0ELb0ELb0ELb1ELb1ELb1ELb0ELb1ELb1ELb1ELb1ELb0EEENS1_21CollectiveEpilogueFwdINS6_IJSA_SA_SB_EEES9_SE_SG_Li256ELb1ELb1ELb1ELb0EEENS1_36VarlenDynamicPersistentTileSchedulerILi128ELi96ELi256ELi128ELb1ELb1ELb1ELb0ELb1ELb1EEEEEEEEEvNT_6ParamsE --------------------------
	.section	.nv.shared._ZN7cutlass13device_kernelIN5flash11enable_sm90INS1_16FlashAttnFwdSm90INS1_25CollectiveMainloopFwdSm90ILi2EN4cute5tupleIJNS5_1CILi1EEES8_S8_EEENS6_IJNS7_ILi128EEENS7_ILi96EEENS7_ILi192EEEEEELi128ENS_6half_tEfNS_4arch4Sm90ELb0ELb0ELb0ELb1ELb1ELb1ELb0ELb1ELb1ELb1ELb1ELb0EEENS1_21CollectiveEpilogueFwdINS6_IJSA_SA_SB_EEES9_SE_SG_Li256ELb1ELb1ELb1ELb0EEENS1_36VarlenDynamicPersistentTileSchedulerILi128ELi96ELi256ELi128ELb1ELb1ELb1ELb0ELb1ELb1EEEEEEEEEvNT_6ParamsE,"aw",@nobits
	.sectionflags	@""
	.align	16
	.zero		1024


//--------------------- .nv.shared._ZN7cutlass13device_kernelIN5flash11enable_sm90INS1_16FlashAttnFwdSm90INS1_25CollectiveMainloopFwdSm90ILi2EN4cute5tupleIJNS5_1CILi1EEES8_S8_EEENS6_IJNS7_ILi128EEENS7_ILi96EEENS7_ILi192EEEEEELi128ENS_6half_tEfNS_4arch4Sm90ELb0ELb1ELb0ELb0ELb1ELb0ELb0ELb1ELb1ELb1ELb1ELb0EEENS1_21CollectiveEpilogueFwdINS6_IJSA_SA_SB_EEES9_SE_SG_Li256ELb0ELb1ELb1ELb0EEENS1_19SingleTileSchedulerILb0ELb1ELb1ELi128EEEEEEEEEvNT_6ParamsE --------------------------
	.section	.nv.shared._ZN7cutlass13device_kernelIN5flash11enable_sm90INS1_16FlashAttnFwdSm90INS1_25CollectiveMainloopFwdSm90ILi2EN4cute5tupleIJNS5_1CILi1EEES8_S8_EEENS6_IJNS7_ILi128EEENS7_ILi96EEENS7_ILi192EEEEEELi128ENS_6half_tEfNS_4arch4Sm90ELb0ELb1ELb0ELb0ELb1ELb0ELb0ELb1ELb1ELb1ELb1ELb0EEENS1_21CollectiveEpilogueFwdINS6_IJSA_SA_SB_EEES9_SE_SG_Li256ELb0ELb1ELb1ELb0EEENS1_19SingleTileSchedulerILb0ELb1ELb1ELi128EEEEEEEEEvNT_6ParamsE,"aw",@nobits
	.sectionflags	@""
	.align	16
	.zero		1024


//--------------------- .nv.shared._ZN7cutlass13device_kernelIN5flash11enable_sm90INS1_16FlashAttnFwdSm90INS1_25CollectiveMainloopFwdSm90ILi2EN4cute5tupleIJNS5_1CILi1EEES8_S8_EEENS6_IJNS7_ILi128EEENS7_ILi96EEENS7_ILi192EEEEEELi128ENS_6half_tEfNS_4arch4Sm90ELb0ELb1ELb0ELb1ELb1ELb0ELb0ELb1ELb1ELb1ELb1ELb0EEENS1_21CollectiveEpilogueFwdINS6_IJSA_SA_SB_EEES9_SE_SG_Li256ELb1ELb1ELb1ELb0EEENS1_36VarlenDynamicPersistentTileSchedulerILi128ELi96ELi256ELi128ELb1ELb1ELb1ELb1ELb0ELb1EEEEEEEEEvNT_6ParamsE --------------------------
	.section	.nv.shared._ZN7cutlass13device_kernelIN5flash11enable_sm90INS1_16FlashAttnFwdSm90INS1_25CollectiveMainloopFwdSm90ILi2EN4cute5tupleIJNS5_1CILi1EEES8_S8_EEENS6_IJNS7_ILi128EEENS7_ILi96EEENS7_ILi192EEEEEELi128ENS_6half_tEfNS_4arch4Sm90ELb0ELb1ELb0ELb1ELb1ELb0ELb0ELb1ELb1ELb1ELb1ELb0EEENS1_21CollectiveEpilogueFwdINS6_IJSA_SA_SB_EEES9_SE_SG_Li256ELb1ELb1ELb1ELb0EEENS1_36VarlenDynamicPersistentTileSchedulerILi128ELi96ELi256ELi128ELb1ELb1ELb1ELb1ELb0ELb1EEEEEEEEEvNT_6ParamsE,"aw",@nobits
	.sectionflags	@""
	.align	16
	.zero		1024


//--------------------- .nv.shared._ZN7cutlass13device_kernelIN5flash11enable_sm90INS1_16FlashAttnFwdSm90INS1_25CollectiveMainloopFwdSm90ILi2EN4cute5tupleIJNS5_1CILi1EEES8_S8_EEENS6_IJNS7_ILi128EEENS7_ILi96EEENS7_ILi192EEEEEELi128ENS_6half_tEfNS_4arch4Sm90ELb0ELb1ELb0ELb1ELb1ELb1ELb0ELb1ELb1ELb1ELb1ELb0EEENS1_21CollectiveEpilogueFwdINS6_IJSA_SA_SB_EEES9_SE_SG_Li256ELb1ELb1ELb1ELb0EEENS1_36VarlenDynamicPersistentTileSchedulerILi128ELi96ELi256ELi128ELb1ELb1ELb1ELb1ELb0ELb1EEEEEEEEEvNT_6ParamsE --------------------------
	.section	.nv.shared._ZN7cutlass13device_kernelIN5flash11enable_sm90INS1_16FlashAttnFwdSm90INS1_25CollectiveMainloopFwdSm90ILi2EN4cute5tupleIJNS5_1CILi1EEES8_S8_EEENS6_IJNS7_ILi128EEENS7_ILi96EEENS7_ILi192EEEEEELi128ENS_6half_tEfNS_4arch4Sm90ELb0ELb1ELb0ELb1ELb1ELb1ELb0ELb1ELb1ELb1ELb1ELb0EEENS1_21CollectiveEpilogueFwdINS6_IJSA_SA_SB_EEES9_SE_SG_Li256ELb1ELb1ELb1ELb0EEENS1_36VarlenDynamicPersistentTileSchedulerILi128ELi96ELi256ELi128ELb1ELb1ELb1ELb1ELb0ELb1EEEEEEEEEvNT_6ParamsE,"aw",@nobits
	.sectionflags	@""
	.align	16
	.zero		1024


//--------------------- .nv.shared._ZN7cutlass13device_kernelIN5flash11enable_sm90INS1_16FlashAttnFwdSm90INS1_25CollectiveMainloopFwdSm90ILi2EN4cute5tupleIJNS5_1CILi1EEES8_S8_EEENS6_IJNS7_ILi128EEENS7_ILi96EEENS7_ILi192EEEEEELi128ENS_6half_tEfNS_4arch4Sm90ELb1ELb0ELb0ELb0ELb1ELb0ELb0ELb1ELb1ELb1ELb1ELb0EEENS1_21CollectiveEpilogueFwdINS6_IJSA_SA_SB_EEES9_SE_SG_Li256ELb0ELb1ELb1ELb0EEENS1_19SingleTileSchedulerILb0ELb1ELb1ELi128EEEEEEEEEvNT_6ParamsE --------------------------
	.section	.nv.shared._ZN7cutlass13device_kernelIN5flash11enable_sm90INS1_16FlashAttnFwdSm90INS1_25CollectiveMainloopFwdSm90ILi2EN4cute5tupleIJNS5_1CILi1EEES8_S8_EEENS6_IJNS7_ILi128EEENS7_ILi96EEENS7_ILi192EEEEEELi128ENS_6half_tEfNS_4arch4Sm90ELb1ELb0ELb0ELb0ELb1ELb0ELb0ELb1ELb1ELb1ELb1ELb0EEENS1_21CollectiveEpilogueFwdINS6_IJSA_SA_SB_EEES9_SE_SG_Li256ELb0ELb1ELb1ELb0EEENS1_19SingleTileSchedulerILb0ELb1ELb1ELi128EEEEEEEEEvNT_6ParamsE,"aw",@nobits
	.sectionflags	@""
	.align	16
	.zero		1024


//--------------------- .nv.shared._ZN7cutlass13device_kernelIN5flash11enable_sm90INS1_16FlashAttnFwdSm90INS1_25CollectiveMainloopFwdSm90ILi2EN4cute5tupleIJNS5_1CILi1EEES8_S8_EEENS6_IJNS7_ILi128EEENS7_ILi96EEENS7_ILi192EEEEEELi128ENS_6half_tEfNS_4arch4Sm90ELb1ELb0ELb0ELb1ELb1ELb0ELb0ELb1ELb1ELb1ELb1ELb0EEENS1_21CollectiveEpilogueFwdINS6_IJSA_SA_SB_EEES9_SE_SG_Li256ELb1ELb1ELb1ELb0EEENS1_36VarlenDynamicPersistentTileSchedulerILi128ELi96ELi256ELi128ELb1ELb1ELb1ELb1ELb1ELb1EEEEEEEEEvNT_6ParamsE --------------------------
	.section	.nv.shared._ZN7cutlass13device_kernelIN5flash11enable_sm90INS1_16FlashAttnFwdSm90INS1_25CollectiveMainloopFwdSm90ILi2EN4cute5tupleIJNS5_1CILi1EEES8_S8_EEENS6_IJNS7_ILi128EEENS7_ILi96EEENS7_ILi192EEEEEELi128ENS_6half_tEfNS_4arch4Sm90ELb1ELb0ELb0ELb1ELb1ELb0ELb0ELb1ELb1ELb1ELb1ELb0EEENS1_21CollectiveEpilogueFwdINS6_IJSA_SA_SB_EEES9_SE_SG_Li256ELb1ELb1ELb1ELb0EEENS1_36VarlenDynamicPersistentTileSchedulerILi128ELi96ELi256ELi128ELb1ELb1ELb1ELb1ELb1ELb1EEEEEEEEEvNT_6ParamsE,"aw",@nobits
	.sectionflags	@""
	.align	16
	.zero		1024


//--------------------- .nv.shared._ZN7cutlass13device_kernelIN5flash11enable_sm90INS1_16FlashAttnFwdSm90INS1_25CollectiveMainloopFwdSm90ILi2EN4cute5tupleIJNS5_1CILi1EEES8_S8_EEENS6_IJNS7_ILi128EEENS7_ILi96EEENS7_ILi192EEEEEELi128ENS_6half_tEfNS_4arch4Sm90ELb1ELb0ELb0ELb1ELb1ELb1ELb0ELb1ELb1ELb1ELb1ELb0EEENS1_21CollectiveEpilogueFwdINS6_IJSA_SA_SB_EEES9_SE_SG_Li256ELb1ELb1ELb1ELb0EEENS1_36VarlenDynamicPersistentTileSchedulerILi128ELi96ELi256ELi128ELb1ELb1ELb1ELb1ELb1ELb1EEEEEEEEEvNT_6ParamsE --------------------------
	.section	.nv.shared._ZN7cutlass13device_kernelIN5flash11enable_sm90INS1_16FlashAttnFwdSm90INS1_25CollectiveMainloopFwdSm90ILi2EN4cute5tupleIJNS5_1CILi1EEES8_S8_EEENS6_IJNS7_ILi128EEENS7_ILi96EEENS7_ILi192EEEEEELi128ENS_6half_tEfNS_4arch4Sm90ELb1ELb0ELb0ELb1ELb1ELb1ELb0ELb1ELb1ELb1ELb1ELb0EEENS1_21CollectiveEpilogueFwdINS6_IJSA_SA_SB_EEES9_SE_SG_Li256ELb1ELb1ELb1ELb0EEENS1_36VarlenDynamicPersistentTileSchedulerILi128ELi96ELi256ELi128ELb1ELb1ELb1ELb1ELb1ELb1EEEEEEEEEvNT_6ParamsE,"aw",@nobits
	.sectionflags	@""
	.align	16
	.zero		1024


//--------------------- .nv.constant0._ZN7cutlass13device_kernelIN5flash11enable_sm90INS1_16FlashAttnFwdSm90INS1_25CollectiveMainloopFwdSm90ILi2EN4cute5tupleIJNS5_1CILi1EEES8_S8_EEENS6_IJNS7_ILi128EEENS7_ILi96EEENS7_ILi192EEEEEELi128ENS_6half_tEfNS_4arch4Sm90ELb0ELb0ELb0ELb0ELb1ELb0ELb0ELb1ELb1ELb1ELb1ELb0EEENS1_21CollectiveEpilogueFwdINS6_IJSA_SA_SB_EEES9_SE_SG_Li256ELb0ELb1ELb1ELb0EEENS1_19SingleTileSchedulerILb0ELb1ELb1ELi128EEEEEEEEEvNT_6ParamsE --------------------------
	.section	.nv.constant0._ZN7cutlass13device_kernelIN5flash11enable_sm90INS1_16FlashAttnFwdSm90INS1_25CollectiveMainloopFwdSm90ILi2EN4cute5tupleIJNS5_1CILi1EEES8_S8_EEENS6_IJNS7_ILi128EEENS7_ILi96EEENS7_ILi192EEEEEELi128ENS_6half_tEfNS_4arch4Sm90ELb0ELb0ELb0ELb0ELb1ELb0ELb0ELb1ELb1ELb1ELb1ELb0EEENS1_21CollectiveEpilogueFwdINS6_IJSA_SA_SB_EEES9_SE_SG_Li256ELb0ELb1ELb1ELb0EEENS1_19SingleTileSchedulerILb0ELb1ELb1ELi128EEEEEEEEEvNT_6ParamsE,"a",@progbits
	.sectionflags	@""
	.align	4
.nv.constant0._ZN7cutlass13device_kernelIN5flash11enable_sm90INS1_16FlashAttnFwdSm90INS1_25CollectiveMainloopFwdSm90ILi2EN4cute5tupleIJNS5_1CILi1EEES8_S8_EEENS6_IJNS7_ILi128EEENS7_ILi96EEENS7_ILi192EEEEEELi128ENS_6half_tEfNS_4arch4Sm90ELb0ELb0ELb0ELb0ELb1ELb0ELb0ELb1ELb1ELb1ELb1ELb0EEENS1_21CollectiveEpilogueFwdINS6_IJSA_SA_SB_EEES9_SE_SG_Li256ELb0ELb1ELb1ELb0EEENS1_19SingleTileSchedulerILb0ELb1ELb1ELi128EEEEEEEEEvNT_6ParamsE:
	.zero		3200


//--------------------- .nv.constant0._ZN7cutlass13device_kernelIN5flash11enable_sm90INS1_16FlashAttnFwdSm90INS1_25CollectiveMainloopFwdSm90ILi2EN4cute5tupleIJNS5_1CILi1EEES8_S8_EEENS6_IJNS7_ILi128EEENS7_ILi96EEENS7_ILi192EEEEEELi128ENS_6half_tEfNS_4arch4Sm90ELb0ELb0ELb0ELb1ELb1ELb0ELb0ELb1ELb1ELb1ELb1ELb0EEENS1_21CollectiveEpilogueFwdINS6_IJSA_SA_SB_EEES9_SE_SG_Li256ELb1ELb1ELb1ELb0EEENS1_36VarlenDynamicPersistentTileSchedulerILi128ELi96ELi256ELi128ELb1ELb1ELb1ELb0ELb1ELb1EEEEEEEEEvNT_6ParamsE --------------------------
	.section	.nv.constant0._ZN7cutlass13device_kernelIN5flash11enable_sm90INS1_16FlashAttnFwdSm90INS1_25CollectiveMainloopFwdSm90ILi2EN4cute5tupleIJNS5_1CILi1EEES8_S8_EEENS6_IJNS7_ILi128EEENS7_ILi96EEENS7_ILi192EEEEEELi128ENS_6half_tEfNS_4arch4Sm90ELb0ELb0ELb0ELb1ELb1ELb0ELb0ELb1ELb1ELb1ELb1ELb0EEENS1_21CollectiveEpilogueFwdINS6_IJSA_SA_SB_EEES9_SE_SG_Li256ELb1ELb1ELb1ELb0EEENS1_36VarlenDynamicPersistentTileSchedulerILi128ELi96ELi256ELi128ELb1ELb1ELb1ELb0ELb1ELb1EEEEEEEEEvNT_6ParamsE,"a",@progbits
	.sectionflags	@""
	.align	4
.nv.constant0._ZN7cutlass13device_kernelIN5flash11enable_sm90INS1_16FlashAttnFwdSm90INS1_25CollectiveMainloopFwdSm90ILi2EN4cute5tupleIJNS5_1CILi1EEES8_S8_EEENS6_IJNS7_ILi128EEENS7_ILi96EEENS7_ILi192EEEEEELi128ENS_6half_tEfNS_4arch4Sm90ELb0ELb0ELb0ELb1ELb1ELb0ELb0ELb1ELb1ELb1ELb1ELb0EEENS1_21CollectiveEpilogueFwdINS6_IJSA_SA_SB_EEES9_SE_SG_Li256ELb1ELb1ELb1ELb0EEENS1_36VarlenDynamicPersistentTileSchedulerILi128ELi96ELi256ELi128ELb1ELb1ELb1ELb0ELb1ELb1EEEEEEEEEvNT_6ParamsE:
	.zero		3328


//--------------------- .nv.constant0._ZN7cutlass13device_kernelIN5flash11enable_sm90INS1_16FlashAttnFwdSm90INS1_25CollectiveMainloopFwdSm90ILi2EN4cute5tupleIJNS5_1CILi1EEES8_S8_EEENS6_IJNS7_ILi128EEENS7_ILi96EEENS7_ILi192EEEEEELi128ENS_6half_tEfNS_4arch4Sm90ELb0ELb0ELb0ELb1ELb1ELb1ELb0ELb1ELb1ELb1ELb1ELb0EEENS1_21CollectiveEpilogueFwdINS6_IJSA_SA_SB_EEES9_SE_SG_Li256ELb1ELb1ELb1ELb0EEENS1_36VarlenDynamicPersistentTileSchedulerILi128ELi96ELi256ELi128ELb1ELb1ELb1ELb0ELb1ELb1EEEEEEEEEvNT_6ParamsE --------------------------
	.section	.nv.constant0._ZN7cutlass13device_kernelIN5flash11enable_sm90INS1_16FlashAttnFwdSm90INS1_25CollectiveMainloopFwdSm90ILi2EN4cute5tupleIJNS5_1CILi1EEES8_S8_EEENS6_IJNS7_ILi128EEENS7_ILi96EEENS7_ILi192EEEEEELi128ENS_6half_tEfNS_4arch4Sm90ELb0ELb0ELb0ELb1ELb1ELb1ELb0ELb1ELb1ELb1ELb1ELb0EEENS1_21CollectiveEpilogueFwdINS6_IJSA_SA_SB_EEES9_SE_SG_Li256ELb1ELb1ELb1ELb0EEENS1_36VarlenDynamicPersistentTileSchedulerILi128ELi96ELi256ELi128ELb1ELb1ELb1ELb0ELb1ELb1EEEEEEEEEvNT_6ParamsE,"a",@progbits
	.sectionflags	@""
	.align	4
.nv.constant0._ZN7cutlass13device_kernelIN5flash11enable_sm90INS1_16FlashAttnFwdSm90INS1_25CollectiveMainloopFwdSm90ILi2EN4cute5tupleIJNS5_1CILi1EEES8_S8_EEENS6_IJNS7_ILi128EEENS7_ILi96EEENS7_ILi192EEEEEELi128ENS_6half_tEfNS_4arch4Sm90ELb0ELb0ELb0ELb1ELb1ELb1ELb0ELb1ELb1ELb1ELb1ELb0EEENS1_21CollectiveEpilogueFwdINS6_IJSA_SA_SB_EEES9_SE_SG_Li256ELb1ELb1ELb1ELb0EEENS1_36VarlenDynamicPersistentTileSchedulerILi128ELi96ELi256ELi128ELb1ELb1ELb1ELb0ELb1ELb1EEEEEEEEEvNT_6ParamsE:
	.zero		3328


//--------------------- .nv.constant0._ZN7cutlass13device_kernelIN5flash11enable_sm90INS1_16FlashAttnFwdSm90INS1_25CollectiveMainloopFwdSm90ILi2EN4cute5tupleIJNS5_1CILi1EEES8_S8_EEENS6_IJNS7_ILi128EEENS7_ILi96EEENS7_ILi192EEEEEELi128ENS_6half_tEfNS_4arch4Sm90ELb0ELb1ELb0ELb0ELb1ELb0ELb0ELb1ELb1ELb1ELb1ELb0EEENS1_21CollectiveEpilogueFwdINS6_IJSA_SA_SB_EEES9_SE_SG_Li256ELb0ELb1ELb1ELb0EEENS1_19SingleTileSchedulerILb0ELb1ELb1ELi128EEEEEEEEEvNT_6ParamsE --------------------------
	.section	.nv.constant0._ZN7cutlass13device_kernelIN5flash11enable_sm90INS1_16FlashAttnFwdSm90INS1_25CollectiveMainloopFwdSm90ILi2EN4cute5tupleIJNS5_1CILi1EEES8_S8_EEENS6_IJNS7_ILi128EEENS7_ILi96EEENS7_ILi192EEEEEELi128ENS_6half_tEfNS_4arch4Sm90ELb0ELb1ELb0ELb0ELb1ELb0ELb0ELb1ELb1ELb1ELb1ELb0EEENS1_21CollectiveEpilogueFwdINS6_IJSA_SA_SB_EEES9_SE_SG_Li256ELb0ELb1ELb1ELb0EEENS1_19SingleTileSchedulerILb0ELb1ELb1ELi128EEEEEEEEEvNT_6ParamsE,"a",@progbits
	.sectionflags	@""
	.align	4
.nv.constant0._ZN7cutlass13device_kernelIN5flash11enable_sm90INS1_16FlashAttnFwdSm90INS1_25CollectiveMainloopFwdSm90ILi2EN4cute5tupleIJNS5_1CILi1EEES8_S8_EEENS6_IJNS7_ILi128EEENS7_ILi96EEENS7_ILi192EEEEEELi128ENS_6half_tEfNS_4arch4Sm90ELb0ELb1ELb0ELb0ELb1ELb0ELb0ELb1ELb1ELb1ELb1ELb0EEENS1_21CollectiveEpilogueFwdINS6_IJSA_SA_SB_EEES9_SE_SG_Li256ELb0ELb1ELb1ELb0EEENS1_19SingleTileSchedulerILb0ELb1ELb1ELi128EEEEEEEEEvNT_6ParamsE:
	.zero		3200


//--------------------- .nv.constant0._ZN7cutlass13device_kernelIN5flash11enable_sm90INS1_16FlashAttnFwdSm90INS1_25CollectiveMainloopFwdSm90ILi2EN4cute5tupleIJNS5_1CILi1EEES8_S8_EEENS6_IJNS7_ILi128EEENS7_ILi96EEENS7_ILi192EEEEEELi128ENS_6half_tEfNS_4arch4Sm90ELb0ELb1ELb0ELb1ELb1ELb0ELb0ELb1ELb1ELb1ELb1ELb0EEENS1_21CollectiveEpilogueFwdINS6_IJSA_SA_SB_EEES9_SE_SG_Li256ELb1ELb1ELb1ELb0EEENS1_36VarlenDynamicPersistentTileSchedulerILi128ELi96ELi256ELi128ELb1ELb1ELb1ELb1ELb0ELb1EEEEEEEEEvNT_6ParamsE --------------------------
	.section	.nv.constant0._ZN7cutlass13device_kernelIN5flash11enable_sm90INS1_16FlashAttnFwdSm90INS1_25CollectiveMainloopFwdSm90ILi2EN4cute5tupleIJNS5_1CILi1EEES8_S8_EEENS6_IJNS7_ILi128EEENS7_ILi96EEENS7_ILi192EEEEEELi128ENS_6half_tEfNS_4arch4Sm90ELb0ELb1ELb0ELb1ELb1ELb0ELb0ELb1ELb1ELb1ELb1ELb0EEENS1_21CollectiveEpilogueFwdINS6_IJSA_SA_SB_EEES9_SE_SG_Li256ELb1ELb1ELb1ELb0EEENS1_36VarlenDynamicPersistentTileSchedulerILi128ELi96ELi256ELi128ELb1ELb1ELb1ELb1ELb0ELb1EEEEEEEEEvNT_6ParamsE,"a",@progbits
	.sectionflags	@""
	.align	4
.nv.constant0._ZN7cutlass13device_kernelIN5flash11enable_sm90INS1_16FlashAttnFwdSm90INS1_25CollectiveMainloopFwdSm90ILi2EN4cute5tupleIJNS5_1CILi1EEES8_S8_EEENS6_IJNS7_ILi128EEENS7_ILi96EEENS7_ILi192EEEEEELi128ENS_6half_tEfNS_4arch4Sm90ELb0ELb1ELb0ELb1ELb1ELb0ELb0ELb1ELb1ELb1ELb1ELb0EEENS1_21CollectiveEpilogueFwdINS6_IJSA_SA_SB_EEES9_SE_SG_Li256ELb1ELb1ELb1ELb0EEENS1_36VarlenDynamicPersistentTileSchedulerILi128ELi96ELi256ELi128ELb1ELb1ELb1ELb1ELb0ELb1EEEEEEEEEvNT_6ParamsE:
	.zero		3328


//--------------------- .nv.constant0._ZN7cutlass13device_kernelIN5flash11enable_sm90INS1_16FlashAttnFwdSm90INS1_25CollectiveMainloopFwdSm90ILi2EN4cute5tupleIJNS5_1CILi1EEES8_S8_EEENS6_IJNS7_ILi128EEENS7_ILi96EEENS7_ILi192EEEEEELi128ENS_6half_tEfNS_4arch4Sm90ELb0ELb1ELb0ELb1ELb1ELb1ELb0ELb1ELb1ELb1ELb1ELb0EEENS1_21CollectiveEpilogueFwdINS6_IJSA_SA_SB_EEES9_SE_SG_Li256ELb1ELb1ELb1ELb0EEENS1_36VarlenDynamicPersistentTileSchedulerILi128ELi96ELi256ELi128ELb1ELb1ELb1ELb1ELb0ELb1EEEEEEEEEvNT_6ParamsE --------------------------
	.section	.nv.constant0._ZN7cutlass13device_kernelIN5flash11enable_sm90INS1_16FlashAttnFwdSm90INS1_25CollectiveMainloopFwdSm90ILi2EN4cute5tupleIJNS5_1CILi1EEES8_S8_EEENS6_IJNS7_ILi128EEENS7_ILi96EEENS7_ILi192EEEEEELi128ENS_6half_tEfNS_4arch4Sm90ELb0ELb1ELb0ELb1ELb1ELb1ELb0ELb1ELb1ELb1ELb1ELb0EEENS1_21CollectiveEpilogueFwdINS6_IJSA_SA_SB_EEES9_SE_SG_Li256ELb1ELb1ELb1ELb0EEENS1_36VarlenDynamicPersistentTileSchedulerILi128ELi96ELi256ELi128ELb1ELb1ELb1ELb1ELb0ELb1EEEEEEEEEvNT_6ParamsE,"a",@progbits
	.sectionflags	@""
	.align	4
.nv.constant0._ZN7cutlass13device_kernelIN5flash11enable_sm90INS1_16FlashAttnFwdSm90INS1_25CollectiveMainloopFwdSm90ILi2EN4cute5tupleIJNS5_1CILi1EEES8_S8_EEENS6_IJNS7_ILi128EEENS7_ILi96EEENS7_ILi192EEEEEELi128ENS_6half_tEfNS_4arch4Sm90ELb0ELb1ELb0ELb1ELb1ELb1ELb0ELb1ELb1ELb1ELb1ELb0EEENS1_21CollectiveEpilogueFwdINS6_IJSA_SA_SB_EEES9_SE_SG_Li256ELb1ELb1ELb1ELb0EEENS1_36VarlenDynamicPersistentTileSchedulerILi128ELi96ELi256ELi128ELb1ELb1ELb1ELb1ELb0ELb1EEEEEEEEEvNT_6ParamsE:
	.zero		3328


//--------------------- .nv.constant0._ZN7cutlass13device_kernelIN5flash11enable_sm90INS1_16FlashAttnFwdSm90INS1_25CollectiveMainloopFwdSm90ILi2EN4cute5tupleIJNS5_1CILi1EEES8_S8_EEENS6_IJNS7_ILi128EEENS7_ILi96EEENS7_ILi192EEEEEELi128ENS_6half_tEfNS_4arch4Sm90ELb1ELb0ELb0ELb0ELb1ELb0ELb0ELb1ELb1ELb1ELb1ELb0EEENS1_21CollectiveEpilogueFwdINS6_IJSA_SA_SB_EEES9_SE_SG_Li256ELb0ELb1ELb1ELb0EEENS1_19SingleTileSchedulerILb0ELb1ELb1ELi128EEEEEEEEEvNT_6ParamsE --------------------------
	.section	.nv.constant0._ZN7cutlass13device_kernelIN5flash11enable_sm90INS1_16FlashAttnFwdSm90INS1_25CollectiveMainloopFwdSm90ILi2EN4cute5tupleIJNS5_1CILi1EEES8_S8_EEENS6_IJNS7_ILi128EEENS7_ILi96EEENS7_ILi192EEEEEELi128ENS_6half_tEfNS_4arch4Sm90ELb1ELb0ELb0ELb0ELb1ELb0ELb0ELb1ELb1ELb1ELb1ELb0EEENS1_21CollectiveEpilogueFwdINS6_IJSA_SA_SB_EEES9_SE_SG_Li256ELb0ELb1ELb1ELb0EEENS1_19SingleTileSchedulerILb0ELb1ELb1ELi128EEEEEEEEEvNT_6ParamsE,"a",@progbits
	.sectionflags	@""
	.align	4
.nv.constant0._ZN7cutlass13device_kernelIN5flash11enable_sm90INS1_16FlashAttnFwdSm90INS1_25CollectiveMainloopFwdSm90ILi2EN4cute5tupleIJNS5_1CILi1EEES8_S8_EEENS6_IJNS7_ILi128EEENS7_ILi96EEENS7_ILi192EEEEEELi128ENS_6half_tEfNS_4arch4Sm90ELb1ELb0ELb0ELb0ELb1ELb0ELb0ELb1ELb1ELb1ELb1ELb0EEENS1_21CollectiveEpilogueFwdINS6_IJSA_SA_SB_EEES9_SE_SG_Li256ELb0ELb1ELb1ELb0EEENS1_19SingleTileSchedulerILb0ELb1ELb1ELi128EEEEEEEEEvNT_6ParamsE:
	.zero		3200


//--------------------- .nv.constant0._ZN7cutlass13device_kernelIN5flash11enable_sm90INS1_16FlashAttnFwdSm90INS1_25CollectiveMainloopFwdSm90ILi2EN4cute5tupleIJNS5_1CILi1EEES8_S8_EEENS6_IJNS7_ILi128EEENS7_ILi96EEENS7_ILi192EEEEEELi128ENS_6half_tEfNS_4arch4Sm90ELb1ELb0ELb0ELb1ELb1ELb0ELb0ELb1ELb1ELb1ELb1ELb0EEENS1_21CollectiveEpilogueFwdINS6_IJSA_SA_SB_EEES9_SE_SG_Li256ELb1ELb1ELb1ELb0EEENS1_36VarlenDynamicPersistentTileSchedulerILi128ELi96ELi256ELi128ELb1ELb1ELb1ELb1ELb1ELb1EEEEEEEEEvNT_6ParamsE --------------------------
	.section	.nv.constant0._ZN7cutlass13device_kernelIN5flash11enable_sm90INS1_16FlashAttnFwdSm90INS1_25CollectiveMainloopFwdSm90ILi2EN4cute5tupleIJNS5_1CILi1EEES8_S8_EEENS6_IJNS7_ILi128EEENS7_ILi96EEENS7_ILi192EEEEEELi128ENS_6half_tEfNS_4arch4Sm90ELb1ELb0ELb0ELb1ELb1ELb0ELb0ELb1ELb1ELb1ELb1ELb0EEENS1_21CollectiveEpilogueFwdINS6_IJSA_SA_SB_EEES9_SE_SG_Li256ELb1ELb1ELb1ELb0EEENS1_36VarlenDynamicPersistentTileSchedulerILi128ELi96ELi256ELi128ELb1ELb1ELb1ELb1ELb1ELb1EEEEEEEEEvNT_6ParamsE,"a",@progbits
	.sectionflags	@""
	.align	4
.nv.constant0._ZN7cutlass13device_kernelIN5flash11enable_sm90INS1_16FlashAttnFwdSm90INS1_25CollectiveMainloopFwdSm90ILi2EN4cute5tupleIJNS5_1CILi1EEES8_S8_EEENS6_IJNS7_ILi128EEENS7_ILi96EEENS7_ILi192EEEEEELi128ENS_6half_tEfNS_4arch4Sm90ELb1ELb0ELb0ELb1ELb1ELb0ELb0ELb1ELb1ELb1ELb1ELb0EEENS1_21CollectiveEpilogueFwdINS6_IJSA_SA_SB_EEES9_SE_SG_Li256ELb1ELb1ELb1ELb0EEENS1_36VarlenDynamicPersistentTileSchedulerILi128ELi96ELi256ELi128ELb1ELb1ELb1ELb1ELb1ELb1EEEEEEEEEvNT_6ParamsE:
	.zero		3328


//--------------------- .nv.constant0._ZN7cutlass13device_kernelIN5flash11enable_sm90INS1_16FlashAttnFwdSm90INS1_25CollectiveMainloopFwdSm90ILi2EN4cute5tupleIJNS5_1CILi1EEES8_S8_EEENS6_IJNS7_ILi128EEENS7_ILi96EEENS7_ILi192EEEEEELi128ENS_6half_tEfNS_4arch4Sm90ELb1ELb0ELb0ELb1ELb1ELb1ELb0ELb1ELb1ELb1ELb1ELb0EEENS1_21CollectiveEpilogueFwdINS6_IJSA_SA_SB_EEES9_SE_SG_Li256ELb1ELb1ELb1ELb0EEENS1_36VarlenDynamicPersistentTileSchedulerILi128ELi96ELi256ELi128ELb1ELb1ELb1ELb1ELb1ELb1EEEEEEEEEvNT_6ParamsE --------------------------
	.section	.nv.constant0._ZN7cutlass13device_kernelIN5flash11enable_sm90INS1_16FlashAttnFwdSm90INS1_25CollectiveMainloopFwdSm90ILi2EN4cute5tupleIJNS5_1CILi1EEES8_S8_EEENS6_IJNS7_ILi128EEENS7_ILi96EEENS7_ILi192EEEEEELi128ENS_6half_tEfNS_4arch4Sm90ELb1ELb0ELb0ELb1ELb1ELb1ELb0ELb1ELb1ELb1ELb1ELb0EEENS1_21CollectiveEpilogueFwdINS6_IJSA_SA_SB_EEES9_SE_SG_Li256ELb1ELb1ELb1ELb0EEENS1_36VarlenDynamicPersistentTileSchedulerILi128ELi96ELi256ELi128ELb1ELb1ELb1ELb1ELb1ELb1EEEEEEEEEvNT_6ParamsE,"a",@progbits
	.sectionflags	@""
	.align	4
.nv.constant0._ZN7cutlass13device_kernelIN5flash11enable_sm90INS1_16FlashAttnFwdSm90INS1_25CollectiveMainloopFwdSm90ILi2EN4cute5tupleIJNS5_1CILi1EEES8_S8_EEENS6_IJNS7_ILi128EEENS7_ILi96EEENS7_ILi192EEEEEELi128ENS_6half_tEfNS_4arch4Sm90ELb1ELb0ELb0ELb1ELb1ELb1ELb0ELb1ELb1ELb1ELb1ELb0EEENS1_21CollectiveEpilogueFwdINS6_IJSA_SA_SB_EEES9_SE_SG_Li256ELb1ELb1ELb1ELb0EEENS1_36VarlenDynamicPersistentTileSchedulerILi128ELi96ELi256ELi128ELb1ELb1ELb1ELb1ELb1ELb1EEEEEEEEEvNT_6ParamsE:
	.zero		3328


//--------------------- SYMBOLS --------------------------

	.type		.nv.reservedSmem.offset0,@object
	.size		.nv.reservedSmem.offset0,0x4
	.type		__assertfail,@function
